	.target	sm_90a

	.elftype	@"ET_EXEC"


//--------------------- .note.nv.tkinfo           --------------------------
	.section	.note.nv.tkinfo,"",@"SHT_NOTE"
	.sectionflags	@"SHF_NOTE_NV_TKINFO"
	.tkinfo
        /*0018*/ 	.word	0x00000002
        /*0030*/ 	.string	""
        /*0030*/ 	.string	"ptxas"
        /*0030*/ 	.string	"Cuda compilation tools, release 13.0, V13.0.88"
        /*0030*/ 	.string	"Build cuda_13.0.r13.0/compiler.36424714_0"
        /*0030*/ 	.string	"-arch sm_90a -m 64 "



//--------------------- .note.nv.cuinfo           --------------------------
	.section	.note.nv.cuinfo,"",@"SHT_NOTE"
	.sectionflags	@"SHF_NOTE_NV_CUINFO"
        /*0018*/ 	.short	0x0002
        /*001a*/ 	.short	0x005a
        /*001c*/ 	.short	0x0082
	.zero		2


//--------------------- .nv.info                  --------------------------
	.section	.nv.info,"",@"SHT_CUDA_INFO"
	.align	4


	//----- nvinfo : EIATTR_REGCOUNT
	.align		4
        /*0000*/ 	.byte	0x04, 0x2f
        /*0002*/ 	.short	(.L_23 - .L_22)
	.align		4
.L_22:
        /*0004*/ 	.word	index@(_ZN7cutlass13device_kernelIN5flash11enable_sm90INS1_16FlashAttnFwdSm90INS1_25CollectiveMainloopFwdSm90ILi2EN4cute5tupleIJNS5_1CILi1EEES8_S8_EEENS6_IJNS7_ILi128EEENS7_ILi80EEENS7_ILi256EEEEEELi256ENS_6half_tEfNS_4arch4Sm90ELb1ELb0ELb1ELb1ELb1ELb1ELb0ELb1ELb1ELb1ELb0ELb0EEENS1_21CollectiveEpilogueFwdINS6_IJSA_SC_SB_EEES9_SE_SG_Li256ELb1ELb1ELb0ELb0EEENS1_36VarlenDynamicPersistentTileSchedulerILi128ELi80ELi256ELi128ELb0ELb1ELb1ELb1ELb1ELb1EEEEEEEEEvNT_6ParamsE)
        /*0008*/ 	.word	0x000000a8


	//----- nvinfo : EIATTR_FRAME_SIZE
	.align		4
.L_23:
        /*000c*/ 	.byte	0x04, 0x11
        /*000e*/ 	.short	(.L_25 - .L_24)
	.align		4
.L_24:
        /*0010*/ 	.word	index@(_ZN7cutlass13device_kernelIN5flash11enable_sm90INS1_16FlashAttnFwdSm90INS1_25CollectiveMainloopFwdSm90ILi2EN4cute5tupleIJNS5_1CILi1EEES8_S8_EEENS6_IJNS7_ILi128EEENS7_ILi80EEENS7_ILi256EEEEEELi256ENS_6half_tEfNS_4arch4Sm90ELb1ELb0ELb1ELb1ELb1ELb1ELb0ELb1ELb1ELb1ELb0ELb0EEENS1_21CollectiveEpilogueFwdINS6_IJSA_SC_SB_EEES9_SE_SG_Li256ELb1ELb1ELb0ELb0EEENS1_36VarlenDynamicPersistentTileSchedulerILi128ELi80ELi256ELi128ELb0ELb1ELb1ELb1ELb1ELb1EEEEEEEEEvNT_6ParamsE)
        /*0014*/ 	.word	0x00000098


	//----- nvinfo : EIATTR_REGCOUNT
	.align		4
.L_25:
        /*0018*/ 	.byte	0x04, 0x2f
        /*001a*/ 	.short	(.L_27 - .L_26)
	.align		4
.L_26:
        /*001c*/ 	.word	index@(_ZN7cutlass13device_kernelIN5flash11enable_sm90INS1_16FlashAttnFwdSm90INS1_25CollectiveMainloopFwdSm90ILi2EN4cute5tupleIJNS5_1CILi1EEES8_S8_EEENS6_IJNS7_ILi128EEENS7_ILi80EEENS7_ILi256EEEEEELi256ENS_6half_tEfNS_4arch4Sm90ELb1ELb0ELb1ELb1ELb1ELb0ELb0ELb1ELb1ELb1ELb0ELb0EEENS1_21CollectiveEpilogueFwdINS6_IJSA_SC_SB_EEES9_SE_SG_Li256ELb1ELb1ELb0ELb0EEENS1_36VarlenDynamicPersistentTileSchedulerILi128ELi80ELi256ELi128ELb0ELb1ELb1ELb1ELb1ELb1EEEEEEEEEvNT_6ParamsE)
        /*0020*/ 	.word	0x000000a8


	//----- nvinfo : EIATTR_FRAME_SIZE
	.align		4
.L_27:
        /*0024*/ 	.byte	0x04, 0x11
        /*0026*/ 	.short	(.L_29 - .L_28)
	.align		4
.L_28:
        /*0028*/ 	.word	index@(_ZN7cutlass13device_kernelIN5flash11enable_sm90INS1_16FlashAttnFwdSm90INS1_25CollectiveMainloopFwdSm90ILi2EN4cute5tupleIJNS5_1CILi1EEES8_S8_EEENS6_IJNS7_ILi128EEENS7_ILi80EEENS7_ILi256EEEEEELi256ENS_6half_tEfNS_4arch4Sm90ELb1ELb0ELb1ELb1ELb1ELb0ELb0ELb1ELb1ELb1ELb0ELb0EEENS1_21CollectiveEpilogueFwdINS6_IJSA_SC_SB_EEES9_SE_SG_Li256ELb1ELb1ELb0ELb0EEENS1_36VarlenDynamicPersistentTileSchedulerILi128ELi80ELi256ELi128ELb0ELb1ELb1ELb1ELb1ELb1EEEEEEEEEvNT_6ParamsE)
        /*002c*/ 	.word	0x00000030


	//----- nvinfo : EIATTR_REGCOUNT
	.align		4
.L_29:
        /*0030*/ 	.byte	0x04, 0x2f
        /*0032*/ 	.short	(.L_31 - .L_30)
	.align		4
.L_30:
        /*0034*/ 	.word	index@(_ZN7cutlass13device_kernelIN5flash11enable_sm90INS1_16FlashAttnFwdSm90INS1_25CollectiveMainloopFwdSm90ILi2EN4cute5tupleIJNS5_1CILi1EEES8_S8_EEENS6_IJNS7_ILi128EEENS7_ILi80EEENS7_ILi256EEEEEELi256ENS_6half_tEfNS_4arch4Sm90ELb1ELb0ELb1ELb0ELb1ELb0ELb0ELb1ELb1ELb1ELb0ELb0EEENS1_21CollectiveEpilogueFwdINS6_IJSA_SC_SB_EEES9_SE_SG_Li256ELb0ELb1ELb0ELb0EEENS1_30DynamicPersistentTileSchedulerILi256ELi128ELb0ELb1ELb1EEEEEEEEEvNT_6ParamsE)
        /*0038*/ 	.word	0x000000a8


	//----- nvinfo : EIATTR_FRAME_SIZE
	.align		4
.L_31:
        /*003c*/ 	.byte	0x04, 0x11
        /*003e*/ 	.short	(.L_33 - .L_32)
	.align		4
.L_32:
        /*0040*/ 	.word	index@(_ZN7cutlass13device_kernelIN5flash11enable_sm90INS1_16FlashAttnFwdSm90INS1_25CollectiveMainloopFwdSm90ILi2EN4cute5tupleIJNS5_1CILi1EEES8_S8_EEENS6_IJNS7_ILi128EEENS7_ILi80EEENS7_ILi256EEEEEELi256ENS_6half_tEfNS_4arch4Sm90ELb1ELb0ELb1ELb0ELb1ELb0ELb0ELb1ELb1ELb1ELb0ELb0EEENS1_21CollectiveEpilogueFwdINS6_IJSA_SC_SB_EEES9_SE_SG_Li256ELb0ELb1ELb0ELb0EEENS1_30DynamicPersistentTileSchedulerILi256ELi128ELb0ELb1ELb1EEEEEEEEEvNT_6ParamsE)
        /*0044*/ 	.word	0x00000008


	//----- nvinfo : EIATTR_REGCOUNT
	.align		4
.L_33:
        /*0048*/ 	.byte	0x04, 0x2f
        /*004a*/ 	.short	(.L_35 - .L_34)
	.align		4
.L_34:
        /*004c*/ 	.word	index@(_ZN7cutlass13device_kernelIN5flash11enable_sm90INS1_16FlashAttnFwdSm90INS1_25CollectiveMainloopFwdSm90ILi2EN4cute5tupleIJNS5_1CILi1EEES8_S8_EEENS6_IJNS7_ILi128EEENS7_ILi64EEENS7_ILi256EEEEEELi256ENS_6half_tEfNS_4arch4Sm90ELb0ELb1ELb1ELb1ELb1ELb1ELb0ELb1ELb1ELb1ELb0ELb0EEENS1_21CollectiveEpilogueFwdINS6_IJSA_SC_SB_EEES9_SE_SG_Li256ELb1ELb1ELb0ELb0EEENS1_36VarlenDynamicPersistentTileSchedulerILi128ELi64ELi256ELi128ELb0ELb1ELb1ELb1ELb0ELb1EEEEEEEEEvNT_6ParamsE)
        /*0050*/ 	.word	0x000000a8


	//----- nvinfo : EIATTR_FRAME_SIZE
	.align		4
.L_35:
        /*0054*/ 	.byte	0x04, 0x11
        /*0056*/ 	.short	(.L_37 - .L_36)
	.align		4
.L_36:
        /*0058*/ 	.word	index@(_ZN7cutlass13device_kernelIN5flash11enable_sm90INS1_16FlashAttnFwdSm90INS1_25CollectiveMainloopFwdSm90ILi2EN4cute5tupleIJNS5_1CILi1EEES8_S8_EEENS6_IJNS7_ILi128EEENS7_ILi64EEENS7_ILi256EEEEEELi256ENS_6half_tEfNS_4arch4Sm90ELb0ELb1ELb1ELb1ELb1ELb1ELb0ELb1ELb1ELb1ELb0ELb0EEENS1_21CollectiveEpilogueFwdINS6_IJSA_SC_SB_EEES9_SE_SG_Li256ELb1ELb1ELb0ELb0EEENS1_36VarlenDynamicPersistentTileSchedulerILi128ELi64ELi256ELi128ELb0ELb1ELb1ELb1ELb0ELb1EEEEEEEEEvNT_6ParamsE)
        /*005c*/ 	.word	0x000000d8


	//----- nvinfo : EIATTR_REGCOUNT
	.align		4
.L_37:
        /*0060*/ 	.byte	0x04, 0x2f
        /*0062*/ 	.short	(.L_39 - .L_38)
	.align		4
.L_38:
        /*0064*/ 	.word	index@(_ZN7cutlass13device_kernelIN5flash11enable_sm90INS1_16FlashAttnFwdSm90INS1_25CollectiveMainloopFwdSm90ILi2EN4cute5tupleIJNS5_1CILi1EEES8_S8_EEENS6_IJNS7_ILi128EEENS7_ILi64EEENS7_ILi256EEEEEELi256ENS_6half_tEfNS_4arch4Sm90ELb0ELb1ELb1ELb1ELb1ELb0ELb0ELb1ELb1ELb1ELb0ELb0EEENS1_21CollectiveEpilogueFwdINS6_IJSA_SC_SB_EEES9_SE_SG_Li256ELb1ELb1ELb0ELb0EEENS1_36VarlenDynamicPersistentTileSchedulerILi128ELi64ELi256ELi128ELb0ELb1ELb1ELb1ELb0ELb1EEEEEEEEEvNT_6ParamsE)
        /*0068*/ 	.word	0x000000a8


	//----- nvinfo : EIATTR_FRAME_SIZE
	.align		4
.L_39:
        /*006c*/ 	.byte	0x04, 0x11
        /*006e*/ 	.short	(.L_41 - .L_40)
	.align		4
.L_40:
        /*0070*/ 	.word	index@(_ZN7cutlass13device_kernelIN5flash11enable_sm90INS1_16FlashAttnFwdSm90INS1_25CollectiveMainloopFwdSm90ILi2EN4cute5tupleIJNS5_1CILi1EEES8_S8_EEENS6_IJNS7_ILi128EEENS7_ILi64EEENS7_ILi256EEEEEELi256ENS_6half_tEfNS_4arch4Sm90ELb0ELb1ELb1ELb1ELb1ELb0ELb0ELb1ELb1ELb1ELb0ELb0EEENS1_21CollectiveEpilogueFwdINS6_IJSA_SC_SB_EEES9_SE_SG_Li256ELb1ELb1ELb0ELb0EEENS1_36VarlenDynamicPersistentTileSchedulerILi128ELi64ELi256ELi128ELb0ELb1ELb1ELb1ELb0ELb1EEEEEEEEEvNT_6ParamsE)
        /*0074*/ 	.word	0x00000028


	//----- nvinfo : EIATTR_REGCOUNT
	.align		4
.L_41:
        /*0078*/ 	.byte	0x04, 0x2f
        /*007a*/ 	.short	(.L_43 - .L_42)
	.align		4
.L_42:
        /*007c*/ 	.word	index@(_ZN7cutlass13device_kernelIN5flash11enable_sm90INS1_16FlashAttnFwdSm90INS1_25CollectiveMainloopFwdSm90ILi2EN4cute5tupleIJNS5_1CILi1EEES8_S8_EEENS6_IJNS7_ILi128EEENS7_ILi64EEENS7_ILi256EEEEEELi256ENS_6half_tEfNS_4arch4Sm90ELb0ELb1ELb1ELb0ELb1ELb0ELb0ELb1ELb1ELb1ELb0ELb0EEENS1_21CollectiveEpilogueFwdINS6_IJSA_SC_SB_EEES9_SE_SG_Li256ELb0ELb1ELb0ELb0EEENS1_30DynamicPersistentTileSchedulerILi256ELi128ELb0ELb1ELb1EEEEEEEEEvNT_6ParamsE)
        /*0080*/ 	.word	0x000000a8


	//----- nvinfo : EIATTR_FRAME_SIZE
	.align		4
.L_43:
        /*0084*/ 	.byte	0x04, 0x11
        /*0086*/ 	.short	(.L_45 - .L_44)
	.align		4
.L_44:
        /*0088*/ 	.word	index@(_ZN7cutlass13device_kernelIN5flash11enable_sm90INS1_16FlashAttnFwdSm90INS1_25CollectiveMainloopFwdSm90ILi2EN4cute5tupleIJNS5_1CILi1EEES8_S8_EEENS6_IJNS7_ILi128EEENS7_ILi64EEENS7_ILi256EEEEEELi256ENS_6half_tEfNS_4arch4Sm90ELb0ELb1ELb1ELb0ELb1ELb0ELb0ELb1ELb1ELb1ELb0ELb0EEENS1_21CollectiveEpilogueFwdINS6_IJSA_SC_SB_EEES9_SE_SG_Li256ELb0ELb1ELb0ELb0EEENS1_30DynamicPersistentTileSchedulerILi256ELi128ELb0ELb1ELb1EEEEEEEEEvNT_6ParamsE)
        /*008c*/ 	.word	0x00000008


	//----- nvinfo : EIATTR_REGCOUNT
	.align		4
.L_45:
        /*0090*/ 	.byte	0x04, 0x2f
        /*0092*/ 	.short	(.L_47 - .L_46)
	.align		4
.L_46:
        /*0094*/ 	.word	index@(_ZN7cutlass13device_kernelIN5flash11enable_sm90INS1_16FlashAttnFwdSm90INS1_25CollectiveMainloopFwdSm90ILi2EN4cute5tupleIJNS5_1CILi1EEES8_S8_EEENS6_IJNS7_ILi128EEENS7_ILi80EEENS7_ILi256EEEEEELi256ENS_6half_tEfNS_4arch4Sm90ELb0ELb0ELb1ELb1ELb1ELb1ELb0ELb1ELb1ELb1ELb0ELb0EEENS1_21CollectiveEpilogueFwdINS6_IJSA_SC_SB_EEES9_SE_SG_Li256ELb1ELb1ELb0ELb0EEENS1_36VarlenDynamicPersistentTileSchedulerILi128ELi80ELi256ELi128ELb0ELb1ELb1ELb0ELb1ELb1EEEEEEEEEvNT_6ParamsE)
        /*0098*/ 	.word	0x000000a8


	//----- nvinfo : EIATTR_FRAME_SIZE
	.align		4
.L_47:
        /*009c*/ 	.byte	0x04, 0x11
        /*009e*/ 	.short	(.L_49 - .L_48)
	.align		4
.L_48:
        /*00a0*/ 	.word	index@(_ZN7cutlass13device_kernelIN5flash11enable_sm90INS1_16FlashAttnFwdSm90INS1_25CollectiveMainloopFwdSm90ILi2EN4cute5tupleIJNS5_1CILi1EEES8_S8_EEENS6_IJNS7_ILi128EEENS7_ILi80EEENS7_ILi256EEEEEELi256ENS_6half_tEfNS_4arch4Sm90ELb0ELb0ELb1ELb1ELb1ELb1ELb0ELb1ELb1ELb1ELb0ELb0EEENS1_21CollectiveEpilogueFwdINS6_IJSA_SC_SB_EEES9_SE_SG_Li256ELb1ELb1ELb0ELb0EEENS1_36VarlenDynamicPersistentTileSchedulerILi128ELi80ELi256ELi128ELb0ELb1ELb1ELb0ELb1ELb1EEEEEEEEEvNT_6ParamsE)
        /*00a4*/ 	.word	0x00000080


	//----- nvinfo : EIATTR_REGCOUNT
	.align		4
.L_49:
        /*00a8*/ 	.byte	0x04, 0x2f
        /*00aa*/ 	.short	(.L_51 - .L_50)
	.align		4
.L_50:
        /*00ac*/ 	.word	index@(_ZN7cutlass13device_kernelIN5flash11enable_sm90INS1_16FlashAttnFwdSm90INS1_25CollectiveMainloopFwdSm90ILi2EN4cute5tupleIJNS5_1CILi1EEES8_S8_EEENS6_IJNS7_ILi128EEENS7_ILi80EEENS7_ILi256EEEEEELi256ENS_6half_tEfNS_4arch4Sm90ELb0ELb0ELb1ELb1ELb1ELb0ELb0ELb1ELb1ELb1ELb0ELb0EEENS1_21CollectiveEpilogueFwdINS6_IJSA_SC_SB_EEES9_SE_SG_Li256ELb1ELb1ELb0ELb0EEENS1_36VarlenDynamicPersistentTileSchedulerILi128ELi80ELi256ELi128ELb0ELb1ELb1ELb0ELb1ELb1EEEEEEEEEvNT_6ParamsE)
        /*00b0*/ 	.word	0x000000a8


	//----- nvinfo : EIATTR_FRAME_SIZE
	.align		4
.L_51:
        /*00b4*/ 	.byte	0x04, 0x11
        /*00b6*/ 	.short	(.L_53 - .L_52)
	.align		4
.L_52:
        /*00b8*/ 	.word	index@(_ZN7cutlass13device_kernelIN5flash11enable_sm90INS1_16FlashAttnFwdSm90INS1_25CollectiveMainloopFwdSm90ILi2EN4cute5tupleIJNS5_1CILi1EEES8_S8_EEENS6_IJNS7_ILi128EEENS7_ILi80EEENS7_ILi256EEEEEELi256ENS_6half_tEfNS_4arch4Sm90ELb0ELb0ELb1ELb1ELb1ELb0ELb0ELb1ELb1ELb1ELb0ELb0EEENS1_21CollectiveEpilogueFwdINS6_IJSA_SC_SB_EEES9_SE_SG_Li256ELb1ELb1ELb0ELb0EEENS1_36VarlenDynamicPersistentTileSchedulerILi128ELi80ELi256ELi128ELb0ELb1ELb1ELb0ELb1ELb1EEEEEEEEEvNT_6ParamsE)
        /*00bc*/ 	.word	0x00000028


	//----- nvinfo : EIATTR_REGCOUNT
	.align		4
.L_53:
        /*00c0*/ 	.byte	0x04, 0x2f
        /*00c2*/ 	.short	(.L_55 - .L_54)
	.align		4
.L_54:
        /*00c4*/ 	.word	index@(_ZN7cutlass13device_kernelIN5flash11enable_sm90INS1_16FlashAttnFwdSm90INS1_25CollectiveMainloopFwdSm90ILi2EN4cute5tupleIJNS5_1CILi1EEES8_S8_EEENS6_IJNS7_ILi128EEENS7_ILi80EEENS7_ILi256EEEEEELi256ENS_6half_tEfNS_4arch4Sm90ELb0ELb0ELb1ELb0ELb1ELb0ELb0ELb1ELb1ELb1ELb0ELb0EEENS1_21CollectiveEpilogueFwdINS6_IJSA_SC_SB_EEES9_SE_SG_Li256ELb0ELb1ELb0ELb0EEENS1_29StaticPersistentTileSchedulerILb0EEEEEEEEEvNT_6ParamsE)
        /*00c8*/ 	.word	0x000000a8


	//----- nvinfo : EIATTR_FRAME_SIZE
	.align		4
.L_55:
        /*00cc*/ 	.byte	0x04, 0x11
        /*00ce*/ 	.short	(.L_57 - .L_56)
	.align		4
.L_56:
        /*00d0*/ 	.word	index@(_ZN7cutlass13device_kernelIN5flash11enable_sm90INS1_16FlashAttnFwdSm90INS1_25CollectiveMainloopFwdSm90ILi2EN4cute5tupleIJNS5_1CILi1EEES8_S8_EEENS6_IJNS7_ILi128EEENS7_ILi80EEENS7_ILi256EEEEEELi256ENS_6half_tEfNS_4arch4Sm90ELb0ELb0ELb1ELb0ELb1ELb0ELb0ELb1ELb1ELb1ELb0ELb0EEENS1_21CollectiveEpilogueFwdINS6_IJSA_SC_SB_EEES9_SE_SG_Li256ELb0ELb1ELb0ELb0EEENS1_29StaticPersistentTileSchedulerILb0EEEEEEEEEvNT_6ParamsE)
        /*00d4*/ 	.word	0x00000010


	//----- nvinfo : EIATTR_MIN_STACK_SIZE
	.align		4
.L_57:
        /*00d8*/ 	.byte	0x04, 0x12
        /*00da*/ 	.short	(.L_59 - .L_58)
	.align		4
.L_58:
        /*00dc*/ 	.word	index@(_ZN7cutlass13device_kernelIN5flash11enable_sm90INS1_16FlashAttnFwdSm90INS1_25CollectiveMainloopFwdSm90ILi2EN4cute5tupleIJNS5_1CILi1EEES8_S8_EEENS6_IJNS7_ILi128EEENS7_ILi80EEENS7_ILi256EEEEEELi256ENS_6half_tEfNS_4arch4Sm90ELb0ELb0ELb1ELb0ELb1ELb0ELb0ELb1ELb1ELb1ELb0ELb0EEENS1_21CollectiveEpilogueFwdINS6_IJSA_SC_SB_EEES9_SE_SG_Li256ELb0ELb1ELb0ELb0EEENS1_29StaticPersistentTileSchedulerILb0EEEEEEEEEvNT_6ParamsE)
        /*00e0*/ 	.word	0x00000010


	//----- nvinfo : EIATTR_MIN_STACK_SIZE
	.align		4
.L_59:
        /*00e4*/ 	.byte	0x04, 0x12
        /*00e6*/ 	.short	(.L_61 - .L_60)
	.align		4
.L_60:
        /*00e8*/ 	.word	index@(_ZN7cutlass13device_kernelIN5flash11enable_sm90INS1_16FlashAttnFwdSm90INS1_25CollectiveMainloopFwdSm90ILi2EN4cute5tupleIJNS5_1CILi1EEES8_S8_EEENS6_IJNS7_ILi128EEENS7_ILi80EEENS7_ILi256EEEEEELi256ENS_6half_tEfNS_4arch4Sm90ELb0ELb0ELb1ELb1ELb1ELb0ELb0ELb1ELb1ELb1ELb0ELb0EEENS1_21CollectiveEpilogueFwdINS6_IJSA_SC_SB_EEES9_SE_SG_Li256ELb1ELb1ELb0ELb0EEENS1_36VarlenDynamicPersistentTileSchedulerILi128ELi80ELi256ELi128ELb0ELb1ELb1ELb0ELb1ELb1EEEEEEEEEvNT_6ParamsE)
        /*00ec*/ 	.word	0x00000028


	//----- nvinfo : EIATTR_MIN_STACK_SIZE
	.align		4
.L_61:
        /*00f0*/ 	.byte	0x04, 0x12
        /*00f2*/ 	.short	(.L_63 - .L_62)
	.align		4
.L_62:
        /*00f4*/ 	.word	index@(_ZN7cutlass13device_kernelIN5flash11enable_sm90INS1_16FlashAttnFwdSm90INS1_25CollectiveMainloopFwdSm90ILi2EN4cute5tupleIJNS5_1CILi1EEES8_S8_EEENS6_IJNS7_ILi128EEENS7_ILi80EEENS7_ILi256EEEEEELi256ENS_6half_tEfNS_4arch4Sm90ELb0ELb0ELb1ELb1ELb1ELb1ELb0ELb1ELb1ELb1ELb0ELb0EEENS1_21CollectiveEpilogueFwdINS6_IJSA_SC_SB_EEES9_SE_SG_Li256ELb1ELb1ELb0ELb0EEENS1_36VarlenDynamicPersistentTileSchedulerILi128ELi80ELi256ELi128ELb0ELb1ELb1ELb0ELb1ELb1EEEEEEEEEvNT_6ParamsE)
        /*00f8*/ 	.word	0x00000080


	//----- nvinfo : EIATTR_MIN_STACK_SIZE
	.align		4
.L_63:
        /*00fc*/ 	.byte	0x04, 0x12
        /*00fe*/ 	.short	(.L_65 - .L_64)
	.align		4
.L_64:
        /*0100*/ 	.word	index@(_ZN7cutlass13device_kernelIN5flash11enable_sm90INS1_16FlashAttnFwdSm90INS1_25CollectiveMainloopFwdSm90ILi2EN4cute5tupleIJNS5_1CILi1EEES8_S8_EEENS6_IJNS7_ILi128EEENS7_ILi64EEENS7_ILi256EEEEEELi256ENS_6half_tEfNS_4arch4Sm90ELb0ELb1ELb1ELb0ELb1ELb0ELb0ELb1ELb1ELb1ELb0ELb0EEENS1_21CollectiveEpilogueFwdINS6_IJSA_SC_SB_EEES9_SE_SG_Li256ELb0ELb1ELb0ELb0EEENS1_30DynamicPersistentTileSchedulerILi256ELi128ELb0ELb1ELb1EEEEEEEEEvNT_6ParamsE)
        /*0104*/ 	.word	0x00000008


	//----- nvinfo : EIATTR_MIN_STACK_SIZE
	.align		4
.L_65:
        /*0108*/ 	.byte	0x04, 0x12
        /*010a*/ 	.short	(.L_67 - .L_66)
	.align		4
.L_66:
        /*010c*/ 	.word	index@(_ZN7cutlass13device_kernelIN5flash11enable_sm90INS1_16FlashAttnFwdSm90INS1_25CollectiveMainloopFwdSm90ILi2EN4cute5tupleIJNS5_1CILi1EEES8_S8_EEENS6_IJNS7_ILi128EEENS7_ILi64EEENS7_ILi256EEEEEELi256ENS_6half_tEfNS_4arch4Sm90ELb0ELb1ELb1ELb1ELb1ELb0ELb0ELb1ELb1ELb1ELb0ELb0EEENS1_21CollectiveEpilogueFwdINS6_IJSA_SC_SB_EEES9_SE_SG_Li256ELb1ELb1ELb0ELb0EEENS1_36VarlenDynamicPersistentTileSchedulerILi128ELi64ELi256ELi128ELb0ELb1ELb1ELb1ELb0ELb1EEEEEEEEEvNT_6ParamsE)
        /*0110*/ 	.word	0x00000028


	//----- nvinfo : EIATTR_MIN_STACK_SIZE
	.align		4
.L_67:
        /*0114*/ 	.byte	0x04, 0x12
        /*0116*/ 	.short	(.L_69 - .L_68)
	.align		4
.L_68:
        /*0118*/ 	.word	index@(_ZN7cutlass13device_kernelIN5flash11enable_sm90INS1_16FlashAttnFwdSm90INS1_25CollectiveMainloopFwdSm90ILi2EN4cute5tupleIJNS5_1CILi1EEES8_S8_EEENS6_IJNS7_ILi128EEENS7_ILi64EEENS7_ILi256EEEEEELi256ENS_6half_tEfNS_4arch4Sm90ELb0ELb1ELb1ELb1ELb1ELb1ELb0ELb1ELb1ELb1ELb0ELb0EEENS1_21CollectiveEpilogueFwdINS6_IJSA_SC_SB_EEES9_SE_SG_Li256ELb1ELb1ELb0ELb0EEENS1_36VarlenDynamicPersistentTileSchedulerILi128ELi64ELi256ELi128ELb0ELb1ELb1ELb1ELb0ELb1EEEEEEEEEvNT_6ParamsE)
        /*011c*/ 	.word	0x000000d8


	//----- nvinfo : EIATTR_MIN_STACK_SIZE
	.align		4
.L_69:
        /*0120*/ 	.byte	0x04, 0x12
        /*0122*/ 	.short	(.L_71 - .L_70)
	.align		4
.L_70:
        /*0124*/ 	.word	index@(_ZN7cutlass13device_kernelIN5flash11enable_sm90INS1_16FlashAttnFwdSm90INS1_25CollectiveMainloopFwdSm90ILi2EN4cute5tupleIJNS5_1CILi1EEES8_S8_EEENS6_IJNS7_ILi128EEENS7_ILi80EEENS7_ILi256EEEEEELi256ENS_6half_tEfNS_4arch4Sm90ELb1ELb0ELb1ELb0ELb1ELb0ELb0ELb1ELb1ELb1ELb0ELb0EEENS1_21CollectiveEpilogueFwdINS6_IJSA_SC_SB_EEES9_SE_SG_Li256ELb0ELb1ELb0ELb0EEENS1_30DynamicPersistentTileSchedulerILi256ELi128ELb0ELb1ELb1EEEEEEEEEvNT_6ParamsE)
        /*0128*/ 	.word	0x00000008


	//----- nvinfo : EIATTR_MIN_STACK_SIZE
	.align		4
.L_71:
        /*012c*/ 	.byte	0x04, 0x12
        /*012e*/ 	.short	(.L_73 - .L_72)
	.align		4
.L_72:
        /*0130*/ 	.word	index@(_ZN7cutlass13device_kernelIN5flash11enable_sm90INS1_16FlashAttnFwdSm90INS1_25CollectiveMainloopFwdSm90ILi2EN4cute5tupleIJNS5_1CILi1EEES8_S8_EEENS6_IJNS7_ILi128EEENS7_ILi80EEENS7_ILi256EEEEEELi256ENS_6half_tEfNS_4arch4Sm90ELb1ELb0ELb1ELb1ELb1ELb0ELb0ELb1ELb1ELb1ELb0ELb0EEENS1_21CollectiveEpilogueFwdINS6_IJSA_SC_SB_EEES9_SE_SG_Li256ELb1ELb1ELb0ELb0EEENS1_36VarlenDynamicPersistentTileSchedulerILi128ELi80ELi256ELi128ELb0ELb1ELb1ELb1ELb1ELb1EEEEEEEEEvNT_6ParamsE)
        /*0134*/ 	.word	0x00000030


	//----- nvinfo : EIATTR_MIN_STACK_SIZE
	.align		4
.L_73:
        /*0138*/ 	.byte	0x04, 0x12
        /*013a*/ 	.short	(.L_75 - .L_74)
	.align		4
.L_74:
        /*013c*/ 	.word	index@(_ZN7cutlass13device_kernelIN5flash11enable_sm90INS1_16FlashAttnFwdSm90INS1_25CollectiveMainloopFwdSm90ILi2EN4cute5tupleIJNS5_1CILi1EEES8_S8_EEENS6_IJNS7_ILi128EEENS7_ILi80EEENS7_ILi256EEEEEELi256ENS_6half_tEfNS_4arch4Sm90ELb1ELb0ELb1ELb1ELb1ELb1ELb0ELb1ELb1ELb1ELb0ELb0EEENS1_21CollectiveEpilogueFwdINS6_IJSA_SC_SB_EEES9_SE_SG_Li256ELb1ELb1ELb0ELb0EEENS1_36VarlenDynamicPersistentTileSchedulerILi128ELi80ELi256ELi128ELb0ELb1ELb1ELb1ELb1ELb1EEEEEEEEEvNT_6ParamsE)
        /*0140*/ 	.word	0x00000098
.L_75:


//--------------------- .nv.compat                --------------------------
	.section	.nv.compat,"",@"SHT_CUDA_COMPAT_INFO"
	.align	4
        /*0000*/ 	.byte	0x02, 0x09, 0x01, 0x00, 0x02, 0x02, 0x04, 0x00, 0x02, 0x05, 0x05, 0x00, 0x03, 0x07, 0x01, 0x01
        /*0010*/ 	.byte	0x02, 0x03, 0x01, 0x00, 0x02, 0x06, 0x01, 0x00, 0x04, 0x0b, 0x08, 0x00, 0x00, 0x00, 0x00, 0x00
        /*0020*/ 	.byte	0x00, 0x00, 0x00, 0x00


//--------------------- .nv.info._ZN7cutlass13device_kernelIN5flash11enable_sm90INS1_16FlashAttnFwdSm90INS1_25CollectiveMainloopFwdSm90ILi2EN4cute5tupleIJNS5_1CILi1EEES8_S8_EEENS6_IJNS7_ILi128EEENS7_ILi80EEENS7_ILi256EEEEEELi256ENS_6half_tEfNS_4arch4Sm90ELb0ELb0ELb1ELb0ELb1ELb0ELb0ELb1ELb1ELb1ELb0ELb0EEENS1_21CollectiveEpilogueFwdINS6_IJSA_SC_SB_EEES9_SE_SG_Li256ELb0ELb1ELb0ELb0EEENS1_29StaticPersistentTileSchedulerILb0EEEEEEEEEvNT_6ParamsE --------------------------
	.section	.nv.info._ZN7cutlass13device_kernelIN5flash11enable_sm90INS1_16FlashAttnFwdSm90INS1_25CollectiveMainloopFwdSm90ILi2EN4cute5tupleIJNS5_1CILi1EEES8_S8_EEENS6_IJNS7_ILi128EEENS7_ILi80EEENS7_ILi256EEEEEELi256ENS_6half_tEfNS_4arch4Sm90ELb0ELb0ELb1ELb0ELb1ELb0ELb0ELb1ELb1ELb1ELb0ELb0EEENS1_21CollectiveEpilogueFwdINS6_IJSA_SC_SB_EEES9_SE_SG_Li256ELb0ELb1ELb0ELb0EEENS1_29StaticPersistentTileSchedulerILb0EEEEEEEEEvNT_6ParamsE,"",@"SHT_CUDA_INFO"
	.sectionflags	@""
	.align	4


	//----- nvinfo : EIATTR_CUDA_API_VERSION
	.align		4
        /*0000*/ 	.byte	0x04, 0x37
        /*0002*/ 	.short	(.L_77 - .L_76)
.L_76:
        /*0004*/ 	.word	0x00000082


	//----- nvinfo : EIATTR_KPARAM_INFO
	.align		4
.L_77:
        /*0008*/ 	.byte	0x04, 0x17
        /*000a*/ 	.short	(.L_79 - .L_78)
.L_78:
        /*000c*/ 	.word	0x00000000
        /*0010*/ 	.short	0x0000
        /*0012*/ 	.short	0x0070
        /*0014*/ 	.byte	0x00, 0xf0, 0x01, 0x28


	//----- nvinfo : EIATTR_SPARSE_MMA_MASK
	.align		4
.L_79:
        /*0018*/ 	.byte	0x03, 0x50
        /*001a*/ 	.short	0x0000


	//----- nvinfo : EIATTR_MAXREG_COUNT
	.align		4
        /*001c*/ 	.byte	0x03, 0x1b
        /*001e*/ 	.short	0x00a8


	//----- nvinfo : EIATTR_NUM_BARRIERS
	.align		4
        /*0020*/ 	.byte	0x02, 0x4c
        /*0022*/ 	.byte	0x09
	.zero		1


	//----- nvinfo : EIATTR_EXTERNS
	.align		4
        /*0024*/ 	.byte	0x04, 0x0f
        /*0026*/ 	.short	(.L_81 - .L_80)


	//   ....[0]....
	.align		4
.L_80:
        /*0028*/ 	.word	index@(__assertfail)


	//----- nvinfo : EIATTR_ANNOTATIONS
	.align		4
.L_81:
        /*002c*/ 	.byte	0x04, 0x55
        /*002e*/ 	.short	(.L_83 - .L_82)


	//   ....[0]....
.L_82:
        /*0030*/ 	.word	0x00000001
        /*0034*/ 	.byte	0xa0, 0x08, 0x00, 0x00, 0x01, 0x00, 0x00, 0x00, 0x50, 0x09, 0x00, 0x00, 0x01, 0x00, 0x00, 0x00
        /*0044*/ 	.byte	0x50, 0xcd, 0x00, 0x00, 0x01, 0x00, 0x00, 0x00, 0x30, 0xce, 0x00, 0x00, 0x01, 0x00, 0x00, 0x00
        /*0054*/ 	.byte	0x00, 0xd1, 0x00, 0x00, 0x01, 0x00, 0x00, 0x00, 0xb0, 0xd1, 0x00, 0x00, 0x01, 0x00, 0x00, 0x00
        /*0064*/ 	.byte	0x50, 0xd8, 0x00, 0x00, 0x01, 0x00, 0x00, 0x00, 0xf0, 0xe3, 0x00, 0x00, 0x01, 0x00, 0x00, 0x00
        /*0074*/ 	.byte	0x30, 0xec, 0x00, 0x00, 0x01, 0x00, 0x00, 0x00, 0x80, 0x03, 0x01, 0x00, 0x01, 0x00, 0x00, 0x00
        /*0084*/ 	.byte	0x30, 0x04, 0x01, 0x00, 0x01, 0x00, 0x00, 0x00, 0xb0, 0x05, 0x01, 0x00


	//----- nvinfo : EIATTR_MERCURY_ISA_VERSION
	.align		4
.L_83:
        /*0090*/ 	.byte	0x03, 0x5f
        /*0092*/ 	.short	0x0101


	//----- nvinfo : EIATTR_INT_WARP_WIDE_INSTR_OFFSETS
	.align		4
        /*0094*/ 	.byte	0x04, 0x31
        /*0096*/ 	.short	(.L_85 - .L_84)


	//   ....[0]....
.L_84:
        /*0098*/ 	.word	0x000000c0


	//   ....[1]....
        /*009c*/ 	.word	0x000000d0


	//   ....[2]....
        /*00a0*/ 	.word	0x00000170


	//----- nvinfo : EIATTR_COOP_GROUP_MASK_REGIDS
	.align		4
.L_85:
        /*00a4*/ 	.byte	0x04, 0x29
        /*00a6*/ 	.short	(.L_87 - .L_86)


	//   ....[0]....
.L_86:
        /*00a8*/ 	.word	0xffffffff


	//   ....[1]....
        /*00ac*/ 	.word	0xffffffff


	//   ....[2]....
        /*00b0*/ 	.word	0xffffffff


	//   ....[3]....
        /*00b4*/ 	.word	0xffffffff


	//   ....[4]....
        /*00b8*/ 	.word	0xffffffff


	//   ....[5]....
        /*00bc*/ 	.word	0xffffffff


	//   ....[6]....
        /*00c0*/ 	.word	0xffffffff


	//   ....[7]....
        /*00c4*/ 	.word	0xffffffff


	//   ....[8]....
        /*00c8*/ 	.word	0xffffffff


	//   ....[9]....
        /*00cc*/ 	.word	0xffffffff


	//   ....[10]....
        /*00d0*/ 	.word	0xffffffff


	//   ....[11]....
        /*00d4*/ 	.word	0xffffffff


	//   ....[12]....
        /*00d8*/ 	.word	0xffffffff


	//   ....[13]....
        /*00dc*/ 	.word	0xffffffff


	//   ....[14]....
        /*00e0*/ 	.word	0xffffffff


	//   ....[15]....
        /*00e4*/ 	.word	0xffffffff


	//   ....[16]....
        /*00e8*/ 	.word	0xffffffff


	//   ....[17]....
        /*00ec*/ 	.word	0xffffffff


	//   ....[18]....
        /*00f0*/ 	.word	0xffffffff


	//   ....[19]....
        /*00f4*/ 	.word	0xffffffff


	//   ....[20]....
        /*00f8*/ 	.word	0xffffffff


	//   ....[21]....
        /*00fc*/ 	.word	0xffffffff


	//   ....[22]....
        /*0100*/ 	.word	0xffffffff


	//   ....[23]....
        /*0104*/ 	.word	0xffffffff


	//   ....[24]....
        /*0108*/ 	.word	0xffffffff


	//   ....[25]....
        /*010c*/ 	.word	0xffffffff


	//   ....[26]....
        /*0110*/ 	.word	0xffffffff


	//   ....[27]....
        /*0114*/ 	.word	0xffffffff


	//   ....[28]....
        /*0118*/ 	.word	0xffffffff


	//   ....[29]....
        /*011c*/ 	.word	0xffffffff


	//   ....[30]....
        /*0120*/ 	.word	0xffffffff


	//   ....[31]....
        /*0124*/ 	.word	0xffffffff


	//   ....[32]....
        /*0128*/ 	.word	0xffffffff


	//   ....[33]....
        /*012c*/ 	.word	0xffffffff


	//   ....[34]....
        /*0130*/ 	.word	0xffffffff


	//   ....[35]....
        /*0134*/ 	.word	0xffffffff


	//   ....[36]....
        /*0138*/ 	.word	0xffffffff


	//   ....[37]....
        /*013c*/ 	.word	0xffffffff


	//   ....[38]....
        /*0140*/ 	.word	0xffffffff


	//   ....[39]....
        /*0144*/ 	.word	0xffffffff


	//   ....[40]....
        /*0148*/ 	.word	0xffffffff


	//   ....[41]....
        /*014c*/ 	.word	0xffffffff


	//   ....[42]....
        /*0150*/ 	.word	0xffffffff


	//   ....[43]....
        /*0154*/ 	.word	0xffffffff


	//   ....[44]....
        /*0158*/ 	.word	0xffffffff


	//   ....[45]....
        /*015c*/ 	.word	0xffffffff


	//   ....[46]....
        /*0160*/ 	.word	0xffffffff


	//   ....[47]....
        /*0164*/ 	.word	0xffffffff


	//   ....[48]....
        /*0168*/ 	.word	0xffffffff


	//   ....[49]....
        /*016c*/ 	.word	0xffffffff


	//   ....[50]....
        /*0170*/ 	.word	0xffffffff


	//   ....[51]....
        /*0174*/ 	.word	0xffffffff


	//   ....[52]....
        /*0178*/ 	.word	0xffffffff


	//   ....[53]....
        /*017c*/ 	.word	0xffffffff


	//   ....[54]....
        /*0180*/ 	.word	0xffffffff


	//   ....[55]....
        /*0184*/ 	.word	0xffffffff


	//   ....[56]....
        /*0188*/ 	.word	0xffffffff


	//   ....[57]....
        /*018c*/ 	.word	0xffffffff


	//   ....[58]....
        /*0190*/ 	.word	0xffffffff


	//   ....[59]....
        /*0194*/ 	.word	0xffffffff


	//   ....[60]....
        /*0198*/ 	.word	0xffffffff


	//   ....[61]....
        /*019c*/ 	.word	0xffffffff


	//   ....[62]....
        /*01a0*/ 	.word	0xffffffff


	//   ....[63]....
        /*01a4*/ 	.word	0xffffffff


	//   ....[64]....
        /*01a8*/ 	.word	0xffffffff


	//   ....[65]....
        /*01ac*/ 	.word	0xffffffff


	//   ....[66]....
        /*01b0*/ 	.word	0xffffffff


	//   ....[67]....
        /*01b4*/ 	.word	0xffffffff


	//   ....[68]....
        /*01b8*/ 	.word	0xffffffff


	//   ....[69]....
        /*01bc*/ 	.word	0xffffffff


	//   ....[70]....
        /*01c0*/ 	.word	0xffffffff


	//   ....[71]....
        /*01c4*/ 	.word	0xffffffff


	//   ....[72]....
        /*01c8*/ 	.word	0xffffffff


	//   ....[73]....
        /*01cc*/ 	.word	0xffffffff


	//   ....[74]....
        /*01d0*/ 	.word	0xffffffff


	//   ....[75]....
        /*01d4*/ 	.word	0xffffffff


	//   ....[76]....
        /*01d8*/ 	.word	0xffffffff


	//   ....[77]....
        /*01dc*/ 	.word	0xffffffff


	//   ....[78]....
        /*01e0*/ 	.word	0xffffffff


	//   ....[79]....
        /*01e4*/ 	.word	0xffffffff


	//   ....[80]....
        /*01e8*/ 	.word	0xffffffff


	//   ....[81]....
        /*01ec*/ 	.word	0xffffffff


	//   ....[82]....
        /*01f0*/ 	.word	0xffffffff


	//   ....[83]....
        /*01f4*/ 	.word	0xffffffff


	//   ....[84]....
        /*01f8*/ 	.word	0xffffffff


	//   ....[85]....
        /*01fc*/ 	.word	0xffffffff


	//   ....[86]....
        /*0200*/ 	.word	0xffffffff


	//   ....[87]....
        /*0204*/ 	.word	0xffffffff


	//   ....[88]....
        /*0208*/ 	.word	0x0500000f


	//   ....[89]....
        /*020c*/ 	.word	0x0500000f


	//   ....[90]....
        /*0210*/ 	.word	0x0500000f


	//   ....[91]....
        /*0214*/ 	.word	0x0500000f


	//   ....[92]....
        /*0218*/ 	.word	0x0500000f


	//   ....[93]....
        /*021c*/ 	.word	0x0500000f


	//   ....[94]....
        /*0220*/ 	.word	0x0500000f


	//   ....[95]....
        /*0224*/ 	.word	0x0500000f


	//   ....[96]....
        /*0228*/ 	.word	0x0500000f


	//   ....[97]....
        /*022c*/ 	.word	0x0500000f


	//   ....[98]....
        /*0230*/ 	.word	0x0500000f


	//   ....[99]....
        /*0234*/ 	.word	0x0500000f


	//   ....[100]....
        /*0238*/ 	.word	0x0500000f


	//   ....[101]....
        /*023c*/ 	.word	0x0500000f


	//   ....[102]....
        /*0240*/ 	.word	0x0500000f


	//   ....[103]....
        /*0244*/ 	.word	0x0500000f


	//   ....[104]....
        /*0248*/ 	.word	0x0500000f


	//   ....[105]....
        /*024c*/ 	.word	0x0500000f


	//   ....[106]....
        /*0250*/ 	.word	0x0500000f


	//   ....[107]....
        /*0254*/ 	.word	0x0500000f


	//   ....[108]....
        /*0258*/ 	.word	0x0500000f


	//   ....[109]....
        /*025c*/ 	.word	0x0500000f


	//   ....[110]....
        /*0260*/ 	.word	0x0500000f


	//   ....[111]....
        /*0264*/ 	.word	0x0500000f


	//   ....[112]....
        /*0268*/ 	.word	0x0500000f


	//   ....[113]....
        /*026c*/ 	.word	0x0500000f


	//   ....[114]....
        /*0270*/ 	.word	0x0500000f


	//   ....[115]....
        /*0274*/ 	.word	0x0500000f


	//   ....[116]....
        /*0278*/ 	.word	0x0500000f


	//   ....[117]....
        /*027c*/ 	.word	0x0500000f


	//   ....[118]....
        /*0280*/ 	.word	0x0500000f


	//   ....[119]....
        /*0284*/ 	.word	0x0500000f


	//   ....[120]....
        /*0288*/ 	.word	0x0500000f


	//   ....[121]....
        /*028c*/ 	.word	0x0500000f


	//   ....[122]....
        /*0290*/ 	.word	0x0500000f


	//   ....[123]....
        /*0294*/ 	.word	0x0500000f


	//   ....[124]....
        /*0298*/ 	.word	0x0500000f


	//   ....[125]....
        /*029c*/ 	.word	0x0500000f


	//   ....[126]....
        /*02a0*/ 	.word	0x0500000f


	//   ....[127]....
        /*02a4*/ 	.word	0x0500000f


	//   ....[128]....
        /*02a8*/ 	.word	0x0500000f


	//   ....[129]....
        /*02ac*/ 	.word	0x0500000f


	//   ....[130]....
        /*02b0*/ 	.word	0x0500000f


	//   ....[131]....
        /*02b4*/ 	.word	0x0500000f


	//   ....[132]....
        /*02b8*/ 	.word	0x0500000f


	//   ....[133]....
        /*02bc*/ 	.word	0x0500000f


	//   ....[134]....
        /*02c0*/ 	.word	0x0500000f


	//   ....[135]....
        /*02c4*/ 	.word	0x0500000f


	//   ....[136]....
        /*02c8*/ 	.word	0x0500000f


	//   ....[137]....
        /*02cc*/ 	.word	0x0500000f


	//   ....[138]....
        /*02d0*/ 	.word	0x0500000f


	//   ....[139]....
        /*02d4*/ 	.word	0x0500000f


	//   ....[140]....
        /*02d8*/ 	.word	0x0500000f


	//   ....[141]....
        /*02dc*/ 	.word	0x0500000f


	//   ....[142]....
        /*02e0*/ 	.word	0x0500000f


	//   ....[143]....
        /*02e4*/ 	.word	0x0500000f


	//   ....[144]....
        /*02e8*/ 	.word	0x0500000f


	//   ....[145]....
        /*02ec*/ 	.word	0x0500000f


	//----- nvinfo : EIATTR_COOP_GROUP_INSTR_OFFSETS
	.align		4
.L_87:
        /*02f0*/ 	.byte	0x04, 0x28
        /*02f2*/ 	.short	(.L_89 - .L_88)


	//   ....[0]....
.L_88:
        /*02f4*/ 	.word	0x00000070


	//   ....[1]....
        /*02f8*/ 	.word	0x000000b0


	//   ....[2]....
        /*02fc*/ 	.word	0x000002d0


	//   ....[3]....
        /*0300*/ 	.word	0x00000430


	//   ....[4]....
        /*0304*/ 	.word	0x00000550


	//   ....[5]....
        /*0308*/ 	.word	0x000006b0


	//   ....[6]....
        /*030c*/ 	.word	0x00000d40


	//   ....[7]....
        /*0310*/ 	.word	0x00004620


	//   ....[8]....
        /*0314*/ 	.word	0x000046a0


	//   ....[9]....
        /*0318*/ 	.word	0x00004a30


	//   ....[10]....
        /*031c*/ 	.word	0x00004ab0


	//   ....[11]....
        /*0320*/ 	.word	0x00008df0


	//   ....[12]....
        /*0324*/ 	.word	0x00008e10


	//   ....[13]....
        /*0328*/ 	.word	0x00008e30


	//   ....[14]....
        /*032c*/ 	.word	0x00008e50


	//   ....[15]....
        /*0330*/ 	.word	0x0000a210


	//   ....[16]....
        /*0334*/ 	.word	0x0000a250


	//   ....[17]....
        /*0338*/ 	.word	0x0000a2f0


	//   ....[18]....
        /*033c*/ 	.word	0x0000a310


	//   ....[19]....
        /*0340*/ 	.word	0x0000c050


	//   ....[20]....
        /*0344*/ 	.word	0x0000c080


	//   ....[21]....
        /*0348*/ 	.word	0x0000c1b0


	//   ....[22]....
        /*034c*/ 	.word	0x0000c1f0


	//   ....[23]....
        /*0350*/ 	.word	0x0000c680


	//   ....[24]....
        /*0354*/ 	.word	0x0000c6c0


	//   ....[25]....
        /*0358*/ 	.word	0x0000c830


	//   ....[26]....
        /*035c*/ 	.word	0x0000c850


	//   ....[27]....
        /*0360*/ 	.word	0x0000c980


	//   ....[28]....
        /*0364*/ 	.word	0x0000c9a0


	//   ....[29]....
        /*0368*/ 	.word	0x0000cae0


	//   ....[30]....
        /*036c*/ 	.word	0x0000cb10


	//   ....[31]....
        /*0370*/ 	.word	0x0000dd50


	//   ....[32]....
        /*0374*/ 	.word	0x0000dd80


	//   ....[33]....
        /*0378*/ 	.word	0x0000ddb0


	//   ....[34]....
        /*037c*/ 	.word	0x0000de10


	//   ....[35]....
        /*0380*/ 	.word	0x0000de70


	//   ....[36]....
        /*0384*/ 	.word	0x0000dec0


	//   ....[37]....
        /*0388*/ 	.word	0x0000df70


	//   ....[38]....
        /*038c*/ 	.word	0x0000df90


	//   ....[39]....
        /*0390*/ 	.word	0x0000e030


	//   ....[40]....
        /*0394*/ 	.word	0x0000e050


	//   ....[41]....
        /*0398*/ 	.word	0x0000e6e0


	//   ....[42]....
        /*039c*/ 	.word	0x0000e700


	//   ....[43]....
        /*03a0*/ 	.word	0x0000e730


	//   ....[44]....
        /*03a4*/ 	.word	0x0000e770


	//   ....[45]....
        /*03a8*/ 	.word	0x0000e800


	//   ....[46]....
        /*03ac*/ 	.word	0x0000e820


	//   ....[47]....
        /*03b0*/ 	.word	0x0000e8c0


	//   ....[48]....
        /*03b4*/ 	.word	0x0000e8e0


	//   ....[49]....
        /*03b8*/ 	.word	0x0000e980


	//   ....[50]....
        /*03bc*/ 	.word	0x0000e9b0


	//   ....[51]....
        /*03c0*/ 	.word	0x0000ea40


	//   ....[52]....
        /*03c4*/ 	.word	0x0000ea60


	//   ....[53]....
        /*03c8*/ 	.word	0x0000eb00


	//   ....[54]....
        /*03cc*/ 	.word	0x0000eb20


	//   ....[55]....
        /*03d0*/ 	.word	0x0000ebc0


	//   ....[56]....
        /*03d4*/ 	.word	0x0000ebe0


	//   ....[57]....
        /*03d8*/ 	.word	0x0000f260


	//   ....[58]....
        /*03dc*/ 	.word	0x0000f290


	//   ....[59]....
        /*03e0*/ 	.word	0x0000f2a0


	//   ....[60]....
        /*03e4*/ 	.word	0x0000f2c0


	//   ....[61]....
        /*03e8*/ 	.word	0x0000f330


	//   ....[62]....
        /*03ec*/ 	.word	0x0000f350


	//   ....[63]....
        /*03f0*/ 	.word	0x0000f3b0


	//   ....[64]....
        /*03f4*/ 	.word	0x0000f3d0


	//   ....[65]....
        /*03f8*/ 	.word	0x0000f430


	//   ....[66]....
        /*03fc*/ 	.word	0x0000f450


	//   ....[67]....
        /*0400*/ 	.word	0x0000f720


	//   ....[68]....
        /*0404*/ 	.word	0x0000f740


	//   ....[69]....
        /*0408*/ 	.word	0x0000f760


	//   ....[70]....
        /*040c*/ 	.word	0x0000f800


	//   ....[71]....
        /*0410*/ 	.word	0x0000f820


	//   ....[72]....
        /*0414*/ 	.word	0x0000f8c0


	//   ....[73]....
        /*0418*/ 	.word	0x0000f8e0


	//   ....[74]....
        /*041c*/ 	.word	0x0000f980


	//   ....[75]....
        /*0420*/ 	.word	0x0000f9a0


	//   ....[76]....
        /*0424*/ 	.word	0x0000f9b0


	//   ....[77]....
        /*0428*/ 	.word	0x0000feb0


	//   ....[78]....
        /*042c*/ 	.word	0x0000fed0


	//   ....[79]....
        /*0430*/ 	.word	0x0000fef0


	//   ....[80]....
        /*0434*/ 	.word	0x0000ff30


	//   ....[81]....
        /*0438*/ 	.word	0x0000ffc0


	//   ....[82]....
        /*043c*/ 	.word	0x0000fff0


	//   ....[83]....
        /*0440*/ 	.word	0x00010080


	//   ....[84]....
        /*0444*/ 	.word	0x000100b0


	//   ....[85]....
        /*0448*/ 	.word	0x000100c0


	//   ....[86]....
        /*044c*/ 	.word	0x00010150


	//   ....[87]....
        /*0450*/ 	.word	0x00010530


	//   ....[88]....
        /*0454*/ 	.word	0x00010a30


	//   ....[89]....
        /*0458*/ 	.word	0x00010b20


	//   ....[90]....
        /*045c*/ 	.word	0x00010bd0


	//   ....[91]....
        /*0460*/ 	.word	0x00010c90


	//   ....[92]....
        /*0464*/ 	.word	0x00010d60


	//   ....[93]....
        /*0468*/ 	.word	0x00010df0


	//   ....[94]....
        /*046c*/ 	.word	0x00010ed0


	//   ....[95]....
        /*0470*/ 	.word	0x00010f60


	//   ....[96]....
        /*0474*/ 	.word	0x00011040


	//   ....[97]....
        /*0478*/ 	.word	0x000110c0


	//   ....[98]....
        /*047c*/ 	.word	0x000111a0


	//   ....[99]....
        /*0480*/ 	.word	0x00011230


	//   ....[100]....
        /*0484*/ 	.word	0x000112a0


	//   ....[101]....
        /*0488*/ 	.word	0x00011320


	//   ....[102]....
        /*048c*/ 	.word	0x000113f0


	//   ....[103]....
        /*0490*/ 	.word	0x00011460


	//   ....[104]....
        /*0494*/ 	.word	0x00011560


	//   ....[105]....
        /*0498*/ 	.word	0x000115f0


	//   ....[106]....
        /*049c*/ 	.word	0x000116d0


	//   ....[107]....
        /*04a0*/ 	.word	0x00011750


	//   ....[108]....
        /*04a4*/ 	.word	0x00011840


	//   ....[109]....
        /*04a8*/ 	.word	0x000118b0


	//   ....[110]....
        /*04ac*/ 	.word	0x000119b0


	//   ....[111]....
        /*04b0*/ 	.word	0x00011a40


	//   ....[112]....
        /*04b4*/ 	.word	0x00011b20


	//   ....[113]....
        /*04b8*/ 	.word	0x00011ba0


	//   ....[114]....
        /*04bc*/ 	.word	0x00011c70


	//   ....[115]....
        /*04c0*/ 	.word	0x00011db0


	//   ....[116]....
        /*04c4*/ 	.word	0x00011e60


	//   ....[117]....
        /*04c8*/ 	.word	0x00011ec0


	//   ....[118]....
        /*04cc*/ 	.word	0x00011f90


	//   ....[119]....
        /*04d0*/ 	.word	0x00011ff0


	//   ....[120]....
        /*04d4*/ 	.word	0x000120c0


	//   ....[121]....
        /*04d8*/ 	.word	0x00012120


	//   ....[122]....
        /*04dc*/ 	.word	0x000121f0


	//   ....[123]....
        /*04e0*/ 	.word	0x00012250


	//   ....[124]....
        /*04e4*/ 	.word	0x00012320


	//   ....[125]....
        /*04e8*/ 	.word	0x00012400


	//   ....[126]....
        /*04ec*/ 	.word	0x000124a0


	//   ....[127]....
        /*04f0*/ 	.word	0x00012500


	//   ....[128]....
        /*04f4*/ 	.word	0x00012610


	//   ....[129]....
        /*04f8*/ 	.word	0x00012670


	//   ....[130]....
        /*04fc*/ 	.word	0x00012780


	//   ....[131]....
        /*0500*/ 	.word	0x000127e0


	//   ....[132]....
        /*0504*/ 	.word	0x000128f0


	//   ....[133]....
        /*0508*/ 	.word	0x00012950


	//   ....[134]....
        /*050c*/ 	.word	0x00012a10


	//   ....[135]....
        /*0510*/ 	.word	0x00012b70


	//   ....[136]....
        /*0514*/ 	.word	0x00012c10


	//   ....[137]....
        /*0518*/ 	.word	0x00012c70


	//   ....[138]....
        /*051c*/ 	.word	0x00012d40


	//   ....[139]....
        /*0520*/ 	.word	0x00012e20


	//   ....[140]....
        /*0524*/ 	.word	0x00012ee0


	//   ....[141]....
        /*0528*/ 	.word	0x00012fc0


	//   ....[142]....
        /*052c*/ 	.word	0x00013080


	//   ....[143]....
        /*0530*/ 	.word	0x00013160


	//   ....[144]....
        /*0534*/ 	.word	0x00013220


	//   ....[145]....
        /*0538*/ 	.word	0x000133b0


	//----- nvinfo : EIATTR_REG_RECONFIG
	.align		4
.L_89:
        /*053c*/ 	.byte	0x01, 0x54
	.zero		2


	//----- nvinfo : EIATTR_SYSCALL_OFFSETS
	.align		4
        /*0540*/ 	.byte	0x04, 0x46
        /*0542*/ 	.short	(.L_91 - .L_90)


	//   ....[0]....
.L_90:
        /*0544*/ 	.word	0x000010f0


	//   ....[1]....
        /*0548*/ 	.word	0x0000d540


	//   ....[2]....
        /*054c*/ 	.word	0x0000d680


	//   ....[3]....
        /*0550*/ 	.word	0x0000d770


	//   ....[4]....
        /*0554*/ 	.word	0x0000e3e0


	//----- nvinfo : EIATTR_MBARRIER_INSTR_OFFSETS
	.align		4
.L_91:
        /*0558*/ 	.byte	0x04, 0x39
        /*055a*/ 	.short	(.L_93 - .L_92)


	//   ....[0]....
.L_92:
        /*055c*/ 	.word	0x00000180
        /*0560*/ 	.word	0x000000ff
        /*0564*/ 	.word	0x00038800
        /*0568*/ 	.short	0x0100
        /*056a*/ 	.byte	0x08
	.zero		1


	//   ....[1]....
        /*056c*/ 	.word	0x00000190
        /*0570*/ 	.word	0x000000ff
        /*0574*/ 	.word	0x00038820
        /*0578*/ 	.short	0x0100
        /*057a*/ 	.byte	0x08
	.zero		1


	//   ....[2]....
        /*057c*/ 	.word	0x00000280
        /*0580*/ 	.word	0x000000ff
        /*0584*/ 	.word	0x00038830
        /*0588*/ 	.short	0x0100
        /*058a*/ 	.byte	0x08
	.zero		1


	//   ....[3]....
        /*058c*/ 	.word	0x00000290
        /*0590*/ 	.word	0x000000ff
        /*0594*/ 	.word	0x00038840
        /*0598*/ 	.short	0x0100
        /*059a*/ 	.byte	0x08
	.zero		1


	//   ....[4]....
        /*059c*/ 	.word	0x000002a0
        /*05a0*/ 	.word	0x000000ff
        /*05a4*/ 	.word	0x00038838
        /*05a8*/ 	.short	0x0100
        /*05aa*/ 	.byte	0x08
	.zero		1


	//   ....[5]....
        /*05ac*/ 	.word	0x000002b0
        /*05b0*/ 	.word	0x000000ff
        /*05b4*/ 	.word	0x00038848
        /*05b8*/ 	.short	0x0100
        /*05ba*/ 	.byte	0x08
	.zero		1


	//   ....[6]....
        /*05bc*/ 	.word	0x000003e0
        /*05c0*/ 	.word	0x000000ff
        /*05c4*/ 	.word	0x00038850
        /*05c8*/ 	.short	0x0100
        /*05ca*/ 	.byte	0x08
	.zero		1


	//   ....[7]....
        /*05cc*/ 	.word	0x000003f0
        /*05d0*/ 	.word	0x000000ff
        /*05d4*/ 	.word	0x00038860
        /*05d8*/ 	.short	0x0100
        /*05da*/ 	.byte	0x08
	.zero		1


	//   ....[8]....
        /*05dc*/ 	.word	0x00000400
        /*05e0*/ 	.word	0x000000ff
        /*05e4*/ 	.word	0x00038858
        /*05e8*/ 	.short	0x0100
        /*05ea*/ 	.byte	0x08
	.zero		1


	//   ....[9]....
        /*05ec*/ 	.word	0x00000410
        /*05f0*/ 	.word	0x000000ff
        /*05f4*/ 	.word	0x00038868
        /*05f8*/ 	.short	0x0100
        /*05fa*/ 	.byte	0x08
	.zero		1


	//   ....[10]....
        /*05fc*/ 	.word	0x00000500
        /*0600*/ 	.word	0x000000ff
        /*0604*/ 	.word	0x00038870
        /*0608*/ 	.short	0x0100
        /*060a*/ 	.byte	0x06
	.zero		1


	//   ....[11]....
        /*060c*/ 	.word	0x00000510
        /*0610*/ 	.word	0x000000ff
        /*0614*/ 	.word	0x00038880
        /*0618*/ 	.short	0x0100
        /*061a*/ 	.byte	0x06
	.zero		1


	//   ....[12]....
        /*061c*/ 	.word	0x00000520
        /*0620*/ 	.word	0x000000ff
        /*0624*/ 	.word	0x00038878
        /*0628*/ 	.short	0x0100
        /*062a*/ 	.byte	0x06
	.zero		1


	//   ....[13]....
        /*062c*/ 	.word	0x00000530
        /*0630*/ 	.word	0x000000ff
        /*0634*/ 	.word	0x00038888
        /*0638*/ 	.short	0x0100
        /*063a*/ 	.byte	0x06
	.zero		1


	//   ....[14]....
        /*063c*/ 	.word	0x00000660
        /*0640*/ 	.word	0x000000ff
        /*0644*/ 	.word	0x00038890
        /*0648*/ 	.short	0x0100
        /*064a*/ 	.byte	0x08
	.zero		1


	//   ....[15]....
        /*064c*/ 	.word	0x00000670
        /*0650*/ 	.word	0x000000ff
        /*0654*/ 	.word	0x000388a0
        /*0658*/ 	.short	0x0100
        /*065a*/ 	.byte	0x08
	.zero		1


	//   ....[16]....
        /*065c*/ 	.word	0x00000680
        /*0660*/ 	.word	0x000000ff
        /*0664*/ 	.word	0x00038898
        /*0668*/ 	.short	0x0100
        /*066a*/ 	.byte	0x08
	.zero		1


	//   ....[17]....
        /*066c*/ 	.word	0x00000690
        /*0670*/ 	.word	0x000000ff
        /*0674*/ 	.word	0x000388a8
        /*0678*/ 	.short	0x0100
        /*067a*/ 	.byte	0x08
	.zero		1


	//   ....[18]....
        /*067c*/ 	.word	0x000007d0
        /*0680*/ 	.word	0x000000ff
        /*0684*/ 	.word	0x000388b0
        /*0688*/ 	.short	0x0100
        /*068a*/ 	.byte	0x08
	.zero		1


	//   ....[19]....
        /*068c*/ 	.word	0x000007e0
        /*0690*/ 	.word	0x000000ff
        /*0694*/ 	.word	0x000388c0
        /*0698*/ 	.short	0x0100
        /*069a*/ 	.byte	0x08
	.zero		1


	//   ....[20]....
        /*069c*/ 	.word	0x000007f0
        /*06a0*/ 	.word	0x000000ff
        /*06a4*/ 	.word	0x000388b8
        /*06a8*/ 	.short	0x0100
        /*06aa*/ 	.byte	0x08
	.zero		1


	//   ....[21]....
        /*06ac*/ 	.word	0x00000800
        /*06b0*/ 	.word	0x000000ff
        /*06b4*/ 	.word	0x000388c8
        /*06b8*/ 	.short	0x0100
        /*06ba*/ 	.byte	0x08
	.zero		1


	//   ....[22]....
        /*06bc*/ 	.word	0x00001170
        /*06c0*/ 	.word	0x000000ff
        /*06c4*/ 	.word	0x00038800
        /*06c8*/ 	.short	0x010a
        /*06ca*/ 	.byte	0x28
	.zero		1


	//   ....[23]....
        /*06cc*/ 	.word	0x00001200
        /*06d0*/ 	.word	0x00000000
        /*06d4*/ 	.word	0x00038830
        /*06d8*/ 	.short	0x010a
        /*06da*/ 	.byte	0x3f
	.zero		1


	//   ....[24]....
        /*06dc*/ 	.word	0x00001250
        /*06e0*/ 	.word	0x00000000
        /*06e4*/ 	.word	0x00038830
        /*06e8*/ 	.short	0x010a
        /*06ea*/ 	.byte	0x3f
	.zero		1


	//   ....[25]....
        /*06ec*/ 	.word	0x00003d40
        /*06f0*/ 	.word	0x000000ff
        /*06f4*/ 	.word	0x00000000
        /*06f8*/ 	.short	0x0101
        /*06fa*/ 	.byte	0x04
	.zero		1


	//   ....[26]....
        /*06fc*/ 	.word	0x000059e0
        /*0700*/ 	.word	0x000000ff
        /*0704*/ 	.word	0x00038830
        /*0708*/ 	.short	0x010a
        /*070a*/ 	.byte	0x3d
	.zero		1


	//   ....[27]....
        /*070c*/ 	.word	0x00005a20
        /*0710*/ 	.word	0x000000ff
        /*0714*/ 	.word	0x00038830
        /*0718*/ 	.short	0x010a
        /*071a*/ 	.byte	0x3d
	.zero		1


	//   ....[28]....
        /*071c*/ 	.word	0x00008380
        /*0720*/ 	.word	0x000000ff
        /*0724*/ 	.word	0x00038850
        /*0728*/ 	.short	0x010a
        /*072a*/ 	.byte	0x04
	.zero		1


	//   ....[29]....
        /*072c*/ 	.word	0x000083c0
        /*0730*/ 	.word	0x000000ff
        /*0734*/ 	.word	0x00038850
        /*0738*/ 	.short	0x010a
        /*073a*/ 	.byte	0x04
	.zero		1


	//   ....[30]....
        /*073c*/ 	.word	0x000089e0
        /*0740*/ 	.word	0x000000ff
        /*0744*/ 	.word	0x00000000
        /*0748*/ 	.short	0x0101
        /*074a*/ 	.byte	0x3d
	.zero		1


	//   ....[31]....
        /*074c*/ 	.word	0x000097e0
        /*0750*/ 	.word	0x000000ff
        /*0754*/ 	.word	0x00000000
        /*0758*/ 	.short	0x0101
        /*075a*/ 	.byte	0x04
	.zero		1


	//   ....[32]....
        /*075c*/ 	.word	0x0000a160
        /*0760*/ 	.word	0x000000ff
        /*0764*/ 	.word	0x00038850
        /*0768*/ 	.short	0x010a
        /*076a*/ 	.byte	0x0c
	.zero		1


	//   ....[33]....
        /*076c*/ 	.word	0x0000a1a0
        /*0770*/ 	.word	0x000000ff
        /*0774*/ 	.word	0x00038850
        /*0778*/ 	.short	0x010a
        /*077a*/ 	.byte	0x0c
	.zero		1


	//   ....[34]....
        /*077c*/ 	.word	0x0000b0d0
        /*0780*/ 	.word	0x000000ff
        /*0784*/ 	.word	0x00000000
        /*0788*/ 	.short	0x0101
        /*078a*/ 	.byte	0x05
	.zero		1


	//   ....[35]....
        /*078c*/ 	.word	0x0000c6a0
        /*0790*/ 	.word	0x000000ff
        /*0794*/ 	.word	0x00000000
        /*0798*/ 	.short	0x0101
        /*079a*/ 	.byte	0x04
	.zero		1


	//   ....[36]....
        /*079c*/ 	.word	0x0000dbd0
        /*07a0*/ 	.word	0x00000000
        /*07a4*/ 	.word	0x00038840
        /*07a8*/ 	.short	0x010a
        /*07aa*/ 	.byte	0x3f
	.zero		1


	//   ....[37]....
        /*07ac*/ 	.word	0x0000e1c0
        /*07b0*/ 	.word	0x00000000
        /*07b4*/ 	.word	0x00038830
        /*07b8*/ 	.short	0x0107
        /*07ba*/ 	.byte	0x3f
	.zero		1


	//   ....[38]....
        /*07bc*/ 	.word	0x0000e280
        /*07c0*/ 	.word	0x00000000
        /*07c4*/ 	.word	0x00038830
        /*07c8*/ 	.short	0x0101
        /*07ca*/ 	.byte	0x3f
	.zero		1


	//   ....[39]....
        /*07cc*/ 	.word	0x0000ecf0
        /*07d0*/ 	.word	0x000000ff
        /*07d4*/ 	.word	0x00038800
        /*07d8*/ 	.short	0x0107
        /*07da*/ 	.byte	0x27
	.zero		1


	//   ....[40]....
        /*07dc*/ 	.word	0x0000ed50
        /*07e0*/ 	.word	0x000000ff
        /*07e4*/ 	.word	0x00038800
        /*07e8*/ 	.short	0x0101
        /*07ea*/ 	.byte	0x27
	.zero		1


	//   ....[41]....
        /*07ec*/ 	.word	0x0000ed70
        /*07f0*/ 	.word	0x000000ff
        /*07f4*/ 	.word	0x00038820
        /*07f8*/ 	.short	0x010a
        /*07fa*/ 	.byte	0x27
	.zero		1


	//   ....[42]....
        /*07fc*/ 	.word	0x0000f080
        /*0800*/ 	.word	0x00000007
        /*0804*/ 	.word	0x00038840
        /*0808*/ 	.short	0x010a
        /*080a*/ 	.byte	0x3f
	.zero		1


	//   ....[43]....
        /*080c*/ 	.word	0x0000f540
        /*0810*/ 	.word	0x00000007
        /*0814*/ 	.word	0x00038830
        /*0818*/ 	.short	0x0107
        /*081a*/ 	.byte	0x3f
	.zero		1


	//   ....[44]....
        /*081c*/ 	.word	0x0000f5f0
        /*0820*/ 	.word	0x00000007
        /*0824*/ 	.word	0x00038830
        /*0828*/ 	.short	0x0101
        /*082a*/ 	.byte	0x3f
	.zero		1


	//   ....[45]....
        /*082c*/ 	.word	0x0000f670
        /*0830*/ 	.word	0x00000007
        /*0834*/ 	.word	0x00038860
        /*0838*/ 	.short	0x010a
        /*083a*/ 	.byte	0x3f
	.zero		1


	//   ....[46]....
        /*083c*/ 	.word	0x0000fbf0
        /*0840*/ 	.word	0x00000007
        /*0844*/ 	.word	0x00038850
        /*0848*/ 	.short	0x0107
        /*084a*/ 	.byte	0x3f
	.zero		1


	//   ....[47]....
        /*084c*/ 	.word	0x0000fd10
        /*0850*/ 	.word	0x00000007
        /*0854*/ 	.word	0x00038850
        /*0858*/ 	.short	0x0101
        /*085a*/ 	.byte	0x3f
	.zero		1


	//   ....[48]....
        /*085c*/ 	.word	0x0000fdf0
        /*0860*/ 	.word	0x00000004
        /*0864*/ 	.word	0x00038860
        /*0868*/ 	.short	0x010a
        /*086a*/ 	.byte	0x3f
	.zero		1


	//   ....[49]....
        /*086c*/ 	.word	0x000102d0
        /*0870*/ 	.word	0x00000004
        /*0874*/ 	.word	0x00038850
        /*0878*/ 	.short	0x0107
        /*087a*/ 	.byte	0x3f
	.zero		1


	//   ....[50]....
        /*087c*/ 	.word	0x000103c0
        /*0880*/ 	.word	0x00000004
        /*0884*/ 	.word	0x00038850
        /*0888*/ 	.short	0x0101
        /*088a*/ 	.byte	0x3f
	.zero		1


	//   ....[51]....
        /*088c*/ 	.word	0x000104b0
        /*0890*/ 	.word	0x00000005
        /*0894*/ 	.word	0x00038820
        /*0898*/ 	.short	0x010a
        /*089a*/ 	.byte	0x3f
	.zero		1


	//   ....[52]....
        /*089c*/ 	.word	0x00010650
        /*08a0*/ 	.word	0x00000003
        /*08a4*/ 	.word	0x00038840
        /*08a8*/ 	.short	0x010a
        /*08aa*/ 	.byte	0x3f
	.zero		1


	//   ....[53]....
        /*08ac*/ 	.word	0x000106f0
        /*08b0*/ 	.word	0x00000005
        /*08b4*/ 	.word	0x00038840
        /*08b8*/ 	.short	0x010a
        /*08ba*/ 	.byte	0x3f
	.zero		1


	//   ....[54]....
        /*08bc*/ 	.word	0x00010730
        /*08c0*/ 	.word	0x00000003
        /*08c4*/ 	.word	0x00038860
        /*08c8*/ 	.short	0x010a
        /*08ca*/ 	.byte	0x3f
	.zero		1


	//   ....[55]....
        /*08cc*/ 	.word	0x00010770
        /*08d0*/ 	.word	0x00000005
        /*08d4*/ 	.word	0x00038860
        /*08d8*/ 	.short	0x010a
        /*08da*/ 	.byte	0x3f
	.zero		1


	//   ....[56]....
        /*08dc*/ 	.word	0x000107e0
        /*08e0*/ 	.word	0x00000003
        /*08e4*/ 	.word	0x00038800
        /*08e8*/ 	.short	0x010a
        /*08ea*/ 	.byte	0x3f
	.zero		1


	//   ....[57]....
        /*08ec*/ 	.word	0x00010830
        /*08f0*/ 	.word	0x00000000
        /*08f4*/ 	.word	0x00038830
        /*08f8*/ 	.short	0x010a
        /*08fa*/ 	.byte	0x3f
	.zero		1


	//   ....[58]....
        /*08fc*/ 	.word	0x00010890
        /*0900*/ 	.word	0x00000099
        /*0904*/ 	.word	0x00038830
        /*0908*/ 	.short	0x010a
        /*090a*/ 	.byte	0x3f
	.zero		1


	//   ....[59]....
        /*090c*/ 	.word	0x000108f0
        /*0910*/ 	.word	0x00000002
        /*0914*/ 	.word	0x00038850
        /*0918*/ 	.short	0x010a
        /*091a*/ 	.byte	0x3f
	.zero		1


	//   ....[60]....
        /*091c*/ 	.word	0x00010950
        /*0920*/ 	.word	0x00000007
        /*0924*/ 	.word	0x00038850
        /*0928*/ 	.short	0x010a
        /*092a*/ 	.byte	0x3f
	.zero		1


	//   ....[61]....
        /*092c*/ 	.word	0x00010a70
        /*0930*/ 	.word	0x00000000
        /*0934*/ 	.word	0x00038840
        /*0938*/ 	.short	0x010a
        /*093a*/ 	.byte	0x3f
	.zero		1


	//   ....[62]....
        /*093c*/ 	.word	0x00011cb0
        /*0940*/ 	.word	0x00000003
        /*0944*/ 	.word	0x00038820
        /*0948*/ 	.short	0x010a
        /*094a*/ 	.byte	0x3f
	.zero		1


	//   ....[63]....
        /*094c*/ 	.word	0x00011d00
        /*0950*/ 	.word	0x00000007
        /*0954*/ 	.word	0x00038840
        /*0958*/ 	.short	0x010a
        /*095a*/ 	.byte	0x3f
	.zero		1


	//   ....[64]....
        /*095c*/ 	.word	0x00012350
        /*0960*/ 	.word	0x00000007
        /*0964*/ 	.word	0x00038860
        /*0968*/ 	.short	0x010a
        /*096a*/ 	.byte	0x3f
	.zero		1


	//   ....[65]....
        /*096c*/ 	.word	0x00012ac0
        /*0970*/ 	.word	0x00000004
        /*0974*/ 	.word	0x00038860
        /*0978*/ 	.short	0x010a
        /*097a*/ 	.byte	0x3f
	.zero		1


	//   ....[66]....
        /*097c*/ 	.word	0x000132d0
        /*0980*/ 	.word	0x00000005
        /*0984*/ 	.word	0x00038820
        /*0988*/ 	.short	0x010a
        /*098a*/ 	.byte	0x3f
	.zero		1


	//   ....[67]....
        /*098c*/ 	.word	0x00013470
        /*0990*/ 	.word	0x00000003
        /*0994*/ 	.word	0x00038840
        /*0998*/ 	.short	0x010a
        /*099a*/ 	.byte	0x3f
	.zero		1


	//   ....[68]....
        /*099c*/ 	.word	0x000134c0
        /*09a0*/ 	.word	0x00000005
        /*09a4*/ 	.word	0x00038840
        /*09a8*/ 	.short	0x010a
        /*09aa*/ 	.byte	0x3f
	.zero		1


	//   ....[69]....
        /*09ac*/ 	.word	0x00013510
        /*09b0*/ 	.word	0x00000003
        /*09b4*/ 	.word	0x00038860
        /*09b8*/ 	.short	0x010a
        /*09ba*/ 	.byte	0x3f
	.zero		1


	//----- nvinfo : EIATTR_NUM_MBARRIERS
	.align		4
.L_93:
        /*09bc*/ 	.byte	0x03, 0x38
        /*09be*/ 	.short	0x0016


	//----- nvinfo : EIATTR_EXIT_INSTR_OFFSETS
	.align		4
        /*09c0*/ 	.byte	0x04, 0x1c
        /*09c2*/ 	.short	(.L_95 - .L_94)


	//   ....[0]....
.L_94:
        /*09c4*/ 	.word	0x00000940


	//   ....[1]....
        /*09c8*/ 	.word	0x0000ccb0


	//   ....[2]....
        /*09cc*/ 	.word	0x000107c0


	//----- nvinfo : EIATTR_MAX_THREADS
	.align		4
.L_95:
        /*09d0*/ 	.byte	0x04, 0x05
        /*09d2*/ 	.short	(.L_97 - .L_96)
.L_96:
        /*09d4*/ 	.word	0x00000180
        /*09d8*/ 	.word	0x00000001
        /*09dc*/ 	.word	0x00000001


	//----- nvinfo : EIATTR_CRS_STACK_SIZE
	.align		4
.L_97:
        /*09e0*/ 	.byte	0x04, 0x1e
        /*09e2*/ 	.short	(.L_99 - .L_98)
.L_98:
        /*09e4*/ 	.word	0x00000000


	//----- nvinfo : EIATTR_CBANK_PARAM_SIZE
	.align		4
.L_99:
        /*09e8*/ 	.byte	0x03, 0x19
        /*09ea*/ 	.short	0x0a70


	//----- nvinfo : EIATTR_PARAM_CBANK
	.align		4
        /*09ec*/ 	.byte	0x04, 0x0a
        /*09ee*/ 	.short	(.L_101 - .L_100)
	.align		4
.L_100:
        /*09f0*/ 	.word	index@(.nv.constant0._ZN7cutlass13device_kernelIN5flash11enable_sm90INS1_16FlashAttnFwdSm90INS1_25CollectiveMainloopFwdSm90ILi2EN4cute5tupleIJNS5_1CILi1EEES8_S8_EEENS6_IJNS7_ILi128EEENS7_ILi80EEENS7_ILi256EEEEEELi256ENS_6half_tEfNS_4arch4Sm90ELb0ELb0ELb1ELb0ELb1ELb0ELb0ELb1ELb1ELb1ELb0ELb0EEENS1_21CollectiveEpilogueFwdINS6_IJSA_SC_SB_EEES9_SE_SG_Li256ELb0ELb1ELb0ELb0EEENS1_29StaticPersistentTileSchedulerILb0EEEEEEEEEvNT_6ParamsE)
        /*09f4*/ 	.short	0x0210
        /*09f6*/ 	.short	0x0a70


	//----- nvinfo : EIATTR_SW_WAR
	.align		4
.L_101:
        /*09f8*/ 	.byte	0x04, 0x36
        /*09fa*/ 	.short	(.L_103 - .L_102)
.L_102:
        /*09fc*/ 	.word	0x00000008
.L_103:


//--------------------- .nv.info._ZN7cutlass13device_kernelIN5flash11enable_sm90INS1_16FlashAttnFwdSm90INS1_25CollectiveMainloopFwdSm90ILi2EN4cute5tupleIJNS5_1CILi1EEES8_S8_EEENS6_IJNS7_ILi128EEENS7_ILi80EEENS7_ILi256EEEEEELi256ENS_6half_tEfNS_4arch4Sm90ELb0ELb0ELb1ELb1ELb1ELb0ELb0ELb1ELb1ELb1ELb0ELb0EEENS1_21CollectiveEpilogueFwdINS6_IJSA_SC_SB_EEES9_SE_SG_Li256ELb1ELb1ELb0ELb0EEENS1_36VarlenDynamicPersistentTileSchedulerILi128ELi80ELi256ELi128ELb0ELb1ELb1ELb0ELb1ELb1EEEEEEEEEvNT_6ParamsE --------------------------
	.section	.nv.info._ZN7cutlass13device_kernelIN5flash11enable_sm90INS1_16FlashAttnFwdSm90INS1_25CollectiveMainloopFwdSm90ILi2EN4cute5tupleIJNS5_1CILi1EEES8_S8_EEENS6_IJNS7_ILi128EEENS7_ILi80EEENS7_ILi256EEEEEELi256ENS_6half_tEfNS_4arch4Sm90ELb0ELb0ELb1ELb1ELb1ELb0ELb0ELb1ELb1ELb1ELb0ELb0EEENS1_21CollectiveEpilogueFwdINS6_IJSA_SC_SB_EEES9_SE_SG_Li256ELb1ELb1ELb0ELb0EEENS1_36VarlenDynamicPersistentTileSchedulerILi128ELi80ELi256ELi128ELb0ELb1ELb1ELb0ELb1ELb1EEEEEEEEEvNT_6ParamsE,"",@"SHT_CUDA_INFO"
	.sectionflags	@""
	.align	4


	//----- nvinfo : EIATTR_CUDA_API_VERSION
	.align		4
        /*0000*/ 	.byte	0x04, 0x37
        /*0002*/ 	.short	(.L_105 - .L_104)
.L_104:
        /*0004*/ 	.word	0x00000082


	//----- nvinfo : EIATTR_KPARAM_INFO
	.align		4
.L_105:
        /*0008*/ 	.byte	0x04, 0x17
        /*000a*/ 	.short	(.L_107 - .L_106)
.L_106:
        /*000c*/ 	.word	0x00000000
        /*0010*/ 	.short	0x0000
        /*0012*/ 	.short	0x0070
        /*0014*/ 	.byte	0x00, 0xf0, 0x01, 0x2a


	//----- nvinfo : EIATTR_SPARSE_MMA_MASK
	.align		4
.L_107:
        /*0018*/ 	.byte	0x03, 0x50
        /*001a*/ 	.short	0x0000


	//----- nvinfo : EIATTR_MAXREG_COUNT
	.align		4
        /*001c*/ 	.byte	0x03, 0x1b
        /*001e*/ 	.short	0x00a8


	//----- nvinfo : EIATTR_NUM_BARRIERS
	.align		4
        /*0020*/ 	.byte	0x02, 0x4c
        /*0022*/ 	.byte	0x09
	.zero		1


	//----- nvinfo : EIATTR_EXTERNS
	.align		4
        /*0024*/ 	.byte	0x04, 0x0f
        /*0026*/ 	.short	(.L_109 - .L_108)


	//   ....[0]....
	.align		4
.L_108:
        /*0028*/ 	.word	index@(__assertfail)


	//----- nvinfo : EIATTR_ANNOTATIONS
	.align		4
.L_109:
        /*002c*/ 	.byte	0x04, 0x55
        /*002e*/ 	.short	(.L_111 - .L_110)


	//   ....[0]....
.L_110:
        /*0030*/ 	.word	0x00000001
        /*0034*/ 	.byte	0xa0, 0x08, 0x00, 0x00, 0x01, 0x00, 0x00, 0x00, 0xa0, 0x09, 0x00, 0x00, 0x01, 0x00, 0x00, 0x00
        /* <DEDUP_REMOVED lines=14> */
        /*0124*/ 	.byte	0x20, 0x37, 0x01, 0x00, 0x01, 0x00, 0x00, 0x00, 0xc0, 0x38, 0x01, 0x00


	//----- nvinfo : EIATTR_MERCURY_ISA_VERSION
	.align		4
.L_111:
        /*0130*/ 	.byte	0x03, 0x5f
        /*0132*/ 	.short	0x0101


	//----- nvinfo : EIATTR_UNUSED_LOAD_BYTE_OFFSET
	.align		4
        /*0134*/ 	.byte	0x04, 0x44
        /*0136*/ 	.short	(.L_113 - .L_112)


	//   ....[0]....
.L_112:
        /*0138*/ 	.word	0x00000950
        /*013c*/ 	.word	0x0000fff0


	//   ....[1]....
        /*0140*/ 	.word	0x0000b600
        /*0144*/ 	.word	0x0000fff0


	//----- nvinfo : EIATTR_INT_WARP_WIDE_INSTR_OFFSETS
	.align		4
.L_113:
        /*0148*/ 	.byte	0x04, 0x31
        /*014a*/ 	.short	(.L_115 - .L_114)


	//   ....[0]....
.L_114:
        /*014c*/ 	.word	0x000000c0


	//   ....[1]....
        /*0150*/ 	.word	0x000000d0


	//   ....[2]....
        /*0154*/ 	.word	0x00000170


	//   ....[3]....
        /*0158*/ 	.word	0x0000f590


	//   ....[4]....
        /*015c*/ 	.word	0x0000f620


	//   ....[5]....
        /*0160*/ 	.word	0x000125b0


	//   ....[6]....
        /*0164*/ 	.word	0x00012640


	//----- nvinfo : EIATTR_COOP_GROUP_MASK_REGIDS
	.align		4
.L_115:
        /*0168*/ 	.byte	0x04, 0x29
        /*016a*/ 	.short	(.L_117 - .L_116)


	//   ....[0]....
.L_116:
        /*016c*/ 	.word	0xffffffff


	//   ....[1]....
        /*0170*/ 	.word	0xffffffff


	//   ....[2]....
        /*0174*/ 	.word	0xffffffff


	//   ....[3]....
        /*0178*/ 	.word	0xffffffff


	//   ....[4]....
        /*017c*/ 	.word	0xffffffff


	//   ....[5]....
        /*0180*/ 	.word	0xffffffff


	//   ....[6]....
        /*0184*/ 	.word	0xffffffff


	//   ....[7]....
        /*0188*/ 	.word	0xffffffff


	//   ....[8]....
        /*018c*/ 	.word	0xffffffff


	//   ....[9]....
        /*0190*/ 	.word	0xffffffff


	//   ....[10]....
        /*0194*/ 	.word	0xffffffff


	//   ....[11]....
        /*0198*/ 	.word	0xffffffff


	//   ....[12]....
        /*019c*/ 	.word	0xffffffff


	//   ....[13]....
        /*01a0*/ 	.word	0xffffffff


	//   ....[14]....
        /*01a4*/ 	.word	0xffffffff


	//   ....[15]....
        /*01a8*/ 	.word	0xffffffff


	//   ....[16]....
        /*01ac*/ 	.word	0xffffffff


	//   ....[17]....
        /*01b0*/ 	.word	0xffffffff


	//   ....[18]....
        /*01b4*/ 	.word	0xffffffff


	//   ....[19]....
        /*01b8*/ 	.word	0xffffffff


	//   ....[20]....
        /*01bc*/ 	.word	0xffffffff


	//   ....[21]....
        /*01c0*/ 	.word	0xffffffff


	//   ....[22]....
        /*01c4*/ 	.word	0xffffffff


	//   ....[23]....
        /*01c8*/ 	.word	0xffffffff


	//   ....[24]....
        /*01cc*/ 	.word	0xffffffff


	//   ....[25]....
        /*01d0*/ 	.word	0xffffffff


	//   ....[26]....
        /*01d4*/ 	.word	0xffffffff


	//   ....[27]....
        /*01d8*/ 	.word	0xffffffff


	//   ....[28]....
        /*01dc*/ 	.word	0xffffffff


	//   ....[29]....
        /*01e0*/ 	.word	0xffffffff


	//   ....[30]....
        /*01e4*/ 	.word	0xffffffff


	//   ....[31]....
        /*01e8*/ 	.word	0xffffffff


	//   ....[32]....
        /*01ec*/ 	.word	0xffffffff


	//   ....[33]....
        /*01f0*/ 	.word	0xffffffff


	//   ....[34]....
        /*01f4*/ 	.word	0xffffffff


	//   ....[35]....
        /*01f8*/ 	.word	0xffffffff


	//   ....[36]....
        /*01fc*/ 	.word	0xffffffff


	//   ....[37]....
        /*0200*/ 	.word	0xffffffff


	//   ....[38]....
        /*0204*/ 	.word	0xffffffff


	//   ....[39]....
        /*0208*/ 	.word	0xffffffff


	//   ....[40]....
        /*020c*/ 	.word	0xffffffff


	//   ....[41]....
        /*0210*/ 	.word	0xffffffff


	//   ....[42]....
        /*0214*/ 	.word	0xffffffff


	//   ....[43]....
        /*0218*/ 	.word	0xffffffff


	//   ....[44]....
        /*021c*/ 	.word	0xffffffff


	//   ....[45]....
        /*0220*/ 	.word	0xffffffff


	//   ....[46]....
        /*0224*/ 	.word	0xffffffff


	//   ....[47]....
        /*0228*/ 	.word	0xffffffff


	//   ....[48]....
        /*022c*/ 	.word	0xffffffff


	//   ....[49]....
        /*0230*/ 	.word	0xffffffff


	//   ....[50]....
        /*0234*/ 	.word	0xffffffff


	//   ....[51]....
        /*0238*/ 	.word	0xffffffff


	//   ....[52]....
        /*023c*/ 	.word	0xffffffff


	//   ....[53]....
        /*0240*/ 	.word	0xffffffff


	//   ....[54]....
        /*0244*/ 	.word	0xffffffff


	//   ....[55]....
        /*0248*/ 	.word	0xffffffff


	//   ....[56]....
        /*024c*/ 	.word	0xffffffff


	//   ....[57]....
        /*0250*/ 	.word	0xffffffff


	//   ....[58]....
        /*0254*/ 	.word	0xffffffff


	//   ....[59]....
        /*0258*/ 	.word	0xffffffff


	//   ....[60]....
        /*025c*/ 	.word	0xffffffff


	//   ....[61]....
        /*0260*/ 	.word	0xffffffff


	//   ....[62]....
        /*0264*/ 	.word	0xffffffff


	//   ....[63]....
        /*0268*/ 	.word	0xffffffff


	//   ....[64]....
        /*026c*/ 	.word	0xffffffff


	//   ....[65]....
        /*0270*/ 	.word	0xffffffff


	//   ....[66]....
        /*0274*/ 	.word	0xffffffff


	//   ....[67]....
        /*0278*/ 	.word	0xffffffff


	//   ....[68]....
        /*027c*/ 	.word	0xffffffff


	//   ....[69]....
        /*0280*/ 	.word	0xffffffff


	//   ....[70]....
        /*0284*/ 	.word	0xffffffff


	//   ....[71]....
        /*0288*/ 	.word	0xffffffff


	//   ....[72]....
        /*028c*/ 	.word	0xffffffff


	//   ....[73]....
        /*0290*/ 	.word	0xffffffff


	//   ....[74]....
        /*0294*/ 	.word	0xffffffff


	//   ....[75]....
        /*0298*/ 	.word	0xffffffff


	//   ....[76]....
        /*029c*/ 	.word	0xffffffff


	//   ....[77]....
        /*02a0*/ 	.word	0xffffffff


	//   ....[78]....
        /*02a4*/ 	.word	0xffffffff


	//   ....[79]....
        /*02a8*/ 	.word	0xffffffff


	//   ....[80]....
        /*02ac*/ 	.word	0xffffffff


	//   ....[81]....
        /*02b0*/ 	.word	0xffffffff


	//   ....[82]....
        /*02b4*/ 	.word	0xffffffff


	//   ....[83]....
        /*02b8*/ 	.word	0xffffffff


	//   ....[84]....
        /*02bc*/ 	.word	0xffffffff


	//   ....[85]....
        /*02c0*/ 	.word	0xffffffff


	//   ....[86]....
        /*02c4*/ 	.word	0xffffffff


	//   ....[87]....
        /*02c8*/ 	.word	0xffffffff


	//   ....[88]....
        /*02cc*/ 	.word	0xffffffff


	//   ....[89]....
        /*02d0*/ 	.word	0xffffffff


	//   ....[90]....
        /*02d4*/ 	.word	0xffffffff


	//   ....[91]....
        /*02d8*/ 	.word	0xffffffff


	//   ....[92]....
        /*02dc*/ 	.word	0xffffffff


	//   ....[93]....
        /*02e0*/ 	.word	0xffffffff


	//   ....[94]....
        /*02e4*/ 	.word	0xffffffff


	//   ....[95]....
        /*02e8*/ 	.word	0xffffffff


	//   ....[96]....
        /*02ec*/ 	.word	0xffffffff


	//   ....[97]....
        /*02f0*/ 	.word	0xffffffff


	//   ....[98]....
        /*02f4*/ 	.word	0xffffffff


	//   ....[99]....
        /*02f8*/ 	.word	0xffffffff


	//   ....[100]....
        /*02fc*/ 	.word	0xffffffff


	//   ....[101]....
        /*0300*/ 	.word	0xffffffff


	//   ....[102]....
        /*0304*/ 	.word	0xffffffff


	//   ....[103]....
        /*0308*/ 	.word	0xffffffff


	//   ....[104]....
        /*030c*/ 	.word	0xffffffff


	//   ....[105]....
        /*0310*/ 	.word	0xffffffff


	//   ....[106]....
        /*0314*/ 	.word	0xffffffff


	//   ....[107]....
        /*0318*/ 	.word	0xffffffff


	//   ....[108]....
        /*031c*/ 	.word	0xffffffff


	//   ....[109]....
        /*0320*/ 	.word	0xffffffff


	//   ....[110]....
        /*0324*/ 	.word	0xffffffff


	//   ....[111]....
        /*0328*/ 	.word	0xffffffff


	//   ....[112]....
        /*032c*/ 	.word	0xffffffff


	//   ....[113]....
        /*0330*/ 	.word	0xffffffff


	//   ....[114]....
        /*0334*/ 	.word	0xffffffff


	//   ....[115]....
        /*0338*/ 	.word	0xffffffff


	//   ....[116]....
        /*033c*/ 	.word	0xffffffff


	//   ....[117]....
        /*0340*/ 	.word	0xffffffff


	//   ....[118]....
        /*0344*/ 	.word	0xffffffff


	//   ....[119]....
        /*0348*/ 	.word	0xffffffff


	//   ....[120]....
        /*034c*/ 	.word	0xffffffff


	//   ....[121]....
        /*0350*/ 	.word	0xffffffff


	//   ....[122]....
        /*0354*/ 	.word	0xffffffff


	//   ....[123]....
        /*0358*/ 	.word	0xffffffff


	//   ....[124]....
        /*035c*/ 	.word	0xffffffff


	//   ....[125]....
        /*0360*/ 	.word	0xffffffff


	//   ....[126]....
        /*0364*/ 	.word	0xffffffff


	//   ....[127]....
        /*0368*/ 	.word	0xffffffff


	//   ....[128]....
        /*036c*/ 	.word	0xffffffff


	//   ....[129]....
        /*0370*/ 	.word	0x0500000f


	//   ....[130]....
        /*0374*/ 	.word	0x0500000f


	//   ....[131]....
        /*0378*/ 	.word	0x0500000f


	//   ....[132]....
        /*037c*/ 	.word	0x0500000f


	//   ....[133]....
        /*0380*/ 	.word	0x0500000f


	//   ....[134]....
        /*0384*/ 	.word	0x0500000f


	//   ....[135]....
        /*0388*/ 	.word	0x0500000f


	//   ....[136]....
        /*038c*/ 	.word	0x0500000f


	//   ....[137]....
        /*0390*/ 	.word	0x0500000f


	//   ....[138]....
        /*0394*/ 	.word	0x0500000f


	//   ....[139]....
        /*0398*/ 	.word	0x0500000f


	//   ....[140]....
        /*039c*/ 	.word	0x0500000f


	//   ....[141]....
        /*03a0*/ 	.word	0x0500000f


	//   ....[142]....
        /*03a4*/ 	.word	0x0500000f


	//   ....[143]....
        /*03a8*/ 	.word	0x0500000f


	//   ....[144]....
        /*03ac*/ 	.word	0x0500000f


	//   ....[145]....
        /*03b0*/ 	.word	0x0500000f


	//   ....[146]....
        /*03b4*/ 	.word	0x0500000f


	//   ....[147]....
        /*03b8*/ 	.word	0x0500000f


	//   ....[148]....
        /*03bc*/ 	.word	0x0500000f


	//   ....[149]....
        /*03c0*/ 	.word	0x0500000f


	//   ....[150]....
        /*03c4*/ 	.word	0x0500000f


	//   ....[151]....
        /*03c8*/ 	.word	0x0500000f


	//   ....[152]....
        /*03cc*/ 	.word	0x0500000f


	//   ....[153]....
        /*03d0*/ 	.word	0x0500000f


	//   ....[154]....
        /*03d4*/ 	.word	0x0500000f


	//   ....[155]....
        /*03d8*/ 	.word	0x0500000f


	//   ....[156]....
        /*03dc*/ 	.word	0x0500000f


	//   ....[157]....
        /*03e0*/ 	.word	0x0500000f


	//   ....[158]....
        /*03e4*/ 	.word	0x0500000f


	//   ....[159]....
        /*03e8*/ 	.word	0x0500000f


	//   ....[160]....
        /*03ec*/ 	.word	0x0500000f


	//   ....[161]....
        /*03f0*/ 	.word	0x0500000f


	//   ....[162]....
        /*03f4*/ 	.word	0x0500000f


	//   ....[163]....
        /*03f8*/ 	.word	0x0500000f


	//   ....[164]....
        /*03fc*/ 	.word	0x0500000f


	//   ....[165]....
        /*0400*/ 	.word	0x0500000f


	//   ....[166]....
        /*0404*/ 	.word	0x0500000f


	//   ....[167]....
        /*0408*/ 	.word	0x0500000f


	//   ....[168]....
        /*040c*/ 	.word	0x0500000f


	//   ....[169]....
        /*0410*/ 	.word	0x0500000f


	//   ....[170]....
        /*0414*/ 	.word	0x0500000f


	//   ....[171]....
        /*0418*/ 	.word	0x0500000f


	//   ....[172]....
        /*041c*/ 	.word	0x0500000f


	//   ....[173]....
        /*0420*/ 	.word	0x0500000f


	//   ....[174]....
        /*0424*/ 	.word	0x0500000f


	//   ....[175]....
        /*0428*/ 	.word	0x0500000f


	//   ....[176]....
        /*042c*/ 	.word	0x0500000f


	//   ....[177]....
        /*0430*/ 	.word	0x0500000f


	//   ....[178]....
        /*0434*/ 	.word	0x0500000f


	//   ....[179]....
        /*0438*/ 	.word	0x0500000f


	//   ....[180]....
        /*043c*/ 	.word	0x0500000f


	//   ....[181]....
        /*0440*/ 	.word	0x0500000f


	//   ....[182]....
        /*0444*/ 	.word	0x0500000f


	//   ....[183]....
        /*0448*/ 	.word	0x0500000f


	//   ....[184]....
        /*044c*/ 	.word	0x0500000f


	//   ....[185]....
        /*0450*/ 	.word	0x0500000f


	//   ....[186]....
        /*0454*/ 	.word	0x0500000f


	//   ....[187]....
        /*0458*/ 	.word	0x0500000f


	//   ....[188]....
        /*045c*/ 	.word	0x0500000f


	//   ....[189]....
        /*0460*/ 	.word	0x0500000f


	//   ....[190]....
        /*0464*/ 	.word	0x0500000f


	//   ....[191]....
        /*0468*/ 	.word	0x0500000f


	//   ....[192]....
        /*046c*/ 	.word	0x0500000f


	//   ....[193]....
        /*0470*/ 	.word	0x0500000f


	//   ....[194]....
        /*0474*/ 	.word	0x0500000f


	//   ....[195]....
        /*0478*/ 	.word	0x0500000f


	//   ....[196]....
        /*047c*/ 	.word	0x0500000f


	//   ....[197]....
        /*0480*/ 	.word	0x0500000f


	//   ....[198]....
        /*0484*/ 	.word	0x0500000f


	//   ....[199]....
        /*0488*/ 	.word	0x0500000f


	//   ....[200]....
        /*048c*/ 	.word	0x0500000f


	//   ....[201]....
        /*0490*/ 	.word	0x0500000f


	//   ....[202]....
        /*0494*/ 	.word	0x0500000f


	//   ....[203]....
        /*0498*/ 	.word	0x0500000f


	//----- nvinfo : EIATTR_COOP_GROUP_INSTR_OFFSETS
	.align		4
.L_117:
        /*049c*/ 	.byte	0x04, 0x28
        /*049e*/ 	.short	(.L_119 - .L_118)


	//   ....[0]....
.L_118:
        /*04a0*/ 	.word	0x00000070


	//   ....[1]....
        /*04a4*/ 	.word	0x000000b0


	//   ....[2]....
        /*04a8*/ 	.word	0x000002d0


	//   ....[3]....
        /*04ac*/ 	.word	0x00000430


	//   ....[4]....
        /*04b0*/ 	.word	0x00000550


	//   ....[5]....
        /*04b4*/ 	.word	0x000006b0


	//   ....[6]....
        /*04b8*/ 	.word	0x000015f0


	//   ....[7]....
        /*04bc*/ 	.word	0x00004d30


	//   ....[8]....
        /*04c0*/ 	.word	0x00004db0


	//   ....[9]....
        /*04c4*/ 	.word	0x00005160


	//   ....[10]....
        /*04c8*/ 	.word	0x000051e0


	//   ....[11]....
        /*04cc*/ 	.word	0x000094f0


	//   ....[12]....
        /*04d0*/ 	.word	0x00009510


	//   ....[13]....
        /*04d4*/ 	.word	0x00009530


	//   ....[14]....
        /*04d8*/ 	.word	0x00009550


	//   ....[15]....
        /*04dc*/ 	.word	0x0000a8f0


	//   ....[16]....
        /*04e0*/ 	.word	0x0000a930


	//   ....[17]....
        /*04e4*/ 	.word	0x0000aa00


	//   ....[18]....
        /*04e8*/ 	.word	0x0000aa10


	//   ....[19]....
        /*04ec*/ 	.word	0x0000c780


	//   ....[20]....
        /*04f0*/ 	.word	0x0000c7c0


	//   ....[21]....
        /*04f4*/ 	.word	0x0000c830


	//   ....[22]....
        /*04f8*/ 	.word	0x0000c870


	//   ....[23]....
        /*04fc*/ 	.word	0x0000d0b0


	//   ....[24]....
        /*0500*/ 	.word	0x0000d0f0


	//   ....[25]....
        /*0504*/ 	.word	0x0000d260


	//   ....[26]....
        /*0508*/ 	.word	0x0000d280


	//   ....[27]....
        /*050c*/ 	.word	0x0000d3c0


	//   ....[28]....
        /*0510*/ 	.word	0x0000d3e0


	//   ....[29]....
        /*0514*/ 	.word	0x0000d530


	//   ....[30]....
        /*0518*/ 	.word	0x0000d550


	//   ....[31]....
        /*051c*/ 	.word	0x0000df90


	//   ....[32]....
        /*0520*/ 	.word	0x0000dfb0


	//   ....[33]....
        /*0524*/ 	.word	0x0000e0f0


	//   ....[34]....
        /*0528*/ 	.word	0x0000e110


	//   ....[35]....
        /*052c*/ 	.word	0x0000e250


	//   ....[36]....
        /*0530*/ 	.word	0x0000e270


	//   ....[37]....
        /*0534*/ 	.word	0x0000e3c0


	//   ....[38]....
        /*0538*/ 	.word	0x0000e3e0


	//   ....[39]....
        /*053c*/ 	.word	0x0000e5b0


	//   ....[40]....
        /*0540*/ 	.word	0x0000e780


	//   ....[41]....
        /*0544*/ 	.word	0x0000e7b0


	//   ....[42]....
        /*0548*/ 	.word	0x0000e7e0


	//   ....[43]....
        /*054c*/ 	.word	0x0000e810


	//   ....[44]....
        /*0550*/ 	.word	0x0000e840


	//   ....[45]....
        /*0554*/ 	.word	0x0000e870


	//   ....[46]....
        /*0558*/ 	.word	0x0000e9c0


	//   ....[47]....
        /*055c*/ 	.word	0x0000e9f0


	//   ....[48]....
        /*0560*/ 	.word	0x0000ea20


	//   ....[49]....
        /*0564*/ 	.word	0x0000ea50


	//   ....[50]....
        /*0568*/ 	.word	0x0000ea80


	//   ....[51]....
        /*056c*/ 	.word	0x0000eab0


	//   ....[52]....
        /*0570*/ 	.word	0x0000eb40


	//   ....[53]....
        /*0574*/ 	.word	0x0000eb70


	//   ....[54]....
        /*0578*/ 	.word	0x0000ebf0


	//   ....[55]....
        /*057c*/ 	.word	0x00010190


	//   ....[56]....
        /*0580*/ 	.word	0x000101d0


	//   ....[57]....
        /*0584*/ 	.word	0x00010200


	//   ....[58]....
        /*0588*/ 	.word	0x000102b0


	//   ....[59]....
        /*058c*/ 	.word	0x000102f0


	//   ....[60]....
        /*0590*/ 	.word	0x00010350


	//   ....[61]....
        /*0594*/ 	.word	0x00010390


	//   ....[62]....
        /*0598*/ 	.word	0x000103f0


	//   ....[63]....
        /*059c*/ 	.word	0x00010410


	//   ....[64]....
        /*05a0*/ 	.word	0x00010440


	//   ....[65]....
        /*05a4*/ 	.word	0x00010c40


	//   ....[66]....
        /*05a8*/ 	.word	0x00010c70


	//   ....[67]....
        /*05ac*/ 	.word	0x00010cd0


	//   ....[68]....
        /*05b0*/ 	.word	0x00010d30


	//   ....[69]....
        /*05b4*/ 	.word	0x00010d70


	//   ....[70]....
        /*05b8*/ 	.word	0x00010df0


	//   ....[71]....
        /*05bc*/ 	.word	0x00010e40


	//   ....[72]....
        /*05c0*/ 	.word	0x00010eb0


	//   ....[73]....
        /*05c4*/ 	.word	0x00010f00


	//   ....[74]....
        /*05c8*/ 	.word	0x00010f70


	//   ....[75]....
        /*05cc*/ 	.word	0x00010fb0


	//   ....[76]....
        /*05d0*/ 	.word	0x00011030


	//   ....[77]....
        /*05d4*/ 	.word	0x00011080


	//   ....[78]....
        /*05d8*/ 	.word	0x000110f0


	//   ....[79]....
        /*05dc*/ 	.word	0x00011140


	//   ....[80]....
        /*05e0*/ 	.word	0x00011190


	//   ....[81]....
        /*05e4*/ 	.word	0x00011950


	//   ....[82]....
        /*05e8*/ 	.word	0x00011980


	//   ....[83]....
        /*05ec*/ 	.word	0x000119b0


	//   ....[84]....
        /*05f0*/ 	.word	0x00011a70


	//   ....[85]....
        /*05f4*/ 	.word	0x00011aa0


	//   ....[86]....
        /*05f8*/ 	.word	0x00011af0


	//   ....[87]....
        /*05fc*/ 	.word	0x00011b20


	//   ....[88]....
        /*0600*/ 	.word	0x00011b70


	//   ....[89]....
        /*0604*/ 	.word	0x00011ba0


	//   ....[90]....
        /*0608*/ 	.word	0x00011c10


	//   ....[91]....
        /*060c*/ 	.word	0x00011ef0


	//   ....[92]....
        /*0610*/ 	.word	0x00011f10


	//   ....[93]....
        /*0614*/ 	.word	0x00011f20


	//   ....[94]....
        /*0618*/ 	.word	0x00011fd0


	//   ....[95]....
        /*061c*/ 	.word	0x00011fe0


	//   ....[96]....
        /*0620*/ 	.word	0x00012090


	//   ....[97]....
        /*0624*/ 	.word	0x000120a0


	//   ....[98]....
        /*0628*/ 	.word	0x00012150


	//   ....[99]....
        /*062c*/ 	.word	0x00012160


	//   ....[100]....
        /*0630*/ 	.word	0x00012170


	//   ....[101]....
        /*0634*/ 	.word	0x00012790


	//   ....[102]....
        /*0638*/ 	.word	0x000127d0


	//   ....[103]....
        /*063c*/ 	.word	0x00012810


	//   ....[104]....
        /*0640*/ 	.word	0x00012840


	//   ....[105]....
        /*0644*/ 	.word	0x00012860


	//   ....[106]....
        /*0648*/ 	.word	0x00012910


	//   ....[107]....
        /*064c*/ 	.word	0x000129c0


	//   ....[108]....
        /*0650*/ 	.word	0x000129f0


	//   ....[109]....
        /*0654*/ 	.word	0x00012a00


	//   ....[110]....
        /*0658*/ 	.word	0x00012a90


	//   ....[111]....
        /*065c*/ 	.word	0x00012ec0


	//   ....[112]....
        /*0660*/ 	.word	0x00012f10


	//   ....[113]....
        /*0664*/ 	.word	0x00012f40


	//   ....[114]....
        /*0668*/ 	.word	0x00012f50


	//   ....[115]....
        /*066c*/ 	.word	0x00012f80


	//   ....[116]....
        /*0670*/ 	.word	0x00012fb0


	//   ....[117]....
        /*0674*/ 	.word	0x00012fe0


	//   ....[118]....
        /*0678*/ 	.word	0x00013010


	//   ....[119]....
        /*067c*/ 	.word	0x00013190


	//   ....[120]....
        /*0680*/ 	.word	0x000131c0


	//   ....[121]....
        /*0684*/ 	.word	0x000131f0


	//   ....[122]....
        /*0688*/ 	.word	0x00013220


	//   ....[123]....
        /*068c*/ 	.word	0x00013250


	//   ....[124]....
        /*0690*/ 	.word	0x00013280


	//   ....[125]....
        /*0694*/ 	.word	0x00013340


	//   ....[126]....
        /*0698*/ 	.word	0x00013360


	//   ....[127]....
        /*069c*/ 	.word	0x000133d0


	//   ....[128]....
        /*06a0*/ 	.word	0x00013840


	//   ....[129]....
        /*06a4*/ 	.word	0x00013d30


	//   ....[130]....
        /*06a8*/ 	.word	0x00013e20


	//   ....[131]....
        /*06ac*/ 	.word	0x00013ef0


	//   ....[132]....
        /*06b0*/ 	.word	0x00013f60


	//   ....[133]....
        /*06b4*/ 	.word	0x00014000


	//   ....[134]....
        /*06b8*/ 	.word	0x000140e0


	//   ....[135]....
        /*06bc*/ 	.word	0x000141e0


	//   ....[136]....
        /*06c0*/ 	.word	0x00014250


	//   ....[137]....
        /*06c4*/ 	.word	0x00014340


	//   ....[138]....
        /*06c8*/ 	.word	0x000143b0


	//   ....[139]....
        /*06cc*/ 	.word	0x00014490


	//   ....[140]....
        /*06d0*/ 	.word	0x00014540


	//   ....[141]....
        /*06d4*/ 	.word	0x000145b0


	//   ....[142]....
        /*06d8*/ 	.word	0x00014630


	//   ....[143]....
        /*06dc*/ 	.word	0x00014700


	//   ....[144]....
        /*06e0*/ 	.word	0x00014780


	//   ....[145]....
        /*06e4*/ 	.word	0x00014870


	//   ....[146]....
        /*06e8*/ 	.word	0x000148f0


	//   ....[147]....
        /*06ec*/ 	.word	0x000149e0


	//   ....[148]....
        /*06f0*/ 	.word	0x00014a60


	//   ....[149]....
        /*06f4*/ 	.word	0x00014b50


	//   ....[150]....
        /*06f8*/ 	.word	0x00014bd0


	//   ....[151]....
        /*06fc*/ 	.word	0x00014cc0


	//   ....[152]....
        /*0700*/ 	.word	0x00014d40


	//   ....[153]....
        /*0704*/ 	.word	0x00014e30


	//   ....[154]....
        /*0708*/ 	.word	0x00014eb0


	//   ....[155]....
        /*070c*/ 	.word	0x00014f80


	//   ....[156]....
        /*0710*/ 	.word	0x000150b0


	//   ....[157]....
        /*0714*/ 	.word	0x00015180


	//   ....[158]....
        /*0718*/ 	.word	0x00015250


	//   ....[159]....
        /*071c*/ 	.word	0x00015330


	//   ....[160]....
        /*0720*/ 	.word	0x00015390


	//   ....[161]....
        /*0724*/ 	.word	0x00015470


	//   ....[162]....
        /*0728*/ 	.word	0x000154d0


	//   ....[163]....
        /*072c*/ 	.word	0x000155b0


	//   ....[164]....
        /*0730*/ 	.word	0x00015610


	//   ....[165]....
        /*0734*/ 	.word	0x00015720


	//   ....[166]....
        /*0738*/ 	.word	0x00015810


	//   ....[167]....
        /*073c*/ 	.word	0x000158b0


	//   ....[168]....
        /*0740*/ 	.word	0x00015910


	//   ....[169]....
        /*0744*/ 	.word	0x00015a30


	//   ....[170]....
        /*0748*/ 	.word	0x00015a90


	//   ....[171]....
        /*074c*/ 	.word	0x00015bb0


	//   ....[172]....
        /*0750*/ 	.word	0x00015c10


	//   ....[173]....
        /*0754*/ 	.word	0x00015d30


	//   ....[174]....
        /*0758*/ 	.word	0x00015d90


	//   ....[175]....
        /*075c*/ 	.word	0x00015e60


	//   ....[176]....
        /*0760*/ 	.word	0x00015fc0


	//   ....[177]....
        /*0764*/ 	.word	0x00016070


	//   ....[178]....
        /*0768*/ 	.word	0x000161c0


	//   ....[179]....
        /*076c*/ 	.word	0x00016270


	//   ....[180]....
        /*0770*/ 	.word	0x000162d0


	//   ....[181]....
        /*0774*/ 	.word	0x00016390


	//   ....[182]....
        /*0778*/ 	.word	0x00016470


	//   ....[183]....
        /*077c*/ 	.word	0x00016530


	//   ....[184]....
        /*0780*/ 	.word	0x00016610


	//   ....[185]....
        /*0784*/ 	.word	0x000166d0


	//   ....[186]....
        /*0788*/ 	.word	0x000167e0


	//   ....[187]....
        /*078c*/ 	.word	0x00016880


	//   ....[188]....
        /*0790*/ 	.word	0x000169a0


	//   ....[189]....
        /*0794*/ 	.word	0x00016a10


	//   ....[190]....
        /*0798*/ 	.word	0x00016a80


	//   ....[191]....
        /*079c*/ 	.word	0x00016af0


	//   ....[192]....
        /*07a0*/ 	.word	0x00016b60


	//   ....[193]....
        /*07a4*/ 	.word	0x00016be0


	//   ....[194]....
        /*07a8*/ 	.word	0x00016c70


	//   ....[195]....
        /*07ac*/ 	.word	0x00016d00


	//   ....[196]....
        /*07b0*/ 	.word	0x00016d70


	//   ....[197]....
        /*07b4*/ 	.word	0x00016de0


	//   ....[198]....
        /*07b8*/ 	.word	0x00016e50


	//   ....[199]....
        /*07bc*/ 	.word	0x00016ed0


	//   ....[200]....
        /*07c0*/ 	.word	0x00016f40


	//   ....[201]....
        /*07c4*/ 	.word	0x00016fe0


	//   ....[202]....
        /*07c8*/ 	.word	0x00017070


	//   ....[203]....
        /*07cc*/ 	.word	0x00017190


	//----- nvinfo : EIATTR_REG_RECONFIG
	.align		4
.L_119:
        /*07d0*/ 	.byte	0x01, 0x54
	.zero		2


	//----- nvinfo : EIATTR_SYSCALL_OFFSETS
	.align		4
        /*07d4*/ 	.byte	0x04, 0x46
        /*07d6*/ 	.short	(.L_121 - .L_120)


	//   ....[0]....
.L_120:
        /*07d8*/ 	.word	0x000017d0


	//   ....[1]....
        /*07dc*/ 	.word	0x0000f780


	//   ....[2]....
        /*07e0*/ 	.word	0x0000f8d0


	//   ....[3]....
        /*07e4*/ 	.word	0x0000f9c0


	//   ....[4]....
        /*07e8*/ 	.word	0x00010890


	//----- nvinfo : EIATTR_MBARRIER_INSTR_OFFSETS
	.align		4
.L_121:
        /*07ec*/ 	.byte	0x04, 0x39
        /*07ee*/ 	.short	(.L_123 - .L_122)


	//   ....[0]....
.L_122:
        /*07f0*/ 	.word	0x00000180
        /*07f4*/ 	.word	0x000000ff
        /*07f8*/ 	.word	0x00038800
        /*07fc*/ 	.short	0x0100
        /*07fe*/ 	.byte	0x08
	.zero		1


	//   ....[1]....
        /*0800*/ 	.word	0x00000190
        /*0804*/ 	.word	0x000000ff
        /*0808*/ 	.word	0x00038820
        /*080c*/ 	.short	0x0100
        /*080e*/ 	.byte	0x08
	.zero		1


	//   ....[2]....
        /*0810*/ 	.word	0x00000280
        /*0814*/ 	.word	0x000000ff
        /*0818*/ 	.word	0x00038830
        /*081c*/ 	.short	0x0100
        /*081e*/ 	.byte	0x08
	.zero		1


	//   ....[3]....
        /*0820*/ 	.word	0x00000290
        /*0824*/ 	.word	0x000000ff
        /*0828*/ 	.word	0x00038840
        /*082c*/ 	.short	0x0100
        /*082e*/ 	.byte	0x08
	.zero		1


	//   ....[4]....
        /*0830*/ 	.word	0x000002a0
        /*0834*/ 	.word	0x000000ff
        /*0838*/ 	.word	0x00038838
        /*083c*/ 	.short	0x0100
        /*083e*/ 	.byte	0x08
	.zero		1


	//   ....[5]....
        /*0840*/ 	.word	0x000002b0
        /*0844*/ 	.word	0x000000ff
        /*0848*/ 	.word	0x00038848
        /*084c*/ 	.short	0x0100
        /*084e*/ 	.byte	0x08
	.zero		1


	//   ....[6]....
        /*0850*/ 	.word	0x000003e0
        /*0854*/ 	.word	0x000000ff
        /*0858*/ 	.word	0x00038850
        /*085c*/ 	.short	0x0100
        /*085e*/ 	.byte	0x08
	.zero		1


	//   ....[7]....
        /*0860*/ 	.word	0x000003f0
        /*0864*/ 	.word	0x000000ff
        /*0868*/ 	.word	0x00038860
        /*086c*/ 	.short	0x0100
        /*086e*/ 	.byte	0x08
	.zero		1


	//   ....[8]....
        /*0870*/ 	.word	0x00000400
        /*0874*/ 	.word	0x000000ff
        /*0878*/ 	.word	0x00038858
        /*087c*/ 	.short	0x0100
        /*087e*/ 	.byte	0x08
	.zero		1


	//   ....[9]....
        /*0880*/ 	.word	0x00000410
        /*0884*/ 	.word	0x000000ff
        /*0888*/ 	.word	0x00038868
        /*088c*/ 	.short	0x0100
        /*088e*/ 	.byte	0x08
	.zero		1


	//   ....[10]....
        /*0890*/ 	.word	0x00000500
        /*0894*/ 	.word	0x000000ff
        /*0898*/ 	.word	0x00038870
        /*089c*/ 	.short	0x0100
        /*089e*/ 	.byte	0x06
	.zero		1


	//   ....[11]....
        /*08a0*/ 	.word	0x00000510
        /*08a4*/ 	.word	0x000000ff
        /*08a8*/ 	.word	0x00038880
        /*08ac*/ 	.short	0x0100
        /*08ae*/ 	.byte	0x06
	.zero		1


	//   ....[12]....
        /*08b0*/ 	.word	0x00000520
        /*08b4*/ 	.word	0x000000ff
        /*08b8*/ 	.word	0x00038878
        /*08bc*/ 	.short	0x0100
        /*08be*/ 	.byte	0x06
	.zero		1


	//   ....[13]....
        /*08c0*/ 	.word	0x00000530
        /*08c4*/ 	.word	0x000000ff
        /*08c8*/ 	.word	0x00038888
        /*08cc*/ 	.short	0x0100
        /*08ce*/ 	.byte	0x06
	.zero		1


	//   ....[14]....
        /*08d0*/ 	.word	0x00000660
        /*08d4*/ 	.word	0x000000ff
        /*08d8*/ 	.word	0x00038890
        /*08dc*/ 	.short	0x0100
        /*08de*/ 	.byte	0x08
	.zero		1


	//   ....[15]....
        /*08e0*/ 	.word	0x00000670
        /*08e4*/ 	.word	0x000000ff
        /*08e8*/ 	.word	0x000388a0
        /*08ec*/ 	.short	0x0100
        /*08ee*/ 	.byte	0x08
	.zero		1


	//   ....[16]....
        /*08f0*/ 	.word	0x00000680
        /*08f4*/ 	.word	0x000000ff
        /*08f8*/ 	.word	0x00038898
        /*08fc*/ 	.short	0x0100
        /*08fe*/ 	.byte	0x08
	.zero		1


	//   ....[17]....
        /*0900*/ 	.word	0x00000690
        /*0904*/ 	.word	0x000000ff
        /*0908*/ 	.word	0x000388a8
        /*090c*/ 	.short	0x0100
        /*090e*/ 	.byte	0x08
	.zero		1


	//   ....[18]....
        /*0910*/ 	.word	0x000007d0
        /*0914*/ 	.word	0x000000ff
        /*0918*/ 	.word	0x000388b0
        /*091c*/ 	.short	0x0100
        /*091e*/ 	.byte	0x08
	.zero		1


	//   ....[19]....
        /*0920*/ 	.word	0x000007e0
        /*0924*/ 	.word	0x000000ff
        /*0928*/ 	.word	0x000388c0
        /*092c*/ 	.short	0x0100
        /*092e*/ 	.byte	0x08
	.zero		1


	//   ....[20]....
        /*0930*/ 	.word	0x000007f0
        /*0934*/ 	.word	0x000000ff
        /*0938*/ 	.word	0x000388b8
        /*093c*/ 	.short	0x0100
        /*093e*/ 	.byte	0x08
	.zero		1


	//   ....[21]....
        /*0940*/ 	.word	0x00000800
        /*0944*/ 	.word	0x000000ff
        /*0948*/ 	.word	0x000388c8
        /*094c*/ 	.short	0x0100
        /*094e*/ 	.byte	0x08
	.zero		1


	//   ....[22]....
        /*0950*/ 	.word	0x00001870
        /*0954*/ 	.word	0x000000ff
        /*0958*/ 	.word	0x00038800
        /*095c*/ 	.short	0x010a
        /*095e*/ 	.byte	0x28
	.zero		1


	//   ....[23]....
        /*0960*/ 	.word	0x00001900
        /*0964*/ 	.word	0x00000000
        /*0968*/ 	.word	0x00038830
        /*096c*/ 	.short	0x010a
        /*096e*/ 	.byte	0x3f
	.zero		1


	//   ....[24]....
        /*0970*/ 	.word	0x00001950
        /*0974*/ 	.word	0x00000000
        /*0978*/ 	.word	0x00038830
        /*097c*/ 	.short	0x010a
        /*097e*/ 	.byte	0x3f
	.zero		1


	//   ....[25]....
        /*0980*/ 	.word	0x00004440
        /*0984*/ 	.word	0x000000ff
        /*0988*/ 	.word	0x00000000
        /*098c*/ 	.short	0x0101
        /*098e*/ 	.byte	0x04
	.zero		1


	//   ....[26]....
        /*0990*/ 	.word	0x000060e0
        /*0994*/ 	.word	0x000000ff
        /*0998*/ 	.word	0x00038830
        /*099c*/ 	.short	0x010a
        /*099e*/ 	.byte	0x3d
	.zero		1


	//   ....[27]....
        /*09a0*/ 	.word	0x00006120
        /*09a4*/ 	.word	0x000000ff
        /*09a8*/ 	.word	0x00038830
        /*09ac*/ 	.short	0x010a
        /*09ae*/ 	.byte	0x3d
	.zero		1


	//   ....[28]....
        /*09b0*/ 	.word	0x00008a80
        /*09b4*/ 	.word	0x000000ff
        /*09b8*/ 	.word	0x00038850
        /*09bc*/ 	.short	0x010a
        /*09be*/ 	.byte	0x04
	.zero		1


	//   ....[29]....
        /*09c0*/ 	.word	0x00008ac0
        /*09c4*/ 	.word	0x000000ff
        /*09c8*/ 	.word	0x00038850
        /*09cc*/ 	.short	0x010a
        /*09ce*/ 	.byte	0x04
	.zero		1


	//   ....[30]....
        /*09d0*/ 	.word	0x00009110
        /*09d4*/ 	.word	0x000000ff
        /*09d8*/ 	.word	0x00000000
        /*09dc*/ 	.short	0x0101
        /*09de*/ 	.byte	0x3d
	.zero		1


	//   ....[31]....
        /*09e0*/ 	.word	0x00009ef0
        /*09e4*/ 	.word	0x000000ff
        /*09e8*/ 	.word	0x00000000
        /*09ec*/ 	.short	0x0101
        /*09ee*/ 	.byte	0x04
	.zero		1


	//   ....[32]....
        /*09f0*/ 	.word	0x0000a860
        /*09f4*/ 	.word	0x000000ff
        /*09f8*/ 	.word	0x00038850
        /*09fc*/ 	.short	0x010a
        /*09fe*/ 	.byte	0x07
	.zero		1


	//   ....[33]....
        /*0a00*/ 	.word	0x0000a8a0
        /*0a04*/ 	.word	0x000000ff
        /*0a08*/ 	.word	0x00038850
        /*0a0c*/ 	.short	0x010a
        /*0a0e*/ 	.byte	0x07
	.zero		1


	//   ....[34]....
        /*0a10*/ 	.word	0x0000ada0
        /*0a14*/ 	.word	0x000000ff
        /*0a18*/ 	.word	0x00000000
        /*0a1c*/ 	.short	0x0101
        /*0a1e*/ 	.byte	0x04
	.zero		1


	//   ....[35]....
        /*0a20*/ 	.word	0x0000d0e0
        /*0a24*/ 	.word	0x000000ff
        /*0a28*/ 	.word	0x00000000
        /*0a2c*/ 	.short	0x0101
        /*0a2e*/ 	.byte	0x0a
	.zero		1


	//   ....[36]....
        /*0a30*/ 	.word	0x0000ffa0
        /*0a34*/ 	.word	0x00000005
        /*0a38*/ 	.word	0x00038840
        /*0a3c*/ 	.short	0x010a
        /*0a3e*/ 	.byte	0x3f
	.zero		1


	//   ....[37]....
        /*0a40*/ 	.word	0x000105b0
        /*0a44*/ 	.word	0x00000005
        /*0a48*/ 	.word	0x00038830
        /*0a4c*/ 	.short	0x0107
        /*0a4e*/ 	.byte	0x3f
	.zero		1


	//   ....[38]....
        /*0a50*/ 	.word	0x00010690
        /*0a54*/ 	.word	0x00000005
        /*0a58*/ 	.word	0x00038830
        /*0a5c*/ 	.short	0x0101
        /*0a5e*/ 	.byte	0x3f
	.zero		1


	//   ....[39]....
        /*0a60*/ 	.word	0x00011280
        /*0a64*/ 	.word	0x00000016
        /*0a68*/ 	.word	0x00038800
        /*0a6c*/ 	.short	0x0107
        /*0a6e*/ 	.byte	0x3f
	.zero		1


	//   ....[40]....
        /*0a70*/ 	.word	0x00011380
        /*0a74*/ 	.word	0x00000016
        /*0a78*/ 	.word	0x00038800
        /*0a7c*/ 	.short	0x0101
        /*0a7e*/ 	.byte	0x3f
	.zero		1


	//   ....[41]....
        /*0a80*/ 	.word	0x000113a0
        /*0a84*/ 	.word	0x00000016
        /*0a88*/ 	.word	0x00038820
        /*0a8c*/ 	.short	0x010a
        /*0a8e*/ 	.byte	0x3f
	.zero		1


	//   ....[42]....
        /*0a90*/ 	.word	0x000117a0
        /*0a94*/ 	.word	0x00000006
        /*0a98*/ 	.word	0x00038840
        /*0a9c*/ 	.short	0x010a
        /*0a9e*/ 	.byte	0x3f
	.zero		1


	//   ....[43]....
        /*0aa0*/ 	.word	0x00011d20
        /*0aa4*/ 	.word	0x00000006
        /*0aa8*/ 	.word	0x00038830
        /*0aac*/ 	.short	0x0107
        /*0aae*/ 	.byte	0x3f
	.zero		1


	//   ....[44]....
        /*0ab0*/ 	.word	0x00011dd0
        /*0ab4*/ 	.word	0x00000006
        /*0ab8*/ 	.word	0x00038830
        /*0abc*/ 	.short	0x0101
        /*0abe*/ 	.byte	0x3f
	.zero		1


	//   ....[45]....
        /*0ac0*/ 	.word	0x00011e30
        /*0ac4*/ 	.word	0x00000006
        /*0ac8*/ 	.word	0x00038860
        /*0acc*/ 	.short	0x010a
        /*0ace*/ 	.byte	0x3f
	.zero		1


	//   ....[46]....
        /*0ad0*/ 	.word	0x00012320
        /*0ad4*/ 	.word	0x00000006
        /*0ad8*/ 	.word	0x00038850
        /*0adc*/ 	.short	0x0107
        /*0ade*/ 	.byte	0x3f
	.zero		1


	//   ....[47]....
        /*0ae0*/ 	.word	0x000124e0
        /*0ae4*/ 	.word	0x00000006
        /*0ae8*/ 	.word	0x00038850
        /*0aec*/ 	.short	0x0101
        /*0aee*/ 	.byte	0x3f
	.zero		1


	//   ....[48]....
        /*0af0*/ 	.word	0x000126e0
        /*0af4*/ 	.word	0x00000004
        /*0af8*/ 	.word	0x00038860
        /*0afc*/ 	.short	0x010a
        /*0afe*/ 	.byte	0x3f
	.zero		1


	//   ....[49]....
        /*0b00*/ 	.word	0x00012c10
        /*0b04*/ 	.word	0x00000004
        /*0b08*/ 	.word	0x00038850
        /*0b0c*/ 	.short	0x0107
        /*0b0e*/ 	.byte	0x3f
	.zero		1


	//   ....[50]....
        /*0b10*/ 	.word	0x00012cc0
        /*0b14*/ 	.word	0x00000004
        /*0b18*/ 	.word	0x00038850
        /*0b1c*/ 	.short	0x0101
        /*0b1e*/ 	.byte	0x3f
	.zero		1


	//   ....[51]....
        /*0b20*/ 	.word	0x000137c0
        /*0b24*/ 	.word	0x00000004
        /*0b28*/ 	.word	0x00038820
        /*0b2c*/ 	.short	0x010a
        /*0b2e*/ 	.byte	0x3f
	.zero		1


	//   ....[52]....
        /*0b30*/ 	.word	0x00013960
        /*0b34*/ 	.word	0x00000005
        /*0b38*/ 	.word	0x00038840
        /*0b3c*/ 	.short	0x010a
        /*0b3e*/ 	.byte	0x3f
	.zero		1


	//   ....[53]....
        /*0b40*/ 	.word	0x00013a00
        /*0b44*/ 	.word	0x0000001b
        /*0b48*/ 	.word	0x00038840
        /*0b4c*/ 	.short	0x010a
        /*0b4e*/ 	.byte	0x3f
	.zero		1


	//   ....[54]....
        /*0b50*/ 	.word	0x00013a40
        /*0b54*/ 	.word	0x00000005
        /*0b58*/ 	.word	0x00038860
        /*0b5c*/ 	.short	0x010a
        /*0b5e*/ 	.byte	0x3f
	.zero		1


	//   ....[55]....
        /*0b60*/ 	.word	0x00013a80
        /*0b64*/ 	.word	0x0000001b
        /*0b68*/ 	.word	0x00038860
        /*0b6c*/ 	.short	0x010a
        /*0b6e*/ 	.byte	0x3f
	.zero		1


	//   ....[56]....
        /*0b70*/ 	.word	0x00013af0
        /*0b74*/ 	.word	0x00000003
        /*0b78*/ 	.word	0x00038800
        /*0b7c*/ 	.short	0x010a
        /*0b7e*/ 	.byte	0x3f
	.zero		1


	//   ....[57]....
        /*0b80*/ 	.word	0x00013b40
        /*0b84*/ 	.word	0x00000000
        /*0b88*/ 	.word	0x00038830
        /*0b8c*/ 	.short	0x010a
        /*0b8e*/ 	.byte	0x3f
	.zero		1


	//   ....[58]....
        /*0b90*/ 	.word	0x00013ba0
        /*0b94*/ 	.word	0x00000099
        /*0b98*/ 	.word	0x00038830
        /*0b9c*/ 	.short	0x010a
        /*0b9e*/ 	.byte	0x3f
	.zero		1


	//   ....[59]....
        /*0ba0*/ 	.word	0x00013c00
        /*0ba4*/ 	.word	0x00000002
        /*0ba8*/ 	.word	0x00038850
        /*0bac*/ 	.short	0x010a
        /*0bae*/ 	.byte	0x3f
	.zero		1


	//   ....[60]....
        /*0bb0*/ 	.word	0x00013c60
        /*0bb4*/ 	.word	0x00000007
        /*0bb8*/ 	.word	0x00038850
        /*0bbc*/ 	.short	0x010a
        /*0bbe*/ 	.byte	0x3f
	.zero		1


	//   ....[61]....
        /*0bc0*/ 	.word	0x00013d70
        /*0bc4*/ 	.word	0x00000005
        /*0bc8*/ 	.word	0x00038840
        /*0bcc*/ 	.short	0x010a
        /*0bce*/ 	.byte	0x3f
	.zero		1


	//   ....[62]....
        /*0bd0*/ 	.word	0x00014fb0
        /*0bd4*/ 	.word	0x00000016
        /*0bd8*/ 	.word	0x00038820
        /*0bdc*/ 	.short	0x010a
        /*0bde*/ 	.byte	0x3f
	.zero		1


	//   ....[63]....
        /*0be0*/ 	.word	0x00015000
        /*0be4*/ 	.word	0x00000006
        /*0be8*/ 	.word	0x00038840
        /*0bec*/ 	.short	0x010a
        /*0bee*/ 	.byte	0x3f
	.zero		1


	//   ....[64]....
        /*0bf0*/ 	.word	0x00015760
        /*0bf4*/ 	.word	0x00000006
        /*0bf8*/ 	.word	0x00038860
        /*0bfc*/ 	.short	0x010a
        /*0bfe*/ 	.byte	0x3f
	.zero		1


	//   ....[65]....
        /*0c00*/ 	.word	0x00015f10
        /*0c04*/ 	.word	0x00000004
        /*0c08*/ 	.word	0x00038860
        /*0c0c*/ 	.short	0x010a
        /*0c0e*/ 	.byte	0x3f
	.zero		1


	//   ....[66]....
        /*0c10*/ 	.word	0x000170b0
        /*0c14*/ 	.word	0x00000004
        /*0c18*/ 	.word	0x00038820
        /*0c1c*/ 	.short	0x010a
        /*0c1e*/ 	.byte	0x3f
	.zero		1


	//   ....[67]....
        /*0c20*/ 	.word	0x00017250
        /*0c24*/ 	.word	0x00000005
        /*0c28*/ 	.word	0x00038840
        /*0c2c*/ 	.short	0x010a
        /*0c2e*/ 	.byte	0x3f
	.zero		1


	//   ....[68]....
        /*0c30*/ 	.word	0x000172a0
        /*0c34*/ 	.word	0x0000001b
        /*0c38*/ 	.word	0x00038840
        /*0c3c*/ 	.short	0x010a
        /*0c3e*/ 	.byte	0x3f
	.zero		1


	//   ....[69]....
        /*0c40*/ 	.word	0x000172f0
        /*0c44*/ 	.word	0x00000005
        /*0c48*/ 	.word	0x00038860
        /*0c4c*/ 	.short	0x010a
        /*0c4e*/ 	.byte	0x3f
	.zero		1


	//----- nvinfo : EIATTR_NUM_MBARRIERS
	.align		4
.L_123:
        /*0c50*/ 	.byte	0x03, 0x38
        /*0c52*/ 	.short	0x0016


	//----- nvinfo : EIATTR_EXIT_INSTR_OFFSETS
	.align		4
        /*0c54*/ 	.byte	0x04, 0x1c
        /*0c56*/ 	.short	(.L_125 - .L_124)


	//   ....[0]....
.L_124:
        /*0c58*/ 	.word	0x00000990


	//   ....[1]....
        /*0c5c*/ 	.word	0x0000e560


	//   ....[2]....
        /*0c60*/ 	.word	0x00013ad0


	//----- nvinfo : EIATTR_MAX_THREADS
	.align		4
.L_125:
        /*0c64*/ 	.byte	0x04, 0x05
        /*0c66*/ 	.short	(.L_127 - .L_126)
.L_126:
        /*0c68*/ 	.word	0x00000180
        /*0c6c*/ 	.word	0x00000001
        /*0c70*/ 	.word	0x00000001


	//----- nvinfo : EIATTR_CRS_STACK_SIZE
	.align		4
.L_127:
        /*0c74*/ 	.byte	0x04, 0x1e
        /*0c76*/ 	.short	(.L_129 - .L_128)
.L_128:
        /*0c78*/ 	.word	0x00000000


	//----- nvinfo : EIATTR_CBANK_PARAM_SIZE
	.align		4
.L_129:
        /*0c7c*/ 	.byte	0x03, 0x19
        /*0c7e*/ 	.short	0x0af0


	//----- nvinfo : EIATTR_PARAM_CBANK
	.align		4
        /*0c80*/ 	.byte	0x04, 0x0a
        /*0c82*/ 	.short	(.L_131 - .L_130)
	.align		4
.L_130:
        /*0c84*/ 	.word	index@(.nv.constant0._ZN7cutlass13device_kernelIN5flash11enable_sm90INS1_16FlashAttnFwdSm90INS1_25CollectiveMainloopFwdSm90ILi2EN4cute5tupleIJNS5_1CILi1EEES8_S8_EEENS6_IJNS7_ILi128EEENS7_ILi80EEENS7_ILi256EEEEEELi256ENS_6half_tEfNS_4arch4Sm90ELb0ELb0ELb1ELb1ELb1ELb0ELb0ELb1ELb1ELb1ELb0ELb0EEENS1_21CollectiveEpilogueFwdINS6_IJSA_SC_SB_EEES9_SE_SG_Li256ELb1ELb1ELb0ELb0EEENS1_36VarlenDynamicPersistentTileSchedulerILi128ELi80ELi256ELi128ELb0ELb1ELb1ELb0ELb1ELb1EEEEEEEEEvNT_6ParamsE)
        /*0c88*/ 	.short	0x0210
        /*0c8a*/ 	.short	0x0af0


	//----- nvinfo : EIATTR_SW_WAR
	.align		4
.L_131:
        /*0c8c*/ 	.byte	0x04, 0x36
        /*0c8e*/ 	.short	(.L_133 - .L_132)
.L_132:
        /*0c90*/ 	.word	0x00000008
.L_133:


//--------------------- .nv.info._ZN7cutlass13device_kernelIN5flash11enable_sm90INS1_16FlashAttnFwdSm90INS1_25CollectiveMainloopFwdSm90ILi2EN4cute5tupleIJNS5_1CILi1EEES8_S8_EEENS6_IJNS7_ILi128EEENS7_ILi80EEENS7_ILi256EEEEEELi256ENS_6half_tEfNS_4arch4Sm90ELb0ELb0ELb1ELb1ELb1ELb1ELb0ELb1ELb1ELb1ELb0ELb0EEENS1_21CollectiveEpilogueFwdINS6_IJSA_SC_SB_EEES9_SE_SG_Li256ELb1ELb1ELb0ELb0EEENS1_36VarlenDynamicPersistentTileSchedulerILi128ELi80ELi256ELi128ELb0ELb1ELb1ELb0ELb1ELb1EEEEEEEEEvNT_6ParamsE --------------------------
	.section	.nv.info._ZN7cutlass13device_kernelIN5flash11enable_sm90INS1_16FlashAttnFwdSm90INS1_25CollectiveMainloopFwdSm90ILi2EN4cute5tupleIJNS5_1CILi1EEES8_S8_EEENS6_IJNS7_ILi128EEENS7_ILi80EEENS7_ILi256EEEEEELi256ENS_6half_tEfNS_4arch4Sm90ELb0ELb0ELb1ELb1ELb1ELb1ELb0ELb1ELb1ELb1ELb0ELb0EEENS1_21CollectiveEpilogueFwdINS6_IJSA_SC_SB_EEES9_SE_SG_Li256ELb1ELb1ELb0ELb0EEENS1_36VarlenDynamicPersistentTileSchedulerILi128ELi80ELi256ELi128ELb0ELb1ELb1ELb0ELb1ELb1EEEEEEEEEvNT_6ParamsE,"",@"SHT_CUDA_INFO"
	.sectionflags	@""
	.align	4


	//----- nvinfo : EIATTR_CUDA_API_VERSION
	.align		4
        /*0000*/ 	.byte	0x04, 0x37
        /*0002*/ 	.short	(.L_135 - .L_134)
.L_134:
        /*0004*/ 	.word	0x00000082


	//----- nvinfo : EIATTR_KPARAM_INFO
	.align		4
.L_135:
        /*0008*/ 	.byte	0x04, 0x17
        /*000a*/ 	.short	(.L_137 - .L_136)
.L_136:
        /*000c*/ 	.word	0x00000000
        /*0010*/ 	.short	0x0000
        /*0012*/ 	.short	0x0070
        /*0014*/ 	.byte	0x00, 0xf0, 0x01, 0x2a


	//----- nvinfo : EIATTR_SPARSE_MMA_MASK
	.align		4
.L_137:
        /*0018*/ 	.byte	0x03, 0x50
        /*001a*/ 	.short	0x0000


	//----- nvinfo : EIATTR_MAXREG_COUNT
	.align		4
        /*001c*/ 	.byte	0x03, 0x1b
        /*001e*/ 	.short	0x00a8


	//----- nvinfo : EIATTR_NUM_BARRIERS
	.align		4
        /*0020*/ 	.byte	0x02, 0x4c
        /*0022*/ 	.byte	0x10
	.zero		1


	//----- nvinfo : EIATTR_EXTERNS
	.align		4
        /*0024*/ 	.byte	0x04, 0x0f
        /*0026*/ 	.short	(.L_139 - .L_138)


	//   ....[0]....
	.align		4
.L_138:
        /*0028*/ 	.word	index@(__assertfail)


	//----- nvinfo : EIATTR_ANNOTATIONS
	.align		4
.L_139:
        /*002c*/ 	.byte	0x04, 0x55
        /*002e*/ 	.short	(.L_141 - .L_140)


	//   ....[0]....
.L_140:
        /* <DEDUP_REMOVED lines=50> */


	//----- nvinfo : EIATTR_MERCURY_ISA_VERSION
	.align		4
.L_141:
        /*0340*/ 	.byte	0x03, 0x5f
        /*0342*/ 	.short	0x0101


	//----- nvinfo : EIATTR_UNUSED_LOAD_BYTE_OFFSET
	.align		4
        /*0344*/ 	.byte	0x04, 0x44
        /*0346*/ 	.short	(.L_143 - .L_142)


	//   ....[0]....
.L_142:
        /*0348*/ 	.word	0x00000a30
        /*034c*/ 	.word	0x0000fff0


	//   ....[1]....
        /*0350*/ 	.word	0x0001d850
        /*0354*/ 	.word	0x0000fff0


	//----- nvinfo : EIATTR_INT_WARP_WIDE_INSTR_OFFSETS
	.align		4
.L_143:
        /*0358*/ 	.byte	0x04, 0x31
        /*035a*/ 	.short	(.L_145 - .L_144)


	//   ....[0]....
.L_144:
        /*035c*/ 	.word	0x00000130


	//   ....[1]....
        /*0360*/ 	.word	0x00000170


	//   ....[2]....
        /*0364*/ 	.word	0x000001e0


	//   ....[3]....
        /*0368*/ 	.word	0x00023220


	//   ....[4]....
        /*036c*/ 	.word	0x000232c0


	//   ....[5]....
        /*0370*/ 	.word	0x00026390


	//   ....[6]....
        /*0374*/ 	.word	0x00026430


	//----- nvinfo : EIATTR_COOP_GROUP_MASK_REGIDS
	.align		4
.L_145:
        /*0378*/ 	.byte	0x04, 0x29
        /*037a*/ 	.short	(.L_147 - .L_146)


	//   ....[0]....
.L_146:
        /*037c*/ 	.word	0xffffffff


	//   ....[1]....
        /*0380*/ 	.word	0xffffffff


	//   ....[2]....
        /*0384*/ 	.word	0xffffffff


	//   ....[3]....
        /*0388*/ 	.word	0xffffffff


	//   ....[4]....
        /*038c*/ 	.word	0xffffffff


	//   ....[5]....
        /*0390*/ 	.word	0xffffffff


	//   ....[6]....
        /*0394*/ 	.word	0xffffffff


	//   ....[7]....
        /*0398*/ 	.word	0xffffffff


	//   ....[8]....
        /*039c*/ 	.word	0xffffffff


	//   ....[9]....
        /*03a0*/ 	.word	0xffffffff


	//   ....[10]....
        /*03a4*/ 	.word	0xffffffff


	//   ....[11]....
        /*03a8*/ 	.word	0xffffffff


	//   ....[12]....
        /*03ac*/ 	.word	0xffffffff


	//   ....[13]....
        /*03b0*/ 	.word	0xffffffff


	//   ....[14]....
        /*03b4*/ 	.word	0xffffffff


	//   ....[15]....
        /*03b8*/ 	.word	0xffffffff


	//   ....[16]....
        /*03bc*/ 	.word	0xffffffff


	//   ....[17]....
        /*03c0*/ 	.word	0xffffffff


	//   ....[18]....
        /*03c4*/ 	.word	0xffffffff


	//   ....[19]....
        /*03c8*/ 	.word	0xffffffff


	//   ....[20]....
        /*03cc*/ 	.word	0xffffffff


	//   ....[21]....
        /*03d0*/ 	.word	0xffffffff


	//   ....[22]....
        /*03d4*/ 	.word	0xffffffff


	//   ....[23]....
        /*03d8*/ 	.word	0xffffffff


	//   ....[24]....
        /*03dc*/ 	.word	0xffffffff


	//   ....[25]....
        /*03e0*/ 	.word	0xffffffff


	//   ....[26]....
        /*03e4*/ 	.word	0xffffffff


	//   ....[27]....
        /*03e8*/ 	.word	0xffffffff


	//   ....[28]....
        /*03ec*/ 	.word	0xffffffff


	//   ....[29]....
        /*03f0*/ 	.word	0xffffffff


	//   ....[30]....
        /*03f4*/ 	.word	0xffffffff


	//   ....[31]....
        /*03f8*/ 	.word	0xffffffff


	//   ....[32]....
        /*03fc*/ 	.word	0xffffffff


	//   ....[33]....
        /*0400*/ 	.word	0xffffffff


	//   ....[34]....
        /*0404*/ 	.word	0xffffffff


	//   ....[35]....
        /*0408*/ 	.word	0xffffffff


	//   ....[36]....
        /*040c*/ 	.word	0xffffffff


	//   ....[37]....
        /*0410*/ 	.word	0xffffffff


	//   ....[38]....
        /*0414*/ 	.word	0xffffffff


	//   ....[39]....
        /*0418*/ 	.word	0xffffffff


	//   ....[40]....
        /*041c*/ 	.word	0xffffffff


	//   ....[41]....
        /*0420*/ 	.word	0xffffffff


	//   ....[42]....
        /*0424*/ 	.word	0xffffffff


	//   ....[43]....
        /*0428*/ 	.word	0xffffffff


	//   ....[44]....
        /*042c*/ 	.word	0xffffffff


	//   ....[45]....
        /*0430*/ 	.word	0xffffffff


	//   ....[46]....
        /*0434*/ 	.word	0xffffffff


	//   ....[47]....
        /*0438*/ 	.word	0xffffffff


	//   ....[48]....
        /*043c*/ 	.word	0xffffffff


	//   ....[49]....
        /*0440*/ 	.word	0xffffffff


	//   ....[50]....
        /*0444*/ 	.word	0xffffffff


	//   ....[51]....
        /*0448*/ 	.word	0xffffffff


	//   ....[52]....
        /*044c*/ 	.word	0xffffffff


	//   ....[53]....
        /*0450*/ 	.word	0xffffffff


	//   ....[54]....
        /*0454*/ 	.word	0xffffffff


	//   ....[55]....
        /*0458*/ 	.word	0xffffffff


	//   ....[56]....
        /*045c*/ 	.word	0xffffffff


	//   ....[57]....
        /*0460*/ 	.word	0xffffffff


	//   ....[58]....
        /*0464*/ 	.word	0xffffffff


	//   ....[59]....
        /*0468*/ 	.word	0xffffffff


	//   ....[60]....
        /*046c*/ 	.word	0xffffffff


	//   ....[61]....
        /*0470*/ 	.word	0xffffffff


	//   ....[62]....
        /*0474*/ 	.word	0xffffffff


	//   ....[63]....
        /*0478*/ 	.word	0xffffffff


	//   ....[64]....
        /*047c*/ 	.word	0xffffffff


	//   ....[65]....
        /*0480*/ 	.word	0xffffffff


	//   ....[66]....
        /*0484*/ 	.word	0xffffffff


	//   ....[67]....
        /*0488*/ 	.word	0xffffffff


	//   ....[68]....
        /*048c*/ 	.word	0xffffffff


	//   ....[69]....
        /*0490*/ 	.word	0xffffffff


	//   ....[70]....
        /*0494*/ 	.word	0xffffffff


	//   ....[71]....
        /*0498*/ 	.word	0xffffffff


	//   ....[72]....
        /*049c*/ 	.word	0xffffffff


	//   ....[73]....
        /*04a0*/ 	.word	0xffffffff


	//   ....[74]....
        /*04a4*/ 	.word	0xffffffff


	//   ....[75]....
        /*04a8*/ 	.word	0xffffffff


	//   ....[76]....
        /*04ac*/ 	.word	0xffffffff


	//   ....[77]....
        /*04b0*/ 	.word	0xffffffff


	//   ....[78]....
        /*04b4*/ 	.word	0xffffffff


	//   ....[79]....
        /*04b8*/ 	.word	0xffffffff


	//   ....[80]....
        /*04bc*/ 	.word	0xffffffff


	//   ....[81]....
        /*04c0*/ 	.word	0xffffffff


	//   ....[82]....
        /*04c4*/ 	.word	0xffffffff


	//   ....[83]....
        /*04c8*/ 	.word	0xffffffff


	//   ....[84]....
        /*04cc*/ 	.word	0xffffffff


	//   ....[85]....
        /*04d0*/ 	.word	0xffffffff


	//   ....[86]....
        /*04d4*/ 	.word	0xffffffff


	//   ....[87]....
        /*04d8*/ 	.word	0xffffffff


	//   ....[88]....
        /*04dc*/ 	.word	0xffffffff


	//   ....[89]....
        /*04e0*/ 	.word	0xffffffff


	//   ....[90]....
        /*04e4*/ 	.word	0xffffffff


	//   ....[91]....
        /*04e8*/ 	.word	0xffffffff


	//   ....[92]....
        /*04ec*/ 	.word	0xffffffff


	//   ....[93]....
        /*04f0*/ 	.word	0xffffffff


	//   ....[94]....
        /*04f4*/ 	.word	0xffffffff


	//   ....[95]....
        /*04f8*/ 	.word	0xffffffff


	//   ....[96]....
        /*04fc*/ 	.word	0xffffffff


	//   ....[97]....
        /*0500*/ 	.word	0xffffffff


	//   ....[98]....
        /*0504*/ 	.word	0xffffffff


	//   ....[99]....
        /*0508*/ 	.word	0xffffffff


	//   ....[100]....
        /*050c*/ 	.word	0xffffffff


	//   ....[101]....
        /*0510*/ 	.word	0xffffffff


	//   ....[102]....
        /*0514*/ 	.word	0xffffffff


	//   ....[103]....
        /*0518*/ 	.word	0xffffffff


	//   ....[104]....
        /*051c*/ 	.word	0xffffffff


	//   ....[105]....
        /*0520*/ 	.word	0xffffffff


	//   ....[106]....
        /*0524*/ 	.word	0xffffffff


	//   ....[107]....
        /*0528*/ 	.word	0xffffffff


	//   ....[108]....
        /*052c*/ 	.word	0xffffffff


	//   ....[109]....
        /*0530*/ 	.word	0xffffffff


	//   ....[110]....
        /*0534*/ 	.word	0xffffffff


	//   ....[111]....
        /*0538*/ 	.word	0xffffffff


	//   ....[112]....
        /*053c*/ 	.word	0xffffffff


	//   ....[113]....
        /*0540*/ 	.word	0xffffffff


	//   ....[114]....
        /*0544*/ 	.word	0xffffffff


	//   ....[115]....
        /*0548*/ 	.word	0xffffffff


	//   ....[116]....
        /*054c*/ 	.word	0xffffffff


	//   ....[117]....
        /*0550*/ 	.word	0xffffffff


	//   ....[118]....
        /*0554*/ 	.word	0xffffffff


	//   ....[119]....
        /*0558*/ 	.word	0xffffffff


	//   ....[120]....
        /*055c*/ 	.word	0xffffffff


	//   ....[121]....
        /*0560*/ 	.word	0xffffffff


	//   ....[122]....
        /*0564*/ 	.word	0xffffffff


	//   ....[123]....
        /*0568*/ 	.word	0xffffffff


	//   ....[124]....
        /*056c*/ 	.word	0xffffffff


	//   ....[125]....
        /*0570*/ 	.word	0xffffffff


	//   ....[126]....
        /*0574*/ 	.word	0xffffffff


	//   ....[127]....
        /*0578*/ 	.word	0xffffffff


	//   ....[128]....
        /*057c*/ 	.word	0xffffffff


	//   ....[129]....
        /*0580*/ 	.word	0xffffffff


	//   ....[130]....
        /*0584*/ 	.word	0xffffffff


	//   ....[131]....
        /*0588*/ 	.word	0xffffffff


	//   ....[132]....
        /*058c*/ 	.word	0xffffffff


	//   ....[133]....
        /*0590*/ 	.word	0xffffffff


	//   ....[134]....
        /*0594*/ 	.word	0xffffffff


	//   ....[135]....
        /*0598*/ 	.word	0xffffffff


	//   ....[136]....
        /*059c*/ 	.word	0xffffffff


	//   ....[137]....
        /*05a0*/ 	.word	0xffffffff


	//   ....[138]....
        /*05a4*/ 	.word	0xffffffff


	//   ....[139]....
        /*05a8*/ 	.word	0xffffffff


	//   ....[140]....
        /*05ac*/ 	.word	0xffffffff


	//   ....[141]....
        /*05b0*/ 	.word	0xffffffff


	//   ....[142]....
        /*05b4*/ 	.word	0xffffffff


	//   ....[143]....
        /*05b8*/ 	.word	0xffffffff


	//   ....[144]....
        /*05bc*/ 	.word	0xffffffff


	//   ....[145]....
        /*05c0*/ 	.word	0xffffffff


	//   ....[146]....
        /*05c4*/ 	.word	0xffffffff


	//   ....[147]....
        /*05c8*/ 	.word	0xffffffff


	//   ....[148]....
        /*05cc*/ 	.word	0xffffffff


	//   ....[149]....
        /*05d0*/ 	.word	0xffffffff


	//   ....[150]....
        /*05d4*/ 	.word	0xffffffff


	//   ....[151]....
        /*05d8*/ 	.word	0xffffffff


	//   ....[152]....
        /*05dc*/ 	.word	0xffffffff


	//   ....[153]....
        /*05e0*/ 	.word	0xffffffff


	//   ....[154]....
        /*05e4*/ 	.word	0xffffffff


	//   ....[155]....
        /*05e8*/ 	.word	0xffffffff


	//   ....[156]....
        /*05ec*/ 	.word	0xffffffff


	//   ....[157]....
        /*05f0*/ 	.word	0xffffffff


	//   ....[158]....
        /*05f4*/ 	.word	0xffffffff


	//   ....[159]....
        /*05f8*/ 	.word	0xffffffff


	//   ....[160]....
        /*05fc*/ 	.word	0xffffffff


	//   ....[161]....
        /*0600*/ 	.word	0xffffffff


	//   ....[162]....
        /*0604*/ 	.word	0xffffffff


	//   ....[163]....
        /*0608*/ 	.word	0x0500000f


	//   ....[164]....
        /*060c*/ 	.word	0x0500000f


	//   ....[165]....
        /*0610*/ 	.word	0x0500000f


	//   ....[166]....
        /*0614*/ 	.word	0x0500000f


	//   ....[167]....
        /*0618*/ 	.word	0x0500000f


	//   ....[168]....
        /*061c*/ 	.word	0x0500000f


	//   ....[169]....
        /*0620*/ 	.word	0x0500000f


	//   ....[170]....
        /*0624*/ 	.word	0x0500000f


	//   ....[171]....
        /*0628*/ 	.word	0x0500000f


	//   ....[172]....
        /*062c*/ 	.word	0x0500000f


	//   ....[173]....
        /*0630*/ 	.word	0x0500000f


	//   ....[174]....
        /*0634*/ 	.word	0x0500000f


	//   ....[175]....
        /*0638*/ 	.word	0x0500000f


	//   ....[176]....
        /*063c*/ 	.word	0x0500000f


	//   ....[177]....
        /*0640*/ 	.word	0x0500000f


	//   ....[178]....
        /*0644*/ 	.word	0x0500000f


	//   ....[179]....
        /*0648*/ 	.word	0x0500000f


	//   ....[180]....
        /*064c*/ 	.word	0x0500000f


	//   ....[181]....
        /*0650*/ 	.word	0x0500000f


	//   ....[182]....
        /*0654*/ 	.word	0x0500000f


	//   ....[183]....
        /*0658*/ 	.word	0x0500000f


	//   ....[184]....
        /*065c*/ 	.word	0x0500000f


	//   ....[185]....
        /*0660*/ 	.word	0x0500000f


	//   ....[186]....
        /*0664*/ 	.word	0x0500000f


	//   ....[187]....
        /*0668*/ 	.word	0x0500000f


	//   ....[188]....
        /*066c*/ 	.word	0x0500000f


	//   ....[189]....
        /*0670*/ 	.word	0x0500000f


	//   ....[190]....
        /*0674*/ 	.word	0x0500000f


	//   ....[191]....
        /*0678*/ 	.word	0x0500000f


	//   ....[192]....
        /*067c*/ 	.word	0x0500000f


	//   ....[193]....
        /*0680*/ 	.word	0x0500000f


	//   ....[194]....
        /*0684*/ 	.word	0x0500000f


	//   ....[195]....
        /*0688*/ 	.word	0x0500000f


	//   ....[196]....
        /*068c*/ 	.word	0x0500000f


	//   ....[197]....
        /*0690*/ 	.word	0x0500000f


	//   ....[198]....
        /*0694*/ 	.word	0x0500000f


	//   ....[199]....
        /*0698*/ 	.word	0x0500000f


	//   ....[200]....
        /*069c*/ 	.word	0x0500000f


	//   ....[201]....
        /*06a0*/ 	.word	0x0500000f


	//   ....[202]....
        /*06a4*/ 	.word	0x0500000f


	//   ....[203]....
        /*06a8*/ 	.word	0x0500000f


	//   ....[204]....
        /*06ac*/ 	.word	0x0500000f


	//   ....[205]....
        /*06b0*/ 	.word	0x0500000f


	//   ....[206]....
        /*06b4*/ 	.word	0x0500000f


	//   ....[207]....
        /*06b8*/ 	.word	0x0500000f


	//   ....[208]....
        /*06bc*/ 	.word	0x0500000f


	//   ....[209]....
        /*06c0*/ 	.word	0x0500000f


	//   ....[210]....
        /*06c4*/ 	.word	0x0500000f


	//   ....[211]....
        /*06c8*/ 	.word	0x0500000f


	//   ....[212]....
        /*06cc*/ 	.word	0x0500000f


	//   ....[213]....
        /*06d0*/ 	.word	0x0500000f


	//   ....[214]....
        /*06d4*/ 	.word	0x0500000f


	//   ....[215]....
        /*06d8*/ 	.word	0x0500000f


	//   ....[216]....
        /*06dc*/ 	.word	0x0500000f


	//   ....[217]....
        /*06e0*/ 	.word	0x0500000f


	//   ....[218]....
        /*06e4*/ 	.word	0x0500000f


	//   ....[219]....
        /*06e8*/ 	.word	0x0500000f


	//   ....[220]....
        /*06ec*/ 	.word	0x0500000f


	//   ....[221]....
        /*06f0*/ 	.word	0x0500000f


	//   ....[222]....
        /*06f4*/ 	.word	0x0500000f


	//   ....[223]....
        /*06f8*/ 	.word	0x0500000f


	//   ....[224]....
        /*06fc*/ 	.word	0x0500000f


	//   ....[225]....
        /*0700*/ 	.word	0x0500000f


	//   ....[226]....
        /*0704*/ 	.word	0x0500000f


	//   ....[227]....
        /*0708*/ 	.word	0x0500000f


	//   ....[228]....
        /*070c*/ 	.word	0x0500000f


	//   ....[229]....
        /*0710*/ 	.word	0x0500000f


	//   ....[230]....
        /*0714*/ 	.word	0x0500000f


	//   ....[231]....
        /*0718*/ 	.word	0x0500000f


	//   ....[232]....
        /*071c*/ 	.word	0x0500000f


	//   ....[233]....
        /*0720*/ 	.word	0x0500000f


	//   ....[234]....
        /*0724*/ 	.word	0x0500000f


	//   ....[235]....
        /*0728*/ 	.word	0x0500000f


	//   ....[236]....
        /*072c*/ 	.word	0x0500000f


	//   ....[237]....
        /*0730*/ 	.word	0x0500000f


	//   ....[238]....
        /*0734*/ 	.word	0x0500000f


	//   ....[239]....
        /*0738*/ 	.word	0x0500000f


	//   ....[240]....
        /*073c*/ 	.word	0x0500000f


	//   ....[241]....
        /*0740*/ 	.word	0x0500000f


	//   ....[242]....
        /*0744*/ 	.word	0x0500000f


	//   ....[243]....
        /*0748*/ 	.word	0x0500000f


	//   ....[244]....
        /*074c*/ 	.word	0x0500000f


	//   ....[245]....
        /*0750*/ 	.word	0x0500000f


	//   ....[246]....
        /*0754*/ 	.word	0x0500000f


	//   ....[247]....
        /*0758*/ 	.word	0x0500000f


	//   ....[248]....
        /*075c*/ 	.word	0x0500000f


	//   ....[249]....
        /*0760*/ 	.word	0x0500000f


	//   ....[250]....
        /*0764*/ 	.word	0x0500000f


	//   ....[251]....
        /*0768*/ 	.word	0x0500000f


	//   ....[252]....
        /*076c*/ 	.word	0x0500000f


	//   ....[253]....
        /*0770*/ 	.word	0x0500000f


	//   ....[254]....
        /*0774*/ 	.word	0x0500000f


	//   ....[255]....
        /*0778*/ 	.word	0x0500000f


	//   ....[0]....
        /*077c*/ 	.word	0x0500000f


	//   ....[1]....
        /*0780*/ 	.word	0x0500000f


	//   ....[2]....
        /*0784*/ 	.word	0x0500000f


	//   ....[3]....
        /*0788*/ 	.word	0x0500000f


	//   ....[4]....
        /*078c*/ 	.word	0x0500000f


	//   ....[5]....
        /*0790*/ 	.word	0x0500000f


	//   ....[6]....
        /*0794*/ 	.word	0x0500000f


	//   ....[7]....
        /*0798*/ 	.word	0x0500000f


	//   ....[8]....
        /*079c*/ 	.word	0x0500000f


	//----- nvinfo : EIATTR_COOP_GROUP_INSTR_OFFSETS
	.align		4
.L_147:
        /*07a0*/ 	.byte	0x04, 0x28
        /*07a2*/ 	.short	(.L_149 - .L_148)


	//   ....[0]....
.L_148:
        /*07a4*/ 	.word	0x00000060


	//   ....[1]....
        /*07a8*/ 	.word	0x00000140


	//   ....[2]....
        /*07ac*/ 	.word	0x00000190


	//   ....[3]....
        /*07b0*/ 	.word	0x000003c0


	//   ....[4]....
        /*07b4*/ 	.word	0x00000520


	//   ....[5]....
        /*07b8*/ 	.word	0x00000640


	//   ....[6]....
        /*07bc*/ 	.word	0x000007a0


	//   ....[7]....
        /*07c0*/ 	.word	0x00003340


	//   ....[8]....
        /*07c4*/ 	.word	0x00003350


	//   ....[9]....
        /*07c8*/ 	.word	0x00004150


	//   ....[10]....
        /*07cc*/ 	.word	0x00004160


	//   ....[11]....
        /*07d0*/ 	.word	0x00004ef0


	//   ....[12]....
        /*07d4*/ 	.word	0x00004f00


	//   ....[13]....
        /*07d8*/ 	.word	0x00006990


	//   ....[14]....
        /*07dc*/ 	.word	0x000069a0


	//   ....[15]....
        /*07e0*/ 	.word	0x00007830


	//   ....[16]....
        /*07e4*/ 	.word	0x00007840


	//   ....[17]....
        /*07e8*/ 	.word	0x00008850


	//   ....[18]....
        /*07ec*/ 	.word	0x00008860


	//   ....[19]....
        /*07f0*/ 	.word	0x00009ac0


	//   ....[20]....
        /*07f4*/ 	.word	0x00009ad0


	//   ....[21]....
        /*07f8*/ 	.word	0x00009c90


	//   ....[22]....
        /*07fc*/ 	.word	0x00009ca0


	//   ....[23]....
        /*0800*/ 	.word	0x00009e70


	//   ....[24]....
        /*0804*/ 	.word	0x00009e80


	//   ....[25]....
        /*0808*/ 	.word	0x0000a2f0


	//   ....[26]....
        /*080c*/ 	.word	0x0000a300


	//   ....[27]....
        /*0810*/ 	.word	0x0000a480


	//   ....[28]....
        /*0814*/ 	.word	0x0000a4a0


	//   ....[29]....
        /*0818*/ 	.word	0x0000a630


	//   ....[30]....
        /*081c*/ 	.word	0x0000a650


	//   ....[31]....
        /*0820*/ 	.word	0x0000ae30


	//   ....[32]....
        /*0824*/ 	.word	0x0000b450


	//   ....[33]....
        /*0828*/ 	.word	0x0000b460


	//   ....[34]....
        /*082c*/ 	.word	0x0000b470


	//   ....[35]....
        /*0830*/ 	.word	0x0000b480


	//   ....[36]....
        /*0834*/ 	.word	0x0000e6e0


	//   ....[37]....
        /*0838*/ 	.word	0x0000e6f0


	//   ....[38]....
        /*083c*/ 	.word	0x0000e700


	//   ....[39]....
        /*0840*/ 	.word	0x0000e710


	//   ....[40]....
        /*0844*/ 	.word	0x000161b0


	//   ....[41]....
        /*0848*/ 	.word	0x00016240


	//   ....[42]....
        /*084c*/ 	.word	0x00016660


	//   ....[43]....
        /*0850*/ 	.word	0x000166f0


	//   ....[44]....
        /*0854*/ 	.word	0x0001b730


	//   ....[45]....
        /*0858*/ 	.word	0x0001b740


	//   ....[46]....
        /*085c*/ 	.word	0x0001b770


	//   ....[47]....
        /*0860*/ 	.word	0x0001b780


	//   ....[48]....
        /*0864*/ 	.word	0x0001ccd0


	//   ....[49]....
        /*0868*/ 	.word	0x0001cd60


	//   ....[50]....
        /*086c*/ 	.word	0x0001cd80


	//   ....[51]....
        /*0870*/ 	.word	0x0001cd90


	//   ....[52]....
        /*0874*/ 	.word	0x0001eab0


	//   ....[53]....
        /*0878*/ 	.word	0x0001eaf0


	//   ....[54]....
        /*087c*/ 	.word	0x0001eb20


	//   ....[55]....
        /*0880*/ 	.word	0x0001eb50


	//   ....[56]....
        /*0884*/ 	.word	0x0001f3d0


	//   ....[57]....
        /*0888*/ 	.word	0x0001f3f0


	//   ....[58]....
        /*088c*/ 	.word	0x0001f540


	//   ....[59]....
        /*0890*/ 	.word	0x0001f560


	//   ....[60]....
        /*0894*/ 	.word	0x0001f6b0


	//   ....[61]....
        /*0898*/ 	.word	0x0001f6d0


	//   ....[62]....
        /*089c*/ 	.word	0x0001f830


	//   ....[63]....
        /*08a0*/ 	.word	0x0001f850


	//   ....[64]....
        /*08a4*/ 	.word	0x000201c0


	//   ....[65]....
        /*08a8*/ 	.word	0x000201d0


	//   ....[66]....
        /*08ac*/ 	.word	0x00020320


	//   ....[67]....
        /*08b0*/ 	.word	0x00020340


	//   ....[68]....
        /*08b4*/ 	.word	0x00020490


	//   ....[69]....
        /*08b8*/ 	.word	0x000204b0


	//   ....[70]....
        /*08bc*/ 	.word	0x00020610


	//   ....[71]....
        /*08c0*/ 	.word	0x00020630


	//   ....[72]....
        /*08c4*/ 	.word	0x00020810


	//   ....[73]....
        /*08c8*/ 	.word	0x000209d0


	//   ....[74]....
        /*08cc*/ 	.word	0x00020a00


	//   ....[75]....
        /*08d0*/ 	.word	0x00020a30


	//   ....[76]....
        /*08d4*/ 	.word	0x00020a60


	//   ....[77]....
        /*08d8*/ 	.word	0x00020a90


	//   ....[78]....
        /*08dc*/ 	.word	0x00020ac0


	//   ....[79]....
        /*08e0*/ 	.word	0x00020c40


	//   ....[80]....
        /*08e4*/ 	.word	0x00020c70


	//   ....[81]....
        /*08e8*/ 	.word	0x00020ca0


	//   ....[82]....
        /*08ec*/ 	.word	0x00020cd0


	//   ....[83]....
        /*08f0*/ 	.word	0x00020d00


	//   ....[84]....
        /*08f4*/ 	.word	0x00020d30


	//   ....[85]....
        /*08f8*/ 	.word	0x00020dc0


	//   ....[86]....
        /*08fc*/ 	.word	0x00020df0


	//   ....[87]....
        /*0900*/ 	.word	0x00020e70


	//   ....[88]....
        /*0904*/ 	.word	0x000219e0


	//   ....[89]....
        /*0908*/ 	.word	0x00023e40


	//   ....[90]....
        /*090c*/ 	.word	0x00023e80


	//   ....[91]....
        /*0910*/ 	.word	0x00023ec0


	//   ....[92]....
        /*0914*/ 	.word	0x00023f80


	//   ....[93]....
        /*0918*/ 	.word	0x00023fb0


	//   ....[94]....
        /*091c*/ 	.word	0x00024010


	//   ....[95]....
        /*0920*/ 	.word	0x00024050


	//   ....[96]....
        /*0924*/ 	.word	0x000240b0


	//   ....[97]....
        /*0928*/ 	.word	0x000240d0


	//   ....[98]....
        /*092c*/ 	.word	0x00024100


	//   ....[99]....
        /*0930*/ 	.word	0x00024960


	//   ....[100]....
        /*0934*/ 	.word	0x000249a0


	//   ....[101]....
        /*0938*/ 	.word	0x000249c0


	//   ....[102]....
        /*093c*/ 	.word	0x00024a60


	//   ....[103]....
        /*0940*/ 	.word	0x00024a70


	//   ....[104]....
        /*0944*/ 	.word	0x00024b20


	//   ....[105]....
        /*0948*/ 	.word	0x00024b30


	//   ....[106]....
        /*094c*/ 	.word	0x00024be0


	//   ....[107]....
        /*0950*/ 	.word	0x00024bf0


	//   ....[108]....
        /*0954*/ 	.word	0x00024ca0


	//   ....[109]....
        /*0958*/ 	.word	0x00024cb0


	//   ....[110]....
        /*095c*/ 	.word	0x00024d60


	//   ....[111]....
        /*0960*/ 	.word	0x00024d70


	//   ....[112]....
        /*0964*/ 	.word	0x00024e20


	//   ....[113]....
        /*0968*/ 	.word	0x00024e30


	//   ....[114]....
        /*096c*/ 	.word	0x00024e70


	//   ....[115]....
        /*0970*/ 	.word	0x000256c0


	//   ....[116]....
        /*0974*/ 	.word	0x00025700


	//   ....[117]....
        /*0978*/ 	.word	0x00025730


	//   ....[118]....
        /*097c*/ 	.word	0x000257f0


	//   ....[119]....
        /*0980*/ 	.word	0x00025820


	//   ....[120]....
        /*0984*/ 	.word	0x00025870


	//   ....[121]....
        /*0988*/ 	.word	0x000258a0


	//   ....[122]....
        /*098c*/ 	.word	0x000258f0


	//   ....[123]....
        /*0990*/ 	.word	0x00025920


	//   ....[124]....
        /*0994*/ 	.word	0x00025990


	//   ....[125]....
        /*0998*/ 	.word	0x00025c90


	//   ....[126]....
        /*099c*/ 	.word	0x00025cc0


	//   ....[127]....
        /*09a0*/ 	.word	0x00025d80


	//   ....[128]....
        /*09a4*/ 	.word	0x00025d90


	//   ....[129]....
        /*09a8*/ 	.word	0x00025e40


	//   ....[130]....
        /*09ac*/ 	.word	0x00025e50


	//   ....[131]....
        /*09b0*/ 	.word	0x00025f00


	//   ....[132]....
        /*09b4*/ 	.word	0x00025f10


	//   ....[133]....
        /*09b8*/ 	.word	0x00025f20


	//   ....[134]....
        /*09bc*/ 	.word	0x00025fd0


	//   ....[135]....
        /*09c0*/ 	.word	0x00026590


	//   ....[136]....
        /*09c4*/ 	.word	0x000265d0


	//   ....[137]....
        /*09c8*/ 	.word	0x00026670


	//   ....[138]....
        /*09cc*/ 	.word	0x000266a0


	//   ....[139]....
        /*09d0*/ 	.word	0x00026730


	//   ....[140]....
        /*09d4*/ 	.word	0x00026760


	//   ....[141]....
        /*09d8*/ 	.word	0x000267f0


	//   ....[142]....
        /*09dc*/ 	.word	0x00026820


	//   ....[143]....
        /*09e0*/ 	.word	0x00026830


	//   ....[144]....
        /*09e4*/ 	.word	0x000268c0


	//   ....[145]....
        /*09e8*/ 	.word	0x00026d10


	//   ....[146]....
        /*09ec*/ 	.word	0x00026d70


	//   ....[147]....
        /*09f0*/ 	.word	0x00026da0


	//   ....[148]....
        /*09f4*/ 	.word	0x00026db0


	//   ....[149]....
        /*09f8*/ 	.word	0x00026de0


	//   ....[150]....
        /*09fc*/ 	.word	0x00026e10


	//   ....[151]....
        /*0a00*/ 	.word	0x00026e40


	//   ....[152]....
        /*0a04*/ 	.word	0x00026e70


	//   ....[153]....
        /*0a08*/ 	.word	0x00027000


	//   ....[154]....
        /*0a0c*/ 	.word	0x00027030


	//   ....[155]....
        /*0a10*/ 	.word	0x00027060


	//   ....[156]....
        /*0a14*/ 	.word	0x00027090


	//   ....[157]....
        /*0a18*/ 	.word	0x000270c0


	//   ....[158]....
        /*0a1c*/ 	.word	0x000270f0


	//   ....[159]....
        /*0a20*/ 	.word	0x000271b0


	//   ....[160]....
        /*0a24*/ 	.word	0x000271d0


	//   ....[161]....
        /*0a28*/ 	.word	0x00027240


	//   ....[162]....
        /*0a2c*/ 	.word	0x000276b0


	//   ....[163]....
        /*0a30*/ 	.word	0x000279d0


	//   ....[164]....
        /*0a34*/ 	.word	0x00027a60


	//   ....[165]....
        /*0a38*/ 	.word	0x00027b00


	//   ....[166]....
        /*0a3c*/ 	.word	0x00027b90


	//   ....[167]....
        /*0a40*/ 	.word	0x00027c30


	//   ....[168]....
        /*0a44*/ 	.word	0x00027cc0


	//   ....[169]....
        /*0a48*/ 	.word	0x00027db0


	//   ....[170]....
        /*0a4c*/ 	.word	0x00027e40


	//   ....[171]....
        /*0a50*/ 	.word	0x00027ee0


	//   ....[172]....
        /*0a54*/ 	.word	0x00027f70


	//   ....[173]....
        /*0a58*/ 	.word	0x00028010


	//   ....[174]....
        /*0a5c*/ 	.word	0x000280a0


	//   ....[175]....
        /*0a60*/ 	.word	0x00028190


	//   ....[176]....
        /*0a64*/ 	.word	0x00028220


	//   ....[177]....
        /*0a68*/ 	.word	0x000282c0


	//   ....[178]....
        /*0a6c*/ 	.word	0x00028350


	//   ....[179]....
        /*0a70*/ 	.word	0x000283f0


	//   ....[180]....
        /*0a74*/ 	.word	0x00028480


	//   ....[181]....
        /*0a78*/ 	.word	0x00028570


	//   ....[182]....
        /*0a7c*/ 	.word	0x00028600


	//   ....[183]....
        /*0a80*/ 	.word	0x00028650


	//   ....[184]....
        /*0a84*/ 	.word	0x000286a0


	//   ....[185]....
        /*0a88*/ 	.word	0x00028780


	//   ....[186]....
        /*0a8c*/ 	.word	0x00028810


	//   ....[187]....
        /*0a90*/ 	.word	0x00028860


	//   ....[188]....
        /*0a94*/ 	.word	0x000288b0


	//   ....[189]....
        /*0a98*/ 	.word	0x00028b10


	//   ....[190]....
        /*0a9c*/ 	.word	0x00028df0


	//   ....[191]....
        /*0aa0*/ 	.word	0x00028ee0


	//   ....[192]....
        /*0aa4*/ 	.word	0x00028f90


	//   ....[193]....
        /*0aa8*/ 	.word	0x00029110


	//   ....[194]....
        /*0aac*/ 	.word	0x00029160


	//   ....[195]....
        /*0ab0*/ 	.word	0x00029270


	//   ....[196]....
        /*0ab4*/ 	.word	0x000292d0


	//   ....[197]....
        /*0ab8*/ 	.word	0x000293e0


	//   ....[198]....
        /*0abc*/ 	.word	0x00029440


	//   ....[199]....
        /*0ac0*/ 	.word	0x00029540


	//   ....[200]....
        /*0ac4*/ 	.word	0x00029590


	//   ....[201]....
        /*0ac8*/ 	.word	0x00029640


	//   ....[202]....
        /*0acc*/ 	.word	0x000296a0


	//   ....[203]....
        /*0ad0*/ 	.word	0x000297d0


	//   ....[204]....
        /*0ad4*/ 	.word	0x00029820


	//   ....[205]....
        /*0ad8*/ 	.word	0x00029960


	//   ....[206]....
        /*0adc*/ 	.word	0x000299b0


	//   ....[207]....
        /*0ae0*/ 	.word	0x00029af0


	//   ....[208]....
        /*0ae4*/ 	.word	0x00029b40


	//   ....[209]....
        /*0ae8*/ 	.word	0x00029c80


	//   ....[210]....
        /*0aec*/ 	.word	0x00029cd0


	//   ....[211]....
        /*0af0*/ 	.word	0x00029e10


	//   ....[212]....
        /*0af4*/ 	.word	0x00029e60


	//   ....[213]....
        /*0af8*/ 	.word	0x00029fa0


	//   ....[214]....
        /*0afc*/ 	.word	0x00029ff0


	//   ....[215]....
        /*0b00*/ 	.word	0x0002a110


	//   ....[216]....
        /*0b04*/ 	.word	0x0002a160


	//   ....[217]....
        /*0b08*/ 	.word	0x0002a290


	//   ....[218]....
        /*0b0c*/ 	.word	0x0002a330


	//   ....[219]....
        /*0b10*/ 	.word	0x0002a4d0


	//   ....[220]....
        /*0b14*/ 	.word	0x0002a520


	//   ....[221]....
        /*0b18*/ 	.word	0x0002a620


	//   ....[222]....
        /*0b1c*/ 	.word	0x0002a670


	//   ....[223]....
        /*0b20*/ 	.word	0x0002a770


	//   ....[224]....
        /*0b24*/ 	.word	0x0002a7c0


	//   ....[225]....
        /*0b28*/ 	.word	0x0002a8f0


	//   ....[226]....
        /*0b2c*/ 	.word	0x0002a940


	//   ....[227]....
        /*0b30*/ 	.word	0x0002aa30


	//   ....[228]....
        /*0b34*/ 	.word	0x0002aad0


	//   ....[229]....
        /*0b38*/ 	.word	0x0002ac10


	//   ....[230]....
        /*0b3c*/ 	.word	0x0002ac60


	//   ....[231]....
        /*0b40*/ 	.word	0x0002ada0


	//   ....[232]....
        /*0b44*/ 	.word	0x0002adf0


	//   ....[233]....
        /*0b48*/ 	.word	0x0002af30


	//   ....[234]....
        /*0b4c*/ 	.word	0x0002af80


	//   ....[235]....
        /*0b50*/ 	.word	0x0002b0c0


	//   ....[236]....
        /*0b54*/ 	.word	0x0002b110


	//   ....[237]....
        /*0b58*/ 	.word	0x0002b200


	//   ....[238]....
        /*0b5c*/ 	.word	0x0002b2b0


	//   ....[239]....
        /*0b60*/ 	.word	0x0002b460


	//   ....[240]....
        /*0b64*/ 	.word	0x0002b4b0


	//   ....[241]....
        /*0b68*/ 	.word	0x0002b5e0


	//   ....[242]....
        /*0b6c*/ 	.word	0x0002b630


	//   ....[243]....
        /*0b70*/ 	.word	0x0002b760


	//   ....[244]....
        /*0b74*/ 	.word	0x0002b7b0


	//   ....[245]....
        /*0b78*/ 	.word	0x0002b8e0


	//   ....[246]....
        /*0b7c*/ 	.word	0x0002b930


	//   ....[247]....
        /*0b80*/ 	.word	0x0002b9c0


	//   ....[248]....
        /*0b84*/ 	.word	0x0002ba60


	//   ....[249]....
        /*0b88*/ 	.word	0x0002bb90


	//   ....[250]....
        /*0b8c*/ 	.word	0x0002bc00


	//   ....[251]....
        /*0b90*/ 	.word	0x0002bc70


	//   ....[252]....
        /*0b94*/ 	.word	0x0002bce0


	//   ....[253]....
        /*0b98*/ 	.word	0x0002bd50


	//   ....[254]....
        /*0b9c*/ 	.word	0x0002bdd0


	//   ....[255]....
        /*0ba0*/ 	.word	0x0002be60


	//   ....[0]....
        /*0ba4*/ 	.word	0x0002bef0


	//   ....[1]....
        /*0ba8*/ 	.word	0x0002bf60


	//   ....[2]....
        /*0bac*/ 	.word	0x0002bfd0


	//   ....[3]....
        /*0bb0*/ 	.word	0x0002c040


	//   ....[4]....
        /*0bb4*/ 	.word	0x0002c0c0


	//   ....[5]....
        /*0bb8*/ 	.word	0x0002c130


	//   ....[6]....
        /*0bbc*/ 	.word	0x0002c1d0


	//   ....[7]....
        /*0bc0*/ 	.word	0x0002c260


	//   ....[8]....
        /*0bc4*/ 	.word	0x0002c380


	//----- nvinfo : EIATTR_REG_RECONFIG
	.align		4
.L_149:
        /*0bc8*/ 	.byte	0x01, 0x54
	.zero		2


	//----- nvinfo : EIATTR_SYSCALL_OFFSETS
	.align		4
        /*0bcc*/ 	.byte	0x04, 0x46
        /*0bce*/ 	.short	(.L_151 - .L_150)


	//   ....[0]....
.L_150:
        /*0bd0*/ 	.word	0x00001690


	//   ....[1]....
        /*0bd4*/ 	.word	0x000017e0


	//   ....[2]....
        /*0bd8*/ 	.word	0x0000afd0


	//   ....[3]....
        /*0bdc*/ 	.word	0x0000b360


	//   ....[4]....
        /*0be0*/ 	.word	0x00023420


	//   ....[5]....
        /*0be4*/ 	.word	0x00023570


	//   ....[6]....
        /*0be8*/ 	.word	0x00023660


	//   ....[7]....
        /*0bec*/ 	.word	0x00024590


	//----- nvinfo : EIATTR_MBARRIER_INSTR_OFFSETS
	.align		4
.L_151:
        /*0bf0*/ 	.byte	0x04, 0x39
        /*0bf2*/ 	.short	(.L_153 - .L_152)


	//   ....[0]....
.L_152:
        /*0bf4*/ 	.word	0x00000270
        /*0bf8*/ 	.word	0x000000ff
        /*0bfc*/ 	.word	0x00038800
        /*0c00*/ 	.short	0x0100
        /*0c02*/ 	.byte	0x08
	.zero		1


	//   ....[1]....
        /*0c04*/ 	.word	0x00000280
        /*0c08*/ 	.word	0x000000ff
        /*0c0c*/ 	.word	0x00038820
        /*0c10*/ 	.short	0x0100
        /*0c12*/ 	.byte	0x08
	.zero		1


	//   ....[2]....
        /*0c14*/ 	.word	0x00000370
        /*0c18*/ 	.word	0x000000ff
        /*0c1c*/ 	.word	0x00038830
        /*0c20*/ 	.short	0x0100
        /*0c22*/ 	.byte	0x08
	.zero		1


	//   ....[3]....
        /*0c24*/ 	.word	0x00000380
        /*0c28*/ 	.word	0x000000ff
        /*0c2c*/ 	.word	0x00038840
        /*0c30*/ 	.short	0x0100
        /*0c32*/ 	.byte	0x08
	.zero		1


	//   ....[4]....
        /*0c34*/ 	.word	0x00000390
        /*0c38*/ 	.word	0x000000ff
        /*0c3c*/ 	.word	0x00038838
        /*0c40*/ 	.short	0x0100
        /*0c42*/ 	.byte	0x08
	.zero		1


	//   ....[5]....
        /*0c44*/ 	.word	0x000003a0
        /*0c48*/ 	.word	0x000000ff
        /*0c4c*/ 	.word	0x00038848
        /*0c50*/ 	.short	0x0100
        /*0c52*/ 	.byte	0x08
	.zero		1


	//   ....[6]....
        /*0c54*/ 	.word	0x000004d0
        /*0c58*/ 	.word	0x000000ff
        /*0c5c*/ 	.word	0x00038850
        /*0c60*/ 	.short	0x0100
        /*0c62*/ 	.byte	0x08
	.zero		1


	//   ....[7]....
        /*0c64*/ 	.word	0x000004e0
        /*0c68*/ 	.word	0x000000ff
        /*0c6c*/ 	.word	0x00038860
        /*0c70*/ 	.short	0x0100
        /*0c72*/ 	.byte	0x08
	.zero		1


	//   ....[8]....
        /*0c74*/ 	.word	0x000004f0
        /*0c78*/ 	.word	0x000000ff
        /*0c7c*/ 	.word	0x00038858
        /*0c80*/ 	.short	0x0100
        /*0c82*/ 	.byte	0x08
	.zero		1


	//   ....[9]....
        /*0c84*/ 	.word	0x00000500
        /*0c88*/ 	.word	0x000000ff
        /*0c8c*/ 	.word	0x00038868
        /*0c90*/ 	.short	0x0100
        /*0c92*/ 	.byte	0x08
	.zero		1


	//   ....[10]....
        /*0c94*/ 	.word	0x000005f0
        /*0c98*/ 	.word	0x000000ff
        /*0c9c*/ 	.word	0x00038870
        /*0ca0*/ 	.short	0x0100
        /*0ca2*/ 	.byte	0x06
	.zero		1


	//   ....[11]....
        /*0ca4*/ 	.word	0x00000600
        /*0ca8*/ 	.word	0x000000ff
        /*0cac*/ 	.word	0x00038880
        /*0cb0*/ 	.short	0x0100
        /*0cb2*/ 	.byte	0x06
	.zero		1


	//   ....[12]....
        /*0cb4*/ 	.word	0x00000610
        /*0cb8*/ 	.word	0x000000ff
        /*0cbc*/ 	.word	0x00038878
        /*0cc0*/ 	.short	0x0100
        /*0cc2*/ 	.byte	0x06
	.zero		1


	//   ....[13]....
        /*0cc4*/ 	.word	0x00000620
        /*0cc8*/ 	.word	0x000000ff
        /*0ccc*/ 	.word	0x00038888
        /*0cd0*/ 	.short	0x0100
        /*0cd2*/ 	.byte	0x06
	.zero		1


	//   ....[14]....
        /*0cd4*/ 	.word	0x00000750
        /*0cd8*/ 	.word	0x000000ff
        /*0cdc*/ 	.word	0x00038890
        /*0ce0*/ 	.short	0x0100
        /*0ce2*/ 	.byte	0x08
	.zero		1


	//   ....[15]....
        /*0ce4*/ 	.word	0x00000760
        /*0ce8*/ 	.word	0x000000ff
        /*0cec*/ 	.word	0x000388a0
        /*0cf0*/ 	.short	0x0100
        /*0cf2*/ 	.byte	0x08
	.zero		1


	//   ....[16]....
        /*0cf4*/ 	.word	0x00000770
        /*0cf8*/ 	.word	0x000000ff
        /*0cfc*/ 	.word	0x00038898
        /*0d00*/ 	.short	0x0100
        /*0d02*/ 	.byte	0x08
	.zero		1


	//   ....[17]....
        /*0d04*/ 	.word	0x00000780
        /*0d08*/ 	.word	0x000000ff
        /*0d0c*/ 	.word	0x000388a8
        /*0d10*/ 	.short	0x0100
        /*0d12*/ 	.byte	0x08
	.zero		1


	//   ....[18]....
        /*0d14*/ 	.word	0x000008b0
        /*0d18*/ 	.word	0x000000ff
        /*0d1c*/ 	.word	0x000388b0
        /*0d20*/ 	.short	0x0100
        /*0d22*/ 	.byte	0x08
	.zero		1


	//   ....[19]....
        /*0d24*/ 	.word	0x000008c0
        /*0d28*/ 	.word	0x000000ff
        /*0d2c*/ 	.word	0x000388c0
        /*0d30*/ 	.short	0x0100
        /*0d32*/ 	.byte	0x08
	.zero		1


	//   ....[20]....
        /*0d34*/ 	.word	0x000008d0
        /*0d38*/ 	.word	0x000000ff
        /*0d3c*/ 	.word	0x000388b8
        /*0d40*/ 	.short	0x0100
        /*0d42*/ 	.byte	0x08
	.zero		1


	//   ....[21]....
        /*0d44*/ 	.word	0x000008e0
        /*0d48*/ 	.word	0x000000ff
        /*0d4c*/ 	.word	0x000388c8
        /*0d50*/ 	.short	0x0100
        /*0d52*/ 	.byte	0x08
	.zero		1


	//   ....[22]....
        /*0d54*/ 	.word	0x000032f0
        /*0d58*/ 	.word	0x00000059
        /*0d5c*/ 	.word	0x00038890
        /*0d60*/ 	.short	0x010a
        /*0d62*/ 	.byte	0x3f
	.zero		1


	//   ....[23]....
        /*0d64*/ 	.word	0x00006930
        /*0d68*/ 	.word	0x00000059
        /*0d6c*/ 	.word	0x00038890
        /*0d70*/ 	.short	0x010a
        /*0d72*/ 	.byte	0x3f
	.zero		1


	//   ....[24]....
        /*0d74*/ 	.word	0x00009900
        /*0d78*/ 	.word	0x00000059
        /*0d7c*/ 	.word	0x00038890
        /*0d80*/ 	.short	0x010a
        /*0d82*/ 	.byte	0x3f
	.zero		1


	//   ....[25]....
        /*0d84*/ 	.word	0x0000a100
        /*0d88*/ 	.word	0x0000000b
        /*0d8c*/ 	.word	0x00000000
        /*0d90*/ 	.short	0x0101
        /*0d92*/ 	.byte	0x3f
	.zero		1


	//   ....[26]....
        /*0d94*/ 	.word	0x0000a140
        /*0d98*/ 	.word	0x00000059
        /*0d9c*/ 	.word	0x000388b0
        /*0da0*/ 	.short	0x010a
        /*0da2*/ 	.byte	0x3f
	.zero		1


	//   ....[27]....
        /*0da4*/ 	.word	0x0000a890
        /*0da8*/ 	.word	0x00000059
        /*0dac*/ 	.word	0x00000000
        /*0db0*/ 	.short	0x0101
        /*0db2*/ 	.byte	0x3f
	.zero		1


	//   ....[28]....
        /*0db4*/ 	.word	0x0000b060
        /*0db8*/ 	.word	0x00000016
        /*0dbc*/ 	.word	0x00038800
        /*0dc0*/ 	.short	0x010a
        /*0dc2*/ 	.byte	0x3f
	.zero		1


	//   ....[29]....
        /*0dc4*/ 	.word	0x0000b0b0
        /*0dc8*/ 	.word	0x00000016
        /*0dcc*/ 	.word	0x00038800
        /*0dd0*/ 	.short	0x010a
        /*0dd2*/ 	.byte	0x3f
	.zero		1


	//   ....[30]....
        /*0dd4*/ 	.word	0x0000bbc0
        /*0dd8*/ 	.word	0x00000016
        /*0ddc*/ 	.word	0x00038800
        /*0de0*/ 	.short	0x010a
        /*0de2*/ 	.byte	0x3f
	.zero		1


	//   ....[31]....
        /*0de4*/ 	.word	0x0000ed60
        /*0de8*/ 	.word	0x00000016
        /*0dec*/ 	.word	0x00038800
        /*0df0*/ 	.short	0x010a
        /*0df2*/ 	.byte	0x3f
	.zero		1


	//   ....[32]....
        /*0df4*/ 	.word	0x00012120
        /*0df8*/ 	.word	0x00000000
        /*0dfc*/ 	.word	0x00038830
        /*0e00*/ 	.short	0x010a
        /*0e02*/ 	.byte	0x3f
	.zero		1


	//   ....[33]....
        /*0e04*/ 	.word	0x00012170
        /*0e08*/ 	.word	0x00000000
        /*0e0c*/ 	.word	0x00038830
        /*0e10*/ 	.short	0x010a
        /*0e12*/ 	.byte	0x3f
	.zero		1


	//   ....[34]....
        /*0e14*/ 	.word	0x000161f0
        /*0e18*/ 	.word	0x00000000
        /*0e1c*/ 	.word	0x00000000
        /*0e20*/ 	.short	0x0101
        /*0e22*/ 	.byte	0x3f
	.zero		1


	//   ....[35]....
        /*0e24*/ 	.word	0x000174b0
        /*0e28*/ 	.word	0x00000009
        /*0e2c*/ 	.word	0x00038830
        /*0e30*/ 	.short	0x010a
        /*0e32*/ 	.byte	0x3f
	.zero		1


	//   ....[36]....
        /*0e34*/ 	.word	0x00017540
        /*0e38*/ 	.word	0x00000009
        /*0e3c*/ 	.word	0x00038830
        /*0e40*/ 	.short	0x010a
        /*0e42*/ 	.byte	0x3f
	.zero		1


	//   ....[37]....
        /*0e44*/ 	.word	0x0001ac50
        /*0e48*/ 	.word	0x00000006
        /*0e4c*/ 	.word	0x00038850
        /*0e50*/ 	.short	0x010a
        /*0e52*/ 	.byte	0x3f
	.zero		1


	//   ....[38]....
        /*0e54*/ 	.word	0x0001aca0
        /*0e58*/ 	.word	0x00000006
        /*0e5c*/ 	.word	0x00038850
        /*0e60*/ 	.short	0x010a
        /*0e62*/ 	.byte	0x3f
	.zero		1


	//   ....[39]....
        /*0e64*/ 	.word	0x0001ba90
        /*0e68*/ 	.word	0x000000a0
        /*0e6c*/ 	.word	0x00000000
        /*0e70*/ 	.short	0x0101
        /*0e72*/ 	.byte	0x3f
	.zero		1


	//   ....[40]....
        /*0e74*/ 	.word	0x0001c0a0
        /*0e78*/ 	.word	0x00000006
        /*0e7c*/ 	.word	0x00000000
        /*0e80*/ 	.short	0x0101
        /*0e82*/ 	.byte	0x3f
	.zero		1


	//   ....[41]....
        /*0e84*/ 	.word	0x0001ca50
        /*0e88*/ 	.word	0x00000008
        /*0e8c*/ 	.word	0x00038850
        /*0e90*/ 	.short	0x010a
        /*0e92*/ 	.byte	0x3f
	.zero		1


	//   ....[42]....
        /*0e94*/ 	.word	0x0001caf0
        /*0e98*/ 	.word	0x00000008
        /*0e9c*/ 	.word	0x00038850
        /*0ea0*/ 	.short	0x010a
        /*0ea2*/ 	.byte	0x3f
	.zero		1


	//   ....[43]....
        /*0ea4*/ 	.word	0x0001d7a0
        /*0ea8*/ 	.word	0x00000005
        /*0eac*/ 	.word	0x00000000
        /*0eb0*/ 	.short	0x0101
        /*0eb2*/ 	.byte	0x3f
	.zero		1


	//   ....[44]....
        /*0eb4*/ 	.word	0x0001f3e0
        /*0eb8*/ 	.word	0x00000000
        /*0ebc*/ 	.word	0x00000000
        /*0ec0*/ 	.short	0x0101
        /*0ec2*/ 	.byte	0x3f
	.zero		1


	//   ....[45]....
        /*0ec4*/ 	.word	0x00021ac0
        /*0ec8*/ 	.word	0x00000016
        /*0ecc*/ 	.word	0x00038820
        /*0ed0*/ 	.short	0x010a
        /*0ed2*/ 	.byte	0x3f
	.zero		1


	//   ....[46]....
        /*0ed4*/ 	.word	0x00021b50
        /*0ed8*/ 	.word	0x00000009
        /*0edc*/ 	.word	0x000388a0
        /*0ee0*/ 	.short	0x010a
        /*0ee2*/ 	.byte	0x3f
	.zero		1


	//   ....[47]....
        /*0ee4*/ 	.word	0x000220a0
        /*0ee8*/ 	.word	0x00000009
        /*0eec*/ 	.word	0x000388c0
        /*0ef0*/ 	.short	0x010a
        /*0ef2*/ 	.byte	0x3f
	.zero		1


	//   ....[48]....
        /*0ef4*/ 	.word	0x000226a0
        /*0ef8*/ 	.word	0x00000008
        /*0efc*/ 	.word	0x000388a0
        /*0f00*/ 	.short	0x010a
        /*0f02*/ 	.byte	0x3f
	.zero		1


	//   ....[49]....
        /*0f04*/ 	.word	0x00022be0
        /*0f08*/ 	.word	0x00000008
        /*0f0c*/ 	.word	0x000388c0
        /*0f10*/ 	.short	0x010a
        /*0f12*/ 	.byte	0x3f
	.zero		1


	//   ....[50]....
        /*0f14*/ 	.word	0x00023c50
        /*0f18*/ 	.word	0x00000005
        /*0f1c*/ 	.word	0x00038840
        /*0f20*/ 	.short	0x010a
        /*0f22*/ 	.byte	0x3f
	.zero		1


	//   ....[51]....
        /*0f24*/ 	.word	0x00024280
        /*0f28*/ 	.word	0x00000005
        /*0f2c*/ 	.word	0x00038830
        /*0f30*/ 	.short	0x0107
        /*0f32*/ 	.byte	0x3f
	.zero		1


	//   ....[52]....
        /*0f34*/ 	.word	0x00024360
        /*0f38*/ 	.word	0x00000005
        /*0f3c*/ 	.word	0x00038830
        /*0f40*/ 	.short	0x0101
        /*0f42*/ 	.byte	0x3f
	.zero		1


	//   ....[53]....
        /*0f44*/ 	.word	0x00024fc0
        /*0f48*/ 	.word	0x00000016
        /*0f4c*/ 	.word	0x00038800
        /*0f50*/ 	.short	0x0107
        /*0f52*/ 	.byte	0x3f
	.zero		1


	//   ....[54]....
        /*0f54*/ 	.word	0x000250c0
        /*0f58*/ 	.word	0x00000016
        /*0f5c*/ 	.word	0x00038800
        /*0f60*/ 	.short	0x0101
        /*0f62*/ 	.byte	0x3f
	.zero		1


	//   ....[55]....
        /*0f64*/ 	.word	0x000250e0
        /*0f68*/ 	.word	0x00000016
        /*0f6c*/ 	.word	0x00038820
        /*0f70*/ 	.short	0x010a
        /*0f72*/ 	.byte	0x3f
	.zero		1


	//   ....[56]....
        /*0f74*/ 	.word	0x00025510
        /*0f78*/ 	.word	0x00000006
        /*0f7c*/ 	.word	0x00038840
        /*0f80*/ 	.short	0x010a
        /*0f82*/ 	.byte	0x3f
	.zero		1


	//   ....[57]....
        /*0f84*/ 	.word	0x00025ab0
        /*0f88*/ 	.word	0x00000006
        /*0f8c*/ 	.word	0x00038830
        /*0f90*/ 	.short	0x0107
        /*0f92*/ 	.byte	0x3f
	.zero		1


	//   ....[58]....
        /*0f94*/ 	.word	0x00025b70
        /*0f98*/ 	.word	0x00000006
        /*0f9c*/ 	.word	0x00038830
        /*0fa0*/ 	.short	0x0101
        /*0fa2*/ 	.byte	0x3f
	.zero		1


	//   ....[59]....
        /*0fa4*/ 	.word	0x00025bd0
        /*0fa8*/ 	.word	0x00000006
        /*0fac*/ 	.word	0x00038860
        /*0fb0*/ 	.short	0x010a
        /*0fb2*/ 	.byte	0x3f
	.zero		1


	//   ....[60]....
        /*0fb4*/ 	.word	0x000260e0
        /*0fb8*/ 	.word	0x00000006
        /*0fbc*/ 	.word	0x00038850
        /*0fc0*/ 	.short	0x0107
        /*0fc2*/ 	.byte	0x3f
	.zero		1


	//   ....[61]....
        /*0fc4*/ 	.word	0x000262c0
        /*0fc8*/ 	.word	0x00000006
        /*0fcc*/ 	.word	0x00038850
        /*0fd0*/ 	.short	0x0101
        /*0fd2*/ 	.byte	0x3f
	.zero		1


	//   ....[62]....
        /*0fd4*/ 	.word	0x000264e0
        /*0fd8*/ 	.word	0x00000004
        /*0fdc*/ 	.word	0x00038860
        /*0fe0*/ 	.short	0x010a
        /*0fe2*/ 	.byte	0x3f
	.zero		1


	//   ....[63]....
        /*0fe4*/ 	.word	0x00026a50
        /*0fe8*/ 	.word	0x00000004
        /*0fec*/ 	.word	0x00038850
        /*0ff0*/ 	.short	0x0107
        /*0ff2*/ 	.byte	0x3f
	.zero		1


	//   ....[64]....
        /*0ff4*/ 	.word	0x00026b10
        /*0ff8*/ 	.word	0x00000004
        /*0ffc*/ 	.word	0x00038850
        /*1000*/ 	.short	0x0101
        /*1002*/ 	.byte	0x3f
	.zero		1


	//   ....[65]....
        /*1004*/ 	.word	0x00027630
        /*1008*/ 	.word	0x00000005
        /*100c*/ 	.word	0x00038820
        /*1010*/ 	.short	0x010a
        /*1012*/ 	.byte	0x3f
	.zero		1


	//   ....[66]....
        /*1014*/ 	.word	0x000277a0
        /*1018*/ 	.word	0x00000003
        /*101c*/ 	.word	0x00038840
        /*1020*/ 	.short	0x010a
        /*1022*/ 	.byte	0x3f
	.zero		1


	//   ....[67]....
        /*1024*/ 	.word	0x00027840
        /*1028*/ 	.word	0x0000001b
        /*102c*/ 	.word	0x00038840
        /*1030*/ 	.short	0x010a
        /*1032*/ 	.byte	0x3f
	.zero		1


	//   ....[68]....
        /*1034*/ 	.word	0x00027880
        /*1038*/ 	.word	0x00000003
        /*103c*/ 	.word	0x00038860
        /*1040*/ 	.short	0x010a
        /*1042*/ 	.byte	0x3f
	.zero		1


	//   ....[69]....
        /*1044*/ 	.word	0x000278c0
        /*1048*/ 	.word	0x0000001b
        /*104c*/ 	.word	0x00038860
        /*1050*/ 	.short	0x010a
        /*1052*/ 	.byte	0x3f
	.zero		1


	//   ....[70]....
        /*1054*/ 	.word	0x00027920
        /*1058*/ 	.word	0x00000059
        /*105c*/ 	.word	0x00038890
        /*1060*/ 	.short	0x010a
        /*1062*/ 	.byte	0x3f
	.zero		1


	//   ....[71]....
        /*1064*/ 	.word	0x00027d00
        /*1068*/ 	.word	0x00000059
        /*106c*/ 	.word	0x00038890
        /*1070*/ 	.short	0x010a
        /*1072*/ 	.byte	0x3f
	.zero		1


	//   ....[72]....
        /*1074*/ 	.word	0x000280e0
        /*1078*/ 	.word	0x00000059
        /*107c*/ 	.word	0x00038890
        /*1080*/ 	.short	0x010a
        /*1082*/ 	.byte	0x3f
	.zero		1


	//   ....[73]....
        /*1084*/ 	.word	0x000284c0
        /*1088*/ 	.word	0x00000059
        /*108c*/ 	.word	0x000388b0
        /*1090*/ 	.short	0x010a
        /*1092*/ 	.byte	0x3f
	.zero		1


	//   ....[74]....
        /*1094*/ 	.word	0x000286d0
        /*1098*/ 	.word	0x00000016
        /*109c*/ 	.word	0x00038800
        /*10a0*/ 	.short	0x010a
        /*10a2*/ 	.byte	0x3f
	.zero		1


	//   ....[75]....
        /*10a4*/ 	.word	0x000288f0
        /*10a8*/ 	.word	0x00000016
        /*10ac*/ 	.word	0x00038800
        /*10b0*/ 	.short	0x010a
        /*10b2*/ 	.byte	0x3f
	.zero		1


	//   ....[76]....
        /*10b4*/ 	.word	0x00028940
        /*10b8*/ 	.word	0x00000000
        /*10bc*/ 	.word	0x00038830
        /*10c0*/ 	.short	0x010a
        /*10c2*/ 	.byte	0x3f
	.zero		1


	//   ....[77]....
        /*10c4*/ 	.word	0x00028990
        /*10c8*/ 	.word	0x00000009
        /*10cc*/ 	.word	0x00038830
        /*10d0*/ 	.short	0x010a
        /*10d2*/ 	.byte	0x3f
	.zero		1


	//   ....[78]....
        /*10d4*/ 	.word	0x000289e0
        /*10d8*/ 	.word	0x00000006
        /*10dc*/ 	.word	0x00038850
        /*10e0*/ 	.short	0x010a
        /*10e2*/ 	.byte	0x3f
	.zero		1


	//   ....[79]....
        /*10e4*/ 	.word	0x00028a30
        /*10e8*/ 	.word	0x00000008
        /*10ec*/ 	.word	0x00038850
        /*10f0*/ 	.short	0x010a
        /*10f2*/ 	.byte	0x3f
	.zero		1


	//   ....[80]....
        /*10f4*/ 	.word	0x00028bd0
        /*10f8*/ 	.word	0x00000016
        /*10fc*/ 	.word	0x00038820
        /*1100*/ 	.short	0x010a
        /*1102*/ 	.byte	0x3f
	.zero		1


	//   ....[81]....
        /*1104*/ 	.word	0x00028c20
        /*1108*/ 	.word	0x00000009
        /*110c*/ 	.word	0x000388a0
        /*1110*/ 	.short	0x010a
        /*1112*/ 	.byte	0x3f
	.zero		1


	//   ....[82]....
        /*1114*/ 	.word	0x00028c70
        /*1118*/ 	.word	0x00000009
        /*111c*/ 	.word	0x000388c0
        /*1120*/ 	.short	0x010a
        /*1122*/ 	.byte	0x3f
	.zero		1


	//   ....[83]....
        /*1124*/ 	.word	0x00028cc0
        /*1128*/ 	.word	0x00000008
        /*112c*/ 	.word	0x000388a0
        /*1130*/ 	.short	0x010a
        /*1132*/ 	.byte	0x3f
	.zero		1


	//   ....[84]....
        /*1134*/ 	.word	0x00028d10
        /*1138*/ 	.word	0x00000008
        /*113c*/ 	.word	0x000388c0
        /*1140*/ 	.short	0x010a
        /*1142*/ 	.byte	0x3f
	.zero		1


	//   ....[85]....
        /*1144*/ 	.word	0x00028e30
        /*1148*/ 	.word	0x00000005
        /*114c*/ 	.word	0x00038840
        /*1150*/ 	.short	0x010a
        /*1152*/ 	.byte	0x3f
	.zero		1


	//   ....[86]....
        /*1154*/ 	.word	0x0002a190
        /*1158*/ 	.word	0x00000016
        /*115c*/ 	.word	0x00038820
        /*1160*/ 	.short	0x010a
        /*1162*/ 	.byte	0x3f
	.zero		1


	//   ....[87]....
        /*1164*/ 	.word	0x0002a1e0
        /*1168*/ 	.word	0x00000006
        /*116c*/ 	.word	0x00038840
        /*1170*/ 	.short	0x010a
        /*1172*/ 	.byte	0x3f
	.zero		1


	//   ....[88]....
        /*1174*/ 	.word	0x0002a980
        /*1178*/ 	.word	0x00000006
        /*117c*/ 	.word	0x00038860
        /*1180*/ 	.short	0x010a
        /*1182*/ 	.byte	0x3f
	.zero		1


	//   ....[89]....
        /*1184*/ 	.word	0x0002b150
        /*1188*/ 	.word	0x00000004
        /*118c*/ 	.word	0x00038860
        /*1190*/ 	.short	0x010a
        /*1192*/ 	.byte	0x3f
	.zero		1


	//   ....[90]....
        /*1194*/ 	.word	0x0002c2a0
        /*1198*/ 	.word	0x00000005
        /*119c*/ 	.word	0x00038820
        /*11a0*/ 	.short	0x010a
        /*11a2*/ 	.byte	0x3f
	.zero		1


	//   ....[91]....
        /*11a4*/ 	.word	0x0002c440
        /*11a8*/ 	.word	0x00000003
        /*11ac*/ 	.word	0x00038840
        /*11b0*/ 	.short	0x010a
        /*11b2*/ 	.byte	0x3f
	.zero		1


	//   ....[92]....
        /*11b4*/ 	.word	0x0002c490
        /*11b8*/ 	.word	0x0000001b
        /*11bc*/ 	.word	0x00038840
        /*11c0*/ 	.short	0x010a
        /*11c2*/ 	.byte	0x3f
	.zero		1


	//   ....[93]....
        /*11c4*/ 	.word	0x0002c4e0
        /*11c8*/ 	.word	0x00000003
        /*11cc*/ 	.word	0x00038860
        /*11d0*/ 	.short	0x010a
        /*11d2*/ 	.byte	0x3f
	.zero		1


	//----- nvinfo : EIATTR_NUM_MBARRIERS
	.align		4
.L_153:
        /*11d4*/ 	.byte	0x03, 0x38
        /*11d6*/ 	.short	0x0016


	//----- nvinfo : EIATTR_EXIT_INSTR_OFFSETS
	.align		4
        /*11d8*/ 	.byte	0x04, 0x1c
        /*11da*/ 	.short	(.L_155 - .L_154)


	//   ....[0]....
.L_154:
        /*11dc*/ 	.word	0x00027910


	//----- nvinfo : EIATTR_MAX_THREADS
	.align		4
.L_155:
        /*11e0*/ 	.byte	0x04, 0x05
        /*11e2*/ 	.short	(.L_157 - .L_156)
.L_156:
        /*11e4*/ 	.word	0x00000180
        /*11e8*/ 	.word	0x00000001
        /*11ec*/ 	.word	0x00000001


	//----- nvinfo : EIATTR_CRS_STACK_SIZE
	.align		4
.L_157:
        /*11f0*/ 	.byte	0x04, 0x1e
        /*11f2*/ 	.short	(.L_159 - .L_158)
.L_158:
        /*11f4*/ 	.word	0x00000000


	//----- nvinfo : EIATTR_CBANK_PARAM_SIZE
	.align		4
.L_159:
        /*11f8*/ 	.byte	0x03, 0x19
        /*11fa*/ 	.short	0x0af0


	//----- nvinfo : EIATTR_PARAM_CBANK
	.align		4
        /*11fc*/ 	.byte	0x04, 0x0a
        /*11fe*/ 	.short	(.L_161 - .L_160)
	.align		4
.L_160:
        /*1200*/ 	.word	index@(.nv.constant0._ZN7cutlass13device_kernelIN5flash11enable_sm90INS1_16FlashAttnFwdSm90INS1_25CollectiveMainloopFwdSm90ILi2EN4cute5tupleIJNS5_1CILi1EEES8_S8_EEENS6_IJNS7_ILi128EEENS7_ILi80EEENS7_ILi256EEEEEELi256ENS_6half_tEfNS_4arch4Sm90ELb0ELb0ELb1ELb1ELb1ELb1ELb0ELb1ELb1ELb1ELb0ELb0EEENS1_21CollectiveEpilogueFwdINS6_IJSA_SC_SB_EEES9_SE_SG_Li256ELb1ELb1ELb0ELb0EEENS1_36VarlenDynamicPersistentTileSchedulerILi128ELi80ELi256ELi128ELb0ELb1ELb1ELb0ELb1ELb1EEEEEEEEEvNT_6ParamsE)
        /*1204*/ 	.short	0x0210
        /*1206*/ 	.short	0x0af0


	//----- nvinfo : EIATTR_SW_WAR
	.align		4
.L_161:
        /*1208*/ 	.byte	0x04, 0x36
        /*120a*/ 	.short	(.L_163 - .L_162)
.L_162:
        /*120c*/ 	.word	0x00000008
.L_163:


//--------------------- .nv.info._ZN7cutlass13device_kernelIN5flash11enable_sm90INS1_16FlashAttnFwdSm90INS1_25CollectiveMainloopFwdSm90ILi2EN4cute5tupleIJNS5_1CILi1EEES8_S8_EEENS6_IJNS7_ILi128EEENS7_ILi64EEENS7_ILi256EEEEEELi256ENS_6half_tEfNS_4arch4Sm90ELb0ELb1ELb1ELb0ELb1ELb0ELb0ELb1ELb1ELb1ELb0ELb0EEENS1_21CollectiveEpilogueFwdINS6_IJSA_SC_SB_EEES9_SE_SG_Li256ELb0ELb1ELb0ELb0EEENS1_30DynamicPersistentTileSchedulerILi256ELi128ELb0ELb1ELb1EEEEEEEEEvNT_6ParamsE --------------------------
	.section	.nv.info._ZN7cutlass13device_kernelIN5flash11enable_sm90INS1_16FlashAttnFwdSm90INS1_25CollectiveMainloopFwdSm90ILi2EN4cute5tupleIJNS5_1CILi1EEES8_S8_EEENS6_IJNS7_ILi128EEENS7_ILi64EEENS7_ILi256EEEEEELi256ENS_6half_tEfNS_4arch4Sm90ELb0ELb1ELb1ELb0ELb1ELb0ELb0ELb1ELb1ELb1ELb0ELb0EEENS1_21CollectiveEpilogueFwdINS6_IJSA_SC_SB_EEES9_SE_SG_Li256ELb0ELb1ELb0ELb0EEENS1_30DynamicPersistentTileSchedulerILi256ELi128ELb0ELb1ELb1EEEEEEEEEvNT_6ParamsE,"",@"SHT_CUDA_INFO"
	.sectionflags	@""
	.align	4


	//----- nvinfo : EIATTR_CUDA_API_VERSION
	.align		4
        /*0000*/ 	.byte	0x04, 0x37
        /*0002*/ 	.short	(.L_165 - .L_164)
.L_164:
        /*0004*/ 	.word	0x00000082


	//----- nvinfo : EIATTR_KPARAM_INFO
	.align		4
.L_165:
        /*0008*/ 	.byte	0x04, 0x17
        /*000a*/ 	.short	(.L_167 - .L_166)
.L_166:
        /*000c*/ 	.word	0x00000000
        /*0010*/ 	.short	0x0000
        /*0012*/ 	.short	0x0070
        /*0014*/ 	.byte	0x00, 0xf0, 0x01, 0x2a


	//----- nvinfo : EIATTR_SPARSE_MMA_MASK
	.align		4
.L_167:
        /*0018*/ 	.byte	0x03, 0x50
        /*001a*/ 	.short	0x0000


	//----- nvinfo : EIATTR_MAXREG_COUNT
	.align		4
        /*001c*/ 	.byte	0x03, 0x1b
        /*001e*/ 	.short	0x00a8


	//----- nvinfo : EIATTR_NUM_BARRIERS
	.align		4
        /*0020*/ 	.byte	0x02, 0x4c
        /*0022*/ 	.byte	0x09
	.zero		1


	//----- nvinfo : EIATTR_EXTERNS
	.align		4
        /*0024*/ 	.byte	0x04, 0x0f
        /*0026*/ 	.short	(.L_169 - .L_168)


	//   ....[0]....
	.align		4
.L_168:
        /*0028*/ 	.word	index@(__assertfail)


	//----- nvinfo : EIATTR_ANNOTATIONS
	.align		4
.L_169:
        /*002c*/ 	.byte	0x04, 0x55
        /*002e*/ 	.short	(.L_171 - .L_170)


	//   ....[0]....
.L_170:
        /*0030*/ 	.word	0x00000001
        /*0034*/ 	.byte	0xa0, 0x08, 0x00, 0x00, 0x01, 0x00, 0x00, 0x00, 0x60, 0x09, 0x00, 0x00, 0x01, 0x00, 0x00, 0x00
        /*0044*/ 	.byte	0xd0, 0x05, 0x01, 0x00, 0x01, 0x00, 0x00, 0x00, 0x70, 0x06, 0x01, 0x00, 0x01, 0x00, 0x00, 0x00
        /*0054*/ 	.byte	0x20, 0x07, 0x01, 0x00, 0x01, 0x00, 0x00, 0x00, 0xf0, 0x2d, 0x01, 0x00, 0x01, 0x00, 0x00, 0x00
        /*0064*/ 	.byte	0x10, 0x2e, 0x01, 0x00, 0x01, 0x00, 0x00, 0x00, 0x00, 0x46, 0x01, 0x00, 0x01, 0x00, 0x00, 0x00
        /*0074*/ 	.byte	0xa0, 0x47, 0x01, 0x00


	//----- nvinfo : EIATTR_MERCURY_ISA_VERSION
	.align		4
.L_171:
        /*0078*/ 	.byte	0x03, 0x5f
        /*007a*/ 	.short	0x0101


	//----- nvinfo : EIATTR_INT_WARP_WIDE_INSTR_OFFSETS
	.align		4
        /*007c*/ 	.byte	0x04, 0x31
        /*007e*/ 	.short	(.L_173 - .L_172)


	//   ....[0]....
.L_172:
        /*0080*/ 	.word	0x000000c0


	//   ....[1]....
        /*0084*/ 	.word	0x000000d0


	//   ....[2]....
        /*0088*/ 	.word	0x00000170


	//   ....[3]....
        /*008c*/ 	.word	0x00011390


	//   ....[4]....
        /*0090*/ 	.word	0x00011420


	//   ....[5]....
        /*0094*/ 	.word	0x00013e00


	//   ....[6]....
        /*0098*/ 	.word	0x00013e90


	//----- nvinfo : EIATTR_COOP_GROUP_MASK_REGIDS
	.align		4
.L_173:
        /*009c*/ 	.byte	0x04, 0x29
        /*009e*/ 	.short	(.L_175 - .L_174)


	//   ....[0]....
.L_174:
        /*00a0*/ 	.word	0xffffffff


	//   ....[1]....
        /*00a4*/ 	.word	0xffffffff


	//   ....[2]....
        /*00a8*/ 	.word	0xffffffff


	//   ....[3]....
        /*00ac*/ 	.word	0xffffffff


	//   ....[4]....
        /*00b0*/ 	.word	0xffffffff


	//   ....[5]....
        /*00b4*/ 	.word	0xffffffff


	//   ....[6]....
        /*00b8*/ 	.word	0xffffffff


	//   ....[7]....
        /*00bc*/ 	.word	0xffffffff


	//   ....[8]....
        /*00c0*/ 	.word	0xffffffff


	//   ....[9]....
        /*00c4*/ 	.word	0xffffffff


	//   ....[10]....
        /*00c8*/ 	.word	0xffffffff


	//   ....[11]....
        /*00cc*/ 	.word	0xffffffff


	//   ....[12]....
        /*00d0*/ 	.word	0xffffffff


	//   ....[13]....
        /*00d4*/ 	.word	0xffffffff


	//   ....[14]....
        /*00d8*/ 	.word	0xffffffff


	//   ....[15]....
        /*00dc*/ 	.word	0xffffffff


	//   ....[16]....
        /*00e0*/ 	.word	0xffffffff


	//   ....[17]....
        /*00e4*/ 	.word	0xffffffff


	//   ....[18]....
        /*00e8*/ 	.word	0xffffffff


	//   ....[19]....
        /*00ec*/ 	.word	0xffffffff


	//   ....[20]....
        /*00f0*/ 	.word	0xffffffff


	//   ....[21]....
        /*00f4*/ 	.word	0xffffffff


	//   ....[22]....
        /*00f8*/ 	.word	0xffffffff


	//   ....[23]....
        /*00fc*/ 	.word	0xffffffff


	//   ....[24]....
        /*0100*/ 	.word	0xffffffff


	//   ....[25]....
        /*0104*/ 	.word	0xffffffff


	//   ....[26]....
        /*0108*/ 	.word	0xffffffff


	//   ....[27]....
        /*010c*/ 	.word	0xffffffff


	//   ....[28]....
        /*0110*/ 	.word	0xffffffff


	//   ....[29]....
        /*0114*/ 	.word	0xffffffff


	//   ....[30]....
        /*0118*/ 	.word	0xffffffff


	//   ....[31]....
        /*011c*/ 	.word	0xffffffff


	//   ....[32]....
        /*0120*/ 	.word	0xffffffff


	//   ....[33]....
        /*0124*/ 	.word	0xffffffff


	//   ....[34]....
        /*0128*/ 	.word	0xffffffff


	//   ....[35]....
        /*012c*/ 	.word	0xffffffff


	//   ....[36]....
        /*0130*/ 	.word	0xffffffff


	//   ....[37]....
        /*0134*/ 	.word	0xffffffff


	//   ....[38]....
        /*0138*/ 	.word	0xffffffff


	//   ....[39]....
        /*013c*/ 	.word	0xffffffff


	//   ....[40]....
        /*0140*/ 	.word	0xffffffff


	//   ....[41]....
        /*0144*/ 	.word	0xffffffff


	//   ....[42]....
        /*0148*/ 	.word	0xffffffff


	//   ....[43]....
        /*014c*/ 	.word	0xffffffff


	//   ....[44]....
        /*0150*/ 	.word	0xffffffff


	//   ....[45]....
        /*0154*/ 	.word	0xffffffff


	//   ....[46]....
        /*0158*/ 	.word	0xffffffff


	//   ....[47]....
        /*015c*/ 	.word	0xffffffff


	//   ....[48]....
        /*0160*/ 	.word	0xffffffff


	//   ....[49]....
        /*0164*/ 	.word	0xffffffff


	//   ....[50]....
        /*0168*/ 	.word	0xffffffff


	//   ....[51]....
        /*016c*/ 	.word	0xffffffff


	//   ....[52]....
        /*0170*/ 	.word	0xffffffff


	//   ....[53]....
        /*0174*/ 	.word	0xffffffff


	//   ....[54]....
        /*0178*/ 	.word	0xffffffff


	//   ....[55]....
        /*017c*/ 	.word	0xffffffff


	//   ....[56]....
        /*0180*/ 	.word	0xffffffff


	//   ....[57]....
        /*0184*/ 	.word	0xffffffff


	//   ....[58]....
        /*0188*/ 	.word	0xffffffff


	//   ....[59]....
        /*018c*/ 	.word	0xffffffff


	//   ....[60]....
        /*0190*/ 	.word	0xffffffff


	//   ....[61]....
        /*0194*/ 	.word	0xffffffff


	//   ....[62]....
        /*0198*/ 	.word	0xffffffff


	//   ....[63]....
        /*019c*/ 	.word	0xffffffff


	//   ....[64]....
        /*01a0*/ 	.word	0xffffffff


	//   ....[65]....
        /*01a4*/ 	.word	0xffffffff


	//   ....[66]....
        /*01a8*/ 	.word	0xffffffff


	//   ....[67]....
        /*01ac*/ 	.word	0xffffffff


	//   ....[68]....
        /*01b0*/ 	.word	0xffffffff


	//   ....[69]....
        /*01b4*/ 	.word	0xffffffff


	//   ....[70]....
        /*01b8*/ 	.word	0xffffffff


	//   ....[71]....
        /*01bc*/ 	.word	0xffffffff


	//   ....[72]....
        /*01c0*/ 	.word	0xffffffff


	//   ....[73]....
        /*01c4*/ 	.word	0xffffffff


	//   ....[74]....
        /*01c8*/ 	.word	0xffffffff


	//   ....[75]....
        /*01cc*/ 	.word	0xffffffff


	//   ....[76]....
        /*01d0*/ 	.word	0xffffffff


	//   ....[77]....
        /*01d4*/ 	.word	0xffffffff


	//   ....[78]....
        /*01d8*/ 	.word	0xffffffff


	//   ....[79]....
        /*01dc*/ 	.word	0xffffffff


	//   ....[80]....
        /*01e0*/ 	.word	0xffffffff


	//   ....[81]....
        /*01e4*/ 	.word	0xffffffff


	//   ....[82]....
        /*01e8*/ 	.word	0xffffffff


	//   ....[83]....
        /*01ec*/ 	.word	0xffffffff


	//   ....[84]....
        /*01f0*/ 	.word	0xffffffff


	//   ....[85]....
        /*01f4*/ 	.word	0xffffffff


	//   ....[86]....
        /*01f8*/ 	.word	0xffffffff


	//   ....[87]....
        /*01fc*/ 	.word	0xffffffff


	//   ....[88]....
        /*0200*/ 	.word	0xffffffff


	//   ....[89]....
        /*0204*/ 	.word	0xffffffff


	//   ....[90]....
        /*0208*/ 	.word	0xffffffff


	//   ....[91]....
        /*020c*/ 	.word	0xffffffff


	//   ....[92]....
        /*0210*/ 	.word	0xffffffff


	//   ....[93]....
        /*0214*/ 	.word	0xffffffff


	//   ....[94]....
        /*0218*/ 	.word	0xffffffff


	//   ....[95]....
        /*021c*/ 	.word	0xffffffff


	//   ....[96]....
        /*0220*/ 	.word	0xffffffff


	//   ....[97]....
        /*0224*/ 	.word	0xffffffff


	//   ....[98]....
        /*0228*/ 	.word	0xffffffff


	//   ....[99]....
        /*022c*/ 	.word	0xffffffff


	//   ....[100]....
        /*0230*/ 	.word	0xffffffff


	//   ....[101]....
        /*0234*/ 	.word	0xffffffff


	//   ....[102]....
        /*0238*/ 	.word	0xffffffff


	//   ....[103]....
        /*023c*/ 	.word	0xffffffff


	//   ....[104]....
        /*0240*/ 	.word	0x0500000f


	//   ....[105]....
        /*0244*/ 	.word	0x0500000f


	//   ....[106]....
        /*0248*/ 	.word	0x0500000f


	//   ....[107]....
        /*024c*/ 	.word	0x0500000f


	//   ....[108]....
        /*0250*/ 	.word	0x0500000f


	//   ....[109]....
        /*0254*/ 	.word	0x0500000f


	//   ....[110]....
        /*0258*/ 	.word	0x0500000f


	//   ....[111]....
        /*025c*/ 	.word	0x0500000f


	//   ....[112]....
        /*0260*/ 	.word	0x0500000f


	//   ....[113]....
        /*0264*/ 	.word	0x0500000f


	//   ....[114]....
        /*0268*/ 	.word	0x0500000f


	//   ....[115]....
        /*026c*/ 	.word	0x0500000f


	//   ....[116]....
        /*0270*/ 	.word	0x0500000f


	//   ....[117]....
        /*0274*/ 	.word	0x0500000f


	//   ....[118]....
        /*0278*/ 	.word	0x0500000f


	//   ....[119]....
        /*027c*/ 	.word	0x0500000f


	//   ....[120]....
        /*0280*/ 	.word	0x0500000f


	//   ....[121]....
        /*0284*/ 	.word	0x0500000f


	//   ....[122]....
        /*0288*/ 	.word	0x0500000f


	//   ....[123]....
        /*028c*/ 	.word	0x0500000f


	//   ....[124]....
        /*0290*/ 	.word	0x0500000f


	//   ....[125]....
        /*0294*/ 	.word	0x0500000f


	//   ....[126]....
        /*0298*/ 	.word	0x0500000f


	//   ....[127]....
        /*029c*/ 	.word	0x0500000f


	//   ....[128]....
        /*02a0*/ 	.word	0x0500000f


	//   ....[129]....
        /*02a4*/ 	.word	0x0500000f


	//   ....[130]....
        /*02a8*/ 	.word	0x0500000f


	//   ....[131]....
        /*02ac*/ 	.word	0x0500000f


	//   ....[132]....
        /*02b0*/ 	.word	0x0500000f


	//   ....[133]....
        /*02b4*/ 	.word	0x0500000f


	//   ....[134]....
        /*02b8*/ 	.word	0x0500000f


	//   ....[135]....
        /*02bc*/ 	.word	0x0500000f


	//   ....[136]....
        /*02c0*/ 	.word	0x0500000f


	//   ....[137]....
        /*02c4*/ 	.word	0x0500000f


	//   ....[138]....
        /*02c8*/ 	.word	0x0500000f


	//   ....[139]....
        /*02cc*/ 	.word	0x0500000f


	//   ....[140]....
        /*02d0*/ 	.word	0x0500000f


	//   ....[141]....
        /*02d4*/ 	.word	0x0500000f


	//   ....[142]....
        /*02d8*/ 	.word	0x0500000f


	//   ....[143]....
        /*02dc*/ 	.word	0x0500000f


	//   ....[144]....
        /*02e0*/ 	.word	0x0500000f


	//   ....[145]....
        /*02e4*/ 	.word	0x0500000f


	//   ....[146]....
        /*02e8*/ 	.word	0x0500000f


	//   ....[147]....
        /*02ec*/ 	.word	0x0500000f


	//   ....[148]....
        /*02f0*/ 	.word	0x0500000f


	//   ....[149]....
        /*02f4*/ 	.word	0x0500000f


	//   ....[150]....
        /*02f8*/ 	.word	0x0500000f


	//   ....[151]....
        /*02fc*/ 	.word	0x0500000f


	//   ....[152]....
        /*0300*/ 	.word	0x0500000f


	//   ....[153]....
        /*0304*/ 	.word	0x0500000f


	//   ....[154]....
        /*0308*/ 	.word	0x0500000f


	//----- nvinfo : EIATTR_COOP_GROUP_INSTR_OFFSETS
	.align		4
.L_175:
        /*030c*/ 	.byte	0x04, 0x28
        /*030e*/ 	.short	(.L_177 - .L_176)


	//   ....[0]....
.L_176:
        /*0310*/ 	.word	0x00000070


	//   ....[1]....
        /*0314*/ 	.word	0x000000b0


	//   ....[2]....
        /*0318*/ 	.word	0x000002d0


	//   ....[3]....
        /*031c*/ 	.word	0x00000430


	//   ....[4]....
        /*0320*/ 	.word	0x00000550


	//   ....[5]....
        /*0324*/ 	.word	0x000006b0


	//   ....[6]....
        /*0328*/ 	.word	0x000019e0


	//   ....[7]....
        /*032c*/ 	.word	0x000028d0


	//   ....[8]....
        /*0330*/ 	.word	0x00002e30


	//   ....[9]....
        /*0334*/ 	.word	0x00003890


	//   ....[10]....
        /*0338*/ 	.word	0x00003980


	//   ....[11]....
        /*033c*/ 	.word	0x00003c80


	//   ....[12]....
        /*0340*/ 	.word	0x00003cf0


	//   ....[13]....
        /*0344*/ 	.word	0x00005dd0


	//   ....[14]....
        /*0348*/ 	.word	0x000062a0


	//   ....[15]....
        /*034c*/ 	.word	0x00006990


	//   ....[16]....
        /*0350*/ 	.word	0x00006a90


	//   ....[17]....
        /*0354*/ 	.word	0x00006e40


	//   ....[18]....
        /*0358*/ 	.word	0x00006e90


	//   ....[19]....
        /*035c*/ 	.word	0x000090b0


	//   ....[20]....
        /*0360*/ 	.word	0x000090c0


	//   ....[21]....
        /*0364*/ 	.word	0x000090f0


	//   ....[22]....
        /*0368*/ 	.word	0x00009100


	//   ....[23]....
        /*036c*/ 	.word	0x0000aea0


	//   ....[24]....
        /*0370*/ 	.word	0x0000b360


	//   ....[25]....
        /*0374*/ 	.word	0x0000ba50


	//   ....[26]....
        /*0378*/ 	.word	0x0000bb50


	//   ....[27]....
        /*037c*/ 	.word	0x0000bee0


	//   ....[28]....
        /*0380*/ 	.word	0x0000bf50


	//   ....[29]....
        /*0384*/ 	.word	0x0000cf70


	//   ....[30]....
        /*0388*/ 	.word	0x0000cfa0


	//   ....[31]....
        /*038c*/ 	.word	0x0000d060


	//   ....[32]....
        /*0390*/ 	.word	0x0000d070


	//   ....[33]....
        /*0394*/ 	.word	0x0000ee00


	//   ....[34]....
        /*0398*/ 	.word	0x0000ee50


	//   ....[35]....
        /*039c*/ 	.word	0x0000eeb0


	//   ....[36]....
        /*03a0*/ 	.word	0x0000eee0


	//   ....[37]....
        /*03a4*/ 	.word	0x0000f3b0


	//   ....[38]....
        /*03a8*/ 	.word	0x0000f3f0


	//   ....[39]....
        /*03ac*/ 	.word	0x0000f530


	//   ....[40]....
        /*03b0*/ 	.word	0x0000f550


	//   ....[41]....
        /*03b4*/ 	.word	0x0000f690


	//   ....[42]....
        /*03b8*/ 	.word	0x0000f6b0


	//   ....[43]....
        /*03bc*/ 	.word	0x0000f800


	//   ....[44]....
        /*03c0*/ 	.word	0x0000f820


	//   ....[45]....
        /*03c4*/ 	.word	0x0000ffb0


	//   ....[46]....
        /*03c8*/ 	.word	0x0000ffc0


	//   ....[47]....
        /*03cc*/ 	.word	0x00010100


	//   ....[48]....
        /*03d0*/ 	.word	0x00010120


	//   ....[49]....
        /*03d4*/ 	.word	0x00010260


	//   ....[50]....
        /*03d8*/ 	.word	0x00010280


	//   ....[51]....
        /*03dc*/ 	.word	0x000103d0


	//   ....[52]....
        /*03e0*/ 	.word	0x000103f0


	//   ....[53]....
        /*03e4*/ 	.word	0x00010600


	//   ....[54]....
        /*03e8*/ 	.word	0x00011f10


	//   ....[55]....
        /*03ec*/ 	.word	0x00011f30


	//   ....[56]....
        /*03f0*/ 	.word	0x00011f40


	//   ....[57]....
        /*03f4*/ 	.word	0x00011f80


	//   ....[58]....
        /*03f8*/ 	.word	0x00012020


	//   ....[59]....
        /*03fc*/ 	.word	0x00012040


	//   ....[60]....
        /*0400*/ 	.word	0x000120e0


	//   ....[61]....
        /*0404*/ 	.word	0x00012100


	//   ....[62]....
        /*0408*/ 	.word	0x00012770


	//   ....[63]....
        /*040c*/ 	.word	0x00012790


	//   ....[64]....
        /*0410*/ 	.word	0x000127c0


	//   ....[65]....
        /*0414*/ 	.word	0x00012800


	//   ....[66]....
        /*0418*/ 	.word	0x00012890


	//   ....[67]....
        /*041c*/ 	.word	0x000128c0


	//   ....[68]....
        /*0420*/ 	.word	0x00012950


	//   ....[69]....
        /*0424*/ 	.word	0x00012980


	//   ....[70]....
        /*0428*/ 	.word	0x00012a10


	//   ....[71]....
        /*042c*/ 	.word	0x00012a30


	//   ....[72]....
        /*0430*/ 	.word	0x00012ad0


	//   ....[73]....
        /*0434*/ 	.word	0x00012b00


	//   ....[74]....
        /*0438*/ 	.word	0x00012b90


	//   ....[75]....
        /*043c*/ 	.word	0x00012bc0


	//   ....[76]....
        /*0440*/ 	.word	0x00012c50


	//   ....[77]....
        /*0444*/ 	.word	0x00012c70


	//   ....[78]....
        /*0448*/ 	.word	0x000133c0


	//   ....[79]....
        /*044c*/ 	.word	0x000133f0


	//   ....[80]....
        /*0450*/ 	.word	0x00013400


	//   ....[81]....
        /*0454*/ 	.word	0x00013420


	//   ....[82]....
        /*0458*/ 	.word	0x00013490


	//   ....[83]....
        /*045c*/ 	.word	0x000134b0


	//   ....[84]....
        /*0460*/ 	.word	0x00013510


	//   ....[85]....
        /*0464*/ 	.word	0x00013530


	//   ....[86]....
        /*0468*/ 	.word	0x00013800


	//   ....[87]....
        /*046c*/ 	.word	0x00013820


	//   ....[88]....
        /*0470*/ 	.word	0x00013840


	//   ....[89]....
        /*0474*/ 	.word	0x000138e0


	//   ....[90]....
        /*0478*/ 	.word	0x00013900


	//   ....[91]....
        /*047c*/ 	.word	0x000139a0


	//   ....[92]....
        /*0480*/ 	.word	0x000139c0


	//   ....[93]....
        /*0484*/ 	.word	0x000139d0


	//   ....[94]....
        /*0488*/ 	.word	0x00013ff0


	//   ....[95]....
        /*048c*/ 	.word	0x00014010


	//   ....[96]....
        /*0490*/ 	.word	0x00014020


	//   ....[97]....
        /*0494*/ 	.word	0x00014040


	//   ....[98]....
        /*0498*/ 	.word	0x00014100


	//   ....[99]....
        /*049c*/ 	.word	0x00014130


	//   ....[100]....
        /*04a0*/ 	.word	0x00014140


	//   ....[101]....
        /*04a4*/ 	.word	0x000141d0


	//   ....[102]....
        /*04a8*/ 	.word	0x00014540


	//   ....[103]....
        /*04ac*/ 	.word	0x00014720


	//   ....[104]....
        /*04b0*/ 	.word	0x00014d90


	//   ....[105]....
        /*04b4*/ 	.word	0x00014e70


	//   ....[106]....
        /*04b8*/ 	.word	0x00014f10


	//   ....[107]....
        /*04bc*/ 	.word	0x00014f90


	//   ....[108]....
        /*04c0*/ 	.word	0x00015060


	//   ....[109]....
        /*04c4*/ 	.word	0x000150f0


	//   ....[110]....
        /*04c8*/ 	.word	0x000151d0


	//   ....[111]....
        /*04cc*/ 	.word	0x00015260


	//   ....[112]....
        /*04d0*/ 	.word	0x00015330


	//   ....[113]....
        /*04d4*/ 	.word	0x000153c0


	//   ....[114]....
        /*04d8*/ 	.word	0x00015430


	//   ....[115]....
        /*04dc*/ 	.word	0x000154b0


	//   ....[116]....
        /*04e0*/ 	.word	0x00015580


	//   ....[117]....
        /*04e4*/ 	.word	0x000155f0


	//   ....[118]....
        /*04e8*/ 	.word	0x000156f0


	//   ....[119]....
        /*04ec*/ 	.word	0x00015770


	//   ....[120]....
        /*04f0*/ 	.word	0x00015860


	//   ....[121]....
        /*04f4*/ 	.word	0x000158d0


	//   ....[122]....
        /*04f8*/ 	.word	0x000159d0


	//   ....[123]....
        /*04fc*/ 	.word	0x00015a40


	//   ....[124]....
        /*0500*/ 	.word	0x00015b40


	//   ....[125]....
        /*0504*/ 	.word	0x00015bc0


	//   ....[126]....
        /*0508*/ 	.word	0x00015cb0


	//   ....[127]....
        /*050c*/ 	.word	0x00015d20


	//   ....[128]....
        /*0510*/ 	.word	0x00015e00


	//   ....[129]....
        /*0514*/ 	.word	0x00015f30


	//   ....[130]....
        /*0518*/ 	.word	0x00015fe0


	//   ....[131]....
        /*051c*/ 	.word	0x00016040


	//   ....[132]....
        /*0520*/ 	.word	0x00016110


	//   ....[133]....
        /*0524*/ 	.word	0x00016170


	//   ....[134]....
        /*0528*/ 	.word	0x00016240


	//   ....[135]....
        /*052c*/ 	.word	0x000162a0


	//   ....[136]....
        /*0530*/ 	.word	0x00016370


	//   ....[137]....
        /*0534*/ 	.word	0x00016450


	//   ....[138]....
        /*0538*/ 	.word	0x000164f0


	//   ....[139]....
        /*053c*/ 	.word	0x00016550


	//   ....[140]....
        /*0540*/ 	.word	0x00016660


	//   ....[141]....
        /*0544*/ 	.word	0x000166c0


	//   ....[142]....
        /*0548*/ 	.word	0x000167d0


	//   ....[143]....
        /*054c*/ 	.word	0x00016830


	//   ....[144]....
        /*0550*/ 	.word	0x000168f0


	//   ....[145]....
        /*0554*/ 	.word	0x00016a50


	//   ....[146]....
        /*0558*/ 	.word	0x00016af0


	//   ....[147]....
        /*055c*/ 	.word	0x00016b50


	//   ....[148]....
        /*0560*/ 	.word	0x00016c20


	//   ....[149]....
        /*0564*/ 	.word	0x00016d00


	//   ....[150]....
        /*0568*/ 	.word	0x00016dc0


	//   ....[151]....
        /*056c*/ 	.word	0x00016ea0


	//   ....[152]....
        /*0570*/ 	.word	0x00016f60


	//   ....[153]....
        /*0574*/ 	.word	0x00017070


	//   ....[154]....
        /*0578*/ 	.word	0x00017190


	//----- nvinfo : EIATTR_REG_RECONFIG
	.align		4
.L_177:
        /*057c*/ 	.byte	0x01, 0x54
	.zero		2


	//----- nvinfo : EIATTR_SYSCALL_OFFSETS
	.align		4
        /*0580*/ 	.byte	0x04, 0x46
        /*0582*/ 	.short	(.L_179 - .L_178)


	//   ....[0]....
.L_178:
        /*0584*/ 	.word	0x00001bc0


	//   ....[1]....
        /*0588*/ 	.word	0x00011580


	//   ....[2]....
        /*058c*/ 	.word	0x000116d0


	//   ....[3]....
        /*0590*/ 	.word	0x000117c0


	//   ....[4]....
        /*0594*/ 	.word	0x00012420


	//----- nvinfo : EIATTR_MBARRIER_INSTR_OFFSETS
	.align		4
.L_179:
        /*0598*/ 	.byte	0x04, 0x39
        /*059a*/ 	.short	(.L_181 - .L_180)


	//   ....[0]....
.L_180:
        /*059c*/ 	.word	0x00000180
        /*05a0*/ 	.word	0x000000ff
        /*05a4*/ 	.word	0x00030800
        /*05a8*/ 	.short	0x0100
        /*05aa*/ 	.byte	0x08
	.zero		1


	//   ....[1]....
        /*05ac*/ 	.word	0x00000190
        /*05b0*/ 	.word	0x000000ff
        /*05b4*/ 	.word	0x00030820
        /*05b8*/ 	.short	0x0100
        /*05ba*/ 	.byte	0x08
	.zero		1


	//   ....[2]....
        /*05bc*/ 	.word	0x00000280
        /*05c0*/ 	.word	0x000000ff
        /*05c4*/ 	.word	0x00030830
        /*05c8*/ 	.short	0x0100
        /*05ca*/ 	.byte	0x08
	.zero		1


	//   ....[3]....
        /*05cc*/ 	.word	0x00000290
        /*05d0*/ 	.word	0x000000ff
        /*05d4*/ 	.word	0x00030840
        /*05d8*/ 	.short	0x0100
        /*05da*/ 	.byte	0x08
	.zero		1


	//   ....[4]....
        /*05dc*/ 	.word	0x000002a0
        /*05e0*/ 	.word	0x000000ff
        /*05e4*/ 	.word	0x00030838
        /*05e8*/ 	.short	0x0100
        /*05ea*/ 	.byte	0x08
	.zero		1


	//   ....[5]....
        /*05ec*/ 	.word	0x000002b0
        /*05f0*/ 	.word	0x000000ff
        /*05f4*/ 	.word	0x00030848
        /*05f8*/ 	.short	0x0100
        /*05fa*/ 	.byte	0x08
	.zero		1


	//   ....[6]....
        /*05fc*/ 	.word	0x000003e0
        /*0600*/ 	.word	0x000000ff
        /*0604*/ 	.word	0x00030850
        /*0608*/ 	.short	0x0100
        /*060a*/ 	.byte	0x08
	.zero		1


	//   ....[7]....
        /*060c*/ 	.word	0x000003f0
        /*0610*/ 	.word	0x000000ff
        /*0614*/ 	.word	0x00030860
        /*0618*/ 	.short	0x0100
        /*061a*/ 	.byte	0x08
	.zero		1


	//   ....[8]....
        /*061c*/ 	.word	0x00000400
        /*0620*/ 	.word	0x000000ff
        /*0624*/ 	.word	0x00030858
        /*0628*/ 	.short	0x0100
        /*062a*/ 	.byte	0x08
	.zero		1


	//   ....[9]....
        /*062c*/ 	.word	0x00000410
        /*0630*/ 	.word	0x000000ff
        /*0634*/ 	.word	0x00030868
        /*0638*/ 	.short	0x0100
        /*063a*/ 	.byte	0x08
	.zero		1


	//   ....[10]....
        /*063c*/ 	.word	0x00000500
        /*0640*/ 	.word	0x000000ff
        /*0644*/ 	.word	0x00030870
        /*0648*/ 	.short	0x0100
        /*064a*/ 	.byte	0x06
	.zero		1


	//   ....[11]....
        /*064c*/ 	.word	0x00000510
        /*0650*/ 	.word	0x000000ff
        /*0654*/ 	.word	0x00030880
        /*0658*/ 	.short	0x0100
        /*065a*/ 	.byte	0x06
	.zero		1


	//   ....[12]....
        /*065c*/ 	.word	0x00000520
        /*0660*/ 	.word	0x000000ff
        /*0664*/ 	.word	0x00030878
        /*0668*/ 	.short	0x0100
        /*066a*/ 	.byte	0x06
	.zero		1


	//   ....[13]....
        /*066c*/ 	.word	0x00000530
        /*0670*/ 	.word	0x000000ff
        /*0674*/ 	.word	0x00030888
        /*0678*/ 	.short	0x0100
        /*067a*/ 	.byte	0x06
	.zero		1


	//   ....[14]....
        /*067c*/ 	.word	0x00000660
        /*0680*/ 	.word	0x000000ff
        /*0684*/ 	.word	0x00030890
        /*0688*/ 	.short	0x0100
        /*068a*/ 	.byte	0x08
	.zero		1


	//   ....[15]....
        /*068c*/ 	.word	0x00000670
        /*0690*/ 	.word	0x000000ff
        /*0694*/ 	.word	0x000308a0
        /*0698*/ 	.short	0x0100
        /*069a*/ 	.byte	0x08
	.zero		1


	//   ....[16]....
        /*069c*/ 	.word	0x00000680
        /*06a0*/ 	.word	0x000000ff
        /*06a4*/ 	.word	0x00030898
        /*06a8*/ 	.short	0x0100
        /*06aa*/ 	.byte	0x08
	.zero		1


	//   ....[17]....
        /*06ac*/ 	.word	0x00000690
        /*06b0*/ 	.word	0x000000ff
        /*06b4*/ 	.word	0x000308a8
        /*06b8*/ 	.short	0x0100
        /*06ba*/ 	.byte	0x08
	.zero		1


	//   ....[18]....
        /*06bc*/ 	.word	0x000007d0
        /*06c0*/ 	.word	0x000000ff
        /*06c4*/ 	.word	0x000308b0
        /*06c8*/ 	.short	0x0100
        /*06ca*/ 	.byte	0x08
	.zero		1


	//   ....[19]....
        /*06cc*/ 	.word	0x000007e0
        /*06d0*/ 	.word	0x000000ff
        /*06d4*/ 	.word	0x000308c0
        /*06d8*/ 	.short	0x0100
        /*06da*/ 	.byte	0x08
	.zero		1


	//   ....[20]....
        /*06dc*/ 	.word	0x000007f0
        /*06e0*/ 	.word	0x000000ff
        /*06e4*/ 	.word	0x000308b8
        /*06e8*/ 	.short	0x0100
        /*06ea*/ 	.byte	0x08
	.zero		1


	//   ....[21]....
        /*06ec*/ 	.word	0x00000800
        /*06f0*/ 	.word	0x000000ff
        /*06f4*/ 	.word	0x000308c8
        /*06f8*/ 	.short	0x0100
        /*06fa*/ 	.byte	0x08
	.zero		1


	//   ....[22]....
        /*06fc*/ 	.word	0x00001c60
        /*0700*/ 	.word	0x000000ff
        /*0704*/ 	.word	0x00030800
        /*0708*/ 	.short	0x010a
        /*070a*/ 	.byte	0x28
	.zero		1


	//   ....[23]....
        /*070c*/ 	.word	0x00001ce0
        /*0710*/ 	.word	0x00000003
        /*0714*/ 	.word	0x00030830
        /*0718*/ 	.short	0x010a
        /*071a*/ 	.byte	0x3f
	.zero		1


	//   ....[24]....
        /*071c*/ 	.word	0x00001d20
        /*0720*/ 	.word	0x00000003
        /*0724*/ 	.word	0x00030830
        /*0728*/ 	.short	0x010a
        /*072a*/ 	.byte	0x3f
	.zero		1


	//   ....[25]....
        /*072c*/ 	.word	0x000029c0
        /*0730*/ 	.word	0x000000ff
        /*0734*/ 	.word	0x00000000
        /*0738*/ 	.short	0x0101
        /*073a*/ 	.byte	0x04
	.zero		1


	//   ....[26]....
        /*073c*/ 	.word	0x00004a10
        /*0740*/ 	.word	0x000000ff
        /*0744*/ 	.word	0x00030830
        /*0748*/ 	.short	0x010a
        /*074a*/ 	.byte	0x07
	.zero		1


	//   ....[27]....
        /*074c*/ 	.word	0x00004a50
        /*0750*/ 	.word	0x000000ff
        /*0754*/ 	.word	0x00030830
        /*0758*/ 	.short	0x010a
        /*075a*/ 	.byte	0x07
	.zero		1


	//   ....[28]....
        /*075c*/ 	.word	0x000058f0
        /*0760*/ 	.word	0x000000ff
        /*0764*/ 	.word	0x00030850
        /*0768*/ 	.short	0x010a
        /*076a*/ 	.byte	0x06
	.zero		1


	//   ....[29]....
        /*076c*/ 	.word	0x00005930
        /*0770*/ 	.word	0x000000ff
        /*0774*/ 	.word	0x00030850
        /*0778*/ 	.short	0x010a
        /*077a*/ 	.byte	0x06
	.zero		1


	//   ....[30]....
        /*077c*/ 	.word	0x00005e70
        /*0780*/ 	.word	0x000000ff
        /*0784*/ 	.word	0x00000000
        /*0788*/ 	.short	0x0101
        /*078a*/ 	.byte	0x07
	.zero		1


	//   ....[31]....
        /*078c*/ 	.word	0x00007560
        /*0790*/ 	.word	0x000000ff
        /*0794*/ 	.word	0x00000000
        /*0798*/ 	.short	0x0101
        /*079a*/ 	.byte	0x06
	.zero		1


	//   ....[32]....
        /*079c*/ 	.word	0x00007940
        /*07a0*/ 	.word	0x000000ff
        /*07a4*/ 	.word	0x00030830
        /*07a8*/ 	.short	0x010a
        /*07aa*/ 	.byte	0x07
	.zero		1


	//   ....[33]....
        /*07ac*/ 	.word	0x00007980
        /*07b0*/ 	.word	0x000000ff
        /*07b4*/ 	.word	0x00030830
        /*07b8*/ 	.short	0x010a
        /*07ba*/ 	.byte	0x07
	.zero		1


	//   ....[34]....
        /*07bc*/ 	.word	0x00008820
        /*07c0*/ 	.word	0x000000ff
        /*07c4*/ 	.word	0x00030850
        /*07c8*/ 	.short	0x010a
        /*07ca*/ 	.byte	0x06
	.zero		1


	//   ....[35]....
        /*07cc*/ 	.word	0x00008860
        /*07d0*/ 	.word	0x000000ff
        /*07d4*/ 	.word	0x00030850
        /*07d8*/ 	.short	0x010a
        /*07da*/ 	.byte	0x06
	.zero		1


	//   ....[36]....
        /*07dc*/ 	.word	0x00008d90
        /*07e0*/ 	.word	0x000000ff
        /*07e4*/ 	.word	0x00000000
        /*07e8*/ 	.short	0x0101
        /*07ea*/ 	.byte	0x07
	.zero		1


	//   ....[37]....
        /*07ec*/ 	.word	0x00009940
        /*07f0*/ 	.word	0x000000ff
        /*07f4*/ 	.word	0x00000000
        /*07f8*/ 	.short	0x0101
        /*07fa*/ 	.byte	0x06
	.zero		1


	//   ....[38]....
        /*07fc*/ 	.word	0x00009ae0
        /*0800*/ 	.word	0x000000ff
        /*0804*/ 	.word	0x00030830
        /*0808*/ 	.short	0x010a
        /*080a*/ 	.byte	0x06
	.zero		1


	//   ....[39]....
        /*080c*/ 	.word	0x00009b20
        /*0810*/ 	.word	0x000000ff
        /*0814*/ 	.word	0x00030830
        /*0818*/ 	.short	0x010a
        /*081a*/ 	.byte	0x06
	.zero		1


	//   ....[40]....
        /*081c*/ 	.word	0x0000a9c0
        /*0820*/ 	.word	0x000000ff
        /*0824*/ 	.word	0x00030850
        /*0828*/ 	.short	0x010a
        /*082a*/ 	.byte	0x0b
	.zero		1


	//   ....[41]....
        /*082c*/ 	.word	0x0000aa00
        /*0830*/ 	.word	0x000000ff
        /*0834*/ 	.word	0x00030850
        /*0838*/ 	.short	0x010a
        /*083a*/ 	.byte	0x0b
	.zero		1


	//   ....[42]....
        /*083c*/ 	.word	0x0000af60
        /*0840*/ 	.word	0x000000ff
        /*0844*/ 	.word	0x00000000
        /*0848*/ 	.short	0x0101
        /*084a*/ 	.byte	0x04
	.zero		1


	//   ....[43]....
        /*084c*/ 	.word	0x0000c640
        /*0850*/ 	.word	0x000000ff
        /*0854*/ 	.word	0x00000000
        /*0858*/ 	.short	0x0101
        /*085a*/ 	.byte	0x0b
	.zero		1


	//   ....[44]....
        /*085c*/ 	.word	0x0000cee0
        /*0860*/ 	.word	0x000000ff
        /*0864*/ 	.word	0x00030850
        /*0868*/ 	.short	0x010a
        /*086a*/ 	.byte	0x05
	.zero		1


	//   ....[45]....
        /*086c*/ 	.word	0x0000cf20
        /*0870*/ 	.word	0x000000ff
        /*0874*/ 	.word	0x00030850
        /*0878*/ 	.short	0x010a
        /*087a*/ 	.byte	0x05
	.zero		1


	//   ....[46]....
        /*087c*/ 	.word	0x0000d4d0
        /*0880*/ 	.word	0x000000ff
        /*0884*/ 	.word	0x00000000
        /*0888*/ 	.short	0x0101
        /*088a*/ 	.byte	0x04
	.zero		1


	//   ....[47]....
        /*088c*/ 	.word	0x0000f3e0
        /*0890*/ 	.word	0x000000c4
        /*0894*/ 	.word	0x00000000
        /*0898*/ 	.short	0x0101
        /*089a*/ 	.byte	0x3f
	.zero		1


	//   ....[48]....
        /*089c*/ 	.word	0x00011d10
        /*08a0*/ 	.word	0x00000004
        /*08a4*/ 	.word	0x00030840
        /*08a8*/ 	.short	0x010a
        /*08aa*/ 	.byte	0x3f
	.zero		1


	//   ....[49]....
        /*08ac*/ 	.word	0x00012210
        /*08b0*/ 	.word	0x00000004
        /*08b4*/ 	.word	0x00030830
        /*08b8*/ 	.short	0x0107
        /*08ba*/ 	.byte	0x3f
	.zero		1


	//   ....[50]....
        /*08bc*/ 	.word	0x000122d0
        /*08c0*/ 	.word	0x00000004
        /*08c4*/ 	.word	0x00030830
        /*08c8*/ 	.short	0x0101
        /*08ca*/ 	.byte	0x3f
	.zero		1


	//   ....[51]....
        /*08cc*/ 	.word	0x00012d80
        /*08d0*/ 	.word	0x00000011
        /*08d4*/ 	.word	0x00030800
        /*08d8*/ 	.short	0x0107
        /*08da*/ 	.byte	0x3f
	.zero		1


	//   ....[52]....
        /*08dc*/ 	.word	0x00012e70
        /*08e0*/ 	.word	0x00000011
        /*08e4*/ 	.word	0x00030800
        /*08e8*/ 	.short	0x0101
        /*08ea*/ 	.byte	0x3f
	.zero		1


	//   ....[53]....
        /*08ec*/ 	.word	0x00012e90
        /*08f0*/ 	.word	0x00000011
        /*08f4*/ 	.word	0x00030820
        /*08f8*/ 	.short	0x010a
        /*08fa*/ 	.byte	0x3f
	.zero		1


	//   ....[54]....
        /*08fc*/ 	.word	0x000131e0
        /*0900*/ 	.word	0x00000007
        /*0904*/ 	.word	0x00030840
        /*0908*/ 	.short	0x010a
        /*090a*/ 	.byte	0x3f
	.zero		1


	//   ....[55]....
        /*090c*/ 	.word	0x00013620
        /*0910*/ 	.word	0x00000007
        /*0914*/ 	.word	0x00030830
        /*0918*/ 	.short	0x0107
        /*091a*/ 	.byte	0x3f
	.zero		1


	//   ....[56]....
        /*091c*/ 	.word	0x000136d0
        /*0920*/ 	.word	0x00000007
        /*0924*/ 	.word	0x00030830
        /*0928*/ 	.short	0x0101
        /*092a*/ 	.byte	0x3f
	.zero		1


	//   ....[57]....
        /*092c*/ 	.word	0x00013730
        /*0930*/ 	.word	0x00000007
        /*0934*/ 	.word	0x00030860
        /*0938*/ 	.short	0x010a
        /*093a*/ 	.byte	0x3f
	.zero		1


	//   ....[58]....
        /*093c*/ 	.word	0x00013be0
        /*0940*/ 	.word	0x00000007
        /*0944*/ 	.word	0x00030850
        /*0948*/ 	.short	0x0107
        /*094a*/ 	.byte	0x3f
	.zero		1


	//   ....[59]....
        /*094c*/ 	.word	0x00013d30
        /*0950*/ 	.word	0x00000007
        /*0954*/ 	.word	0x00030850
        /*0958*/ 	.short	0x0101
        /*095a*/ 	.byte	0x3f
	.zero		1


	//   ....[60]....
        /*095c*/ 	.word	0x00013f40
        /*0960*/ 	.word	0x00000004
        /*0964*/ 	.word	0x00030860
        /*0968*/ 	.short	0x010a
        /*096a*/ 	.byte	0x3f
	.zero		1


	//   ....[61]....
        /*096c*/ 	.word	0x00014350
        /*0970*/ 	.word	0x00000004
        /*0974*/ 	.word	0x00030850
        /*0978*/ 	.short	0x0107
        /*097a*/ 	.byte	0x3f
	.zero		1


	//   ....[62]....
        /*097c*/ 	.word	0x00014400
        /*0980*/ 	.word	0x00000004
        /*0984*/ 	.word	0x00030850
        /*0988*/ 	.short	0x0101
        /*098a*/ 	.byte	0x3f
	.zero		1


	//   ....[63]....
        /*098c*/ 	.word	0x000146a0
        /*0990*/ 	.word	0x00000005
        /*0994*/ 	.word	0x00030820
        /*0998*/ 	.short	0x010a
        /*099a*/ 	.byte	0x3f
	.zero		1


	//   ....[64]....
        /*099c*/ 	.word	0x00014840
        /*09a0*/ 	.word	0x00000003
        /*09a4*/ 	.word	0x00030840
        /*09a8*/ 	.short	0x010a
        /*09aa*/ 	.byte	0x3f
	.zero		1


	//   ....[65]....
        /*09ac*/ 	.word	0x000148e0
        /*09b0*/ 	.word	0x00000017
        /*09b4*/ 	.word	0x00030840
        /*09b8*/ 	.short	0x010a
        /*09ba*/ 	.byte	0x3f
	.zero		1


	//   ....[66]....
        /*09bc*/ 	.word	0x00014920
        /*09c0*/ 	.word	0x00000003
        /*09c4*/ 	.word	0x00030860
        /*09c8*/ 	.short	0x010a
        /*09ca*/ 	.byte	0x3f
	.zero		1


	//   ....[67]....
        /*09cc*/ 	.word	0x00014960
        /*09d0*/ 	.word	0x00000017
        /*09d4*/ 	.word	0x00030860
        /*09d8*/ 	.short	0x010a
        /*09da*/ 	.byte	0x3f
	.zero		1


	//   ....[68]....
        /*09dc*/ 	.word	0x000149d0
        /*09e0*/ 	.word	0x00000003
        /*09e4*/ 	.word	0x00030800
        /*09e8*/ 	.short	0x010a
        /*09ea*/ 	.byte	0x3f
	.zero		1


	//   ....[69]....
        /*09ec*/ 	.word	0x00014a20
        /*09f0*/ 	.word	0x00000003
        /*09f4*/ 	.word	0x00030830
        /*09f8*/ 	.short	0x010a
        /*09fa*/ 	.byte	0x3f
	.zero		1


	//   ....[70]....
        /*09fc*/ 	.word	0x00014a80
        /*0a00*/ 	.word	0x00000004
        /*0a04*/ 	.word	0x00030830
        /*0a08*/ 	.short	0x010a
        /*0a0a*/ 	.byte	0x3f
	.zero		1


	//   ....[71]....
        /*0a0c*/ 	.word	0x00014ae0
        /*0a10*/ 	.word	0x00000003
        /*0a14*/ 	.word	0x00030850
        /*0a18*/ 	.short	0x010a
        /*0a1a*/ 	.byte	0x3f
	.zero		1


	//   ....[72]....
        /*0a1c*/ 	.word	0x00014b40
        /*0a20*/ 	.word	0x00000004
        /*0a24*/ 	.word	0x00030830
        /*0a28*/ 	.short	0x010a
        /*0a2a*/ 	.byte	0x3f
	.zero		1


	//   ....[73]....
        /*0a2c*/ 	.word	0x00014ba0
        /*0a30*/ 	.word	0x00000003
        /*0a34*/ 	.word	0x00030850
        /*0a38*/ 	.short	0x010a
        /*0a3a*/ 	.byte	0x3f
	.zero		1


	//   ....[74]....
        /*0a3c*/ 	.word	0x00014c00
        /*0a40*/ 	.word	0x00000004
        /*0a44*/ 	.word	0x00030830
        /*0a48*/ 	.short	0x010a
        /*0a4a*/ 	.byte	0x3f
	.zero		1


	//   ....[75]....
        /*0a4c*/ 	.word	0x00014c60
        /*0a50*/ 	.word	0x00000003
        /*0a54*/ 	.word	0x00030850
        /*0a58*/ 	.short	0x010a
        /*0a5a*/ 	.byte	0x3f
	.zero		1


	//   ....[76]....
        /*0a5c*/ 	.word	0x00014cc0
        /*0a60*/ 	.word	0x00000007
        /*0a64*/ 	.word	0x00030850
        /*0a68*/ 	.short	0x010a
        /*0a6a*/ 	.byte	0x3f
	.zero		1


	//   ....[77]....
        /*0a6c*/ 	.word	0x00014dc0
        /*0a70*/ 	.word	0x00000004
        /*0a74*/ 	.word	0x00030840
        /*0a78*/ 	.short	0x010a
        /*0a7a*/ 	.byte	0x3f
	.zero		1


	//   ....[78]....
        /*0a7c*/ 	.word	0x00015e30
        /*0a80*/ 	.word	0x00000011
        /*0a84*/ 	.word	0x00030820
        /*0a88*/ 	.short	0x010a
        /*0a8a*/ 	.byte	0x3f
	.zero		1


	//   ....[79]....
        /*0a8c*/ 	.word	0x00015e80
        /*0a90*/ 	.word	0x00000007
        /*0a94*/ 	.word	0x00030840
        /*0a98*/ 	.short	0x010a
        /*0a9a*/ 	.byte	0x3f
	.zero		1


	//   ....[80]....
        /*0a9c*/ 	.word	0x000163a0
        /*0aa0*/ 	.word	0x00000007
        /*0aa4*/ 	.word	0x00030860
        /*0aa8*/ 	.short	0x010a
        /*0aaa*/ 	.byte	0x3f
	.zero		1


	//   ....[81]....
        /*0aac*/ 	.word	0x000169a0
        /*0ab0*/ 	.word	0x00000004
        /*0ab4*/ 	.word	0x00030860
        /*0ab8*/ 	.short	0x010a
        /*0aba*/ 	.byte	0x3f
	.zero		1


	//   ....[82]....
        /*0abc*/ 	.word	0x000170b0
        /*0ac0*/ 	.word	0x00000005
        /*0ac4*/ 	.word	0x00030820
        /*0ac8*/ 	.short	0x010a
        /*0aca*/ 	.byte	0x3f
	.zero		1


	//   ....[83]....
        /*0acc*/ 	.word	0x00017250
        /*0ad0*/ 	.word	0x00000003
        /*0ad4*/ 	.word	0x00030840
        /*0ad8*/ 	.short	0x010a
        /*0ada*/ 	.byte	0x3f
	.zero		1


	//   ....[84]....
        /*0adc*/ 	.word	0x000172a0
        /*0ae0*/ 	.word	0x00000017
        /*0ae4*/ 	.word	0x00030840
        /*0ae8*/ 	.short	0x010a
        /*0aea*/ 	.byte	0x3f
	.zero		1


	//   ....[85]....
        /*0aec*/ 	.word	0x000172f0
        /*0af0*/ 	.word	0x00000003
        /*0af4*/ 	.word	0x00030860
        /*0af8*/ 	.short	0x010a
        /*0afa*/ 	.byte	0x3f
	.zero		1


	//----- nvinfo : EIATTR_NUM_MBARRIERS
	.align		4
.L_181:
        /*0afc*/ 	.byte	0x03, 0x38
        /*0afe*/ 	.short	0x0016


	//----- nvinfo : EIATTR_EXIT_INSTR_OFFSETS
	.align		4
        /*0b00*/ 	.byte	0x04, 0x1c
        /*0b02*/ 	.short	(.L_183 - .L_182)


	//   ....[0]....
.L_182:
        /*0b04*/ 	.word	0x00000950


	//   ....[1]....
        /*0b08*/ 	.word	0x00010570


	//   ....[2]....
        /*0b0c*/ 	.word	0x000149b0


	//----- nvinfo : EIATTR_MAX_THREADS
	.align		4
.L_183:
        /*0b10*/ 	.byte	0x04, 0x05
        /*0b12*/ 	.short	(.L_185 - .L_184)
.L_184:
        /*0b14*/ 	.word	0x00000180
        /*0b18*/ 	.word	0x00000001
        /*0b1c*/ 	.word	0x00000001


	//----- nvinfo : EIATTR_CRS_STACK_SIZE
	.align		4
.L_185:
        /*0b20*/ 	.byte	0x04, 0x1e
        /*0b22*/ 	.short	(.L_187 - .L_186)
.L_186:
        /*0b24*/ 	.word	0x00000000


	//----- nvinfo : EIATTR_CBANK_PARAM_SIZE
	.align		4
.L_187:
        /*0b28*/ 	.byte	0x03, 0x19
        /*0b2a*/ 	.short	0x0af0


	//----- nvinfo : EIATTR_PARAM_CBANK
	.align		4
        /*0b2c*/ 	.byte	0x04, 0x0a
        /*0b2e*/ 	.short	(.L_189 - .L_188)
	.align		4
.L_188:
        /*0b30*/ 	.word	index@(.nv.constant0._ZN7cutlass13device_kernelIN5flash11enable_sm90INS1_16FlashAttnFwdSm90INS1_25CollectiveMainloopFwdSm90ILi2EN4cute5tupleIJNS5_1CILi1EEES8_S8_EEENS6_IJNS7_ILi128EEENS7_ILi64EEENS7_ILi256EEEEEELi256ENS_6half_tEfNS_4arch4Sm90ELb0ELb1ELb1ELb0ELb1ELb0ELb0ELb1ELb1ELb1ELb0ELb0EEENS1_21CollectiveEpilogueFwdINS6_IJSA_SC_SB_EEES9_SE_SG_Li256ELb0ELb1ELb0ELb0EEENS1_30DynamicPersistentTileSchedulerILi256ELi128ELb0ELb1ELb1EEEEEEEEEvNT_6ParamsE)
        /*0b34*/ 	.short	0x0210
        /*0b36*/ 	.short	0x0af0


	//----- nvinfo : EIATTR_SW_WAR
	.align		4
.L_189:
        /*0b38*/ 	.byte	0x04, 0x36
        /*0b3a*/ 	.short	(.L_191 - .L_190)
.L_190:
        /*0b3c*/ 	.word	0x00000008
.L_191:


//--------------------- .nv.info._ZN7cutlass13device_kernelIN5flash11enable_sm90INS1_16FlashAttnFwdSm90INS1_25CollectiveMainloopFwdSm90ILi2EN4cute5tupleIJNS5_1CILi1EEES8_S8_EEENS6_IJNS7_ILi128EEENS7_ILi64EEENS7_ILi256EEEEEELi256ENS_6half_tEfNS_4arch4Sm90ELb0ELb1ELb1ELb1ELb1ELb0ELb0ELb1ELb1ELb1ELb0ELb0EEENS1_21CollectiveEpilogueFwdINS6_IJSA_SC_SB_EEES9_SE_SG_Li256ELb1ELb1ELb0ELb0EEENS1_36VarlenDynamicPersistentTileSchedulerILi128ELi64ELi256ELi128ELb0ELb1ELb1ELb1ELb0ELb1EEEEEEEEEvNT_6ParamsE --------------------------
	.section	.nv.info._ZN7cutlass13device_kernelIN5flash11enable_sm90INS1_16FlashAttnFwdSm90INS1_25CollectiveMainloopFwdSm90ILi2EN4cute5tupleIJNS5_1CILi1EEES8_S8_EEENS6_IJNS7_ILi128EEENS7_ILi64EEENS7_ILi256EEEEEELi256ENS_6half_tEfNS_4arch4Sm90ELb0ELb1ELb1ELb1ELb1ELb0ELb0ELb1ELb1ELb1ELb0ELb0EEENS1_21CollectiveEpilogueFwdINS6_IJSA_SC_SB_EEES9_SE_SG_Li256ELb1ELb1ELb0ELb0EEENS1_36VarlenDynamicPersistentTileSchedulerILi128ELi64ELi256ELi128ELb0ELb1ELb1ELb1ELb0ELb1EEEEEEEEEvNT_6ParamsE,"",@"SHT_CUDA_INFO"
	.sectionflags	@""
	.align	4


	//----- nvinfo : EIATTR_CUDA_API_VERSION
	.align		4
        /*0000*/ 	.byte	0x04, 0x37
        /*0002*/ 	.short	(.L_193 - .L_192)
.L_192:
        /*0004*/ 	.word	0x00000082


	//----- nvinfo : EIATTR_KPARAM_INFO
	.align		4
.L_193:
        /*0008*/ 	.byte	0x04, 0x17
        /*000a*/ 	.short	(.L_195 - .L_194)
.L_194:
        /*000c*/ 	.word	0x00000000
        /*0010*/ 	.short	0x0000
        /*0012*/ 	.short	0x0070
        /*0014*/ 	.byte	0x00, 0xf0, 0x01, 0x2a


	//----- nvinfo : EIATTR_SPARSE_MMA_MASK
	.align		4
.L_195:
        /*0018*/ 	.byte	0x03, 0x50
        /*001a*/ 	.short	0x0000


	//----- nvinfo : EIATTR_MAXREG_COUNT
	.align		4
        /*001c*/ 	.byte	0x03, 0x1b
        /*001e*/ 	.short	0x00a8


	//----- nvinfo : EIATTR_NUM_BARRIERS
	.align		4
        /*0020*/ 	.byte	0x02, 0x4c
        /*0022*/ 	.byte	0x09
	.zero		1


	//----- nvinfo : EIATTR_EXTERNS
	.align		4
        /*0024*/ 	.byte	0x04, 0x0f
        /*0026*/ 	.short	(.L_197 - .L_196)


	//   ....[0]....
	.align		4
.L_196:
        /*0028*/ 	.word	index@(__assertfail)


	//----- nvinfo : EIATTR_ANNOTATIONS
	.align		4
.L_197:
        /*002c*/ 	.byte	0x04, 0x55
        /*002e*/ 	.short	(.L_199 - .L_198)


	//   ....[0]....
.L_198:
        /* <DEDUP_REMOVED lines=13> */


	//----- nvinfo : EIATTR_MERCURY_ISA_VERSION
	.align		4
.L_199:
        /*00f0*/ 	.byte	0x03, 0x5f
        /*00f2*/ 	.short	0x0101


	//----- nvinfo : EIATTR_UNUSED_LOAD_BYTE_OFFSET
	.align		4
        /*00f4*/ 	.byte	0x04, 0x44
        /*00f6*/ 	.short	(.L_201 - .L_200)


	//   ....[0]....
.L_200:
        /*00f8*/ 	.word	0x00000950
        /*00fc*/ 	.word	0x0000fff0


	//   ....[1]....
        /*0100*/ 	.word	0x0000dd70
        /*0104*/ 	.word	0x0000fff0


	//----- nvinfo : EIATTR_INT_WARP_WIDE_INSTR_OFFSETS
	.align		4
.L_201:
        /*0108*/ 	.byte	0x04, 0x31
        /*010a*/ 	.short	(.L_203 - .L_202)


	//   ....[0]....
.L_202:
        /*010c*/ 	.word	0x000000c0


	//   ....[1]....
        /*0110*/ 	.word	0x000000d0


	//   ....[2]....
        /*0114*/ 	.word	0x00000170


	//   ....[3]....
        /*0118*/ 	.word	0x00012150


	//   ....[4]....
        /*011c*/ 	.word	0x000121e0


	//   ....[5]....
        /*0120*/ 	.word	0x00014f30


	//   ....[6]....
        /*0124*/ 	.word	0x00014fc0


	//----- nvinfo : EIATTR_COOP_GROUP_MASK_REGIDS
	.align		4
.L_203:
        /*0128*/ 	.byte	0x04, 0x29
        /*012a*/ 	.short	(.L_205 - .L_204)


	//   ....[0]....
.L_204:
        /*012c*/ 	.word	0xffffffff


	//   ....[1]....
        /*0130*/ 	.word	0xffffffff


	//   ....[2]....
        /*0134*/ 	.word	0xffffffff


	//   ....[3]....
        /*0138*/ 	.word	0xffffffff


	//   ....[4]....
        /*013c*/ 	.word	0xffffffff


	//   ....[5]....
        /*0140*/ 	.word	0xffffffff


	//   ....[6]....
        /*0144*/ 	.word	0xffffffff


	//   ....[7]....
        /*0148*/ 	.word	0xffffffff


	//   ....[8]....
        /*014c*/ 	.word	0xffffffff


	//   ....[9]....
        /*0150*/ 	.word	0xffffffff


	//   ....[10]....
        /*0154*/ 	.word	0xffffffff


	//   ....[11]....
        /*0158*/ 	.word	0xffffffff


	//   ....[12]....
        /*015c*/ 	.word	0xffffffff


	//   ....[13]....
        /*0160*/ 	.word	0xffffffff


	//   ....[14]....
        /*0164*/ 	.word	0xffffffff


	//   ....[15]....
        /*0168*/ 	.word	0xffffffff


	//   ....[16]....
        /*016c*/ 	.word	0xffffffff


	//   ....[17]....
        /*0170*/ 	.word	0xffffffff


	//   ....[18]....
        /*0174*/ 	.word	0xffffffff


	//   ....[19]....
        /*0178*/ 	.word	0xffffffff


	//   ....[20]....
        /*017c*/ 	.word	0xffffffff


	//   ....[21]....
        /*0180*/ 	.word	0xffffffff


	//   ....[22]....
        /*0184*/ 	.word	0xffffffff


	//   ....[23]....
        /*0188*/ 	.word	0xffffffff


	//   ....[24]....
        /*018c*/ 	.word	0xffffffff


	//   ....[25]....
        /*0190*/ 	.word	0xffffffff


	//   ....[26]....
        /*0194*/ 	.word	0xffffffff


	//   ....[27]....
        /*0198*/ 	.word	0xffffffff


	//   ....[28]....
        /*019c*/ 	.word	0xffffffff


	//   ....[29]....
        /*01a0*/ 	.word	0xffffffff


	//   ....[30]....
        /*01a4*/ 	.word	0xffffffff


	//   ....[31]....
        /*01a8*/ 	.word	0xffffffff


	//   ....[32]....
        /*01ac*/ 	.word	0xffffffff


	//   ....[33]....
        /*01b0*/ 	.word	0xffffffff


	//   ....[34]....
        /*01b4*/ 	.word	0xffffffff


	//   ....[35]....
        /*01b8*/ 	.word	0xffffffff


	//   ....[36]....
        /*01bc*/ 	.word	0xffffffff


	//   ....[37]....
        /*01c0*/ 	.word	0xffffffff


	//   ....[38]....
        /*01c4*/ 	.word	0xffffffff


	//   ....[39]....
        /*01c8*/ 	.word	0xffffffff


	//   ....[40]....
        /*01cc*/ 	.word	0xffffffff


	//   ....[41]....
        /*01d0*/ 	.word	0xffffffff


	//   ....[42]....
        /*01d4*/ 	.word	0xffffffff


	//   ....[43]....
        /*01d8*/ 	.word	0xffffffff


	//   ....[44]....
        /*01dc*/ 	.word	0xffffffff


	//   ....[45]....
        /*01e0*/ 	.word	0xffffffff


	//   ....[46]....
        /*01e4*/ 	.word	0xffffffff


	//   ....[47]....
        /*01e8*/ 	.word	0xffffffff


	//   ....[48]....
        /*01ec*/ 	.word	0xffffffff


	//   ....[49]....
        /*01f0*/ 	.word	0xffffffff


	//   ....[50]....
        /*01f4*/ 	.word	0xffffffff


	//   ....[51]....
        /*01f8*/ 	.word	0xffffffff


	//   ....[52]....
        /*01fc*/ 	.word	0xffffffff


	//   ....[53]....
        /*0200*/ 	.word	0xffffffff


	//   ....[54]....
        /*0204*/ 	.word	0xffffffff


	//   ....[55]....
        /*0208*/ 	.word	0xffffffff


	//   ....[56]....
        /*020c*/ 	.word	0xffffffff


	//   ....[57]....
        /*0210*/ 	.word	0xffffffff


	//   ....[58]....
        /*0214*/ 	.word	0xffffffff


	//   ....[59]....
        /*0218*/ 	.word	0xffffffff


	//   ....[60]....
        /*021c*/ 	.word	0xffffffff


	//   ....[61]....
        /*0220*/ 	.word	0xffffffff


	//   ....[62]....
        /*0224*/ 	.word	0xffffffff


	//   ....[63]....
        /*0228*/ 	.word	0xffffffff


	//   ....[64]....
        /*022c*/ 	.word	0xffffffff


	//   ....[65]....
        /*0230*/ 	.word	0xffffffff


	//   ....[66]....
        /*0234*/ 	.word	0xffffffff


	//   ....[67]....
        /*0238*/ 	.word	0xffffffff


	//   ....[68]....
        /*023c*/ 	.word	0xffffffff


	//   ....[69]....
        /*0240*/ 	.word	0xffffffff


	//   ....[70]....
        /*0244*/ 	.word	0xffffffff


	//   ....[71]....
        /*0248*/ 	.word	0xffffffff


	//   ....[72]....
        /*024c*/ 	.word	0xffffffff


	//   ....[73]....
        /*0250*/ 	.word	0xffffffff


	//   ....[74]....
        /*0254*/ 	.word	0xffffffff


	//   ....[75]....
        /*0258*/ 	.word	0xffffffff


	//   ....[76]....
        /*025c*/ 	.word	0xffffffff


	//   ....[77]....
        /*0260*/ 	.word	0xffffffff


	//   ....[78]....
        /*0264*/ 	.word	0xffffffff


	//   ....[79]....
        /*0268*/ 	.word	0xffffffff


	//   ....[80]....
        /*026c*/ 	.word	0xffffffff


	//   ....[81]....
        /*0270*/ 	.word	0xffffffff


	//   ....[82]....
        /*0274*/ 	.word	0xffffffff


	//   ....[83]....
        /*0278*/ 	.word	0xffffffff


	//   ....[84]....
        /*027c*/ 	.word	0xffffffff


	//   ....[85]....
        /*0280*/ 	.word	0xffffffff


	//   ....[86]....
        /*0284*/ 	.word	0xffffffff


	//   ....[87]....
        /*0288*/ 	.word	0xffffffff


	//   ....[88]....
        /*028c*/ 	.word	0xffffffff


	//   ....[89]....
        /*0290*/ 	.word	0xffffffff


	//   ....[90]....
        /*0294*/ 	.word	0xffffffff


	//   ....[91]....
        /*0298*/ 	.word	0xffffffff


	//   ....[92]....
        /*029c*/ 	.word	0xffffffff


	//   ....[93]....
        /*02a0*/ 	.word	0xffffffff


	//   ....[94]....
        /*02a4*/ 	.word	0xffffffff


	//   ....[95]....
        /*02a8*/ 	.word	0xffffffff


	//   ....[96]....
        /*02ac*/ 	.word	0xffffffff


	//   ....[97]....
        /*02b0*/ 	.word	0xffffffff


	//   ....[98]....
        /*02b4*/ 	.word	0xffffffff


	//   ....[99]....
        /*02b8*/ 	.word	0xffffffff


	//   ....[100]....
        /*02bc*/ 	.word	0xffffffff


	//   ....[101]....
        /*02c0*/ 	.word	0xffffffff


	//   ....[102]....
        /*02c4*/ 	.word	0xffffffff


	//   ....[103]....
        /*02c8*/ 	.word	0xffffffff


	//   ....[104]....
        /*02cc*/ 	.word	0xffffffff


	//   ....[105]....
        /*02d0*/ 	.word	0xffffffff


	//   ....[106]....
        /*02d4*/ 	.word	0xffffffff


	//   ....[107]....
        /*02d8*/ 	.word	0xffffffff


	//   ....[108]....
        /*02dc*/ 	.word	0xffffffff


	//   ....[109]....
        /*02e0*/ 	.word	0xffffffff


	//   ....[110]....
        /*02e4*/ 	.word	0xffffffff


	//   ....[111]....
        /*02e8*/ 	.word	0xffffffff


	//   ....[112]....
        /*02ec*/ 	.word	0xffffffff


	//   ....[113]....
        /*02f0*/ 	.word	0xffffffff


	//   ....[114]....
        /*02f4*/ 	.word	0xffffffff


	//   ....[115]....
        /*02f8*/ 	.word	0xffffffff


	//   ....[116]....
        /*02fc*/ 	.word	0xffffffff


	//   ....[117]....
        /*0300*/ 	.word	0xffffffff


	//   ....[118]....
        /*0304*/ 	.word	0xffffffff


	//   ....[119]....
        /*0308*/ 	.word	0xffffffff


	//   ....[120]....
        /*030c*/ 	.word	0xffffffff


	//   ....[121]....
        /*0310*/ 	.word	0xffffffff


	//   ....[122]....
        /*0314*/ 	.word	0xffffffff


	//   ....[123]....
        /*0318*/ 	.word	0xffffffff


	//   ....[124]....
        /*031c*/ 	.word	0xffffffff


	//   ....[125]....
        /*0320*/ 	.word	0xffffffff


	//   ....[126]....
        /*0324*/ 	.word	0xffffffff


	//   ....[127]....
        /*0328*/ 	.word	0xffffffff


	//   ....[128]....
        /*032c*/ 	.word	0xffffffff


	//   ....[129]....
        /*0330*/ 	.word	0xffffffff


	//   ....[130]....
        /*0334*/ 	.word	0xffffffff


	//   ....[131]....
        /*0338*/ 	.word	0xffffffff


	//   ....[132]....
        /*033c*/ 	.word	0xffffffff


	//   ....[133]....
        /*0340*/ 	.word	0xffffffff


	//   ....[134]....
        /*0344*/ 	.word	0xffffffff


	//   ....[135]....
        /*0348*/ 	.word	0x0500000f


	//   ....[136]....
        /*034c*/ 	.word	0x0500000f


	//   ....[137]....
        /*0350*/ 	.word	0x0500000f


	//   ....[138]....
        /*0354*/ 	.word	0x0500000f


	//   ....[139]....
        /*0358*/ 	.word	0x0500000f


	//   ....[140]....
        /*035c*/ 	.word	0x0500000f


	//   ....[141]....
        /*0360*/ 	.word	0x0500000f


	//   ....[142]....
        /*0364*/ 	.word	0x0500000f


	//   ....[143]....
        /*0368*/ 	.word	0x0500000f


	//   ....[144]....
        /*036c*/ 	.word	0x0500000f


	//   ....[145]....
        /*0370*/ 	.word	0x0500000f


	//   ....[146]....
        /*0374*/ 	.word	0x0500000f


	//   ....[147]....
        /*0378*/ 	.word	0x0500000f


	//   ....[148]....
        /*037c*/ 	.word	0x0500000f


	//   ....[149]....
        /*0380*/ 	.word	0x0500000f


	//   ....[150]....
        /*0384*/ 	.word	0x0500000f


	//   ....[151]....
        /*0388*/ 	.word	0x0500000f


	//   ....[152]....
        /*038c*/ 	.word	0x0500000f


	//   ....[153]....
        /*0390*/ 	.word	0x0500000f


	//   ....[154]....
        /*0394*/ 	.word	0x0500000f


	//   ....[155]....
        /*0398*/ 	.word	0x0500000f


	//   ....[156]....
        /*039c*/ 	.word	0x0500000f


	//   ....[157]....
        /*03a0*/ 	.word	0x0500000f


	//   ....[158]....
        /*03a4*/ 	.word	0x0500000f


	//   ....[159]....
        /*03a8*/ 	.word	0x0500000f


	//   ....[160]....
        /*03ac*/ 	.word	0x0500000f


	//   ....[161]....
        /*03b0*/ 	.word	0x0500000f


	//   ....[162]....
        /*03b4*/ 	.word	0x0500000f


	//   ....[163]....
        /*03b8*/ 	.word	0x0500000f


	//   ....[164]....
        /*03bc*/ 	.word	0x0500000f


	//   ....[165]....
        /*03c0*/ 	.word	0x0500000f


	//   ....[166]....
        /*03c4*/ 	.word	0x0500000f


	//   ....[167]....
        /*03c8*/ 	.word	0x0500000f


	//   ....[168]....
        /*03cc*/ 	.word	0x0500000f


	//   ....[169]....
        /*03d0*/ 	.word	0x0500000f


	//   ....[170]....
        /*03d4*/ 	.word	0x0500000f


	//   ....[171]....
        /*03d8*/ 	.word	0x0500000f


	//   ....[172]....
        /*03dc*/ 	.word	0x0500000f


	//   ....[173]....
        /*03e0*/ 	.word	0x0500000f


	//   ....[174]....
        /*03e4*/ 	.word	0x0500000f


	//   ....[175]....
        /*03e8*/ 	.word	0x0500000f


	//   ....[176]....
        /*03ec*/ 	.word	0x0500000f


	//   ....[177]....
        /*03f0*/ 	.word	0x0500000f


	//   ....[178]....
        /*03f4*/ 	.word	0x0500000f


	//   ....[179]....
        /*03f8*/ 	.word	0x0500000f


	//   ....[180]....
        /*03fc*/ 	.word	0x0500000f


	//   ....[181]....
        /*0400*/ 	.word	0x0500000f


	//   ....[182]....
        /*0404*/ 	.word	0x0500000f


	//   ....[183]....
        /*0408*/ 	.word	0x0500000f


	//   ....[184]....
        /*040c*/ 	.word	0x0500000f


	//   ....[185]....
        /*0410*/ 	.word	0x0500000f


	//   ....[186]....
        /*0414*/ 	.word	0x0500000f


	//   ....[187]....
        /*0418*/ 	.word	0x0500000f


	//   ....[188]....
        /*041c*/ 	.word	0x0500000f


	//   ....[189]....
        /*0420*/ 	.word	0x0500000f


	//   ....[190]....
        /*0424*/ 	.word	0x0500000f


	//   ....[191]....
        /*0428*/ 	.word	0x0500000f


	//   ....[192]....
        /*042c*/ 	.word	0x0500000f


	//   ....[193]....
        /*0430*/ 	.word	0x0500000f


	//   ....[194]....
        /*0434*/ 	.word	0x0500000f


	//   ....[195]....
        /*0438*/ 	.word	0x0500000f


	//   ....[196]....
        /*043c*/ 	.word	0x0500000f


	//   ....[197]....
        /*0440*/ 	.word	0x0500000f


	//   ....[198]....
        /*0444*/ 	.word	0x0500000f


	//   ....[199]....
        /*0448*/ 	.word	0x0500000f


	//   ....[200]....
        /*044c*/ 	.word	0x0500000f


	//   ....[201]....
        /*0450*/ 	.word	0x0500000f


	//----- nvinfo : EIATTR_COOP_GROUP_INSTR_OFFSETS
	.align		4
.L_205:
        /*0454*/ 	.byte	0x04, 0x28
        /*0456*/ 	.short	(.L_207 - .L_206)


	//   ....[0]....
.L_206:
        /*0458*/ 	.word	0x00000070


	//   ....[1]....
        /*045c*/ 	.word	0x000000b0


	//   ....[2]....
        /*0460*/ 	.word	0x000002d0


	//   ....[3]....
        /*0464*/ 	.word	0x00000430


	//   ....[4]....
        /*0468*/ 	.word	0x00000550


	//   ....[5]....
        /*046c*/ 	.word	0x000006b0


	//   ....[6]....
        /*0470*/ 	.word	0x00001b70


	//   ....[7]....
        /*0474*/ 	.word	0x00002a70


	//   ....[8]....
        /*0478*/ 	.word	0x00002fb0


	//   ....[9]....
        /*047c*/ 	.word	0x000039e0


	//   ....[10]....
        /*0480*/ 	.word	0x00003ae0


	//   ....[11]....
        /*0484*/ 	.word	0x00003e00


	//   ....[12]....
        /*0488*/ 	.word	0x00003ea0


	//   ....[13]....
        /*048c*/ 	.word	0x00005f50


	//   ....[14]....
        /*0490*/ 	.word	0x00006400


	//   ....[15]....
        /*0494*/ 	.word	0x00006af0


	//   ....[16]....
        /*0498*/ 	.word	0x00006bf0


	//   ....[17]....
        /*049c*/ 	.word	0x00006f90


	//   ....[18]....
        /*04a0*/ 	.word	0x00007000


	//   ....[19]....
        /*04a4*/ 	.word	0x00009230


	//   ....[20]....
        /*04a8*/ 	.word	0x00009240


	//   ....[21]....
        /*04ac*/ 	.word	0x00009270


	//   ....[22]....
        /*04b0*/ 	.word	0x00009280


	//   ....[23]....
        /*04b4*/ 	.word	0x0000b020


	//   ....[24]....
        /*04b8*/ 	.word	0x0000b4d0


	//   ....[25]....
        /*04bc*/ 	.word	0x0000bbc0


	//   ....[26]....
        /*04c0*/ 	.word	0x0000bcc0


	//   ....[27]....
        /*04c4*/ 	.word	0x0000c060


	//   ....[28]....
        /*04c8*/ 	.word	0x0000c0d0


	//   ....[29]....
        /*04cc*/ 	.word	0x0000d0e0


	//   ....[30]....
        /*04d0*/ 	.word	0x0000d120


	//   ....[31]....
        /*04d4*/ 	.word	0x0000d200


	//   ....[32]....
        /*04d8*/ 	.word	0x0000d210


	//   ....[33]....
        /*04dc*/ 	.word	0x0000ee70


	//   ....[34]....
        /*04e0*/ 	.word	0x0000eeb0


	//   ....[35]....
        /*04e4*/ 	.word	0x0000eef0


	//   ....[36]....
        /*04e8*/ 	.word	0x0000ef20


	//   ....[37]....
        /*04ec*/ 	.word	0x0000f780


	//   ....[38]....
        /*04f0*/ 	.word	0x0000f7c0


	//   ....[39]....
        /*04f4*/ 	.word	0x0000f900


	//   ....[40]....
        /*04f8*/ 	.word	0x0000f920


	//   ....[41]....
        /*04fc*/ 	.word	0x0000fa60


	//   ....[42]....
        /*0500*/ 	.word	0x0000fa80


	//   ....[43]....
        /*0504*/ 	.word	0x0000fbd0


	//   ....[44]....
        /*0508*/ 	.word	0x0000fbf0


	//   ....[45]....
        /*050c*/ 	.word	0x00010590


	//   ....[46]....
        /*0510*/ 	.word	0x000105b0


	//   ....[47]....
        /*0514*/ 	.word	0x000106f0


	//   ....[48]....
        /*0518*/ 	.word	0x00010710


	//   ....[49]....
        /*051c*/ 	.word	0x00010850


	//   ....[50]....
        /*0520*/ 	.word	0x00010870


	//   ....[51]....
        /*0524*/ 	.word	0x000109c0


	//   ....[52]....
        /*0528*/ 	.word	0x000109e0


	//   ....[53]....
        /*052c*/ 	.word	0x00010bc0


	//   ....[54]....
        /*0530*/ 	.word	0x00010d70


	//   ....[55]....
        /*0534*/ 	.word	0x00010da0


	//   ....[56]....
        /*0538*/ 	.word	0x00010dd0


	//   ....[57]....
        /*053c*/ 	.word	0x00010e00


	//   ....[58]....
        /*0540*/ 	.word	0x00010e30


	//   ....[59]....
        /*0544*/ 	.word	0x00010e60


	//   ....[60]....
        /*0548*/ 	.word	0x00010fb0


	//   ....[61]....
        /*054c*/ 	.word	0x00010fe0


	//   ....[62]....
        /*0550*/ 	.word	0x00011010


	//   ....[63]....
        /*0554*/ 	.word	0x00011040


	//   ....[64]....
        /*0558*/ 	.word	0x00011070


	//   ....[65]....
        /*055c*/ 	.word	0x000110a0


	//   ....[66]....
        /*0560*/ 	.word	0x00011130


	//   ....[67]....
        /*0564*/ 	.word	0x00011190


	//   ....[68]....
        /*0568*/ 	.word	0x00011220


	//   ....[69]....
        /*056c*/ 	.word	0x00012da0


	//   ....[70]....
        /*0570*/ 	.word	0x00012dc0


	//   ....[71]....
        /*0574*/ 	.word	0x00012dd0


	//   ....[72]....
        /*0578*/ 	.word	0x00012e80


	//   ....[73]....
        /*057c*/ 	.word	0x00012ec0


	//   ....[74]....
        /*0580*/ 	.word	0x00012f20


	//   ....[75]....
        /*0584*/ 	.word	0x00012f60


	//   ....[76]....
        /*0588*/ 	.word	0x00012fb0


	//   ....[77]....
        /*058c*/ 	.word	0x000136e0


	//   ....[78]....
        /*0590*/ 	.word	0x00013710


	//   ....[79]....
        /*0594*/ 	.word	0x00013730


	//   ....[80]....
        /*0598*/ 	.word	0x000137d0


	//   ....[81]....
        /*059c*/ 	.word	0x000137e0


	//   ....[82]....
        /*05a0*/ 	.word	0x00013890


	//   ....[83]....
        /*05a4*/ 	.word	0x000138a0


	//   ....[84]....
        /*05a8*/ 	.word	0x00013950


	//   ....[85]....
        /*05ac*/ 	.word	0x00013960


	//   ....[86]....
        /*05b0*/ 	.word	0x00013a10


	//   ....[87]....
        /*05b4*/ 	.word	0x00013a20


	//   ....[88]....
        /*05b8*/ 	.word	0x00013ad0


	//   ....[89]....
        /*05bc*/ 	.word	0x00013ae0


	//   ....[90]....
        /*05c0*/ 	.word	0x00013b90


	//   ....[91]....
        /*05c4*/ 	.word	0x00013ba0


	//   ....[92]....
        /*05c8*/ 	.word	0x00013be0


	//   ....[93]....
        /*05cc*/ 	.word	0x000143f0


	//   ....[94]....
        /*05d0*/ 	.word	0x00014430


	//   ....[95]....
        /*05d4*/ 	.word	0x00014450


	//   ....[96]....
        /*05d8*/ 	.word	0x00014510


	//   ....[97]....
        /*05dc*/ 	.word	0x00014540


	//   ....[98]....
        /*05e0*/ 	.word	0x00014590


	//   ....[99]....
        /*05e4*/ 	.word	0x000145c0


	//   ....[100]....
        /*05e8*/ 	.word	0x00014630


	//   ....[101]....
        /*05ec*/ 	.word	0x00014910


	//   ....[102]....
        /*05f0*/ 	.word	0x00014930


	//   ....[103]....
        /*05f4*/ 	.word	0x000149f0


	//   ....[104]....
        /*05f8*/ 	.word	0x00014a00


	//   ....[105]....
        /*05fc*/ 	.word	0x00014ab0


	//   ....[106]....
        /*0600*/ 	.word	0x00014ac0


	//   ....[107]....
        /*0604*/ 	.word	0x00014ad0


	//   ....[108]....
        /*0608*/ 	.word	0x00014b80


	//   ....[109]....
        /*060c*/ 	.word	0x00015110


	//   ....[110]....
        /*0610*/ 	.word	0x00015150


	//   ....[111]....
        /*0614*/ 	.word	0x00015190


	//   ....[112]....
        /*0618*/ 	.word	0x000151d0


	//   ....[113]....
        /*061c*/ 	.word	0x00015280


	//   ....[114]....
        /*0620*/ 	.word	0x000152b0


	//   ....[115]....
        /*0624*/ 	.word	0x000152c0


	//   ....[116]....
        /*0628*/ 	.word	0x00015350


	//   ....[117]....
        /*062c*/ 	.word	0x00015780


	//   ....[118]....
        /*0630*/ 	.word	0x000157b0


	//   ....[119]....
        /*0634*/ 	.word	0x000157e0


	//   ....[120]....
        /*0638*/ 	.word	0x00015810


	//   ....[121]....
        /*063c*/ 	.word	0x00015840


	//   ....[122]....
        /*0640*/ 	.word	0x00015870


	//   ....[123]....
        /*0644*/ 	.word	0x000158a0


	//   ....[124]....
        /*0648*/ 	.word	0x000158d0


	//   ....[125]....
        /*064c*/ 	.word	0x00015a50


	//   ....[126]....
        /*0650*/ 	.word	0x00015a80


	//   ....[127]....
        /*0654*/ 	.word	0x00015ab0


	//   ....[128]....
        /*0658*/ 	.word	0x00015ae0


	//   ....[129]....
        /*065c*/ 	.word	0x00015b10


	//   ....[130]....
        /*0660*/ 	.word	0x00015b40


	//   ....[131]....
        /*0664*/ 	.word	0x00015c00


	//   ....[132]....
        /*0668*/ 	.word	0x00015c20


	//   ....[133]....
        /*066c*/ 	.word	0x00015c90


	//   ....[134]....
        /*0670*/ 	.word	0x00016330


	//   ....[135]....
        /*0674*/ 	.word	0x000169b0


	//   ....[136]....
        /*0678*/ 	.word	0x00016aa0


	//   ....[137]....
        /*067c*/ 	.word	0x00016b40


	//   ....[138]....
        /*0680*/ 	.word	0x00016ba0


	//   ....[139]....
        /*0684*/ 	.word	0x00016c40


	//   ....[140]....
        /*0688*/ 	.word	0x00016d20


	//   ....[141]....
        /*068c*/ 	.word	0x00016e20


	//   ....[142]....
        /*0690*/ 	.word	0x00016e90


	//   ....[143]....
        /*0694*/ 	.word	0x00016f70


	//   ....[144]....
        /*0698*/ 	.word	0x00017020


	//   ....[145]....
        /*069c*/ 	.word	0x00017080


	//   ....[146]....
        /*06a0*/ 	.word	0x000170e0


	//   ....[147]....
        /*06a4*/ 	.word	0x000171f0


	//   ....[148]....
        /*06a8*/ 	.word	0x00017250


	//   ....[149]....
        /*06ac*/ 	.word	0x00017370


	//   ....[150]....
        /*06b0*/ 	.word	0x000173d0


	//   ....[151]....
        /*06b4*/ 	.word	0x000174f0


	//   ....[152]....
        /*06b8*/ 	.word	0x00017550


	//   ....[153]....
        /*06bc*/ 	.word	0x00017670


	//   ....[154]....
        /*06c0*/ 	.word	0x000176d0


	//   ....[155]....
        /*06c4*/ 	.word	0x000177f0


	//   ....[156]....
        /*06c8*/ 	.word	0x00017850


	//   ....[157]....
        /*06cc*/ 	.word	0x00017970


	//   ....[158]....
        /*06d0*/ 	.word	0x000179d0


	//   ....[159]....
        /*06d4*/ 	.word	0x00017ad0


	//   ....[160]....
        /*06d8*/ 	.word	0x00017c00


	//   ....[161]....
        /*06dc*/ 	.word	0x00017cc0


	//   ....[162]....
        /*06e0*/ 	.word	0x00017da0


	//   ....[163]....
        /*06e4*/ 	.word	0x00017e80


	//   ....[164]....
        /*06e8*/ 	.word	0x00017ee0


	//   ....[165]....
        /*06ec*/ 	.word	0x00017fc0


	//   ....[166]....
        /*06f0*/ 	.word	0x00018020


	//   ....[167]....
        /*06f4*/ 	.word	0x00018130


	//   ....[168]....
        /*06f8*/ 	.word	0x00018220


	//   ....[169]....
        /*06fc*/ 	.word	0x000182c0


	//   ....[170]....
        /*0700*/ 	.word	0x00018320


	//   ....[171]....
        /*0704*/ 	.word	0x00018440


	//   ....[172]....
        /*0708*/ 	.word	0x000184a0


	//   ....[173]....
        /*070c*/ 	.word	0x000185c0


	//   ....[174]....
        /*0710*/ 	.word	0x00018620


	//   ....[175]....
        /*0714*/ 	.word	0x000186f0


	//   ....[176]....
        /*0718*/ 	.word	0x00018860


	//   ....[177]....
        /*071c*/ 	.word	0x00018910


	//   ....[178]....
        /*0720*/ 	.word	0x00018a60


	//   ....[179]....
        /*0724*/ 	.word	0x00018b10


	//   ....[180]....
        /*0728*/ 	.word	0x00018b70


	//   ....[181]....
        /*072c*/ 	.word	0x00018c30


	//   ....[182]....
        /*0730*/ 	.word	0x00018d10


	//   ....[183]....
        /*0734*/ 	.word	0x00018dd0


	//   ....[184]....
        /*0738*/ 	.word	0x00018ee0


	//   ....[185]....
        /*073c*/ 	.word	0x00018f80


	//   ....[186]....
        /*0740*/ 	.word	0x000190a0


	//   ....[187]....
        /*0744*/ 	.word	0x00019110


	//   ....[188]....
        /*0748*/ 	.word	0x00019180


	//   ....[189]....
        /*074c*/ 	.word	0x000191f0


	//   ....[190]....
        /*0750*/ 	.word	0x00019260


	//   ....[191]....
        /*0754*/ 	.word	0x000192e0


	//   ....[192]....
        /*0758*/ 	.word	0x00019370


	//   ....[193]....
        /*075c*/ 	.word	0x00019400


	//   ....[194]....
        /*0760*/ 	.word	0x00019470


	//   ....[195]....
        /*0764*/ 	.word	0x000194e0


	//   ....[196]....
        /*0768*/ 	.word	0x00019550


	//   ....[197]....
        /*076c*/ 	.word	0x000195d0


	//   ....[198]....
        /*0770*/ 	.word	0x00019640


	//   ....[199]....
        /*0774*/ 	.word	0x000196e0


	//   ....[200]....
        /*0778*/ 	.word	0x00019770


	//   ....[201]....
        /*077c*/ 	.word	0x00019890


	//----- nvinfo : EIATTR_REG_RECONFIG
	.align		4
.L_207:
        /*0780*/ 	.byte	0x01, 0x54
	.zero		2


	//----- nvinfo : EIATTR_SYSCALL_OFFSETS
	.align		4
        /*0784*/ 	.byte	0x04, 0x46
        /*0786*/ 	.short	(.L_209 - .L_208)


	//   ....[0]....
.L_208:
        /*0788*/ 	.word	0x00001d50


	//   ....[1]....
        /*078c*/ 	.word	0x00012340


	//   ....[2]....
        /*0790*/ 	.word	0x00012490


	//   ....[3]....
        /*0794*/ 	.word	0x00012580


	//   ....[4]....
        /*0798*/ 	.word	0x00013300


	//----- nvinfo : EIATTR_MBARRIER_INSTR_OFFSETS
	.align		4
.L_209:
        /*079c*/ 	.byte	0x04, 0x39
        /*079e*/ 	.short	(.L_211 - .L_210)


	//   ....[0]....
.L_210:
        /*07a0*/ 	.word	0x00000180
        /*07a4*/ 	.word	0x000000ff
        /*07a8*/ 	.word	0x00030800
        /*07ac*/ 	.short	0x0100
        /*07ae*/ 	.byte	0x08
	.zero		1


	//   ....[1]....
        /*07b0*/ 	.word	0x00000190
        /*07b4*/ 	.word	0x000000ff
        /*07b8*/ 	.word	0x00030820
        /*07bc*/ 	.short	0x0100
        /*07be*/ 	.byte	0x08
	.zero		1


	//   ....[2]....
        /*07c0*/ 	.word	0x00000280
        /*07c4*/ 	.word	0x000000ff
        /*07c8*/ 	.word	0x00030830
        /*07cc*/ 	.short	0x0100
        /*07ce*/ 	.byte	0x08
	.zero		1


	//   ....[3]....
        /*07d0*/ 	.word	0x00000290
        /*07d4*/ 	.word	0x000000ff
        /*07d8*/ 	.word	0x00030840
        /*07dc*/ 	.short	0x0100
        /*07de*/ 	.byte	0x08
	.zero		1


	//   ....[4]....
        /*07e0*/ 	.word	0x000002a0
        /*07e4*/ 	.word	0x000000ff
        /*07e8*/ 	.word	0x00030838
        /*07ec*/ 	.short	0x0100
        /*07ee*/ 	.byte	0x08
	.zero		1


	//   ....[5]....
        /*07f0*/ 	.word	0x000002b0
        /*07f4*/ 	.word	0x000000ff
        /*07f8*/ 	.word	0x00030848
        /*07fc*/ 	.short	0x0100
        /*07fe*/ 	.byte	0x08
	.zero		1


	//   ....[6]....
        /*0800*/ 	.word	0x000003e0
        /*0804*/ 	.word	0x000000ff
        /*0808*/ 	.word	0x00030850
        /*080c*/ 	.short	0x0100
        /*080e*/ 	.byte	0x08
	.zero		1


	//   ....[7]....
        /*0810*/ 	.word	0x000003f0
        /*0814*/ 	.word	0x000000ff
        /*0818*/ 	.word	0x00030860
        /*081c*/ 	.short	0x0100
        /*081e*/ 	.byte	0x08
	.zero		1


	//   ....[8]....
        /*0820*/ 	.word	0x00000400
        /*0824*/ 	.word	0x000000ff
        /*0828*/ 	.word	0x00030858
        /*082c*/ 	.short	0x0100
        /*082e*/ 	.byte	0x08
	.zero		1


	//   ....[9]....
        /*0830*/ 	.word	0x00000410
        /*0834*/ 	.word	0x000000ff
        /*0838*/ 	.word	0x00030868
        /*083c*/ 	.short	0x0100
        /*083e*/ 	.byte	0x08
	.zero		1


	//   ....[10]....
        /*0840*/ 	.word	0x00000500
        /*0844*/ 	.word	0x000000ff
        /*0848*/ 	.word	0x00030870
        /*084c*/ 	.short	0x0100
        /*084e*/ 	.byte	0x06
	.zero		1


	//   ....[11]....
        /*0850*/ 	.word	0x00000510
        /*0854*/ 	.word	0x000000ff
        /*0858*/ 	.word	0x00030880
        /*085c*/ 	.short	0x0100
        /*085e*/ 	.byte	0x06
	.zero		1


	//   ....[12]....
        /*0860*/ 	.word	0x00000520
        /*0864*/ 	.word	0x000000ff
        /*0868*/ 	.word	0x00030878
        /*086c*/ 	.short	0x0100
        /*086e*/ 	.byte	0x06
	.zero		1


	//   ....[13]....
        /*0870*/ 	.word	0x00000530
        /*0874*/ 	.word	0x000000ff
        /*0878*/ 	.word	0x00030888
        /*087c*/ 	.short	0x0100
        /*087e*/ 	.byte	0x06
	.zero		1


	//   ....[14]....
        /*0880*/ 	.word	0x00000660
        /*0884*/ 	.word	0x000000ff
        /*0888*/ 	.word	0x00030890
        /*088c*/ 	.short	0x0100
        /*088e*/ 	.byte	0x08
	.zero		1


	//   ....[15]....
        /*0890*/ 	.word	0x00000670
        /*0894*/ 	.word	0x000000ff
        /*0898*/ 	.word	0x000308a0
        /*089c*/ 	.short	0x0100
        /*089e*/ 	.byte	0x08
	.zero		1


	//   ....[16]....
        /*08a0*/ 	.word	0x00000680
        /*08a4*/ 	.word	0x000000ff
        /*08a8*/ 	.word	0x00030898
        /*08ac*/ 	.short	0x0100
        /*08ae*/ 	.byte	0x08
	.zero		1


	//   ....[17]....
        /*08b0*/ 	.word	0x00000690
        /*08b4*/ 	.word	0x000000ff
        /*08b8*/ 	.word	0x000308a8
        /*08bc*/ 	.short	0x0100
        /*08be*/ 	.byte	0x08
	.zero		1


	//   ....[18]....
        /*08c0*/ 	.word	0x000007d0
        /*08c4*/ 	.word	0x000000ff
        /*08c8*/ 	.word	0x000308b0
        /*08cc*/ 	.short	0x0100
        /*08ce*/ 	.byte	0x08
	.zero		1


	//   ....[19]....
        /*08d0*/ 	.word	0x000007e0
        /*08d4*/ 	.word	0x000000ff
        /*08d8*/ 	.word	0x000308c0
        /*08dc*/ 	.short	0x0100
        /*08de*/ 	.byte	0x08
	.zero		1


	//   ....[20]....
        /*08e0*/ 	.word	0x000007f0
        /*08e4*/ 	.word	0x000000ff
        /*08e8*/ 	.word	0x000308b8
        /*08ec*/ 	.short	0x0100
        /*08ee*/ 	.byte	0x08
	.zero		1


	//   ....[21]....
        /*08f0*/ 	.word	0x00000800
        /*08f4*/ 	.word	0x000000ff
        /*08f8*/ 	.word	0x000308c8
        /*08fc*/ 	.short	0x0100
        /*08fe*/ 	.byte	0x08
	.zero		1


	//   ....[22]....
        /*0900*/ 	.word	0x00001df0
        /*0904*/ 	.word	0x000000ff
        /*0908*/ 	.word	0x00030800
        /*090c*/ 	.short	0x010a
        /*090e*/ 	.byte	0x28
	.zero		1


	//   ....[23]....
        /*0910*/ 	.word	0x00001e70
        /*0914*/ 	.word	0x00000003
        /*0918*/ 	.word	0x00030830
        /*091c*/ 	.short	0x010a
        /*091e*/ 	.byte	0x3f
	.zero		1


	//   ....[24]....
        /*0920*/ 	.word	0x00001eb0
        /*0924*/ 	.word	0x00000003
        /*0928*/ 	.word	0x00030830
        /*092c*/ 	.short	0x010a
        /*092e*/ 	.byte	0x3f
	.zero		1


	//   ....[25]....
        /*0930*/ 	.word	0x00002b50
        /*0934*/ 	.word	0x000000ff
        /*0938*/ 	.word	0x00000000
        /*093c*/ 	.short	0x0101
        /*093e*/ 	.byte	0x04
	.zero		1


	//   ....[26]....
        /*0940*/ 	.word	0x00004b80
        /*0944*/ 	.word	0x000000ff
        /*0948*/ 	.word	0x00030830
        /*094c*/ 	.short	0x010a
        /*094e*/ 	.byte	0x07
	.zero		1


	//   ....[27]....
        /*0950*/ 	.word	0x00004bc0
        /*0954*/ 	.word	0x000000ff
        /*0958*/ 	.word	0x00030830
        /*095c*/ 	.short	0x010a
        /*095e*/ 	.byte	0x07
	.zero		1


	//   ....[28]....
        /*0960*/ 	.word	0x00005a70
        /*0964*/ 	.word	0x000000ff
        /*0968*/ 	.word	0x00030850
        /*096c*/ 	.short	0x010a
        /*096e*/ 	.byte	0x0e
	.zero		1


	//   ....[29]....
        /*0970*/ 	.word	0x00005ab0
        /*0974*/ 	.word	0x000000ff
        /*0978*/ 	.word	0x00030850
        /*097c*/ 	.short	0x010a
        /*097e*/ 	.byte	0x0e
	.zero		1


	//   ....[30]....
        /*0980*/ 	.word	0x00005fe0
        /*0984*/ 	.word	0x000000ff
        /*0988*/ 	.word	0x00000000
        /*098c*/ 	.short	0x0101
        /*098e*/ 	.byte	0x07
	.zero		1


	//   ....[31]....
        /*0990*/ 	.word	0x000076d0
        /*0994*/ 	.word	0x000000ff
        /*0998*/ 	.word	0x00000000
        /*099c*/ 	.short	0x0101
        /*099e*/ 	.byte	0x0e
	.zero		1


	//   ....[32]....
        /*09a0*/ 	.word	0x00007ab0
        /*09a4*/ 	.word	0x000000ff
        /*09a8*/ 	.word	0x00030830
        /*09ac*/ 	.short	0x010a
        /*09ae*/ 	.byte	0x07
	.zero		1


	//   ....[33]....
        /*09b0*/ 	.word	0x00007af0
        /*09b4*/ 	.word	0x000000ff
        /*09b8*/ 	.word	0x00030830
        /*09bc*/ 	.short	0x010a
        /*09be*/ 	.byte	0x07
	.zero		1


	//   ....[34]....
        /*09c0*/ 	.word	0x000089a0
        /*09c4*/ 	.word	0x000000ff
        /*09c8*/ 	.word	0x00030850
        /*09cc*/ 	.short	0x010a
        /*09ce*/ 	.byte	0x0e
	.zero		1


	//   ....[35]....
        /*09d0*/ 	.word	0x000089e0
        /*09d4*/ 	.word	0x000000ff
        /*09d8*/ 	.word	0x00030850
        /*09dc*/ 	.short	0x010a
        /*09de*/ 	.byte	0x0e
	.zero		1


	//   ....[36]....
        /*09e0*/ 	.word	0x00008f10
        /*09e4*/ 	.word	0x000000ff
        /*09e8*/ 	.word	0x00000000
        /*09ec*/ 	.short	0x0101
        /*09ee*/ 	.byte	0x07
	.zero		1


	//   ....[37]....
        /*09f0*/ 	.word	0x00009ac0
        /*09f4*/ 	.word	0x000000ff
        /*09f8*/ 	.word	0x00000000
        /*09fc*/ 	.short	0x0101
        /*09fe*/ 	.byte	0x0e
	.zero		1


	//   ....[38]....
        /*0a00*/ 	.word	0x00009c50
        /*0a04*/ 	.word	0x000000ff
        /*0a08*/ 	.word	0x00030830
        /*0a0c*/ 	.short	0x010a
        /*0a0e*/ 	.byte	0x06
	.zero		1


	//   ....[39]....
        /*0a10*/ 	.word	0x00009c90
        /*0a14*/ 	.word	0x000000ff
        /*0a18*/ 	.word	0x00030830
        /*0a1c*/ 	.short	0x010a
        /*0a1e*/ 	.byte	0x06
	.zero		1


	//   ....[40]....
        /*0a20*/ 	.word	0x0000ab40
        /*0a24*/ 	.word	0x000000ff
        /*0a28*/ 	.word	0x00030850
        /*0a2c*/ 	.short	0x010a
        /*0a2e*/ 	.byte	0x0a
	.zero		1


	//   ....[41]....
        /*0a30*/ 	.word	0x0000ab80
        /*0a34*/ 	.word	0x000000ff
        /*0a38*/ 	.word	0x00030850
        /*0a3c*/ 	.short	0x010a
        /*0a3e*/ 	.byte	0x0a
	.zero		1


	//   ....[42]....
        /*0a40*/ 	.word	0x0000b0d0
        /*0a44*/ 	.word	0x000000ff
        /*0a48*/ 	.word	0x00000000
        /*0a4c*/ 	.short	0x0101
        /*0a4e*/ 	.byte	0x04
	.zero		1


	//   ....[43]....
        /*0a50*/ 	.word	0x0000c7b0
        /*0a54*/ 	.word	0x000000ff
        /*0a58*/ 	.word	0x00000000
        /*0a5c*/ 	.short	0x0101
        /*0a5e*/ 	.byte	0x0a
	.zero		1


	//   ....[44]....
        /*0a60*/ 	.word	0x0000d050
        /*0a64*/ 	.word	0x000000ff
        /*0a68*/ 	.word	0x00030850
        /*0a6c*/ 	.short	0x010a
        /*0a6e*/ 	.byte	0x05
	.zero		1


	//   ....[45]....
        /*0a70*/ 	.word	0x0000d090
        /*0a74*/ 	.word	0x000000ff
        /*0a78*/ 	.word	0x00030850
        /*0a7c*/ 	.short	0x010a
        /*0a7e*/ 	.byte	0x05
	.zero		1


	//   ....[46]....
        /*0a80*/ 	.word	0x0000d660
        /*0a84*/ 	.word	0x000000ff
        /*0a88*/ 	.word	0x00000000
        /*0a8c*/ 	.short	0x0101
        /*0a8e*/ 	.byte	0x04
	.zero		1


	//   ....[47]....
        /*0a90*/ 	.word	0x0000f7b0
        /*0a94*/ 	.word	0x00000016
        /*0a98*/ 	.word	0x00000000
        /*0a9c*/ 	.short	0x0101
        /*0a9e*/ 	.byte	0x3f
	.zero		1


	//   ....[48]....
        /*0aa0*/ 	.word	0x00012b70
        /*0aa4*/ 	.word	0x00000006
        /*0aa8*/ 	.word	0x00030840
        /*0aac*/ 	.short	0x010a
        /*0aae*/ 	.byte	0x3f
	.zero		1


	//   ....[49]....
        /*0ab0*/ 	.word	0x00013080
        /*0ab4*/ 	.word	0x00000006
        /*0ab8*/ 	.word	0x00030830
        /*0abc*/ 	.short	0x0107
        /*0abe*/ 	.byte	0x3f
	.zero		1


	//   ....[50]....
        /*0ac0*/ 	.word	0x00013130
        /*0ac4*/ 	.word	0x00000006
        /*0ac8*/ 	.word	0x00030830
        /*0acc*/ 	.short	0x0101
        /*0ace*/ 	.byte	0x3f
	.zero		1


	//   ....[51]....
        /*0ad0*/ 	.word	0x00013d20
        /*0ad4*/ 	.word	0x00000016
        /*0ad8*/ 	.word	0x00030800
        /*0adc*/ 	.short	0x0107
        /*0ade*/ 	.byte	0x3f
	.zero		1


	//   ....[52]....
        /*0ae0*/ 	.word	0x00013e40
        /*0ae4*/ 	.word	0x00000016
        /*0ae8*/ 	.word	0x00030800
        /*0aec*/ 	.short	0x0101
        /*0aee*/ 	.byte	0x3f
	.zero		1


	//   ....[53]....
        /*0af0*/ 	.word	0x00013e60
        /*0af4*/ 	.word	0x00000016
        /*0af8*/ 	.word	0x00030820
        /*0afc*/ 	.short	0x010a
        /*0afe*/ 	.byte	0x3f
	.zero		1


	//   ....[54]....
        /*0b00*/ 	.word	0x00014240
        /*0b04*/ 	.word	0x00000007
        /*0b08*/ 	.word	0x00030840
        /*0b0c*/ 	.short	0x010a
        /*0b0e*/ 	.byte	0x3f
	.zero		1


	//   ....[55]....
        /*0b10*/ 	.word	0x00014740
        /*0b14*/ 	.word	0x00000007
        /*0b18*/ 	.word	0x00030830
        /*0b1c*/ 	.short	0x0107
        /*0b1e*/ 	.byte	0x3f
	.zero		1


	//   ....[56]....
        /*0b20*/ 	.word	0x000147f0
        /*0b24*/ 	.word	0x00000007
        /*0b28*/ 	.word	0x00030830
        /*0b2c*/ 	.short	0x0101
        /*0b2e*/ 	.byte	0x3f
	.zero		1


	//   ....[57]....
        /*0b30*/ 	.word	0x00014850
        /*0b34*/ 	.word	0x00000007
        /*0b38*/ 	.word	0x00030860
        /*0b3c*/ 	.short	0x010a
        /*0b3e*/ 	.byte	0x3f
	.zero		1


	//   ....[58]....
        /*0b40*/ 	.word	0x00014d00
        /*0b44*/ 	.word	0x00000007
        /*0b48*/ 	.word	0x00030850
        /*0b4c*/ 	.short	0x0107
        /*0b4e*/ 	.byte	0x3f
	.zero		1


	//   ....[59]....
        /*0b50*/ 	.word	0x00014e50
        /*0b54*/ 	.word	0x00000007
        /*0b58*/ 	.word	0x00030850
        /*0b5c*/ 	.short	0x0101
        /*0b5e*/ 	.byte	0x3f
	.zero		1


	//   ....[60]....
        /*0b60*/ 	.word	0x00015060
        /*0b64*/ 	.word	0x00000000
        /*0b68*/ 	.word	0x00030860
        /*0b6c*/ 	.short	0x010a
        /*0b6e*/ 	.byte	0x3f
	.zero		1


	//   ....[61]....
        /*0b70*/ 	.word	0x000154d0
        /*0b74*/ 	.word	0x00000000
        /*0b78*/ 	.word	0x00030850
        /*0b7c*/ 	.short	0x0107
        /*0b7e*/ 	.byte	0x3f
	.zero		1


	//   ....[62]....
        /*0b80*/ 	.word	0x00015580
        /*0b84*/ 	.word	0x00000000
        /*0b88*/ 	.word	0x00030850
        /*0b8c*/ 	.short	0x0101
        /*0b8e*/ 	.byte	0x3f
	.zero		1


	//   ....[63]....
        /*0b90*/ 	.word	0x000162b0
        /*0b94*/ 	.word	0x00000004
        /*0b98*/ 	.word	0x00030820
        /*0b9c*/ 	.short	0x010a
        /*0b9e*/ 	.byte	0x3f
	.zero		1


	//   ....[64]....
        /*0ba0*/ 	.word	0x00016450
        /*0ba4*/ 	.word	0x00000005
        /*0ba8*/ 	.word	0x00030840
        /*0bac*/ 	.short	0x010a
        /*0bae*/ 	.byte	0x3f
	.zero		1


	//   ....[65]....
        /*0bb0*/ 	.word	0x000164f0
        /*0bb4*/ 	.word	0x00000019
        /*0bb8*/ 	.word	0x00030840
        /*0bbc*/ 	.short	0x010a
        /*0bbe*/ 	.byte	0x3f
	.zero		1


	//   ....[66]....
        /*0bc0*/ 	.word	0x00016530
        /*0bc4*/ 	.word	0x00000005
        /*0bc8*/ 	.word	0x00030860
        /*0bcc*/ 	.short	0x010a
        /*0bce*/ 	.byte	0x3f
	.zero		1


	//   ....[67]....
        /*0bd0*/ 	.word	0x00016570
        /*0bd4*/ 	.word	0x00000019
        /*0bd8*/ 	.word	0x00030860
        /*0bdc*/ 	.short	0x010a
        /*0bde*/ 	.byte	0x3f
	.zero		1


	//   ....[68]....
        /*0be0*/ 	.word	0x000165e0
        /*0be4*/ 	.word	0x00000003
        /*0be8*/ 	.word	0x00030800
        /*0bec*/ 	.short	0x010a
        /*0bee*/ 	.byte	0x3f
	.zero		1


	//   ....[69]....
        /*0bf0*/ 	.word	0x00016630
        /*0bf4*/ 	.word	0x00000003
        /*0bf8*/ 	.word	0x00030830
        /*0bfc*/ 	.short	0x010a
        /*0bfe*/ 	.byte	0x3f
	.zero		1


	//   ....[70]....
        /*0c00*/ 	.word	0x00016690
        /*0c04*/ 	.word	0x00000004
        /*0c08*/ 	.word	0x00030830
        /*0c0c*/ 	.short	0x010a
        /*0c0e*/ 	.byte	0x3f
	.zero		1


	//   ....[71]....
        /*0c10*/ 	.word	0x000166f0
        /*0c14*/ 	.word	0x00000003
        /*0c18*/ 	.word	0x00030850
        /*0c1c*/ 	.short	0x010a
        /*0c1e*/ 	.byte	0x3f
	.zero		1


	//   ....[72]....
        /*0c20*/ 	.word	0x00016750
        /*0c24*/ 	.word	0x00000004
        /*0c28*/ 	.word	0x00030830
        /*0c2c*/ 	.short	0x010a
        /*0c2e*/ 	.byte	0x3f
	.zero		1


	//   ....[73]....
        /*0c30*/ 	.word	0x000167b0
        /*0c34*/ 	.word	0x00000003
        /*0c38*/ 	.word	0x00030850
        /*0c3c*/ 	.short	0x010a
        /*0c3e*/ 	.byte	0x3f
	.zero		1


	//   ....[74]....
        /*0c40*/ 	.word	0x00016810
        /*0c44*/ 	.word	0x00000004
        /*0c48*/ 	.word	0x00030830
        /*0c4c*/ 	.short	0x010a
        /*0c4e*/ 	.byte	0x3f
	.zero		1


	//   ....[75]....
        /*0c50*/ 	.word	0x00016870
        /*0c54*/ 	.word	0x00000003
        /*0c58*/ 	.word	0x00030850
        /*0c5c*/ 	.short	0x010a
        /*0c5e*/ 	.byte	0x3f
	.zero		1


	//   ....[76]....
        /*0c60*/ 	.word	0x000168d0
        /*0c64*/ 	.word	0x00000007
        /*0c68*/ 	.word	0x00030850
        /*0c6c*/ 	.short	0x010a
        /*0c6e*/ 	.byte	0x3f
	.zero		1


	//   ....[77]....
        /*0c70*/ 	.word	0x000169f0
        /*0c74*/ 	.word	0x00000006
        /*0c78*/ 	.word	0x00030840
        /*0c7c*/ 	.short	0x010a
        /*0c7e*/ 	.byte	0x3f
	.zero		1


	//   ....[78]....
        /*0c80*/ 	.word	0x00017b00
        /*0c84*/ 	.word	0x00000016
        /*0c88*/ 	.word	0x00030820
        /*0c8c*/ 	.short	0x010a
        /*0c8e*/ 	.byte	0x3f
	.zero		1


	//   ....[79]....
        /*0c90*/ 	.word	0x00017b50
        /*0c94*/ 	.word	0x00000007
        /*0c98*/ 	.word	0x00030840
        /*0c9c*/ 	.short	0x010a
        /*0c9e*/ 	.byte	0x3f
	.zero		1


	//   ....[80]....
        /*0ca0*/ 	.word	0x00018170
        /*0ca4*/ 	.word	0x00000007
        /*0ca8*/ 	.word	0x00030860
        /*0cac*/ 	.short	0x010a
        /*0cae*/ 	.byte	0x3f
	.zero		1


	//   ....[81]....
        /*0cb0*/ 	.word	0x000187b0
        /*0cb4*/ 	.word	0x00000000
        /*0cb8*/ 	.word	0x00030860
        /*0cbc*/ 	.short	0x010a
        /*0cbe*/ 	.byte	0x3f
	.zero		1


	//   ....[82]....
        /*0cc0*/ 	.word	0x000197b0
        /*0cc4*/ 	.word	0x00000004
        /*0cc8*/ 	.word	0x00030820
        /*0ccc*/ 	.short	0x010a
        /*0cce*/ 	.byte	0x3f
	.zero		1


	//   ....[83]....
        /*0cd0*/ 	.word	0x00019950
        /*0cd4*/ 	.word	0x00000005
        /*0cd8*/ 	.word	0x00030840
        /*0cdc*/ 	.short	0x010a
        /*0cde*/ 	.byte	0x3f
	.zero		1


	//   ....[84]....
        /*0ce0*/ 	.word	0x000199a0
        /*0ce4*/ 	.word	0x00000019
        /*0ce8*/ 	.word	0x00030840
        /*0cec*/ 	.short	0x010a
        /*0cee*/ 	.byte	0x3f
	.zero		1


	//   ....[85]....
        /*0cf0*/ 	.word	0x000199f0
        /*0cf4*/ 	.word	0x00000005
        /*0cf8*/ 	.word	0x00030860
        /*0cfc*/ 	.short	0x010a
        /*0cfe*/ 	.byte	0x3f
	.zero		1


	//----- nvinfo : EIATTR_NUM_MBARRIERS
	.align		4
.L_211:
        /*0d00*/ 	.byte	0x03, 0x38
        /*0d02*/ 	.short	0x0016


	//----- nvinfo : EIATTR_EXIT_INSTR_OFFSETS
	.align		4
        /*0d04*/ 	.byte	0x04, 0x1c
        /*0d06*/ 	.short	(.L_213 - .L_212)


	//   ....[0]....
.L_212:
        /*0d08*/ 	.word	0x00000990


	//   ....[1]....
        /*0d0c*/ 	.word	0x00010b60


	//   ....[2]....
        /*0d10*/ 	.word	0x000165c0


	//----- nvinfo : EIATTR_MAX_THREADS
	.align		4
.L_213:
        /*0d14*/ 	.byte	0x04, 0x05
        /*0d16*/ 	.short	(.L_215 - .L_214)
.L_214:
        /*0d18*/ 	.word	0x00000180
        /*0d1c*/ 	.word	0x00000001
        /*0d20*/ 	.word	0x00000001


	//----- nvinfo : EIATTR_CRS_STACK_SIZE
	.align		4
.L_215:
        /*0d24*/ 	.byte	0x04, 0x1e
        /*0d26*/ 	.short	(.L_217 - .L_216)
.L_216:
        /*0d28*/ 	.word	0x00000000


	//----- nvinfo : EIATTR_CBANK_PARAM_SIZE
	.align		4
.L_217:
        /*0d2c*/ 	.byte	0x03, 0x19
        /*0d2e*/ 	.short	0x0af0


	//----- nvinfo : EIATTR_PARAM_CBANK
	.align		4
        /*0d30*/ 	.byte	0x04, 0x0a
        /*0d32*/ 	.short	(.L_219 - .L_218)
	.align		4
.L_218:
        /*0d34*/ 	.word	index@(.nv.constant0._ZN7cutlass13device_kernelIN5flash11enable_sm90INS1_16FlashAttnFwdSm90INS1_25CollectiveMainloopFwdSm90ILi2EN4cute5tupleIJNS5_1CILi1EEES8_S8_EEENS6_IJNS7_ILi128EEENS7_ILi64EEENS7_ILi256EEEEEELi256ENS_6half_tEfNS_4arch4Sm90ELb0ELb1ELb1ELb1ELb1ELb0ELb0ELb1ELb1ELb1ELb0ELb0EEENS1_21CollectiveEpilogueFwdINS6_IJSA_SC_SB_EEES9_SE_SG_Li256ELb1ELb1ELb0ELb0EEENS1_36VarlenDynamicPersistentTileSchedulerILi128ELi64ELi256ELi128ELb0ELb1ELb1ELb1ELb0ELb1EEEEEEEEEvNT_6ParamsE)
        /*0d38*/ 	.short	0x0210
        /*0d3a*/ 	.short	0x0af0


	//----- nvinfo : EIATTR_SW_WAR
	.align		4
.L_219:
        /*0d3c*/ 	.byte	0x04, 0x36
        /*0d3e*/ 	.short	(.L_221 - .L_220)
.L_220:
        /*0d40*/ 	.word	0x00000008
.L_221:


//--------------------- .nv.info._ZN7cutlass13device_kernelIN5flash11enable_sm90INS1_16FlashAttnFwdSm90INS1_25CollectiveMainloopFwdSm90ILi2EN4cute5tupleIJNS5_1CILi1EEES8_S8_EEENS6_IJNS7_ILi128EEENS7_ILi64EEENS7_ILi256EEEEEELi256ENS_6half_tEfNS_4arch4Sm90ELb0ELb1ELb1ELb1ELb1ELb1ELb0ELb1ELb1ELb1ELb0ELb0EEENS1_21CollectiveEpilogueFwdINS6_IJSA_SC_SB_EEES9_SE_SG_Li256ELb1ELb1ELb0ELb0EEENS1_36VarlenDynamicPersistentTileSchedulerILi128ELi64ELi256ELi128ELb0ELb1ELb1ELb1ELb0ELb1EEEEEEEEEvNT_6ParamsE --------------------------
	.section	.nv.info._ZN7cutlass13device_kernelIN5flash11enable_sm90INS1_16FlashAttnFwdSm90INS1_25CollectiveMainloopFwdSm90ILi2EN4cute5tupleIJNS5_1CILi1EEES8_S8_EEENS6_IJNS7_ILi128EEENS7_ILi64EEENS7_ILi256EEEEEELi256ENS_6half_tEfNS_4arch4Sm90ELb0ELb1ELb1ELb1ELb1ELb1ELb0ELb1ELb1ELb1ELb0ELb0EEENS1_21CollectiveEpilogueFwdINS6_IJSA_SC_SB_EEES9_SE_SG_Li256ELb1ELb1ELb0ELb0EEENS1_36VarlenDynamicPersistentTileSchedulerILi128ELi64ELi256ELi128ELb0ELb1ELb1ELb1ELb0ELb1EEEEEEEEEvNT_6ParamsE,"",@"SHT_CUDA_INFO"
	.sectionflags	@""
	.align	4


	//----- nvinfo : EIATTR_CUDA_API_VERSION
	.align		4
        /*0000*/ 	.byte	0x04, 0x37
        /*0002*/ 	.short	(.L_223 - .L_222)
.L_222:
        /*0004*/ 	.word	0x00000082


	//----- nvinfo : EIATTR_KPARAM_INFO
	.align		4
.L_223:
        /*0008*/ 	.byte	0x04, 0x17
        /*000a*/ 	.short	(.L_225 - .L_224)
.L_224:
        /*000c*/ 	.word	0x00000000
        /*0010*/ 	.short	0x0000
        /*0012*/ 	.short	0x0070
        /*0014*/ 	.byte	0x00, 0xf0, 0x01, 0x2a


	//----- nvinfo : EIATTR_SPARSE_MMA_MASK
	.align		4
.L_225:
        /*0018*/ 	.byte	0x03, 0x50
        /*001a*/ 	.short	0x0000


	//----- nvinfo : EIATTR_MAXREG_COUNT
	.align		4
        /*001c*/ 	.byte	0x03, 0x1b
        /*001e*/ 	.short	0x00a8


	//----- nvinfo : EIATTR_NUM_BARRIERS
	.align		4
        /*0020*/ 	.byte	0x02, 0x4c
        /*0022*/ 	.byte	0x10
	.zero		1


	//----- nvinfo : EIATTR_EXTERNS
	.align		4
        /*0024*/ 	.byte	0x04, 0x0f
        /*0026*/ 	.short	(.L_227 - .L_226)


	//   ....[0]....
	.align		4
.L_226:
        /*0028*/ 	.word	index@(__assertfail)


	//----- nvinfo : EIATTR_ANNOTATIONS
	.align		4
.L_227:
        /*002c*/ 	.byte	0x04, 0x55
        /*002e*/ 	.short	(.L_229 - .L_228)


	//   ....[0]....
.L_228:
        /* <DEDUP_REMOVED lines=115> */
        /*0754*/ 	.byte	0x90, 0x98, 0x02, 0x00


	//----- nvinfo : EIATTR_MERCURY_ISA_VERSION
	.align		4
.L_229:
        /*0758*/ 	.byte	0x03, 0x5f
        /*075a*/ 	.short	0x0101


	//----- nvinfo : EIATTR_UNUSED_LOAD_BYTE_OFFSET
	.align		4
        /*075c*/ 	.byte	0x04, 0x44
        /*075e*/ 	.short	(.L_231 - .L_230)


	//   ....[0]....
.L_230:
        /*0760*/ 	.word	0x00000a30
        /*0764*/ 	.word	0x0000fff0


	//   ....[1]....
        /*0768*/ 	.word	0x0001f400
        /*076c*/ 	.word	0x0000fff0


	//----- nvinfo : EIATTR_INT_WARP_WIDE_INSTR_OFFSETS
	.align		4
.L_231:
        /*0770*/ 	.byte	0x04, 0x31
        /*0772*/ 	.short	(.L_233 - .L_232)


	//   ....[0]....
.L_232:
        /*0774*/ 	.word	0x00000120


	//   ....[1]....
        /*0778*/ 	.word	0x00000160


	//   ....[2]....
        /*077c*/ 	.word	0x00000220


	//   ....[3]....
        /*0780*/ 	.word	0x000254c0


	//   ....[4]....
        /*0784*/ 	.word	0x00025550


	//   ....[5]....
        /*0788*/ 	.word	0x000283e0


	//   ....[6]....
        /*078c*/ 	.word	0x00028470


	//----- nvinfo : EIATTR_COOP_GROUP_MASK_REGIDS
	.align		4
.L_233:
        /*0790*/ 	.byte	0x04, 0x29
        /*0792*/ 	.short	(.L_235 - .L_234)


	//   ....[0]....
.L_234:
        /*0794*/ 	.word	0xffffffff


	//   ....[1]....
        /*0798*/ 	.word	0xffffffff


	//   ....[2]....
        /*079c*/ 	.word	0xffffffff


	//   ....[3]....
        /*07a0*/ 	.word	0xffffffff


	//   ....[4]....
        /*07a4*/ 	.word	0xffffffff


	//   ....[5]....
        /*07a8*/ 	.word	0xffffffff


	//   ....[6]....
        /*07ac*/ 	.word	0xffffffff


	//   ....[7]....
        /*07b0*/ 	.word	0xffffffff


	//   ....[8]....
        /*07b4*/ 	.word	0xffffffff


	//   ....[9]....
        /*07b8*/ 	.word	0xffffffff


	//   ....[10]....
        /*07bc*/ 	.word	0xffffffff


	//   ....[11]....
        /*07c0*/ 	.word	0xffffffff


	//   ....[12]....
        /*07c4*/ 	.word	0xffffffff


	//   ....[13]....
        /*07c8*/ 	.word	0xffffffff


	//   ....[14]....
        /*07cc*/ 	.word	0xffffffff


	//   ....[15]....
        /*07d0*/ 	.word	0xffffffff


	//   ....[16]....
        /*07d4*/ 	.word	0xffffffff


	//   ....[17]....
        /*07d8*/ 	.word	0xffffffff


	//   ....[18]....
        /*07dc*/ 	.word	0xffffffff


	//   ....[19]....
        /*07e0*/ 	.word	0xffffffff


	//   ....[20]....
        /*07e4*/ 	.word	0xffffffff


	//   ....[21]....
        /*07e8*/ 	.word	0xffffffff


	//   ....[22]....
        /*07ec*/ 	.word	0xffffffff


	//   ....[23]....
        /*07f0*/ 	.word	0xffffffff


	//   ....[24]....
        /*07f4*/ 	.word	0xffffffff


	//   ....[25]....
        /*07f8*/ 	.word	0xffffffff


	//   ....[26]....
        /*07fc*/ 	.word	0xffffffff


	//   ....[27]....
        /*0800*/ 	.word	0xffffffff


	//   ....[28]....
        /*0804*/ 	.word	0xffffffff


	//   ....[29]....
        /*0808*/ 	.word	0xffffffff


	//   ....[30]....
        /*080c*/ 	.word	0xffffffff


	//   ....[31]....
        /*0810*/ 	.word	0xffffffff


	//   ....[32]....
        /*0814*/ 	.word	0xffffffff


	//   ....[33]....
        /*0818*/ 	.word	0xffffffff


	//   ....[34]....
        /*081c*/ 	.word	0xffffffff


	//   ....[35]....
        /*0820*/ 	.word	0xffffffff


	//   ....[36]....
        /*0824*/ 	.word	0xffffffff


	//   ....[37]....
        /*0828*/ 	.word	0xffffffff


	//   ....[38]....
        /*082c*/ 	.word	0xffffffff


	//   ....[39]....
        /*0830*/ 	.word	0xffffffff


	//   ....[40]....
        /*0834*/ 	.word	0xffffffff


	//   ....[41]....
        /*0838*/ 	.word	0xffffffff


	//   ....[42]....
        /*083c*/ 	.word	0xffffffff


	//   ....[43]....
        /*0840*/ 	.word	0xffffffff


	//   ....[44]....
        /*0844*/ 	.word	0xffffffff


	//   ....[45]....
        /*0848*/ 	.word	0xffffffff


	//   ....[46]....
        /*084c*/ 	.word	0xffffffff


	//   ....[47]....
        /*0850*/ 	.word	0xffffffff


	//   ....[48]....
        /*0854*/ 	.word	0xffffffff


	//   ....[49]....
        /*0858*/ 	.word	0xffffffff


	//   ....[50]....
        /*085c*/ 	.word	0xffffffff


	//   ....[51]....
        /*0860*/ 	.word	0xffffffff


	//   ....[52]....
        /*0864*/ 	.word	0xffffffff


	//   ....[53]....
        /*0868*/ 	.word	0xffffffff


	//   ....[54]....
        /*086c*/ 	.word	0xffffffff


	//   ....[55]....
        /*0870*/ 	.word	0xffffffff


	//   ....[56]....
        /*0874*/ 	.word	0xffffffff


	//   ....[57]....
        /*0878*/ 	.word	0xffffffff


	//   ....[58]....
        /*087c*/ 	.word	0xffffffff


	//   ....[59]....
        /*0880*/ 	.word	0xffffffff


	//   ....[60]....
        /*0884*/ 	.word	0xffffffff


	//   ....[61]....
        /*0888*/ 	.word	0xffffffff


	//   ....[62]....
        /*088c*/ 	.word	0xffffffff


	//   ....[63]....
        /*0890*/ 	.word	0xffffffff


	//   ....[64]....
        /*0894*/ 	.word	0xffffffff


	//   ....[65]....
        /*0898*/ 	.word	0xffffffff


	//   ....[66]....
        /*089c*/ 	.word	0xffffffff


	//   ....[67]....
        /*08a0*/ 	.word	0xffffffff


	//   ....[68]....
        /*08a4*/ 	.word	0xffffffff


	//   ....[69]....
        /*08a8*/ 	.word	0xffffffff


	//   ....[70]....
        /*08ac*/ 	.word	0xffffffff


	//   ....[71]....
        /*08b0*/ 	.word	0xffffffff


	//   ....[72]....
        /*08b4*/ 	.word	0xffffffff


	//   ....[73]....
        /*08b8*/ 	.word	0xffffffff


	//   ....[74]....
        /*08bc*/ 	.word	0xffffffff


	//   ....[75]....
        /*08c0*/ 	.word	0xffffffff


	//   ....[76]....
        /*08c4*/ 	.word	0xffffffff


	//   ....[77]....
        /*08c8*/ 	.word	0xffffffff


	//   ....[78]....
        /*08cc*/ 	.word	0xffffffff


	//   ....[79]....
        /*08d0*/ 	.word	0xffffffff


	//   ....[80]....
        /*08d4*/ 	.word	0xffffffff


	//   ....[81]....
        /*08d8*/ 	.word	0xffffffff


	//   ....[82]....
        /*08dc*/ 	.word	0xffffffff


	//   ....[83]....
        /*08e0*/ 	.word	0xffffffff


	//   ....[84]....
        /*08e4*/ 	.word	0xffffffff


	//   ....[85]....
        /*08e8*/ 	.word	0xffffffff


	//   ....[86]....
        /*08ec*/ 	.word	0xffffffff


	//   ....[87]....
        /*08f0*/ 	.word	0xffffffff


	//   ....[88]....
        /*08f4*/ 	.word	0xffffffff


	//   ....[89]....
        /*08f8*/ 	.word	0xffffffff


	//   ....[90]....
        /*08fc*/ 	.word	0xffffffff


	//   ....[91]....
        /*0900*/ 	.word	0xffffffff


	//   ....[92]....
        /*0904*/ 	.word	0xffffffff


	//   ....[93]....
        /*0908*/ 	.word	0xffffffff


	//   ....[94]....
        /*090c*/ 	.word	0xffffffff


	//   ....[95]....
        /*0910*/ 	.word	0xffffffff


	//   ....[96]....
        /*0914*/ 	.word	0xffffffff


	//   ....[97]....
        /*0918*/ 	.word	0xffffffff


	//   ....[98]....
        /*091c*/ 	.word	0xffffffff


	//   ....[99]....
        /*0920*/ 	.word	0xffffffff


	//   ....[100]....
        /*0924*/ 	.word	0xffffffff


	//   ....[101]....
        /*0928*/ 	.word	0xffffffff


	//   ....[102]....
        /*092c*/ 	.word	0xffffffff


	//   ....[103]....
        /*0930*/ 	.word	0xffffffff


	//   ....[104]....
        /*0934*/ 	.word	0xffffffff


	//   ....[105]....
        /*0938*/ 	.word	0xffffffff


	//   ....[106]....
        /*093c*/ 	.word	0xffffffff


	//   ....[107]....
        /*0940*/ 	.word	0xffffffff


	//   ....[108]....
        /*0944*/ 	.word	0xffffffff


	//   ....[109]....
        /*0948*/ 	.word	0xffffffff


	//   ....[110]....
        /*094c*/ 	.word	0xffffffff


	//   ....[111]....
        /*0950*/ 	.word	0xffffffff


	//   ....[112]....
        /*0954*/ 	.word	0xffffffff


	//   ....[113]....
        /*0958*/ 	.word	0xffffffff


	//   ....[114]....
        /*095c*/ 	.word	0xffffffff


	//   ....[115]....
        /*0960*/ 	.word	0xffffffff


	//   ....[116]....
        /*0964*/ 	.word	0xffffffff


	//   ....[117]....
        /*0968*/ 	.word	0xffffffff


	//   ....[118]....
        /*096c*/ 	.word	0xffffffff


	//   ....[119]....
        /*0970*/ 	.word	0xffffffff


	//   ....[120]....
        /*0974*/ 	.word	0xffffffff


	//   ....[121]....
        /*0978*/ 	.word	0xffffffff


	//   ....[122]....
        /*097c*/ 	.word	0xffffffff


	//   ....[123]....
        /*0980*/ 	.word	0xffffffff


	//   ....[124]....
        /*0984*/ 	.word	0xffffffff


	//   ....[125]....
        /*0988*/ 	.word	0xffffffff


	//   ....[126]....
        /*098c*/ 	.word	0xffffffff


	//   ....[127]....
        /*0990*/ 	.word	0xffffffff


	//   ....[128]....
        /*0994*/ 	.word	0xffffffff


	//   ....[129]....
        /*0998*/ 	.word	0xffffffff


	//   ....[130]....
        /*099c*/ 	.word	0xffffffff


	//   ....[131]....
        /*09a0*/ 	.word	0xffffffff


	//   ....[132]....
        /*09a4*/ 	.word	0xffffffff


	//   ....[133]....
        /*09a8*/ 	.word	0xffffffff


	//   ....[134]....
        /*09ac*/ 	.word	0xffffffff


	//   ....[135]....
        /*09b0*/ 	.word	0xffffffff


	//   ....[136]....
        /*09b4*/ 	.word	0xffffffff


	//   ....[137]....
        /*09b8*/ 	.word	0xffffffff


	//   ....[138]....
        /*09bc*/ 	.word	0xffffffff


	//   ....[139]....
        /*09c0*/ 	.word	0xffffffff


	//   ....[140]....
        /*09c4*/ 	.word	0xffffffff


	//   ....[141]....
        /*09c8*/ 	.word	0xffffffff


	//   ....[142]....
        /*09cc*/ 	.word	0xffffffff


	//   ....[143]....
        /*09d0*/ 	.word	0xffffffff


	//   ....[144]....
        /*09d4*/ 	.word	0xffffffff


	//   ....[145]....
        /*09d8*/ 	.word	0xffffffff


	//   ....[146]....
        /*09dc*/ 	.word	0xffffffff


	//   ....[147]....
        /*09e0*/ 	.word	0xffffffff


	//   ....[148]....
        /*09e4*/ 	.word	0xffffffff


	//   ....[149]....
        /*09e8*/ 	.word	0xffffffff


	//   ....[150]....
        /*09ec*/ 	.word	0xffffffff


	//   ....[151]....
        /*09f0*/ 	.word	0xffffffff


	//   ....[152]....
        /*09f4*/ 	.word	0xffffffff


	//   ....[153]....
        /*09f8*/ 	.word	0xffffffff


	//   ....[154]....
        /*09fc*/ 	.word	0xffffffff


	//   ....[155]....
        /*0a00*/ 	.word	0xffffffff


	//   ....[156]....
        /*0a04*/ 	.word	0xffffffff


	//   ....[157]....
        /*0a08*/ 	.word	0xffffffff


	//   ....[158]....
        /*0a0c*/ 	.word	0xffffffff


	//   ....[159]....
        /*0a10*/ 	.word	0xffffffff


	//   ....[160]....
        /*0a14*/ 	.word	0xffffffff


	//   ....[161]....
        /*0a18*/ 	.word	0xffffffff


	//   ....[162]....
        /*0a1c*/ 	.word	0xffffffff


	//   ....[163]....
        /*0a20*/ 	.word	0xffffffff


	//   ....[164]....
        /*0a24*/ 	.word	0xffffffff


	//   ....[165]....
        /*0a28*/ 	.word	0xffffffff


	//   ....[166]....
        /*0a2c*/ 	.word	0xffffffff


	//   ....[167]....
        /*0a30*/ 	.word	0xffffffff


	//   ....[168]....
        /*0a34*/ 	.word	0xffffffff


	//   ....[169]....
        /*0a38*/ 	.word	0xffffffff


	//   ....[170]....
        /*0a3c*/ 	.word	0xffffffff


	//   ....[171]....
        /*0a40*/ 	.word	0xffffffff


	//   ....[172]....
        /*0a44*/ 	.word	0xffffffff


	//   ....[173]....
        /*0a48*/ 	.word	0xffffffff


	//   ....[174]....
        /*0a4c*/ 	.word	0xffffffff


	//   ....[175]....
        /*0a50*/ 	.word	0xffffffff


	//   ....[176]....
        /*0a54*/ 	.word	0xffffffff


	//   ....[177]....
        /*0a58*/ 	.word	0xffffffff


	//   ....[178]....
        /*0a5c*/ 	.word	0xffffffff


	//   ....[179]....
        /*0a60*/ 	.word	0xffffffff


	//   ....[180]....
        /*0a64*/ 	.word	0xffffffff


	//   ....[181]....
        /*0a68*/ 	.word	0xffffffff


	//   ....[182]....
        /*0a6c*/ 	.word	0xffffffff


	//   ....[183]....
        /*0a70*/ 	.word	0xffffffff


	//   ....[184]....
        /*0a74*/ 	.word	0xffffffff


	//   ....[185]....
        /*0a78*/ 	.word	0x0500000f


	//   ....[186]....
        /*0a7c*/ 	.word	0x0500000f


	//   ....[187]....
        /*0a80*/ 	.word	0x0500000f


	//   ....[188]....
        /*0a84*/ 	.word	0x0500000f


	//   ....[189]....
        /*0a88*/ 	.word	0x0500000f


	//   ....[190]....
        /*0a8c*/ 	.word	0x0500000f


	//   ....[191]....
        /*0a90*/ 	.word	0x0500000f


	//   ....[192]....
        /*0a94*/ 	.word	0x0500000f


	//   ....[193]....
        /*0a98*/ 	.word	0x0500000f


	//   ....[194]....
        /*0a9c*/ 	.word	0x0500000f


	//   ....[195]....
        /*0aa0*/ 	.word	0x0500000f


	//   ....[196]....
        /*0aa4*/ 	.word	0x0500000f


	//   ....[197]....
        /*0aa8*/ 	.word	0x0500000f


	//   ....[198]....
        /*0aac*/ 	.word	0x0500000f


	//   ....[199]....
        /*0ab0*/ 	.word	0x0500000f


	//   ....[200]....
        /*0ab4*/ 	.word	0x0500000f


	//   ....[201]....
        /*0ab8*/ 	.word	0x0500000f


	//   ....[202]....
        /*0abc*/ 	.word	0x0500000f


	//   ....[203]....
        /*0ac0*/ 	.word	0x0500000f


	//   ....[204]....
        /*0ac4*/ 	.word	0x0500000f


	//   ....[205]....
        /*0ac8*/ 	.word	0x0500000f


	//   ....[206]....
        /*0acc*/ 	.word	0x0500000f


	//   ....[207]....
        /*0ad0*/ 	.word	0x0500000f


	//   ....[208]....
        /*0ad4*/ 	.word	0x0500000f


	//   ....[209]....
        /*0ad8*/ 	.word	0x0500000f


	//   ....[210]....
        /*0adc*/ 	.word	0x0500000f


	//   ....[211]....
        /*0ae0*/ 	.word	0x0500000f


	//   ....[212]....
        /*0ae4*/ 	.word	0x0500000f


	//   ....[213]....
        /*0ae8*/ 	.word	0x0500000f


	//   ....[214]....
        /*0aec*/ 	.word	0x0500000f


	//   ....[215]....
        /*0af0*/ 	.word	0x0500000f


	//   ....[216]....
        /*0af4*/ 	.word	0x0500000f


	//   ....[217]....
        /*0af8*/ 	.word	0x0500000f


	//   ....[218]....
        /*0afc*/ 	.word	0x0500000f


	//   ....[219]....
        /*0b00*/ 	.word	0x0500000f


	//   ....[220]....
        /*0b04*/ 	.word	0x0500000f


	//   ....[221]....
        /*0b08*/ 	.word	0x0500000f


	//   ....[222]....
        /*0b0c*/ 	.word	0x0500000f


	//   ....[223]....
        /*0b10*/ 	.word	0x0500000f


	//   ....[224]....
        /*0b14*/ 	.word	0x0500000f


	//   ....[225]....
        /*0b18*/ 	.word	0x0500000f


	//   ....[226]....
        /*0b1c*/ 	.word	0x0500000f


	//   ....[227]....
        /*0b20*/ 	.word	0x0500000f


	//   ....[228]....
        /*0b24*/ 	.word	0x0500000f


	//   ....[229]....
        /*0b28*/ 	.word	0x0500000f


	//   ....[230]....
        /*0b2c*/ 	.word	0x0500000f


	//   ....[231]....
        /*0b30*/ 	.word	0x0500000f


	//   ....[232]....
        /*0b34*/ 	.word	0x0500000f


	//   ....[233]....
        /*0b38*/ 	.word	0x0500000f


	//   ....[234]....
        /*0b3c*/ 	.word	0x0500000f


	//   ....[235]....
        /*0b40*/ 	.word	0x0500000f


	//   ....[236]....
        /*0b44*/ 	.word	0x0500000f


	//   ....[237]....
        /*0b48*/ 	.word	0x0500000f


	//   ....[238]....
        /*0b4c*/ 	.word	0x0500000f


	//   ....[239]....
        /*0b50*/ 	.word	0x0500000f


	//   ....[240]....
        /*0b54*/ 	.word	0x0500000f


	//   ....[241]....
        /*0b58*/ 	.word	0x0500000f


	//   ....[242]....
        /*0b5c*/ 	.word	0x0500000f


	//   ....[243]....
        /*0b60*/ 	.word	0x0500000f


	//   ....[244]....
        /*0b64*/ 	.word	0x0500000f


	//   ....[245]....
        /*0b68*/ 	.word	0x0500000f


	//   ....[246]....
        /*0b6c*/ 	.word	0x0500000f


	//   ....[247]....
        /*0b70*/ 	.word	0x0500000f


	//   ....[248]....
        /*0b74*/ 	.word	0x0500000f


	//   ....[249]....
        /*0b78*/ 	.word	0x0500000f


	//   ....[250]....
        /*0b7c*/ 	.word	0x0500000f


	//   ....[251]....
        /*0b80*/ 	.word	0x0500000f


	//   ....[252]....
        /*0b84*/ 	.word	0x0500000f


	//   ....[253]....
        /*0b88*/ 	.word	0x0500000f


	//   ....[254]....
        /*0b8c*/ 	.word	0x0500000f


	//   ....[255]....
        /*0b90*/ 	.word	0x0500000f


	//   ....[0]....
        /*0b94*/ 	.word	0x0500000f


	//   ....[1]....
        /*0b98*/ 	.word	0x0500000f


	//   ....[2]....
        /*0b9c*/ 	.word	0x0500000f


	//   ....[3]....
        /*0ba0*/ 	.word	0x0500000f


	//   ....[4]....
        /*0ba4*/ 	.word	0x0500000f


	//   ....[5]....
        /*0ba8*/ 	.word	0x0500000f


	//   ....[6]....
        /*0bac*/ 	.word	0x0500000f


	//   ....[7]....
        /*0bb0*/ 	.word	0x0500000f


	//   ....[8]....
        /*0bb4*/ 	.word	0x0500000f


	//   ....[9]....
        /*0bb8*/ 	.word	0x0500000f


	//   ....[10]....
        /*0bbc*/ 	.word	0x0500000f


	//   ....[11]....
        /*0bc0*/ 	.word	0x0500000f


	//   ....[12]....
        /*0bc4*/ 	.word	0x0500000f


	//   ....[13]....
        /*0bc8*/ 	.word	0x0500000f


	//   ....[14]....
        /*0bcc*/ 	.word	0x0500000f


	//   ....[15]....
        /*0bd0*/ 	.word	0x0500000f


	//   ....[16]....
        /*0bd4*/ 	.word	0x0500000f


	//   ....[17]....
        /*0bd8*/ 	.word	0x0500000f


	//   ....[18]....
        /*0bdc*/ 	.word	0x0500000f


	//   ....[19]....
        /*0be0*/ 	.word	0x0500000f


	//   ....[20]....
        /*0be4*/ 	.word	0x0500000f


	//   ....[21]....
        /*0be8*/ 	.word	0x0500000f


	//   ....[22]....
        /*0bec*/ 	.word	0x0500000f


	//   ....[23]....
        /*0bf0*/ 	.word	0x0500000f


	//   ....[24]....
        /*0bf4*/ 	.word	0x0500000f


	//   ....[25]....
        /*0bf8*/ 	.word	0x0500000f


	//   ....[26]....
        /*0bfc*/ 	.word	0x0500000f


	//   ....[27]....
        /*0c00*/ 	.word	0x0500000f


	//   ....[28]....
        /*0c04*/ 	.word	0x0500000f


	//   ....[29]....
        /*0c08*/ 	.word	0x0500000f


	//   ....[30]....
        /*0c0c*/ 	.word	0x0500000f


	//   ....[31]....
        /*0c10*/ 	.word	0x0500000f


	//   ....[32]....
        /*0c14*/ 	.word	0x0500000f


	//   ....[33]....
        /*0c18*/ 	.word	0x0500000f


	//   ....[34]....
        /*0c1c*/ 	.word	0x0500000f


	//   ....[35]....
        /*0c20*/ 	.word	0x0500000f


	//   ....[36]....
        /*0c24*/ 	.word	0x0500000f


	//   ....[37]....
        /*0c28*/ 	.word	0x0500000f


	//   ....[38]....
        /*0c2c*/ 	.word	0x0500000f


	//   ....[39]....
        /*0c30*/ 	.word	0x0500000f


	//   ....[40]....
        /*0c34*/ 	.word	0x0500000f


	//----- nvinfo : EIATTR_COOP_GROUP_INSTR_OFFSETS
	.align		4
.L_235:
        /*0c38*/ 	.byte	0x04, 0x28
        /*0c3a*/ 	.short	(.L_237 - .L_236)


	//   ....[0]....
.L_236:
        /*0c3c*/ 	.word	0x00000060


	//   ....[1]....
        /*0c40*/ 	.word	0x00000130


	//   ....[2]....
        /*0c44*/ 	.word	0x00000230


	//   ....[3]....
        /*0c48*/ 	.word	0x000003a0


	//   ....[4]....
        /*0c4c*/ 	.word	0x00000500


	//   ....[5]....
        /*0c50*/ 	.word	0x00000620


	//   ....[6]....
        /*0c54*/ 	.word	0x00000780


	//   ....[7]....
        /*0c58*/ 	.word	0x00003560


	//   ....[8]....
        /*0c5c*/ 	.word	0x00003570


	//   ....[9]....
        /*0c60*/ 	.word	0x000042b0


	//   ....[10]....
        /*0c64*/ 	.word	0x000042c0


	//   ....[11]....
        /*0c68*/ 	.word	0x00005870


	//   ....[12]....
        /*0c6c*/ 	.word	0x00005880


	//   ....[13]....
        /*0c70*/ 	.word	0x000067c0


	//   ....[14]....
        /*0c74*/ 	.word	0x000067d0


	//   ....[15]....
        /*0c78*/ 	.word	0x00007940


	//   ....[16]....
        /*0c7c*/ 	.word	0x00007950


	//   ....[17]....
        /*0c80*/ 	.word	0x00007b00


	//   ....[18]....
        /*0c84*/ 	.word	0x00007b10


	//   ....[19]....
        /*0c88*/ 	.word	0x00007f40


	//   ....[20]....
        /*0c8c*/ 	.word	0x00007f50


	//   ....[21]....
        /*0c90*/ 	.word	0x00008100


	//   ....[22]....
        /*0c94*/ 	.word	0x00008120


	//   ....[23]....
        /*0c98*/ 	.word	0x00008ce0


	//   ....[24]....
        /*0c9c*/ 	.word	0x000094b0


	//   ....[25]....
        /*0ca0*/ 	.word	0x000094c0


	//   ....[26]....
        /*0ca4*/ 	.word	0x000094d0


	//   ....[27]....
        /*0ca8*/ 	.word	0x000094e0


	//   ....[28]....
        /*0cac*/ 	.word	0x00009a10


	//   ....[29]....
        /*0cb0*/ 	.word	0x00009a20


	//   ....[30]....
        /*0cb4*/ 	.word	0x00009a30


	//   ....[31]....
        /*0cb8*/ 	.word	0x00009a40


	//   ....[32]....
        /*0cbc*/ 	.word	0x00009f50


	//   ....[33]....
        /*0cc0*/ 	.word	0x00009f60


	//   ....[34]....
        /*0cc4*/ 	.word	0x00009f70


	//   ....[35]....
        /*0cc8*/ 	.word	0x00009f80


	//   ....[36]....
        /*0ccc*/ 	.word	0x0000a4b0


	//   ....[37]....
        /*0cd0*/ 	.word	0x0000a4c0


	//   ....[38]....
        /*0cd4*/ 	.word	0x0000a4d0


	//   ....[39]....
        /*0cd8*/ 	.word	0x0000a4e0


	//   ....[40]....
        /*0cdc*/ 	.word	0x0000db60


	//   ....[41]....
        /*0ce0*/ 	.word	0x0000db70


	//   ....[42]....
        /*0ce4*/ 	.word	0x0000db80


	//   ....[43]....
        /*0ce8*/ 	.word	0x0000db90


	//   ....[44]....
        /*0cec*/ 	.word	0x0000e030


	//   ....[45]....
        /*0cf0*/ 	.word	0x0000e040


	//   ....[46]....
        /*0cf4*/ 	.word	0x0000e050


	//   ....[47]....
        /*0cf8*/ 	.word	0x0000e060


	//   ....[48]....
        /*0cfc*/ 	.word	0x0000e480


	//   ....[49]....
        /*0d00*/ 	.word	0x0000e490


	//   ....[50]....
        /*0d04*/ 	.word	0x0000e4a0


	//   ....[51]....
        /*0d08*/ 	.word	0x0000e4b0


	//   ....[52]....
        /*0d0c*/ 	.word	0x0000e8f0


	//   ....[53]....
        /*0d10*/ 	.word	0x0000e900


	//   ....[54]....
        /*0d14*/ 	.word	0x0000e910


	//   ....[55]....
        /*0d18*/ 	.word	0x0000e920


	//   ....[56]....
        /*0d1c*/ 	.word	0x000133e0


	//   ....[57]....
        /*0d20*/ 	.word	0x000138e0


	//   ....[58]....
        /*0d24*/ 	.word	0x00014120


	//   ....[59]....
        /*0d28*/ 	.word	0x00014160


	//   ....[60]....
        /*0d2c*/ 	.word	0x000144b0


	//   ....[61]....
        /*0d30*/ 	.word	0x00014580


	//   ....[62]....
        /*0d34*/ 	.word	0x00016a60


	//   ....[63]....
        /*0d38*/ 	.word	0x00016e50


	//   ....[64]....
        /*0d3c*/ 	.word	0x00017530


	//   ....[65]....
        /*0d40*/ 	.word	0x000176c0


	//   ....[66]....
        /*0d44*/ 	.word	0x00017b20


	//   ....[67]....
        /*0d48*/ 	.word	0x00017b80


	//   ....[68]....
        /*0d4c*/ 	.word	0x0001a0b0


	//   ....[69]....
        /*0d50*/ 	.word	0x0001a110


	//   ....[70]....
        /*0d54*/ 	.word	0x0001a2e0


	//   ....[71]....
        /*0d58*/ 	.word	0x0001a320


	//   ....[72]....
        /*0d5c*/ 	.word	0x0001c580


	//   ....[73]....
        /*0d60*/ 	.word	0x0001c9d0


	//   ....[74]....
        /*0d64*/ 	.word	0x0001d140


	//   ....[75]....
        /*0d68*/ 	.word	0x0001d240


	//   ....[76]....
        /*0d6c*/ 	.word	0x0001d6c0


	//   ....[77]....
        /*0d70*/ 	.word	0x0001d710


	//   ....[78]....
        /*0d74*/ 	.word	0x0001e8a0


	//   ....[79]....
        /*0d78*/ 	.word	0x0001e8c0


	//   ....[80]....
        /*0d7c*/ 	.word	0x0001e9a0


	//   ....[81]....
        /*0d80*/ 	.word	0x0001e9c0


	//   ....[82]....
        /*0d84*/ 	.word	0x00020460


	//   ....[83]....
        /*0d88*/ 	.word	0x000204a0


	//   ....[84]....
        /*0d8c*/ 	.word	0x00020570


	//   ....[85]....
        /*0d90*/ 	.word	0x000205a0


	//   ....[86]....
        /*0d94*/ 	.word	0x00020db0


	//   ....[87]....
        /*0d98*/ 	.word	0x00020de0


	//   ....[88]....
        /*0d9c*/ 	.word	0x00020f20


	//   ....[89]....
        /*0da0*/ 	.word	0x00020f40


	//   ....[90]....
        /*0da4*/ 	.word	0x00021080


	//   ....[91]....
        /*0da8*/ 	.word	0x000210a0


	//   ....[92]....
        /*0dac*/ 	.word	0x000211f0


	//   ....[93]....
        /*0db0*/ 	.word	0x00021210


	//   ....[94]....
        /*0db4*/ 	.word	0x00021b10


	//   ....[95]....
        /*0db8*/ 	.word	0x00021b20


	//   ....[96]....
        /*0dbc*/ 	.word	0x00021c60


	//   ....[97]....
        /*0dc0*/ 	.word	0x00021c80


	//   ....[98]....
        /*0dc4*/ 	.word	0x00021dc0


	//   ....[99]....
        /*0dc8*/ 	.word	0x00021de0


	//   ....[100]....
        /*0dcc*/ 	.word	0x00021f30


	//   ....[101]....
        /*0dd0*/ 	.word	0x00021f50


	//   ....[102]....
        /*0dd4*/ 	.word	0x00022120


	//   ....[103]....
        /*0dd8*/ 	.word	0x000222d0


	//   ....[104]....
        /*0ddc*/ 	.word	0x00022300


	//   ....[105]....
        /*0de0*/ 	.word	0x00022330


	//   ....[106]....
        /*0de4*/ 	.word	0x00022360


	//   ....[107]....
        /*0de8*/ 	.word	0x00022390


	//   ....[108]....
        /*0dec*/ 	.word	0x000223c0


	//   ....[109]....
        /*0df0*/ 	.word	0x00022530


	//   ....[110]....
        /*0df4*/ 	.word	0x00022560


	//   ....[111]....
        /*0df8*/ 	.word	0x00022590


	//   ....[112]....
        /*0dfc*/ 	.word	0x000225c0


	//   ....[113]....
        /*0e00*/ 	.word	0x000225f0


	//   ....[114]....
        /*0e04*/ 	.word	0x00022620


	//   ....[115]....
        /*0e08*/ 	.word	0x000226b0


	//   ....[116]....
        /*0e0c*/ 	.word	0x00022710


	//   ....[117]....
        /*0e10*/ 	.word	0x000227a0


	//   ....[118]....
        /*0e14*/ 	.word	0x00023840


	//   ....[119]....
        /*0e18*/ 	.word	0x00026130


	//   ....[120]....
        /*0e1c*/ 	.word	0x00026150


	//   ....[121]....
        /*0e20*/ 	.word	0x00026160


	//   ....[122]....
        /*0e24*/ 	.word	0x00026210


	//   ....[123]....
        /*0e28*/ 	.word	0x00026250


	//   ....[124]....
        /*0e2c*/ 	.word	0x000262b0


	//   ....[125]....
        /*0e30*/ 	.word	0x000262d0


	//   ....[126]....
        /*0e34*/ 	.word	0x00026300


	//   ....[127]....
        /*0e38*/ 	.word	0x00026ae0


	//   ....[128]....
        /*0e3c*/ 	.word	0x00026b10


	//   ....[129]....
        /*0e40*/ 	.word	0x00026b40


	//   ....[130]....
        /*0e44*/ 	.word	0x00026c00


	//   ....[131]....
        /*0e48*/ 	.word	0x00026c10


	//   ....[132]....
        /*0e4c*/ 	.word	0x00026cd0


	//   ....[133]....
        /*0e50*/ 	.word	0x00026ce0


	//   ....[134]....
        /*0e54*/ 	.word	0x00026da0


	//   ....[135]....
        /*0e58*/ 	.word	0x00026db0


	//   ....[136]....
        /*0e5c*/ 	.word	0x00026e70


	//   ....[137]....
        /*0e60*/ 	.word	0x00026e80


	//   ....[138]....
        /*0e64*/ 	.word	0x00026f40


	//   ....[139]....
        /*0e68*/ 	.word	0x00026f50


	//   ....[140]....
        /*0e6c*/ 	.word	0x00027000


	//   ....[141]....
        /*0e70*/ 	.word	0x00027010


	//   ....[142]....
        /*0e74*/ 	.word	0x00027020


	//   ....[143]....
        /*0e78*/ 	.word	0x00027880


	//   ....[144]....
        /*0e7c*/ 	.word	0x000278c0


	//   ....[145]....
        /*0e80*/ 	.word	0x000278e0


	//   ....[146]....
        /*0e84*/ 	.word	0x000279a0


	//   ....[147]....
        /*0e88*/ 	.word	0x000279d0


	//   ....[148]....
        /*0e8c*/ 	.word	0x00027a20


	//   ....[149]....
        /*0e90*/ 	.word	0x00027a50


	//   ....[150]....
        /*0e94*/ 	.word	0x00027ac0


	//   ....[151]....
        /*0e98*/ 	.word	0x00027db0


	//   ....[152]....
        /*0e9c*/ 	.word	0x00027dd0


	//   ....[153]....
        /*0ea0*/ 	.word	0x00027e90


	//   ....[154]....
        /*0ea4*/ 	.word	0x00027ea0


	//   ....[155]....
        /*0ea8*/ 	.word	0x00027f50


	//   ....[156]....
        /*0eac*/ 	.word	0x00027f60


	//   ....[157]....
        /*0eb0*/ 	.word	0x00027f70


	//   ....[158]....
        /*0eb4*/ 	.word	0x00028020


	//   ....[159]....
        /*0eb8*/ 	.word	0x000285d0


	//   ....[160]....
        /*0ebc*/ 	.word	0x00028610


	//   ....[161]....
        /*0ec0*/ 	.word	0x000286a0


	//   ....[162]....
        /*0ec4*/ 	.word	0x000286d0


	//   ....[163]....
        /*0ec8*/ 	.word	0x00028760


	//   ....[164]....
        /*0ecc*/ 	.word	0x00028790


	//   ....[165]....
        /*0ed0*/ 	.word	0x000287a0


	//   ....[166]....
        /*0ed4*/ 	.word	0x00028830


	//   ....[167]....
        /*0ed8*/ 	.word	0x00028c70


	//   ....[168]....
        /*0edc*/ 	.word	0x00028cc0


	//   ....[169]....
        /*0ee0*/ 	.word	0x00028cf0


	//   ....[170]....
        /*0ee4*/ 	.word	0x00028d20


	//   ....[171]....
        /*0ee8*/ 	.word	0x00028d30


	//   ....[172]....
        /*0eec*/ 	.word	0x00028d60


	//   ....[173]....
        /*0ef0*/ 	.word	0x00028d90


	//   ....[174]....
        /*0ef4*/ 	.word	0x00028dc0


	//   ....[175]....
        /*0ef8*/ 	.word	0x00028f40


	//   ....[176]....
        /*0efc*/ 	.word	0x00028f70


	//   ....[177]....
        /*0f00*/ 	.word	0x00028fa0


	//   ....[178]....
        /*0f04*/ 	.word	0x00028fd0


	//   ....[179]....
        /*0f08*/ 	.word	0x00029000


	//   ....[180]....
        /*0f0c*/ 	.word	0x00029030


	//   ....[181]....
        /*0f10*/ 	.word	0x000290f0


	//   ....[182]....
        /*0f14*/ 	.word	0x00029110


	//   ....[183]....
        /*0f18*/ 	.word	0x00029180


	//   ....[184]....
        /*0f1c*/ 	.word	0x00029820


	//   ....[185]....
        /*0f20*/ 	.word	0x00029b40


	//   ....[186]....
        /*0f24*/ 	.word	0x00029bd0


	//   ....[187]....
        /*0f28*/ 	.word	0x00029c70


	//   ....[188]....
        /*0f2c*/ 	.word	0x00029d00


	//   ....[189]....
        /*0f30*/ 	.word	0x00029df0


	//   ....[190]....
        /*0f34*/ 	.word	0x00029e80


	//   ....[191]....
        /*0f38*/ 	.word	0x00029f20


	//   ....[192]....
        /*0f3c*/ 	.word	0x00029fb0


	//   ....[193]....
        /*0f40*/ 	.word	0x0002a0a0


	//   ....[194]....
        /*0f44*/ 	.word	0x0002a130


	//   ....[195]....
        /*0f48*/ 	.word	0x0002a1d0


	//   ....[196]....
        /*0f4c*/ 	.word	0x0002a260


	//   ....[197]....
        /*0f50*/ 	.word	0x0002a350


	//   ....[198]....
        /*0f54*/ 	.word	0x0002a3e0


	//   ....[199]....
        /*0f58*/ 	.word	0x0002a430


	//   ....[200]....
        /*0f5c*/ 	.word	0x0002a480


	//   ....[201]....
        /*0f60*/ 	.word	0x0002a510


	//   ....[202]....
        /*0f64*/ 	.word	0x0002a5a0


	//   ....[203]....
        /*0f68*/ 	.word	0x0002a5f0


	//   ....[204]....
        /*0f6c*/ 	.word	0x0002a640


	//   ....[205]....
        /*0f70*/ 	.word	0x0002a6d0


	//   ....[206]....
        /*0f74*/ 	.word	0x0002a760


	//   ....[207]....
        /*0f78*/ 	.word	0x0002a7b0


	//   ....[208]....
        /*0f7c*/ 	.word	0x0002a800


	//   ....[209]....
        /*0f80*/ 	.word	0x0002a890


	//   ....[210]....
        /*0f84*/ 	.word	0x0002a920


	//   ....[211]....
        /*0f88*/ 	.word	0x0002a970


	//   ....[212]....
        /*0f8c*/ 	.word	0x0002a9c0


	//   ....[213]....
        /*0f90*/ 	.word	0x0002aab0


	//   ....[214]....
        /*0f94*/ 	.word	0x0002ab40


	//   ....[215]....
        /*0f98*/ 	.word	0x0002ab90


	//   ....[216]....
        /*0f9c*/ 	.word	0x0002abe0


	//   ....[217]....
        /*0fa0*/ 	.word	0x0002ac70


	//   ....[218]....
        /*0fa4*/ 	.word	0x0002ad00


	//   ....[219]....
        /*0fa8*/ 	.word	0x0002ad50


	//   ....[220]....
        /*0fac*/ 	.word	0x0002ada0


	//   ....[221]....
        /*0fb0*/ 	.word	0x0002ae30


	//   ....[222]....
        /*0fb4*/ 	.word	0x0002aec0


	//   ....[223]....
        /*0fb8*/ 	.word	0x0002af10


	//   ....[224]....
        /*0fbc*/ 	.word	0x0002af60


	//   ....[225]....
        /*0fc0*/ 	.word	0x0002aff0


	//   ....[226]....
        /*0fc4*/ 	.word	0x0002b080


	//   ....[227]....
        /*0fc8*/ 	.word	0x0002b0d0


	//   ....[228]....
        /*0fcc*/ 	.word	0x0002b120


	//   ....[229]....
        /*0fd0*/ 	.word	0x0002b4c0


	//   ....[230]....
        /*0fd4*/ 	.word	0x0002b7a0


	//   ....[231]....
        /*0fd8*/ 	.word	0x0002b890


	//   ....[232]....
        /*0fdc*/ 	.word	0x0002b930


	//   ....[233]....
        /*0fe0*/ 	.word	0x0002b990


	//   ....[234]....
        /*0fe4*/ 	.word	0x0002ba70


	//   ....[235]....
        /*0fe8*/ 	.word	0x0002bb40


	//   ....[236]....
        /*0fec*/ 	.word	0x0002bc40


	//   ....[237]....
        /*0ff0*/ 	.word	0x0002bcb0


	//   ....[238]....
        /*0ff4*/ 	.word	0x0002bd90


	//   ....[239]....
        /*0ff8*/ 	.word	0x0002be50


	//   ....[240]....
        /*0ffc*/ 	.word	0x0002beb0


	//   ....[241]....
        /*1000*/ 	.word	0x0002bf10


	//   ....[242]....
        /*1004*/ 	.word	0x0002c030


	//   ....[243]....
        /*1008*/ 	.word	0x0002c090


	//   ....[244]....
        /*100c*/ 	.word	0x0002c1c0


	//   ....[245]....
        /*1010*/ 	.word	0x0002c220


	//   ....[246]....
        /*1014*/ 	.word	0x0002c350


	//   ....[247]....
        /*1018*/ 	.word	0x0002c3b0


	//   ....[248]....
        /*101c*/ 	.word	0x0002c4e0


	//   ....[249]....
        /*1020*/ 	.word	0x0002c540


	//   ....[250]....
        /*1024*/ 	.word	0x0002c670


	//   ....[251]....
        /*1028*/ 	.word	0x0002c6d0


	//   ....[252]....
        /*102c*/ 	.word	0x0002c800


	//   ....[253]....
        /*1030*/ 	.word	0x0002c860


	//   ....[254]....
        /*1034*/ 	.word	0x0002c970


	//   ....[255]....
        /*1038*/ 	.word	0x0002caa0


	//   ....[0]....
        /*103c*/ 	.word	0x0002cb60


	//   ....[1]....
        /*1040*/ 	.word	0x0002cc40


	//   ....[2]....
        /*1044*/ 	.word	0x0002cd20


	//   ....[3]....
        /*1048*/ 	.word	0x0002cd80


	//   ....[4]....
        /*104c*/ 	.word	0x0002ce60


	//   ....[5]....
        /*1050*/ 	.word	0x0002cec0


	//   ....[6]....
        /*1054*/ 	.word	0x0002cfd0


	//   ....[7]....
        /*1058*/ 	.word	0x0002d0c0


	//   ....[8]....
        /*105c*/ 	.word	0x0002d160


	//   ....[9]....
        /*1060*/ 	.word	0x0002d1c0


	//   ....[10]....
        /*1064*/ 	.word	0x0002d2e0


	//   ....[11]....
        /*1068*/ 	.word	0x0002d340


	//   ....[12]....
        /*106c*/ 	.word	0x0002d460


	//   ....[13]....
        /*1070*/ 	.word	0x0002d4c0


	//   ....[14]....
        /*1074*/ 	.word	0x0002d590


	//   ....[15]....
        /*1078*/ 	.word	0x0002d700


	//   ....[16]....
        /*107c*/ 	.word	0x0002d7d0


	//   ....[17]....
        /*1080*/ 	.word	0x0002d920


	//   ....[18]....
        /*1084*/ 	.word	0x0002d9d0


	//   ....[19]....
        /*1088*/ 	.word	0x0002da30


	//   ....[20]....
        /*108c*/ 	.word	0x0002daf0


	//   ....[21]....
        /*1090*/ 	.word	0x0002dbd0


	//   ....[22]....
        /*1094*/ 	.word	0x0002dc90


	//   ....[23]....
        /*1098*/ 	.word	0x0002dda0


	//   ....[24]....
        /*109c*/ 	.word	0x0002de40


	//   ....[25]....
        /*10a0*/ 	.word	0x0002df60


	//   ....[26]....
        /*10a4*/ 	.word	0x0002dfd0


	//   ....[27]....
        /*10a8*/ 	.word	0x0002e040


	//   ....[28]....
        /*10ac*/ 	.word	0x0002e0b0


	//   ....[29]....
        /*10b0*/ 	.word	0x0002e120


	//   ....[30]....
        /*10b4*/ 	.word	0x0002e1a0


	//   ....[31]....
        /*10b8*/ 	.word	0x0002e230


	//   ....[32]....
        /*10bc*/ 	.word	0x0002e2c0


	//   ....[33]....
        /*10c0*/ 	.word	0x0002e330


	//   ....[34]....
        /*10c4*/ 	.word	0x0002e3a0


	//   ....[35]....
        /*10c8*/ 	.word	0x0002e410


	//   ....[36]....
        /*10cc*/ 	.word	0x0002e490


	//   ....[37]....
        /*10d0*/ 	.word	0x0002e500


	//   ....[38]....
        /*10d4*/ 	.word	0x0002e5a0


	//   ....[39]....
        /*10d8*/ 	.word	0x0002e630


	//   ....[40]....
        /*10dc*/ 	.word	0x0002e750


	//----- nvinfo : EIATTR_REG_RECONFIG
	.align		4
.L_237:
        /*10e0*/ 	.byte	0x01, 0x54
	.zero		2


	//----- nvinfo : EIATTR_SYSCALL_OFFSETS
	.align		4
        /*10e4*/ 	.byte	0x04, 0x46
        /*10e6*/ 	.short	(.L_239 - .L_238)


	//   ....[0]....
.L_238:
        /*10e8*/ 	.word	0x00001f10


	//   ....[1]....
        /*10ec*/ 	.word	0x00002060


	//   ....[2]....
        /*10f0*/ 	.word	0x00008e80


	//   ....[3]....
        /*10f4*/ 	.word	0x000091a0


	//   ....[4]....
        /*10f8*/ 	.word	0x000256b0


	//   ....[5]....
        /*10fc*/ 	.word	0x00025800


	//   ....[6]....
        /*1100*/ 	.word	0x000258f0


	//   ....[7]....
        /*1104*/ 	.word	0x00026720


	//----- nvinfo : EIATTR_MBARRIER_INSTR_OFFSETS
	.align		4
.L_239:
        /*1108*/ 	.byte	0x04, 0x39
        /*110a*/ 	.short	(.L_241 - .L_240)


	//   ....[0]....
.L_240:
        /*110c*/ 	.word	0x00000250
        /*1110*/ 	.word	0x000000ff
        /*1114*/ 	.word	0x00030800
        /*1118*/ 	.short	0x0100
        /*111a*/ 	.byte	0x08
	.zero		1


	//   ....[1]....
        /*111c*/ 	.word	0x00000260
        /*1120*/ 	.word	0x000000ff
        /*1124*/ 	.word	0x00030820
        /*1128*/ 	.short	0x0100
        /*112a*/ 	.byte	0x08
	.zero		1


	//   ....[2]....
        /*112c*/ 	.word	0x00000350
        /*1130*/ 	.word	0x000000ff
        /*1134*/ 	.word	0x00030830
        /*1138*/ 	.short	0x0100
        /*113a*/ 	.byte	0x08
	.zero		1


	//   ....[3]....
        /*113c*/ 	.word	0x00000360
        /*1140*/ 	.word	0x000000ff
        /*1144*/ 	.word	0x00030840
        /*1148*/ 	.short	0x0100
        /*114a*/ 	.byte	0x08
	.zero		1


	//   ....[4]....
        /*114c*/ 	.word	0x00000370
        /*1150*/ 	.word	0x000000ff
        /*1154*/ 	.word	0x00030838
        /*1158*/ 	.short	0x0100
        /*115a*/ 	.byte	0x08
	.zero		1


	//   ....[5]....
        /*115c*/ 	.word	0x00000380
        /*1160*/ 	.word	0x000000ff
        /*1164*/ 	.word	0x00030848
        /*1168*/ 	.short	0x0100
        /*116a*/ 	.byte	0x08
	.zero		1


	//   ....[6]....
        /*116c*/ 	.word	0x000004b0
        /*1170*/ 	.word	0x000000ff
        /*1174*/ 	.word	0x00030850
        /*1178*/ 	.short	0x0100
        /*117a*/ 	.byte	0x08
	.zero		1


	//   ....[7]....
        /*117c*/ 	.word	0x000004c0
        /*1180*/ 	.word	0x000000ff
        /*1184*/ 	.word	0x00030860
        /*1188*/ 	.short	0x0100
        /*118a*/ 	.byte	0x08
	.zero		1


	//   ....[8]....
        /*118c*/ 	.word	0x000004d0
        /*1190*/ 	.word	0x000000ff
        /*1194*/ 	.word	0x00030858
        /*1198*/ 	.short	0x0100
        /*119a*/ 	.byte	0x08
	.zero		1


	//   ....[9]....
        /*119c*/ 	.word	0x000004e0
        /*11a0*/ 	.word	0x000000ff
        /*11a4*/ 	.word	0x00030868
        /*11a8*/ 	.short	0x0100
        /*11aa*/ 	.byte	0x08
	.zero		1


	//   ....[10]....
        /*11ac*/ 	.word	0x000005d0
        /*11b0*/ 	.word	0x000000ff
        /*11b4*/ 	.word	0x00030870
        /*11b8*/ 	.short	0x0100
        /*11ba*/ 	.byte	0x06
	.zero		1


	//   ....[11]....
        /*11bc*/ 	.word	0x000005e0
        /*11c0*/ 	.word	0x000000ff
        /*11c4*/ 	.word	0x00030880
        /*11c8*/ 	.short	0x0100
        /*11ca*/ 	.byte	0x06
	.zero		1


	//   ....[12]....
        /*11cc*/ 	.word	0x000005f0
        /*11d0*/ 	.word	0x000000ff
        /*11d4*/ 	.word	0x00030878
        /*11d8*/ 	.short	0x0100
        /*11da*/ 	.byte	0x06
	.zero		1


	//   ....[13]....
        /*11dc*/ 	.word	0x00000600
        /*11e0*/ 	.word	0x000000ff
        /*11e4*/ 	.word	0x00030888
        /*11e8*/ 	.short	0x0100
        /*11ea*/ 	.byte	0x06
	.zero		1


	//   ....[14]....
        /*11ec*/ 	.word	0x00000730
        /*11f0*/ 	.word	0x000000ff
        /*11f4*/ 	.word	0x00030890
        /*11f8*/ 	.short	0x0100
        /*11fa*/ 	.byte	0x08
	.zero		1


	//   ....[15]....
        /*11fc*/ 	.word	0x00000740
        /*1200*/ 	.word	0x000000ff
        /*1204*/ 	.word	0x000308a0
        /*1208*/ 	.short	0x0100
        /*120a*/ 	.byte	0x08
	.zero		1


	//   ....[16]....
        /*120c*/ 	.word	0x00000750
        /*1210*/ 	.word	0x000000ff
        /*1214*/ 	.word	0x00030898
        /*1218*/ 	.short	0x0100
        /*121a*/ 	.byte	0x08
	.zero		1


	//   ....[17]....
        /*121c*/ 	.word	0x00000760
        /*1220*/ 	.word	0x000000ff
        /*1224*/ 	.word	0x000308a8
        /*1228*/ 	.short	0x0100
        /*122a*/ 	.byte	0x08
	.zero		1


	//   ....[18]....
        /*122c*/ 	.word	0x00000890
        /*1230*/ 	.word	0x000000ff
        /*1234*/ 	.word	0x000308b0
        /*1238*/ 	.short	0x0100
        /*123a*/ 	.byte	0x08
	.zero		1


	//   ....[19]....
        /*123c*/ 	.word	0x000008a0
        /*1240*/ 	.word	0x000000ff
        /*1244*/ 	.word	0x000308c0
        /*1248*/ 	.short	0x0100
        /*124a*/ 	.byte	0x08
	.zero		1


	//   ....[20]....
        /*124c*/ 	.word	0x000008b0
        /*1250*/ 	.word	0x000000ff
        /*1254*/ 	.word	0x000308b8
        /*1258*/ 	.short	0x0100
        /*125a*/ 	.byte	0x08
	.zero		1


	//   ....[21]....
        /*125c*/ 	.word	0x000008c0
        /*1260*/ 	.word	0x000000ff
        /*1264*/ 	.word	0x000308c8
        /*1268*/ 	.short	0x0100
        /*126a*/ 	.byte	0x08
	.zero		1


	//   ....[22]....
        /*126c*/ 	.word	0x00003510
        /*1270*/ 	.word	0x0000005a
        /*1274*/ 	.word	0x00030890
        /*1278*/ 	.short	0x010a
        /*127a*/ 	.byte	0x3f
	.zero		1


	//   ....[23]....
        /*127c*/ 	.word	0x00005810
        /*1280*/ 	.word	0x0000005a
        /*1284*/ 	.word	0x00030890
        /*1288*/ 	.short	0x010a
        /*128a*/ 	.byte	0x3f
	.zero		1


	//   ....[24]....
        /*128c*/ 	.word	0x00007770
        /*1290*/ 	.word	0x0000005a
        /*1294*/ 	.word	0x00030890
        /*1298*/ 	.short	0x010a
        /*129a*/ 	.byte	0x3f
	.zero		1


	//   ....[25]....
        /*129c*/ 	.word	0x00007d80
        /*12a0*/ 	.word	0x0000000b
        /*12a4*/ 	.word	0x00000000
        /*12a8*/ 	.short	0x0101
        /*12aa*/ 	.byte	0x3f
	.zero		1


	//   ....[26]....
        /*12ac*/ 	.word	0x00007dc0
        /*12b0*/ 	.word	0x0000005a
        /*12b4*/ 	.word	0x000308b0
        /*12b8*/ 	.short	0x010a
        /*12ba*/ 	.byte	0x3f
	.zero		1


	//   ....[27]....
        /*12bc*/ 	.word	0x00008380
        /*12c0*/ 	.word	0x0000005a
        /*12c4*/ 	.word	0x00000000
        /*12c8*/ 	.short	0x0101
        /*12ca*/ 	.byte	0x3f
	.zero		1


	//   ....[28]....
        /*12cc*/ 	.word	0x00008f20
        /*12d0*/ 	.word	0x00000012
        /*12d4*/ 	.word	0x00030800
        /*12d8*/ 	.short	0x010a
        /*12da*/ 	.byte	0x3f
	.zero		1


	//   ....[29]....
        /*12dc*/ 	.word	0x00008f70
        /*12e0*/ 	.word	0x00000012
        /*12e4*/ 	.word	0x00030800
        /*12e8*/ 	.short	0x010a
        /*12ea*/ 	.byte	0x3f
	.zero		1


	//   ....[30]....
        /*12ec*/ 	.word	0x0000a8c0
        /*12f0*/ 	.word	0x00000012
        /*12f4*/ 	.word	0x00030800
        /*12f8*/ 	.short	0x010a
        /*12fa*/ 	.byte	0x3f
	.zero		1


	//   ....[31]....
        /*12fc*/ 	.word	0x0000ec00
        /*1300*/ 	.word	0x00000012
        /*1304*/ 	.word	0x00030800
        /*1308*/ 	.short	0x010a
        /*130a*/ 	.byte	0x3f
	.zero		1


	//   ....[32]....
        /*130c*/ 	.word	0x000122d0
        /*1310*/ 	.word	0x0000003a
        /*1314*/ 	.word	0x00030830
        /*1318*/ 	.short	0x010a
        /*131a*/ 	.byte	0x3f
	.zero		1


	//   ....[33]....
        /*131c*/ 	.word	0x00012380
        /*1320*/ 	.word	0x0000003a
        /*1324*/ 	.word	0x00030830
        /*1328*/ 	.short	0x010a
        /*132a*/ 	.byte	0x3f
	.zero		1


	//   ....[34]....
        /*132c*/ 	.word	0x00013440
        /*1330*/ 	.word	0x0000001b
        /*1334*/ 	.word	0x00000000
        /*1338*/ 	.short	0x0101
        /*133a*/ 	.byte	0x3f
	.zero		1


	//   ....[35]....
        /*133c*/ 	.word	0x000151b0
        /*1340*/ 	.word	0x00000002
        /*1344*/ 	.word	0x00030830
        /*1348*/ 	.short	0x010a
        /*134a*/ 	.byte	0x3f
	.zero		1


	//   ....[36]....
        /*134c*/ 	.word	0x00015240
        /*1350*/ 	.word	0x00000002
        /*1354*/ 	.word	0x00030830
        /*1358*/ 	.short	0x010a
        /*135a*/ 	.byte	0x3f
	.zero		1


	//   ....[37]....
        /*135c*/ 	.word	0x00016420
        /*1360*/ 	.word	0x000000cb
        /*1364*/ 	.word	0x00030850
        /*1368*/ 	.short	0x010a
        /*136a*/ 	.byte	0x3f
	.zero		1


	//   ....[38]....
        /*136c*/ 	.word	0x00016470
        /*1370*/ 	.word	0x000000cb
        /*1374*/ 	.word	0x00030850
        /*1378*/ 	.short	0x010a
        /*137a*/ 	.byte	0x3f
	.zero		1


	//   ....[39]....
        /*137c*/ 	.word	0x00016a00
        /*1380*/ 	.word	0x00000002
        /*1384*/ 	.word	0x00000000
        /*1388*/ 	.short	0x0101
        /*138a*/ 	.byte	0x3f
	.zero		1


	//   ....[40]....
        /*138c*/ 	.word	0x00018180
        /*1390*/ 	.word	0x000000cb
        /*1394*/ 	.word	0x00000000
        /*1398*/ 	.short	0x0101
        /*139a*/ 	.byte	0x3f
	.zero		1


	//   ....[41]....
        /*139c*/ 	.word	0x00018700
        /*13a0*/ 	.word	0x000000de
        /*13a4*/ 	.word	0x00030830
        /*13a8*/ 	.short	0x010a
        /*13aa*/ 	.byte	0x3f
	.zero		1


	//   ....[42]....
        /*13ac*/ 	.word	0x00018790
        /*13b0*/ 	.word	0x000000de
        /*13b4*/ 	.word	0x00030830
        /*13b8*/ 	.short	0x010a
        /*13ba*/ 	.byte	0x3f
	.zero		1


	//   ....[43]....
        /*13bc*/ 	.word	0x00019980
        /*13c0*/ 	.word	0x0000000d
        /*13c4*/ 	.word	0x00030850
        /*13c8*/ 	.short	0x010a
        /*13ca*/ 	.byte	0x3f
	.zero		1


	//   ....[44]....
        /*13cc*/ 	.word	0x000199d0
        /*13d0*/ 	.word	0x0000000d
        /*13d4*/ 	.word	0x00030850
        /*13d8*/ 	.short	0x010a
        /*13da*/ 	.byte	0x3f
	.zero		1


	//   ....[45]....
        /*13dc*/ 	.word	0x0001a310
        /*13e0*/ 	.word	0x000000de
        /*13e4*/ 	.word	0x00000000
        /*13e8*/ 	.short	0x0101
        /*13ea*/ 	.byte	0x3f
	.zero		1


	//   ....[46]....
        /*13ec*/ 	.word	0x0001aa80
        /*13f0*/ 	.word	0x0000000d
        /*13f4*/ 	.word	0x00000000
        /*13f8*/ 	.short	0x0101
        /*13fa*/ 	.byte	0x3f
	.zero		1


	//   ....[47]....
        /*13fc*/ 	.word	0x0001ad00
        /*1400*/ 	.word	0x00000004
        /*1404*/ 	.word	0x00030830
        /*1408*/ 	.short	0x010a
        /*140a*/ 	.byte	0x3f
	.zero		1


	//   ....[48]....
        /*140c*/ 	.word	0x0001ad90
        /*1410*/ 	.word	0x00000004
        /*1414*/ 	.word	0x00030830
        /*1418*/ 	.short	0x010a
        /*141a*/ 	.byte	0x3f
	.zero		1


	//   ....[49]....
        /*141c*/ 	.word	0x0001bf90
        /*1420*/ 	.word	0x000000de
        /*1424*/ 	.word	0x00030850
        /*1428*/ 	.short	0x010a
        /*142a*/ 	.byte	0x3f
	.zero		1


	//   ....[50]....
        /*142c*/ 	.word	0x0001bfe0
        /*1430*/ 	.word	0x000000de
        /*1434*/ 	.word	0x00030850
        /*1438*/ 	.short	0x010a
        /*143a*/ 	.byte	0x3f
	.zero		1


	//   ....[51]....
        /*143c*/ 	.word	0x0001c4f0
        /*1440*/ 	.word	0x00000004
        /*1444*/ 	.word	0x00000000
        /*1448*/ 	.short	0x0101
        /*144a*/ 	.byte	0x3f
	.zero		1


	//   ....[52]....
        /*144c*/ 	.word	0x0001dd00
        /*1450*/ 	.word	0x000000de
        /*1454*/ 	.word	0x00000000
        /*1458*/ 	.short	0x0101
        /*145a*/ 	.byte	0x3f
	.zero		1


	//   ....[53]....
        /*145c*/ 	.word	0x0001e690
        /*1460*/ 	.word	0x0000000c
        /*1464*/ 	.word	0x00030850
        /*1468*/ 	.short	0x010a
        /*146a*/ 	.byte	0x3f
	.zero		1


	//   ....[54]....
        /*146c*/ 	.word	0x0001e730
        /*1470*/ 	.word	0x0000000c
        /*1474*/ 	.word	0x00030850
        /*1478*/ 	.short	0x010a
        /*147a*/ 	.byte	0x3f
	.zero		1


	//   ....[55]....
        /*147c*/ 	.word	0x0001f350
        /*1480*/ 	.word	0x00000004
        /*1484*/ 	.word	0x00000000
        /*1488*/ 	.short	0x0101
        /*148a*/ 	.byte	0x3f
	.zero		1


	//   ....[56]....
        /*148c*/ 	.word	0x00020dc0
        /*1490*/ 	.word	0x00000000
        /*1494*/ 	.word	0x00000000
        /*1498*/ 	.short	0x0101
        /*149a*/ 	.byte	0x3f
	.zero		1


	//   ....[57]....
        /*149c*/ 	.word	0x00023920
        /*14a0*/ 	.word	0x00000017
        /*14a4*/ 	.word	0x00030820
        /*14a8*/ 	.short	0x010a
        /*14aa*/ 	.byte	0x3f
	.zero		1


	//   ....[58]....
        /*14ac*/ 	.word	0x000239b0
        /*14b0*/ 	.word	0x0000000d
        /*14b4*/ 	.word	0x000308a0
        /*14b8*/ 	.short	0x010a
        /*14ba*/ 	.byte	0x3f
	.zero		1


	//   ....[59]....
        /*14bc*/ 	.word	0x00023f10
        /*14c0*/ 	.word	0x0000000d
        /*14c4*/ 	.word	0x000308c0
        /*14c8*/ 	.short	0x010a
        /*14ca*/ 	.byte	0x3f
	.zero		1


	//   ....[60]....
        /*14cc*/ 	.word	0x00024520
        /*14d0*/ 	.word	0x00000006
        /*14d4*/ 	.word	0x000308a0
        /*14d8*/ 	.short	0x010a
        /*14da*/ 	.byte	0x3f
	.zero		1


	//   ....[61]....
        /*14dc*/ 	.word	0x00024a60
        /*14e0*/ 	.word	0x00000006
        /*14e4*/ 	.word	0x000308c0
        /*14e8*/ 	.short	0x010a
        /*14ea*/ 	.byte	0x3f
	.zero		1


	//   ....[62]....
        /*14ec*/ 	.word	0x00025ef0
        /*14f0*/ 	.word	0x00000004
        /*14f4*/ 	.word	0x00030840
        /*14f8*/ 	.short	0x010a
        /*14fa*/ 	.byte	0x3f
	.zero		1


	//   ....[63]....
        /*14fc*/ 	.word	0x00026410
        /*1500*/ 	.word	0x00000004
        /*1504*/ 	.word	0x00030830
        /*1508*/ 	.short	0x0107
        /*150a*/ 	.byte	0x3f
	.zero		1


	//   ....[64]....
        /*150c*/ 	.word	0x000264d0
        /*1510*/ 	.word	0x00000004
        /*1514*/ 	.word	0x00030830
        /*1518*/ 	.short	0x0101
        /*151a*/ 	.byte	0x3f
	.zero		1


	//   ....[65]....
        /*151c*/ 	.word	0x000271a0
        /*1520*/ 	.word	0x00000017
        /*1524*/ 	.word	0x00030800
        /*1528*/ 	.short	0x0107
        /*152a*/ 	.byte	0x3f
	.zero		1


	//   ....[66]....
        /*152c*/ 	.word	0x000272c0
        /*1530*/ 	.word	0x00000017
        /*1534*/ 	.word	0x00030800
        /*1538*/ 	.short	0x0101
        /*153a*/ 	.byte	0x3f
	.zero		1


	//   ....[67]....
        /*153c*/ 	.word	0x000272e0
        /*1540*/ 	.word	0x00000017
        /*1544*/ 	.word	0x00030820
        /*1548*/ 	.short	0x010a
        /*154a*/ 	.byte	0x3f
	.zero		1


	//   ....[68]....
        /*154c*/ 	.word	0x000276d0
        /*1550*/ 	.word	0x00000007
        /*1554*/ 	.word	0x00030840
        /*1558*/ 	.short	0x010a
        /*155a*/ 	.byte	0x3f
	.zero		1


	//   ....[69]....
        /*155c*/ 	.word	0x00027bd0
        /*1560*/ 	.word	0x00000007
        /*1564*/ 	.word	0x00030830
        /*1568*/ 	.short	0x0107
        /*156a*/ 	.byte	0x3f
	.zero		1


	//   ....[70]....
        /*156c*/ 	.word	0x00027c90
        /*1570*/ 	.word	0x00000007
        /*1574*/ 	.word	0x00030830
        /*1578*/ 	.short	0x0101
        /*157a*/ 	.byte	0x3f
	.zero		1


	//   ....[71]....
        /*157c*/ 	.word	0x00027cf0
        /*1580*/ 	.word	0x00000007
        /*1584*/ 	.word	0x00030860
        /*1588*/ 	.short	0x010a
        /*158a*/ 	.byte	0x3f
	.zero		1


	//   ....[72]....
        /*158c*/ 	.word	0x000281a0
        /*1590*/ 	.word	0x00000007
        /*1594*/ 	.word	0x00030850
        /*1598*/ 	.short	0x0107
        /*159a*/ 	.byte	0x3f
	.zero		1


	//   ....[73]....
        /*159c*/ 	.word	0x00028300
        /*15a0*/ 	.word	0x00000007
        /*15a4*/ 	.word	0x00030850
        /*15a8*/ 	.short	0x0101
        /*15aa*/ 	.byte	0x3f
	.zero		1


	//   ....[74]....
        /*15ac*/ 	.word	0x00028520
        /*15b0*/ 	.word	0x00000004
        /*15b4*/ 	.word	0x00030860
        /*15b8*/ 	.short	0x010a
        /*15ba*/ 	.byte	0x3f
	.zero		1


	//   ....[75]....
        /*15bc*/ 	.word	0x000289b0
        /*15c0*/ 	.word	0x00000004
        /*15c4*/ 	.word	0x00030850
        /*15c8*/ 	.short	0x0107
        /*15ca*/ 	.byte	0x3f
	.zero		1


	//   ....[76]....
        /*15cc*/ 	.word	0x00028a70
        /*15d0*/ 	.word	0x00000004
        /*15d4*/ 	.word	0x00030850
        /*15d8*/ 	.short	0x0101
        /*15da*/ 	.byte	0x3f
	.zero		1


	//   ....[77]....
        /*15dc*/ 	.word	0x000297a0
        /*15e0*/ 	.word	0x00000005
        /*15e4*/ 	.word	0x00030820
        /*15e8*/ 	.short	0x010a
        /*15ea*/ 	.byte	0x3f
	.zero		1


	//   ....[78]....
        /*15ec*/ 	.word	0x00029910
        /*15f0*/ 	.word	0x00000003
        /*15f4*/ 	.word	0x00030840
        /*15f8*/ 	.short	0x010a
        /*15fa*/ 	.byte	0x3f
	.zero		1


	//   ....[79]....
        /*15fc*/ 	.word	0x000299b0
        /*1600*/ 	.word	0x00000019
        /*1604*/ 	.word	0x00030840
        /*1608*/ 	.short	0x010a
        /*160a*/ 	.byte	0x3f
	.zero		1


	//   ....[80]....
        /*160c*/ 	.word	0x000299f0
        /*1610*/ 	.word	0x00000003
        /*1614*/ 	.word	0x00030860
        /*1618*/ 	.short	0x010a
        /*161a*/ 	.byte	0x3f
	.zero		1


	//   ....[81]....
        /*161c*/ 	.word	0x00029a30
        /*1620*/ 	.word	0x00000019
        /*1624*/ 	.word	0x00030860
        /*1628*/ 	.short	0x010a
        /*162a*/ 	.byte	0x3f
	.zero		1


	//   ....[82]....
        /*162c*/ 	.word	0x00029a90
        /*1630*/ 	.word	0x0000005a
        /*1634*/ 	.word	0x00030890
        /*1638*/ 	.short	0x010a
        /*163a*/ 	.byte	0x3f
	.zero		1


	//   ....[83]....
        /*163c*/ 	.word	0x00029d40
        /*1640*/ 	.word	0x0000005a
        /*1644*/ 	.word	0x00030890
        /*1648*/ 	.short	0x010a
        /*164a*/ 	.byte	0x3f
	.zero		1


	//   ....[84]....
        /*164c*/ 	.word	0x00029ff0
        /*1650*/ 	.word	0x0000005a
        /*1654*/ 	.word	0x00030890
        /*1658*/ 	.short	0x010a
        /*165a*/ 	.byte	0x3f
	.zero		1


	//   ....[85]....
        /*165c*/ 	.word	0x0002a2a0
        /*1660*/ 	.word	0x0000005a
        /*1664*/ 	.word	0x000308b0
        /*1668*/ 	.short	0x010a
        /*166a*/ 	.byte	0x3f
	.zero		1


	//   ....[86]....
        /*166c*/ 	.word	0x0002aa00
        /*1670*/ 	.word	0x00000012
        /*1674*/ 	.word	0x00030800
        /*1678*/ 	.short	0x010a
        /*167a*/ 	.byte	0x3f
	.zero		1


	//   ....[87]....
        /*167c*/ 	.word	0x0002b160
        /*1680*/ 	.word	0x00000012
        /*1684*/ 	.word	0x00030800
        /*1688*/ 	.short	0x010a
        /*168a*/ 	.byte	0x3f
	.zero		1


	//   ....[88]....
        /*168c*/ 	.word	0x0002b1b0
        /*1690*/ 	.word	0x0000003a
        /*1694*/ 	.word	0x00030830
        /*1698*/ 	.short	0x010a
        /*169a*/ 	.byte	0x3f
	.zero		1


	//   ....[89]....
        /*169c*/ 	.word	0x0002b200
        /*16a0*/ 	.word	0x00000002
        /*16a4*/ 	.word	0x00030830
        /*16a8*/ 	.short	0x010a
        /*16aa*/ 	.byte	0x3f
	.zero		1


	//   ....[90]....
        /*16ac*/ 	.word	0x0002b250
        /*16b0*/ 	.word	0x000000cb
        /*16b4*/ 	.word	0x00030850
        /*16b8*/ 	.short	0x010a
        /*16ba*/ 	.byte	0x3f
	.zero		1


	//   ....[91]....
        /*16bc*/ 	.word	0x0002b2a0
        /*16c0*/ 	.word	0x000000de
        /*16c4*/ 	.word	0x00030830
        /*16c8*/ 	.short	0x010a
        /*16ca*/ 	.byte	0x3f
	.zero		1


	//   ....[92]....
        /*16cc*/ 	.word	0x0002b2f0
        /*16d0*/ 	.word	0x0000000d
        /*16d4*/ 	.word	0x00030850
        /*16d8*/ 	.short	0x010a
        /*16da*/ 	.byte	0x3f
	.zero		1


	//   ....[93]....
        /*16dc*/ 	.word	0x0002b340
        /*16e0*/ 	.word	0x00000004
        /*16e4*/ 	.word	0x00030830
        /*16e8*/ 	.short	0x010a
        /*16ea*/ 	.byte	0x3f
	.zero		1


	//   ....[94]....
        /*16ec*/ 	.word	0x0002b390
        /*16f0*/ 	.word	0x000000de
        /*16f4*/ 	.word	0x00030850
        /*16f8*/ 	.short	0x010a
        /*16fa*/ 	.byte	0x3f
	.zero		1


	//   ....[95]....
        /*16fc*/ 	.word	0x0002b3e0
        /*1700*/ 	.word	0x0000000c
        /*1704*/ 	.word	0x00030850
        /*1708*/ 	.short	0x010a
        /*170a*/ 	.byte	0x3f
	.zero		1


	//   ....[96]....
        /*170c*/ 	.word	0x0002b580
        /*1710*/ 	.word	0x00000017
        /*1714*/ 	.word	0x00030820
        /*1718*/ 	.short	0x010a
        /*171a*/ 	.byte	0x3f
	.zero		1


	//   ....[97]....
        /*171c*/ 	.word	0x0002b5d0
        /*1720*/ 	.word	0x0000000d
        /*1724*/ 	.word	0x000308a0
        /*1728*/ 	.short	0x010a
        /*172a*/ 	.byte	0x3f
	.zero		1


	//   ....[98]....
        /*172c*/ 	.word	0x0002b620
        /*1730*/ 	.word	0x0000000d
        /*1734*/ 	.word	0x000308c0
        /*1738*/ 	.short	0x010a
        /*173a*/ 	.byte	0x3f
	.zero		1


	//   ....[99]....
        /*173c*/ 	.word	0x0002b670
        /*1740*/ 	.word	0x00000006
        /*1744*/ 	.word	0x000308a0
        /*1748*/ 	.short	0x010a
        /*174a*/ 	.byte	0x3f
	.zero		1


	//   ....[100]....
        /*174c*/ 	.word	0x0002b6c0
        /*1750*/ 	.word	0x00000006
        /*1754*/ 	.word	0x000308c0
        /*1758*/ 	.short	0x010a
        /*175a*/ 	.byte	0x3f
	.zero		1


	//   ....[101]....
        /*175c*/ 	.word	0x0002b7e0
        /*1760*/ 	.word	0x00000004
        /*1764*/ 	.word	0x00030840
        /*1768*/ 	.short	0x010a
        /*176a*/ 	.byte	0x3f
	.zero		1


	//   ....[102]....
        /*176c*/ 	.word	0x0002c9a0
        /*1770*/ 	.word	0x00000017
        /*1774*/ 	.word	0x00030820
        /*1778*/ 	.short	0x010a
        /*177a*/ 	.byte	0x3f
	.zero		1


	//   ....[103]....
        /*177c*/ 	.word	0x0002c9f0
        /*1780*/ 	.word	0x00000007
        /*1784*/ 	.word	0x00030840
        /*1788*/ 	.short	0x010a
        /*178a*/ 	.byte	0x3f
	.zero		1


	//   ....[104]....
        /*178c*/ 	.word	0x0002d010
        /*1790*/ 	.word	0x00000007
        /*1794*/ 	.word	0x00030860
        /*1798*/ 	.short	0x010a
        /*179a*/ 	.byte	0x3f
	.zero		1


	//   ....[105]....
        /*179c*/ 	.word	0x0002d650
        /*17a0*/ 	.word	0x00000004
        /*17a4*/ 	.word	0x00030860
        /*17a8*/ 	.short	0x010a
        /*17aa*/ 	.byte	0x3f
	.zero		1


	//   ....[106]....
        /*17ac*/ 	.word	0x0002e670
        /*17b0*/ 	.word	0x00000005
        /*17b4*/ 	.word	0x00030820
        /*17b8*/ 	.short	0x010a
        /*17ba*/ 	.byte	0x3f
	.zero		1


	//   ....[107]....
        /*17bc*/ 	.word	0x0002e810
        /*17c0*/ 	.word	0x00000003
        /*17c4*/ 	.word	0x00030840
        /*17c8*/ 	.short	0x010a
        /*17ca*/ 	.byte	0x3f
	.zero		1


	//   ....[108]....
        /*17cc*/ 	.word	0x0002e860
        /*17d0*/ 	.word	0x00000019
        /*17d4*/ 	.word	0x00030840
        /*17d8*/ 	.short	0x010a
        /*17da*/ 	.byte	0x3f
	.zero		1


	//   ....[109]....
        /*17dc*/ 	.word	0x0002e8b0
        /*17e0*/ 	.word	0x00000003
        /*17e4*/ 	.word	0x00030860
        /*17e8*/ 	.short	0x010a
        /*17ea*/ 	.byte	0x3f
	.zero		1


	//----- nvinfo : EIATTR_NUM_MBARRIERS
	.align		4
.L_241:
        /*17ec*/ 	.byte	0x03, 0x38
        /*17ee*/ 	.short	0x0016


	//----- nvinfo : EIATTR_EXIT_INSTR_OFFSETS
	.align		4
        /*17f0*/ 	.byte	0x04, 0x1c
        /*17f2*/ 	.short	(.L_243 - .L_242)


	//   ....[0]....
.L_242:
        /*17f4*/ 	.word	0x00029a80


	//----- nvinfo : EIATTR_MAX_THREADS
	.align		4
.L_243:
        /*17f8*/ 	.byte	0x04, 0x05
        /*17fa*/ 	.short	(.L_245 - .L_244)
.L_244:
        /*17fc*/ 	.word	0x00000180
        /*1800*/ 	.word	0x00000001
        /*1804*/ 	.word	0x00000001


	//----- nvinfo : EIATTR_CRS_STACK_SIZE
	.align		4
.L_245:
        /*1808*/ 	.byte	0x04, 0x1e
        /*180a*/ 	.short	(.L_247 - .L_246)
.L_246:
        /*180c*/ 	.word	0x00000000


	//----- nvinfo : EIATTR_CBANK_PARAM_SIZE
	.align		4
.L_247:
        /*1810*/ 	.byte	0x03, 0x19
        /*1812*/ 	.short	0x0af0


	//----- nvinfo : EIATTR_PARAM_CBANK
	.align		4
        /*1814*/ 	.byte	0x04, 0x0a
        /*1816*/ 	.short	(.L_249 - .L_248)
	.align		4
.L_248:
        /*1818*/ 	.word	index@(.nv.constant0._ZN7cutlass13device_kernelIN5flash11enable_sm90INS1_16FlashAttnFwdSm90INS1_25CollectiveMainloopFwdSm90ILi2EN4cute5tupleIJNS5_1CILi1EEES8_S8_EEENS6_IJNS7_ILi128EEENS7_ILi64EEENS7_ILi256EEEEEELi256ENS_6half_tEfNS_4arch4Sm90ELb0ELb1ELb1ELb1ELb1ELb1ELb0ELb1ELb1ELb1ELb0ELb0EEENS1_21CollectiveEpilogueFwdINS6_IJSA_SC_SB_EEES9_SE_SG_Li256ELb1ELb1ELb0ELb0EEENS1_36VarlenDynamicPersistentTileSchedulerILi128ELi64ELi256ELi128ELb0ELb1ELb1ELb1ELb0ELb1EEEEEEEEEvNT_6ParamsE)
        /*181c*/ 	.short	0x0210
        /*181e*/ 	.short	0x0af0


	//----- nvinfo : EIATTR_SW_WAR
	.align		4
.L_249:
        /*1820*/ 	.byte	0x04, 0x36
        /*1822*/ 	.short	(.L_251 - .L_250)
.L_250:
        /*1824*/ 	.word	0x00000008
.L_251:


//--------------------- .nv.info._ZN7cutlass13device_kernelIN5flash11enable_sm90INS1_16FlashAttnFwdSm90INS1_25CollectiveMainloopFwdSm90ILi2EN4cute5tupleIJNS5_1CILi1EEES8_S8_EEENS6_IJNS7_ILi128EEENS7_ILi80EEENS7_ILi256EEEEEELi256ENS_6half_tEfNS_4arch4Sm90ELb1ELb0ELb1ELb0ELb1ELb0ELb0ELb1ELb1ELb1ELb0ELb0EEENS1_21CollectiveEpilogueFwdINS6_IJSA_SC_SB_EEES9_SE_SG_Li256ELb0ELb1ELb0ELb0EEENS1_30DynamicPersistentTileSchedulerILi256ELi128ELb0ELb1ELb1EEEEEEEEEvNT_6ParamsE --------------------------
	.section	.nv.info._ZN7cutlass13device_kernelIN5flash11enable_sm90INS1_16FlashAttnFwdSm90INS1_25CollectiveMainloopFwdSm90ILi2EN4cute5tupleIJNS5_1CILi1EEES8_S8_EEENS6_IJNS7_ILi128EEENS7_ILi80EEENS7_ILi256EEEEEELi256ENS_6half_tEfNS_4arch4Sm90ELb1ELb0ELb1ELb0ELb1ELb0ELb0ELb1ELb1ELb1ELb0ELb0EEENS1_21CollectiveEpilogueFwdINS6_IJSA_SC_SB_EEES9_SE_SG_Li256ELb0ELb1ELb0ELb0EEENS1_30DynamicPersistentTileSchedulerILi256ELi128ELb0ELb1ELb1EEEEEEEEEvNT_6ParamsE,"",@"SHT_CUDA_INFO"
	.sectionflags	@""
	.align	4


	//----- nvinfo : EIATTR_CUDA_API_VERSION
	.align		4
        /*0000*/ 	.byte	0x04, 0x37
        /*0002*/ 	.short	(.L_253 - .L_252)
.L_252:
        /*0004*/ 	.word	0x00000082


	//----- nvinfo : EIATTR_KPARAM_INFO
	.align		4
.L_253:
        /*0008*/ 	.byte	0x04, 0x17
        /*000a*/ 	.short	(.L_255 - .L_254)
.L_254:
        /*000c*/ 	.word	0x00000000
        /*0010*/ 	.short	0x0000
        /*0012*/ 	.short	0x0070
        /*0014*/ 	.byte	0x00, 0xf0, 0x01, 0x2a


	//----- nvinfo : EIATTR_SPARSE_MMA_MASK
	.align		4
.L_255:
        /*0018*/ 	.byte	0x03, 0x50
        /*001a*/ 	.short	0x0000


	//----- nvinfo : EIATTR_MAXREG_COUNT
	.align		4
        /*001c*/ 	.byte	0x03, 0x1b
        /*001e*/ 	.short	0x00a8


	//----- nvinfo : EIATTR_NUM_BARRIERS
	.align		4
        /*0020*/ 	.byte	0x02, 0x4c
        /*0022*/ 	.byte	0x09
	.zero		1


	//----- nvinfo : EIATTR_EXTERNS
	.align		4
        /*0024*/ 	.byte	0x04, 0x0f
        /*0026*/ 	.short	(.L_257 - .L_256)


	//   ....[0]....
	.align		4
.L_256:
        /*0028*/ 	.word	index@(__assertfail)


	//----- nvinfo : EIATTR_ANNOTATIONS
	.align		4
.L_257:
        /*002c*/ 	.byte	0x04, 0x55
        /*002e*/ 	.short	(.L_259 - .L_258)


	//   ....[0]....
.L_258:
        /*0030*/ 	.word	0x00000001
        /*0034*/ 	.byte	0xa0, 0x08, 0x00, 0x00, 0x01, 0x00, 0x00, 0x00, 0x60, 0x09, 0x00, 0x00, 0x01, 0x00, 0x00, 0x00
        /*0044*/ 	.byte	0xc0, 0x0c, 0x00, 0x00, 0x01, 0x00, 0x00, 0x00, 0x70, 0x18, 0x00, 0x00, 0x01, 0x00, 0x00, 0x00
        /*0054*/ 	.byte	0x40, 0x20, 0x01, 0x00, 0x01, 0x00, 0x00, 0x00, 0xe0, 0x20, 0x01, 0x00, 0x01, 0x00, 0x00, 0x00
        /*0064*/ 	.byte	0x60, 0x21, 0x01, 0x00, 0x01, 0x00, 0x00, 0x00, 0x20, 0x46, 0x01, 0x00, 0x01, 0x00, 0x00, 0x00
        /*0074*/ 	.byte	0x40, 0x46, 0x01, 0x00, 0x01, 0x00, 0x00, 0x00, 0x30, 0x60, 0x01, 0x00, 0x01, 0x00, 0x00, 0x00
        /*0084*/ 	.byte	0xd0, 0x61, 0x01, 0x00


	//----- nvinfo : EIATTR_MERCURY_ISA_VERSION
	.align		4
.L_259:
        /*0088*/ 	.byte	0x03, 0x5f
        /*008a*/ 	.short	0x0101


	//----- nvinfo : EIATTR_INT_WARP_WIDE_INSTR_OFFSETS
	.align		4
        /*008c*/ 	.byte	0x04, 0x31
        /*008e*/ 	.short	(.L_261 - .L_260)


	//   ....[0]....
.L_260:
        /*0090*/ 	.word	0x000000c0


	//   ....[1]....
        /*0094*/ 	.word	0x000000d0


	//   ....[2]....
        /*0098*/ 	.word	0x00000170


	//   ....[3]....
        /*009c*/ 	.word	0x00012a70


	//   ....[4]....
        /*00a0*/ 	.word	0x00012b00


	//   ....[5]....
        /*00a4*/ 	.word	0x00015770


	//   ....[6]....
        /*00a8*/ 	.word	0x00015800


	//----- nvinfo : EIATTR_COOP_GROUP_MASK_REGIDS
	.align		4
.L_261:
        /*00ac*/ 	.byte	0x04, 0x29
        /*00ae*/ 	.short	(.L_263 - .L_262)


	//   ....[0]....
.L_262:
        /*00b0*/ 	.word	0xffffffff


	//   ....[1]....
        /*00b4*/ 	.word	0xffffffff


	//   ....[2]....
        /*00b8*/ 	.word	0xffffffff


	//   ....[3]....
        /*00bc*/ 	.word	0xffffffff


	//   ....[4]....
        /*00c0*/ 	.word	0xffffffff


	//   ....[5]....
        /*00c4*/ 	.word	0xffffffff


	//   ....[6]....
        /*00c8*/ 	.word	0xffffffff


	//   ....[7]....
        /*00cc*/ 	.word	0xffffffff


	//   ....[8]....
        /*00d0*/ 	.word	0xffffffff


	//   ....[9]....
        /*00d4*/ 	.word	0xffffffff


	//   ....[10]....
        /*00d8*/ 	.word	0xffffffff


	//   ....[11]....
        /*00dc*/ 	.word	0xffffffff


	//   ....[12]....
        /*00e0*/ 	.word	0xffffffff


	//   ....[13]....
        /*00e4*/ 	.word	0xffffffff


	//   ....[14]....
        /*00e8*/ 	.word	0xffffffff


	//   ....[15]....
        /*00ec*/ 	.word	0xffffffff


	//   ....[16]....
        /*00f0*/ 	.word	0xffffffff


	//   ....[17]....
        /*00f4*/ 	.word	0xffffffff


	//   ....[18]....
        /*00f8*/ 	.word	0xffffffff


	//   ....[19]....
        /*00fc*/ 	.word	0xffffffff


	//   ....[20]....
        /*0100*/ 	.word	0xffffffff


	//   ....[21]....
        /*0104*/ 	.word	0xffffffff


	//   ....[22]....
        /*0108*/ 	.word	0xffffffff


	//   ....[23]....
        /*010c*/ 	.word	0xffffffff


	//   ....[24]....
        /*0110*/ 	.word	0xffffffff


	//   ....[25]....
        /*0114*/ 	.word	0xffffffff


	//   ....[26]....
        /*0118*/ 	.word	0xffffffff


	//   ....[27]....
        /*011c*/ 	.word	0xffffffff


	//   ....[28]....
        /*0120*/ 	.word	0xffffffff


	//   ....[29]....
        /*0124*/ 	.word	0xffffffff


	//   ....[30]....
        /*0128*/ 	.word	0xffffffff


	//   ....[31]....
        /*012c*/ 	.word	0xffffffff


	//   ....[32]....
        /*0130*/ 	.word	0xffffffff


	//   ....[33]....
        /*0134*/ 	.word	0xffffffff


	//   ....[34]....
        /*0138*/ 	.word	0xffffffff


	//   ....[35]....
        /*013c*/ 	.word	0xffffffff


	//   ....[36]....
        /*0140*/ 	.word	0xffffffff


	//   ....[37]....
        /*0144*/ 	.word	0xffffffff


	//   ....[38]....
        /*0148*/ 	.word	0xffffffff


	//   ....[39]....
        /*014c*/ 	.word	0xffffffff


	//   ....[40]....
        /*0150*/ 	.word	0xffffffff


	//   ....[41]....
        /*0154*/ 	.word	0xffffffff


	//   ....[42]....
        /*0158*/ 	.word	0xffffffff


	//   ....[43]....
        /*015c*/ 	.word	0xffffffff


	//   ....[44]....
        /*0160*/ 	.word	0xffffffff


	//   ....[45]....
        /*0164*/ 	.word	0xffffffff


	//   ....[46]....
        /*0168*/ 	.word	0xffffffff


	//   ....[47]....
        /*016c*/ 	.word	0xffffffff


	//   ....[48]....
        /*0170*/ 	.word	0xffffffff


	//   ....[49]....
        /*0174*/ 	.word	0xffffffff


	//   ....[50]....
        /*0178*/ 	.word	0xffffffff


	//   ....[51]....
        /*017c*/ 	.word	0xffffffff


	//   ....[52]....
        /*0180*/ 	.word	0xffffffff


	//   ....[53]....
        /*0184*/ 	.word	0xffffffff


	//   ....[54]....
        /*0188*/ 	.word	0xffffffff


	//   ....[55]....
        /*018c*/ 	.word	0xffffffff


	//   ....[56]....
        /*0190*/ 	.word	0xffffffff


	//   ....[57]....
        /*0194*/ 	.word	0xffffffff


	//   ....[58]....
        /*0198*/ 	.word	0xffffffff


	//   ....[59]....
        /*019c*/ 	.word	0xffffffff


	//   ....[60]....
        /*01a0*/ 	.word	0xffffffff


	//   ....[61]....
        /*01a4*/ 	.word	0xffffffff


	//   ....[62]....
        /*01a8*/ 	.word	0xffffffff


	//   ....[63]....
        /*01ac*/ 	.word	0xffffffff


	//   ....[64]....
        /*01b0*/ 	.word	0xffffffff


	//   ....[65]....
        /*01b4*/ 	.word	0xffffffff


	//   ....[66]....
        /*01b8*/ 	.word	0xffffffff


	//   ....[67]....
        /*01bc*/ 	.word	0xffffffff


	//   ....[68]....
        /*01c0*/ 	.word	0xffffffff


	//   ....[69]....
        /*01c4*/ 	.word	0xffffffff


	//   ....[70]....
        /*01c8*/ 	.word	0xffffffff


	//   ....[71]....
        /*01cc*/ 	.word	0xffffffff


	//   ....[72]....
        /*01d0*/ 	.word	0xffffffff


	//   ....[73]....
        /*01d4*/ 	.word	0xffffffff


	//   ....[74]....
        /*01d8*/ 	.word	0xffffffff


	//   ....[75]....
        /*01dc*/ 	.word	0xffffffff


	//   ....[76]....
        /*01e0*/ 	.word	0xffffffff


	//   ....[77]....
        /*01e4*/ 	.word	0xffffffff


	//   ....[78]....
        /*01e8*/ 	.word	0xffffffff


	//   ....[79]....
        /*01ec*/ 	.word	0xffffffff


	//   ....[80]....
        /*01f0*/ 	.word	0xffffffff


	//   ....[81]....
        /*01f4*/ 	.word	0xffffffff


	//   ....[82]....
        /*01f8*/ 	.word	0xffffffff


	//   ....[83]....
        /*01fc*/ 	.word	0xffffffff


	//   ....[84]....
        /*0200*/ 	.word	0xffffffff


	//   ....[85]....
        /*0204*/ 	.word	0xffffffff


	//   ....[86]....
        /*0208*/ 	.word	0xffffffff


	//   ....[87]....
        /*020c*/ 	.word	0xffffffff


	//   ....[88]....
        /*0210*/ 	.word	0xffffffff


	//   ....[89]....
        /*0214*/ 	.word	0xffffffff


	//   ....[90]....
        /*0218*/ 	.word	0xffffffff


	//   ....[91]....
        /*021c*/ 	.word	0xffffffff


	//   ....[92]....
        /*0220*/ 	.word	0xffffffff


	//   ....[93]....
        /*0224*/ 	.word	0xffffffff


	//   ....[94]....
        /*0228*/ 	.word	0xffffffff


	//   ....[95]....
        /*022c*/ 	.word	0xffffffff


	//   ....[96]....
        /*0230*/ 	.word	0xffffffff


	//   ....[97]....
        /*0234*/ 	.word	0xffffffff


	//   ....[98]....
        /*0238*/ 	.word	0xffffffff


	//   ....[99]....
        /*023c*/ 	.word	0xffffffff


	//   ....[100]....
        /*0240*/ 	.word	0xffffffff


	//   ....[101]....
        /*0244*/ 	.word	0xffffffff


	//   ....[102]....
        /*0248*/ 	.word	0xffffffff


	//   ....[103]....
        /*024c*/ 	.word	0xffffffff


	//   ....[104]....
        /*0250*/ 	.word	0xffffffff


	//   ....[105]....
        /*0254*/ 	.word	0xffffffff


	//   ....[106]....
        /*0258*/ 	.word	0x0500000f


	//   ....[107]....
        /*025c*/ 	.word	0x0500000f


	//   ....[108]....
        /*0260*/ 	.word	0x0500000f


	//   ....[109]....
        /*0264*/ 	.word	0x0500000f


	//   ....[110]....
        /*0268*/ 	.word	0x0500000f


	//   ....[111]....
        /*026c*/ 	.word	0x0500000f


	//   ....[112]....
        /*0270*/ 	.word	0x0500000f


	//   ....[113]....
        /*0274*/ 	.word	0x0500000f


	//   ....[114]....
        /*0278*/ 	.word	0x0500000f


	//   ....[115]....
        /*027c*/ 	.word	0x0500000f


	//   ....[116]....
        /*0280*/ 	.word	0x0500000f


	//   ....[117]....
        /*0284*/ 	.word	0x0500000f


	//   ....[118]....
        /*0288*/ 	.word	0x0500000f


	//   ....[119]....
        /*028c*/ 	.word	0x0500000f


	//   ....[120]....
        /*0290*/ 	.word	0x0500000f


	//   ....[121]....
        /*0294*/ 	.word	0x0500000f


	//   ....[122]....
        /*0298*/ 	.word	0x0500000f


	//   ....[123]....
        /*029c*/ 	.word	0x0500000f


	//   ....[124]....
        /*02a0*/ 	.word	0x0500000f


	//   ....[125]....
        /*02a4*/ 	.word	0x0500000f


	//   ....[126]....
        /*02a8*/ 	.word	0x0500000f


	//   ....[127]....
        /*02ac*/ 	.word	0x0500000f


	//   ....[128]....
        /*02b0*/ 	.word	0x0500000f


	//   ....[129]....
        /*02b4*/ 	.word	0x0500000f


	//   ....[130]....
        /*02b8*/ 	.word	0x0500000f


	//   ....[131]....
        /*02bc*/ 	.word	0x0500000f


	//   ....[132]....
        /*02c0*/ 	.word	0x0500000f


	//   ....[133]....
        /*02c4*/ 	.word	0x0500000f


	//   ....[134]....
        /*02c8*/ 	.word	0x0500000f


	//   ....[135]....
        /*02cc*/ 	.word	0x0500000f


	//   ....[136]....
        /*02d0*/ 	.word	0x0500000f


	//   ....[137]....
        /*02d4*/ 	.word	0x0500000f


	//   ....[138]....
        /*02d8*/ 	.word	0x0500000f


	//   ....[139]....
        /*02dc*/ 	.word	0x0500000f


	//   ....[140]....
        /*02e0*/ 	.word	0x0500000f


	//   ....[141]....
        /*02e4*/ 	.word	0x0500000f


	//   ....[142]....
        /*02e8*/ 	.word	0x0500000f


	//   ....[143]....
        /*02ec*/ 	.word	0x0500000f


	//   ....[144]....
        /*02f0*/ 	.word	0x0500000f


	//   ....[145]....
        /*02f4*/ 	.word	0x0500000f


	//   ....[146]....
        /*02f8*/ 	.word	0x0500000f


	//   ....[147]....
        /*02fc*/ 	.word	0x0500000f


	//   ....[148]....
        /*0300*/ 	.word	0x0500000f


	//   ....[149]....
        /*0304*/ 	.word	0x0500000f


	//   ....[150]....
        /*0308*/ 	.word	0x0500000f


	//   ....[151]....
        /*030c*/ 	.word	0x0500000f


	//   ....[152]....
        /*0310*/ 	.word	0x0500000f


	//   ....[153]....
        /*0314*/ 	.word	0x0500000f


	//   ....[154]....
        /*0318*/ 	.word	0x0500000f


	//   ....[155]....
        /*031c*/ 	.word	0x0500000f


	//   ....[156]....
        /*0320*/ 	.word	0x0500000f


	//   ....[157]....
        /*0324*/ 	.word	0x0500000f


	//   ....[158]....
        /*0328*/ 	.word	0x0500000f


	//   ....[159]....
        /*032c*/ 	.word	0x0500000f


	//   ....[160]....
        /*0330*/ 	.word	0x0500000f


	//   ....[161]....
        /*0334*/ 	.word	0x0500000f


	//   ....[162]....
        /*0338*/ 	.word	0x0500000f


	//   ....[163]....
        /*033c*/ 	.word	0x0500000f


	//   ....[164]....
        /*0340*/ 	.word	0x0500000f


	//----- nvinfo : EIATTR_COOP_GROUP_INSTR_OFFSETS
	.align		4
.L_263:
        /*0344*/ 	.byte	0x04, 0x28
        /*0346*/ 	.short	(.L_265 - .L_264)


	//   ....[0]....
.L_264:
        /*0348*/ 	.word	0x00000070


	//   ....[1]....
        /*034c*/ 	.word	0x000000b0


	//   ....[2]....
        /*0350*/ 	.word	0x000002d0


	//   ....[3]....
        /*0354*/ 	.word	0x00000430


	//   ....[4]....
        /*0358*/ 	.word	0x00000550


	//   ....[5]....
        /*035c*/ 	.word	0x000006b0


	//   ....[6]....
        /*0360*/ 	.word	0x00001670


	//   ....[7]....
        /*0364*/ 	.word	0x000040f0


	//   ....[8]....
        /*0368*/ 	.word	0x000041b0


	//   ....[9]....
        /*036c*/ 	.word	0x00004c30


	//   ....[10]....
        /*0370*/ 	.word	0x00004cb0


	//   ....[11]....
        /*0374*/ 	.word	0x000052c0


	//   ....[12]....
        /*0378*/ 	.word	0x00005370


	//   ....[13]....
        /*037c*/ 	.word	0x00008820


	//   ....[14]....
        /*0380*/ 	.word	0x00008e80


	//   ....[15]....
        /*0384*/ 	.word	0x00008ea0


	//   ....[16]....
        /*0388*/ 	.word	0x00008f30


	//   ....[17]....
        /*038c*/ 	.word	0x000095b0


	//   ....[18]....
        /*0390*/ 	.word	0x00009610


	//   ....[19]....
        /*0394*/ 	.word	0x0000d460


	//   ....[20]....
        /*0398*/ 	.word	0x0000d490


	//   ....[21]....
        /*039c*/ 	.word	0x0000d4b0


	//   ....[22]....
        /*03a0*/ 	.word	0x0000d4d0


	//   ....[23]....
        /*03a4*/ 	.word	0x0000e830


	//   ....[24]....
        /*03a8*/ 	.word	0x0000e860


	//   ....[25]....
        /*03ac*/ 	.word	0x0000e900


	//   ....[26]....
        /*03b0*/ 	.word	0x0000e960


	//   ....[27]....
        /*03b4*/ 	.word	0x00010570


	//   ....[28]....
        /*03b8*/ 	.word	0x000105a0


	//   ....[29]....
        /*03bc*/ 	.word	0x000105d0


	//   ....[30]....
        /*03c0*/ 	.word	0x00010630


	//   ....[31]....
        /*03c4*/ 	.word	0x00010d50


	//   ....[32]....
        /*03c8*/ 	.word	0x00010d90


	//   ....[33]....
        /*03cc*/ 	.word	0x00010f20


	//   ....[34]....
        /*03d0*/ 	.word	0x00010f40


	//   ....[35]....
        /*03d4*/ 	.word	0x00011080


	//   ....[36]....
        /*03d8*/ 	.word	0x000110a0


	//   ....[37]....
        /*03dc*/ 	.word	0x000111f0


	//   ....[38]....
        /*03e0*/ 	.word	0x00011210


	//   ....[39]....
        /*03e4*/ 	.word	0x000119f0


	//   ....[40]....
        /*03e8*/ 	.word	0x00011a20


	//   ....[41]....
        /*03ec*/ 	.word	0x00011b70


	//   ....[42]....
        /*03f0*/ 	.word	0x00011b90


	//   ....[43]....
        /*03f4*/ 	.word	0x00011cd0


	//   ....[44]....
        /*03f8*/ 	.word	0x00011cf0


	//   ....[45]....
        /*03fc*/ 	.word	0x00011e40


	//   ....[46]....
        /*0400*/ 	.word	0x00011e60


	//   ....[47]....
        /*0404*/ 	.word	0x00012070


	//   ....[48]....
        /*0408*/ 	.word	0x000135b0


	//   ....[49]....
        /*040c*/ 	.word	0x000135f0


	//   ....[50]....
        /*0410*/ 	.word	0x00013620


	//   ....[51]....
        /*0414*/ 	.word	0x00013660


	//   ....[52]....
        /*0418*/ 	.word	0x00013700


	//   ....[53]....
        /*041c*/ 	.word	0x00013720


	//   ....[54]....
        /*0420*/ 	.word	0x000137c0


	//   ....[55]....
        /*0424*/ 	.word	0x000137e0


	//   ....[56]....
        /*0428*/ 	.word	0x00013880


	//   ....[57]....
        /*042c*/ 	.word	0x000138a0


	//   ....[58]....
        /*0430*/ 	.word	0x00013f90


	//   ....[59]....
        /*0434*/ 	.word	0x00013fb0


	//   ....[60]....
        /*0438*/ 	.word	0x00013fd0


	//   ....[61]....
        /*043c*/ 	.word	0x00014030


	//   ....[62]....
        /*0440*/ 	.word	0x000140c0


	//   ....[63]....
        /*0444*/ 	.word	0x000140f0


	//   ....[64]....
        /*0448*/ 	.word	0x00014180


	//   ....[65]....
        /*044c*/ 	.word	0x000141a0


	//   ....[66]....
        /*0450*/ 	.word	0x00014240


	//   ....[67]....
        /*0454*/ 	.word	0x00014270


	//   ....[68]....
        /*0458*/ 	.word	0x00014300


	//   ....[69]....
        /*045c*/ 	.word	0x00014330


	//   ....[70]....
        /*0460*/ 	.word	0x000143c0


	//   ....[71]....
        /*0464*/ 	.word	0x000143e0


	//   ....[72]....
        /*0468*/ 	.word	0x00014480


	//   ....[73]....
        /*046c*/ 	.word	0x000144a0


	//   ....[74]....
        /*0470*/ 	.word	0x00014bf0


	//   ....[75]....
        /*0474*/ 	.word	0x00014c20


	//   ....[76]....
        /*0478*/ 	.word	0x00014c30


	//   ....[77]....
        /*047c*/ 	.word	0x00014c50


	//   ....[78]....
        /*0480*/ 	.word	0x00014cc0


	//   ....[79]....
        /*0484*/ 	.word	0x00014ce0


	//   ....[80]....
        /*0488*/ 	.word	0x00014d40


	//   ....[81]....
        /*048c*/ 	.word	0x00014d60


	//   ....[82]....
        /*0490*/ 	.word	0x00014dc0


	//   ....[83]....
        /*0494*/ 	.word	0x00014de0


	//   ....[84]....
        /*0498*/ 	.word	0x000150b0


	//   ....[85]....
        /*049c*/ 	.word	0x000150d0


	//   ....[86]....
        /*04a0*/ 	.word	0x000150f0


	//   ....[87]....
        /*04a4*/ 	.word	0x00015190


	//   ....[88]....
        /*04a8*/ 	.word	0x000151b0


	//   ....[89]....
        /*04ac*/ 	.word	0x00015250


	//   ....[90]....
        /*04b0*/ 	.word	0x00015270


	//   ....[91]....
        /*04b4*/ 	.word	0x00015310


	//   ....[92]....
        /*04b8*/ 	.word	0x00015330


	//   ....[93]....
        /*04bc*/ 	.word	0x00015340


	//   ....[94]....
        /*04c0*/ 	.word	0x00015960


	//   ....[95]....
        /*04c4*/ 	.word	0x00015980


	//   ....[96]....
        /*04c8*/ 	.word	0x00015990


	//   ....[97]....
        /*04cc*/ 	.word	0x000159b0


	//   ....[98]....
        /*04d0*/ 	.word	0x00015a70


	//   ....[99]....
        /*04d4*/ 	.word	0x00015aa0


	//   ....[100]....
        /*04d8*/ 	.word	0x00015b30


	//   ....[101]....
        /*04dc*/ 	.word	0x00015b60


	//   ....[102]....
        /*04e0*/ 	.word	0x00015b70


	//   ....[103]....
        /*04e4*/ 	.word	0x00015c00


	//   ....[104]....
        /*04e8*/ 	.word	0x00015f70


	//   ....[105]....
        /*04ec*/ 	.word	0x00016150


	//   ....[106]....
        /*04f0*/ 	.word	0x00016720


	//   ....[107]....
        /*04f4*/ 	.word	0x00016800


	//   ....[108]....
        /*04f8*/ 	.word	0x000168d0


	//   ....[109]....
        /*04fc*/ 	.word	0x00016960


	//   ....[110]....
        /*0500*/ 	.word	0x00016a30


	//   ....[111]....
        /*0504*/ 	.word	0x00016ac0


	//   ....[112]....
        /*0508*/ 	.word	0x00016ba0


	//   ....[113]....
        /*050c*/ 	.word	0x00016c20


	//   ....[114]....
        /*0510*/ 	.word	0x00016d10


	//   ....[115]....
        /*0514*/ 	.word	0x00016da0


	//   ....[116]....
        /*0518*/ 	.word	0x00016e70


	//   ....[117]....
        /*051c*/ 	.word	0x00016f10


	//   ....[118]....
        /*0520*/ 	.word	0x00016f80


	//   ....[119]....
        /*0524*/ 	.word	0x00017000


	//   ....[120]....
        /*0528*/ 	.word	0x000170d0


	//   ....[121]....
        /*052c*/ 	.word	0x00017140


	//   ....[122]....
        /*0530*/ 	.word	0x00017240


	//   ....[123]....
        /*0534*/ 	.word	0x000172c0


	//   ....[124]....
        /*0538*/ 	.word	0x000173b0


	//   ....[125]....
        /*053c*/ 	.word	0x00017420


	//   ....[126]....
        /*0540*/ 	.word	0x00017520


	//   ....[127]....
        /*0544*/ 	.word	0x000175a0


	//   ....[128]....
        /*0548*/ 	.word	0x00017690


	//   ....[129]....
        /*054c*/ 	.word	0x00017700


	//   ....[130]....
        /*0550*/ 	.word	0x00017800


	//   ....[131]....
        /*0554*/ 	.word	0x00017870


	//   ....[132]....
        /*0558*/ 	.word	0x00017950


	//   ....[133]....
        /*055c*/ 	.word	0x00017a80


	//   ....[134]....
        /*0560*/ 	.word	0x00017b20


	//   ....[135]....
        /*0564*/ 	.word	0x00017b90


	//   ....[136]....
        /*0568*/ 	.word	0x00017c60


	//   ....[137]....
        /*056c*/ 	.word	0x00017cc0


	//   ....[138]....
        /*0570*/ 	.word	0x00017d90


	//   ....[139]....
        /*0574*/ 	.word	0x00017df0


	//   ....[140]....
        /*0578*/ 	.word	0x00017ec0


	//   ....[141]....
        /*057c*/ 	.word	0x00017f20


	//   ....[142]....
        /*0580*/ 	.word	0x00017ff0


	//   ....[143]....
        /*0584*/ 	.word	0x000180d0


	//   ....[144]....
        /*0588*/ 	.word	0x00018170


	//   ....[145]....
        /*058c*/ 	.word	0x000181d0


	//   ....[146]....
        /*0590*/ 	.word	0x000182e0


	//   ....[147]....
        /*0594*/ 	.word	0x00018340


	//   ....[148]....
        /*0598*/ 	.word	0x00018450


	//   ....[149]....
        /*059c*/ 	.word	0x000184b0


	//   ....[150]....
        /*05a0*/ 	.word	0x000185c0


	//   ....[151]....
        /*05a4*/ 	.word	0x00018620


	//   ....[152]....
        /*05a8*/ 	.word	0x000186e0


	//   ....[153]....
        /*05ac*/ 	.word	0x00018840


	//   ....[154]....
        /*05b0*/ 	.word	0x000188e0


	//   ....[155]....
        /*05b4*/ 	.word	0x00018940


	//   ....[156]....
        /*05b8*/ 	.word	0x00018a10


	//   ....[157]....
        /*05bc*/ 	.word	0x00018af0


	//   ....[158]....
        /*05c0*/ 	.word	0x00018bb0


	//   ....[159]....
        /*05c4*/ 	.word	0x00018c90


	//   ....[160]....
        /*05c8*/ 	.word	0x00018d50


	//   ....[161]....
        /*05cc*/ 	.word	0x00018e30


	//   ....[162]....
        /*05d0*/ 	.word	0x00018ef0


	//   ....[163]....
        /*05d4*/ 	.word	0x00019000


	//   ....[164]....
        /*05d8*/ 	.word	0x00019120


	//----- nvinfo : EIATTR_REG_RECONFIG
	.align		4
.L_265:
        /*05dc*/ 	.byte	0x01, 0x54
	.zero		2


	//----- nvinfo : EIATTR_SYSCALL_OFFSETS
	.align		4
        /*05e0*/ 	.byte	0x04, 0x46
        /*05e2*/ 	.short	(.L_267 - .L_266)


	//   ....[0]....
.L_266:
        /*05e4*/ 	.word	0x00001860


	//   ....[1]....
        /*05e8*/ 	.word	0x00012c60


	//   ....[2]....
        /*05ec*/ 	.word	0x00012db0


	//   ....[3]....
        /*05f0*/ 	.word	0x00012ea0


	//   ....[4]....
        /*05f4*/ 	.word	0x00013c30


	//----- nvinfo : EIATTR_MBARRIER_INSTR_OFFSETS
	.align		4
.L_267:
        /*05f8*/ 	.byte	0x04, 0x39
        /*05fa*/ 	.short	(.L_269 - .L_268)


	//   ....[0]....
.L_268:
        /*05fc*/ 	.word	0x00000180
        /*0600*/ 	.word	0x000000ff
        /*0604*/ 	.word	0x00038800
        /*0608*/ 	.short	0x0100
        /*060a*/ 	.byte	0x08
	.zero		1


	//   ....[1]....
        /*060c*/ 	.word	0x00000190
        /*0610*/ 	.word	0x000000ff
        /*0614*/ 	.word	0x00038820
        /*0618*/ 	.short	0x0100
        /*061a*/ 	.byte	0x08
	.zero		1


	//   ....[2]....
        /*061c*/ 	.word	0x00000280
        /*0620*/ 	.word	0x000000ff
        /*0624*/ 	.word	0x00038830
        /*0628*/ 	.short	0x0100
        /*062a*/ 	.byte	0x08
	.zero		1


	//   ....[3]....
        /*062c*/ 	.word	0x00000290
        /*0630*/ 	.word	0x000000ff
        /*0634*/ 	.word	0x00038840
        /*0638*/ 	.short	0x0100
        /*063a*/ 	.byte	0x08
	.zero		1


	//   ....[4]....
        /*063c*/ 	.word	0x000002a0
        /*0640*/ 	.word	0x000000ff
        /*0644*/ 	.word	0x00038838
        /*0648*/ 	.short	0x0100
        /*064a*/ 	.byte	0x08
	.zero		1


	//   ....[5]....
        /*064c*/ 	.word	0x000002b0
        /*0650*/ 	.word	0x000000ff
        /*0654*/ 	.word	0x00038848
        /*0658*/ 	.short	0x0100
        /*065a*/ 	.byte	0x08
	.zero		1


	//   ....[6]....
        /*065c*/ 	.word	0x000003e0
        /*0660*/ 	.word	0x000000ff
        /*0664*/ 	.word	0x00038850
        /*0668*/ 	.short	0x0100
        /*066a*/ 	.byte	0x08
	.zero		1


	//   ....[7]....
        /*066c*/ 	.word	0x000003f0
        /*0670*/ 	.word	0x000000ff
        /*0674*/ 	.word	0x00038860
        /*0678*/ 	.short	0x0100
        /*067a*/ 	.byte	0x08
	.zero		1


	//   ....[8]....
        /*067c*/ 	.word	0x00000400
        /*0680*/ 	.word	0x000000ff
        /*0684*/ 	.word	0x00038858
        /*0688*/ 	.short	0x0100
        /*068a*/ 	.byte	0x08
	.zero		1


	//   ....[9]....
        /*068c*/ 	.word	0x00000410
        /*0690*/ 	.word	0x000000ff
        /*0694*/ 	.word	0x00038868
        /*0698*/ 	.short	0x0100
        /*069a*/ 	.byte	0x08
	.zero		1


	//   ....[10]....
        /*069c*/ 	.word	0x00000500
        /*06a0*/ 	.word	0x000000ff
        /*06a4*/ 	.word	0x00038870
        /*06a8*/ 	.short	0x0100
        /*06aa*/ 	.byte	0x06
	.zero		1


	//   ....[11]....
        /*06ac*/ 	.word	0x00000510
        /*06b0*/ 	.word	0x000000ff
        /*06b4*/ 	.word	0x00038880
        /*06b8*/ 	.short	0x0100
        /*06ba*/ 	.byte	0x06
	.zero		1


	//   ....[12]....
        /*06bc*/ 	.word	0x00000520
        /*06c0*/ 	.word	0x000000ff
        /*06c4*/ 	.word	0x00038878
        /*06c8*/ 	.short	0x0100
        /*06ca*/ 	.byte	0x06
	.zero		1


	//   ....[13]....
        /*06cc*/ 	.word	0x00000530
        /*06d0*/ 	.word	0x000000ff
        /*06d4*/ 	.word	0x00038888
        /*06d8*/ 	.short	0x0100
        /*06da*/ 	.byte	0x06
	.zero		1


	//   ....[14]....
        /*06dc*/ 	.word	0x00000660
        /*06e0*/ 	.word	0x000000ff
        /*06e4*/ 	.word	0x00038890
        /*06e8*/ 	.short	0x0100
        /*06ea*/ 	.byte	0x08
	.zero		1


	//   ....[15]....
        /*06ec*/ 	.word	0x00000670
        /*06f0*/ 	.word	0x000000ff
        /*06f4*/ 	.word	0x000388a0
        /*06f8*/ 	.short	0x0100
        /*06fa*/ 	.byte	0x08
	.zero		1


	//   ....[16]....
        /*06fc*/ 	.word	0x00000680
        /*0700*/ 	.word	0x000000ff
        /*0704*/ 	.word	0x00038898
        /*0708*/ 	.short	0x0100
        /*070a*/ 	.byte	0x08
	.zero		1


	//   ....[17]....
        /*070c*/ 	.word	0x00000690
        /*0710*/ 	.word	0x000000ff
        /*0714*/ 	.word	0x000388a8
        /*0718*/ 	.short	0x0100
        /*071a*/ 	.byte	0x08
	.zero		1


	//   ....[18]....
        /*071c*/ 	.word	0x000007d0
        /*0720*/ 	.word	0x000000ff
        /*0724*/ 	.word	0x000388b0
        /*0728*/ 	.short	0x0100
        /*072a*/ 	.byte	0x08
	.zero		1


	//   ....[19]....
        /*072c*/ 	.word	0x000007e0
        /*0730*/ 	.word	0x000000ff
        /*0734*/ 	.word	0x000388c0
        /*0738*/ 	.short	0x0100
        /*073a*/ 	.byte	0x08
	.zero		1


	//   ....[20]....
        /*073c*/ 	.word	0x000007f0
        /*0740*/ 	.word	0x000000ff
        /*0744*/ 	.word	0x000388b8
        /*0748*/ 	.short	0x0100
        /*074a*/ 	.byte	0x08
	.zero		1


	//   ....[21]....
        /*074c*/ 	.word	0x00000800
        /*0750*/ 	.word	0x000000ff
        /*0754*/ 	.word	0x000388c8
        /*0758*/ 	.short	0x0100
        /*075a*/ 	.byte	0x08
	.zero		1


	//   ....[22]....
        /*075c*/ 	.word	0x000018f0
        /*0760*/ 	.word	0x000000ff
        /*0764*/ 	.word	0x00038800
        /*0768*/ 	.short	0x010a
        /*076a*/ 	.byte	0x06
	.zero		1


	//   ....[23]....
        /*076c*/ 	.word	0x000019c0
        /*0770*/ 	.word	0x00000000
        /*0774*/ 	.word	0x00038830
        /*0778*/ 	.short	0x010a
        /*077a*/ 	.byte	0x3f
	.zero		1


	//   ....[24]....
        /*077c*/ 	.word	0x00001a00
        /*0780*/ 	.word	0x00000000
        /*0784*/ 	.word	0x00038830
        /*0788*/ 	.short	0x010a
        /*078a*/ 	.byte	0x3f
	.zero		1


	//   ....[25]....
        /*078c*/ 	.word	0x00004640
        /*0790*/ 	.word	0x000000ff
        /*0794*/ 	.word	0x00000000
        /*0798*/ 	.short	0x0101
        /*079a*/ 	.byte	0x04
	.zero		1


	//   ....[26]....
        /*079c*/ 	.word	0x00005d10
        /*07a0*/ 	.word	0x000000ff
        /*07a4*/ 	.word	0x00038830
        /*07a8*/ 	.short	0x010a
        /*07aa*/ 	.byte	0x04
	.zero		1


	//   ....[27]....
        /*07ac*/ 	.word	0x00005d60
        /*07b0*/ 	.word	0x000000ff
        /*07b4*/ 	.word	0x00038830
        /*07b8*/ 	.short	0x010a
        /*07ba*/ 	.byte	0x04
	.zero		1


	//   ....[28]....
        /*07bc*/ 	.word	0x000082d0
        /*07c0*/ 	.word	0x000000ff
        /*07c4*/ 	.word	0x00038850
        /*07c8*/ 	.short	0x010a
        /*07ca*/ 	.byte	0x04
	.zero		1


	//   ....[29]....
        /*07cc*/ 	.word	0x00008310
        /*07d0*/ 	.word	0x000000ff
        /*07d4*/ 	.word	0x00038850
        /*07d8*/ 	.short	0x010a
        /*07da*/ 	.byte	0x04
	.zero		1


	//   ....[30]....
        /*07dc*/ 	.word	0x00009030
        /*07e0*/ 	.word	0x000000ff
        /*07e4*/ 	.word	0x00000000
        /*07e8*/ 	.short	0x0101
        /*07ea*/ 	.byte	0x06
	.zero		1


	//   ....[31]....
        /*07ec*/ 	.word	0x00009e30
        /*07f0*/ 	.word	0x000000ff
        /*07f4*/ 	.word	0x00000000
        /*07f8*/ 	.short	0x0101
        /*07fa*/ 	.byte	0x04
	.zero		1


	//   ....[32]....
        /*07fc*/ 	.word	0x0000a040
        /*0800*/ 	.word	0x000000ff
        /*0804*/ 	.word	0x00038830
        /*0808*/ 	.short	0x010a
        /*080a*/ 	.byte	0x04
	.zero		1


	//   ....[33]....
        /*080c*/ 	.word	0x0000a080
        /*0810*/ 	.word	0x000000ff
        /*0814*/ 	.word	0x00038830
        /*0818*/ 	.short	0x010a
        /*081a*/ 	.byte	0x04
	.zero		1


	//   ....[34]....
        /*081c*/ 	.word	0x0000c9e0
        /*0820*/ 	.word	0x000000ff
        /*0824*/ 	.word	0x00038850
        /*0828*/ 	.short	0x010a
        /*082a*/ 	.byte	0x04
	.zero		1


	//   ....[35]....
        /*082c*/ 	.word	0x0000ca20
        /*0830*/ 	.word	0x000000ff
        /*0834*/ 	.word	0x00038850
        /*0838*/ 	.short	0x010a
        /*083a*/ 	.byte	0x04
	.zero		1


	//   ....[36]....
        /*083c*/ 	.word	0x0000d090
        /*0840*/ 	.word	0x000000ff
        /*0844*/ 	.word	0x00000000
        /*0848*/ 	.short	0x0101
        /*084a*/ 	.byte	0x06
	.zero		1


	//   ....[37]....
        /*084c*/ 	.word	0x0000de80
        /*0850*/ 	.word	0x000000ff
        /*0854*/ 	.word	0x00000000
        /*0858*/ 	.short	0x0101
        /*085a*/ 	.byte	0x04
	.zero		1


	//   ....[38]....
        /*085c*/ 	.word	0x0000e7a0
        /*0860*/ 	.word	0x000000ff
        /*0864*/ 	.word	0x00038850
        /*0868*/ 	.short	0x010a
        /*086a*/ 	.byte	0x07
	.zero		1


	//   ....[39]....
        /*086c*/ 	.word	0x0000e7e0
        /*0870*/ 	.word	0x000000ff
        /*0874*/ 	.word	0x00038850
        /*0878*/ 	.short	0x010a
        /*087a*/ 	.byte	0x07
	.zero		1


	//   ....[40]....
        /*087c*/ 	.word	0x0000ee30
        /*0880*/ 	.word	0x000000ff
        /*0884*/ 	.word	0x00000000
        /*0888*/ 	.short	0x0101
        /*088a*/ 	.byte	0x04
	.zero		1


	//   ....[41]....
        /*088c*/ 	.word	0x00010d80
        /*0890*/ 	.word	0x000000ff
        /*0894*/ 	.word	0x00000000
        /*0898*/ 	.short	0x0101
        /*089a*/ 	.byte	0x05
	.zero		1


	//   ....[42]....
        /*089c*/ 	.word	0x000133f0
        /*08a0*/ 	.word	0x00000000
        /*08a4*/ 	.word	0x00038840
        /*08a8*/ 	.short	0x010a
        /*08aa*/ 	.byte	0x3f
	.zero		1


	//   ....[43]....
        /*08ac*/ 	.word	0x00013a10
        /*08b0*/ 	.word	0x00000000
        /*08b4*/ 	.word	0x00038830
        /*08b8*/ 	.short	0x0107
        /*08ba*/ 	.byte	0x3f
	.zero		1


	//   ....[44]....
        /*08bc*/ 	.word	0x00013ad0
        /*08c0*/ 	.word	0x00000000
        /*08c4*/ 	.word	0x00038830
        /*08c8*/ 	.short	0x0101
        /*08ca*/ 	.byte	0x3f
	.zero		1


	//   ....[45]....
        /*08cc*/ 	.word	0x000145b0
        /*08d0*/ 	.word	0x00000011
        /*08d4*/ 	.word	0x00038800
        /*08d8*/ 	.short	0x0107
        /*08da*/ 	.byte	0x3f
	.zero		1


	//   ....[46]....
        /*08dc*/ 	.word	0x000146a0
        /*08e0*/ 	.word	0x00000011
        /*08e4*/ 	.word	0x00038800
        /*08e8*/ 	.short	0x0101
        /*08ea*/ 	.byte	0x3f
	.zero		1


	//   ....[47]....
        /*08ec*/ 	.word	0x000146c0
        /*08f0*/ 	.word	0x00000011
        /*08f4*/ 	.word	0x00038820
        /*08f8*/ 	.short	0x010a
        /*08fa*/ 	.byte	0x3f
	.zero		1


	//   ....[48]....
        /*08fc*/ 	.word	0x00014a10
        /*0900*/ 	.word	0x00000006
        /*0904*/ 	.word	0x00038840
        /*0908*/ 	.short	0x010a
        /*090a*/ 	.byte	0x3f
	.zero		1


	//   ....[49]....
        /*090c*/ 	.word	0x00014ed0
        /*0910*/ 	.word	0x00000006
        /*0914*/ 	.word	0x00038830
        /*0918*/ 	.short	0x0107
        /*091a*/ 	.byte	0x3f
	.zero		1


	//   ....[50]....
        /*091c*/ 	.word	0x00014f80
        /*0920*/ 	.word	0x00000006
        /*0924*/ 	.word	0x00038830
        /*0928*/ 	.short	0x0101
        /*092a*/ 	.byte	0x3f
	.zero		1


	//   ....[51]....
        /*092c*/ 	.word	0x00014fe0
        /*0930*/ 	.word	0x00000006
        /*0934*/ 	.word	0x00038860
        /*0938*/ 	.short	0x010a
        /*093a*/ 	.byte	0x3f
	.zero		1


	//   ....[52]....
        /*093c*/ 	.word	0x000154e0
        /*0940*/ 	.word	0x00000006
        /*0944*/ 	.word	0x00038850
        /*0948*/ 	.short	0x0107
        /*094a*/ 	.byte	0x3f
	.zero		1


	//   ....[53]....
        /*094c*/ 	.word	0x000156a0
        /*0950*/ 	.word	0x00000006
        /*0954*/ 	.word	0x00038850
        /*0958*/ 	.short	0x0101
        /*095a*/ 	.byte	0x3f
	.zero		1


	//   ....[54]....
        /*095c*/ 	.word	0x000158a0
        /*0960*/ 	.word	0x00000004
        /*0964*/ 	.word	0x00038860
        /*0968*/ 	.short	0x010a
        /*096a*/ 	.byte	0x3f
	.zero		1


	//   ....[55]....
        /*096c*/ 	.word	0x00015d80
        /*0970*/ 	.word	0x00000004
        /*0974*/ 	.word	0x00038850
        /*0978*/ 	.short	0x0107
        /*097a*/ 	.byte	0x3f
	.zero		1


	//   ....[56]....
        /*097c*/ 	.word	0x00015e30
        /*0980*/ 	.word	0x00000004
        /*0984*/ 	.word	0x00038850
        /*0988*/ 	.short	0x0101
        /*098a*/ 	.byte	0x3f
	.zero		1


	//   ....[57]....
        /*098c*/ 	.word	0x000160d0
        /*0990*/ 	.word	0x00000004
        /*0994*/ 	.word	0x00038820
        /*0998*/ 	.short	0x010a
        /*099a*/ 	.byte	0x3f
	.zero		1


	//   ....[58]....
        /*099c*/ 	.word	0x00016270
        /*09a0*/ 	.word	0x00000005
        /*09a4*/ 	.word	0x00038840
        /*09a8*/ 	.short	0x010a
        /*09aa*/ 	.byte	0x3f
	.zero		1


	//   ....[59]....
        /*09ac*/ 	.word	0x00016310
        /*09b0*/ 	.word	0x00000017
        /*09b4*/ 	.word	0x00038840
        /*09b8*/ 	.short	0x010a
        /*09ba*/ 	.byte	0x3f
	.zero		1


	//   ....[60]....
        /*09bc*/ 	.word	0x00016350
        /*09c0*/ 	.word	0x00000005
        /*09c4*/ 	.word	0x00038860
        /*09c8*/ 	.short	0x010a
        /*09ca*/ 	.byte	0x3f
	.zero		1


	//   ....[61]....
        /*09cc*/ 	.word	0x00016390
        /*09d0*/ 	.word	0x00000017
        /*09d4*/ 	.word	0x00038860
        /*09d8*/ 	.short	0x010a
        /*09da*/ 	.byte	0x3f
	.zero		1


	//   ....[62]....
        /*09dc*/ 	.word	0x00016410
        /*09e0*/ 	.word	0x00000003
        /*09e4*/ 	.word	0x00038800
        /*09e8*/ 	.short	0x010a
        /*09ea*/ 	.byte	0x3f
	.zero		1


	//   ....[63]....
        /*09ec*/ 	.word	0x00016460
        /*09f0*/ 	.word	0x00000000
        /*09f4*/ 	.word	0x00038830
        /*09f8*/ 	.short	0x010a
        /*09fa*/ 	.byte	0x3f
	.zero		1


	//   ....[64]....
        /*09fc*/ 	.word	0x000164d0
        /*0a00*/ 	.word	0x00000099
        /*0a04*/ 	.word	0x00038830
        /*0a08*/ 	.short	0x010a
        /*0a0a*/ 	.byte	0x3f
	.zero		1


	//   ....[65]....
        /*0a0c*/ 	.word	0x00016530
        /*0a10*/ 	.word	0x00000002
        /*0a14*/ 	.word	0x00038850
        /*0a18*/ 	.short	0x010a
        /*0a1a*/ 	.byte	0x3f
	.zero		1


	//   ....[66]....
        /*0a1c*/ 	.word	0x00016590
        /*0a20*/ 	.word	0x00000004
        /*0a24*/ 	.word	0x00038830
        /*0a28*/ 	.short	0x010a
        /*0a2a*/ 	.byte	0x3f
	.zero		1


	//   ....[67]....
        /*0a2c*/ 	.word	0x000165f0
        /*0a30*/ 	.word	0x00000002
        /*0a34*/ 	.word	0x00038850
        /*0a38*/ 	.short	0x010a
        /*0a3a*/ 	.byte	0x3f
	.zero		1


	//   ....[68]....
        /*0a3c*/ 	.word	0x00016650
        /*0a40*/ 	.word	0x00000007
        /*0a44*/ 	.word	0x00038850
        /*0a48*/ 	.short	0x010a
        /*0a4a*/ 	.byte	0x3f
	.zero		1


	//   ....[69]....
        /*0a4c*/ 	.word	0x00016750
        /*0a50*/ 	.word	0x00000000
        /*0a54*/ 	.word	0x00038840
        /*0a58*/ 	.short	0x010a
        /*0a5a*/ 	.byte	0x3f
	.zero		1


	//   ....[70]....
        /*0a5c*/ 	.word	0x00017980
        /*0a60*/ 	.word	0x00000011
        /*0a64*/ 	.word	0x00038820
        /*0a68*/ 	.short	0x010a
        /*0a6a*/ 	.byte	0x3f
	.zero		1


	//   ....[71]....
        /*0a6c*/ 	.word	0x000179d0
        /*0a70*/ 	.word	0x00000006
        /*0a74*/ 	.word	0x00038840
        /*0a78*/ 	.short	0x010a
        /*0a7a*/ 	.byte	0x3f
	.zero		1


	//   ....[72]....
        /*0a7c*/ 	.word	0x00018020
        /*0a80*/ 	.word	0x00000006
        /*0a84*/ 	.word	0x00038860
        /*0a88*/ 	.short	0x010a
        /*0a8a*/ 	.byte	0x3f
	.zero		1


	//   ....[73]....
        /*0a8c*/ 	.word	0x00018790
        /*0a90*/ 	.word	0x00000004
        /*0a94*/ 	.word	0x00038860
        /*0a98*/ 	.short	0x010a
        /*0a9a*/ 	.byte	0x3f
	.zero		1


	//   ....[74]....
        /*0a9c*/ 	.word	0x00019040
        /*0aa0*/ 	.word	0x00000004
        /*0aa4*/ 	.word	0x00038820
        /*0aa8*/ 	.short	0x010a
        /*0aaa*/ 	.byte	0x3f
	.zero		1


	//   ....[75]....
        /*0aac*/ 	.word	0x000191e0
        /*0ab0*/ 	.word	0x00000005
        /*0ab4*/ 	.word	0x00038840
        /*0ab8*/ 	.short	0x010a
        /*0aba*/ 	.byte	0x3f
	.zero		1


	//   ....[76]....
        /*0abc*/ 	.word	0x00019230
        /*0ac0*/ 	.word	0x00000017
        /*0ac4*/ 	.word	0x00038840
        /*0ac8*/ 	.short	0x010a
        /*0aca*/ 	.byte	0x3f
	.zero		1


	//   ....[77]....
        /*0acc*/ 	.word	0x00019280
        /*0ad0*/ 	.word	0x00000005
        /*0ad4*/ 	.word	0x00038860
        /*0ad8*/ 	.short	0x010a
        /*0ada*/ 	.byte	0x3f
	.zero		1


	//----- nvinfo : EIATTR_NUM_MBARRIERS
	.align		4
.L_269:
        /*0adc*/ 	.byte	0x03, 0x38
        /*0ade*/ 	.short	0x0016


	//----- nvinfo : EIATTR_EXIT_INSTR_OFFSETS
	.align		4
        /*0ae0*/ 	.byte	0x04, 0x1c
        /*0ae2*/ 	.short	(.L_271 - .L_270)


	//   ....[0]....
.L_270:
        /*0ae4*/ 	.word	0x00000950


	//   ....[1]....
        /*0ae8*/ 	.word	0x00011fe0


	//   ....[2]....
        /*0aec*/ 	.word	0x000163e0


	//----- nvinfo : EIATTR_MAX_THREADS
	.align		4
.L_271:
        /*0af0*/ 	.byte	0x04, 0x05
        /*0af2*/ 	.short	(.L_273 - .L_272)
.L_272:
        /*0af4*/ 	.word	0x00000180
        /*0af8*/ 	.word	0x00000001
        /*0afc*/ 	.word	0x00000001


	//----- nvinfo : EIATTR_CRS_STACK_SIZE
	.align		4
.L_273:
        /*0b00*/ 	.byte	0x04, 0x1e
        /*0b02*/ 	.short	(.L_275 - .L_274)
.L_274:
        /*0b04*/ 	.word	0x00000000


	//----- nvinfo : EIATTR_CBANK_PARAM_SIZE
	.align		4
.L_275:
        /*0b08*/ 	.byte	0x03, 0x19
        /*0b0a*/ 	.short	0x0af0


	//----- nvinfo : EIATTR_PARAM_CBANK
	.align		4
        /*0b0c*/ 	.byte	0x04, 0x0a
        /*0b0e*/ 	.short	(.L_277 - .L_276)
	.align		4
.L_276:
        /*0b10*/ 	.word	index@(.nv.constant0._ZN7cutlass13device_kernelIN5flash11enable_sm90INS1_16FlashAttnFwdSm90INS1_25CollectiveMainloopFwdSm90ILi2EN4cute5tupleIJNS5_1CILi1EEES8_S8_EEENS6_IJNS7_ILi128EEENS7_ILi80EEENS7_ILi256EEEEEELi256ENS_6half_tEfNS_4arch4Sm90ELb1ELb0ELb1ELb0ELb1ELb0ELb0ELb1ELb1ELb1ELb0ELb0EEENS1_21CollectiveEpilogueFwdINS6_IJSA_SC_SB_EEES9_SE_SG_Li256ELb0ELb1ELb0ELb0EEENS1_30DynamicPersistentTileSchedulerILi256ELi128ELb0ELb1ELb1EEEEEEEEEvNT_6ParamsE)
        /*0b14*/ 	.short	0x0210
        /*0b16*/ 	.short	0x0af0


	//----- nvinfo : EIATTR_SW_WAR
	.align		4
.L_277:
        /*0b18*/ 	.byte	0x04, 0x36
        /*0b1a*/ 	.short	(.L_279 - .L_278)
.L_278:
        /*0b1c*/ 	.word	0x00000008
.L_279:


//--------------------- .nv.info._ZN7cutlass13device_kernelIN5flash11enable_sm90INS1_16FlashAttnFwdSm90INS1_25CollectiveMainloopFwdSm90ILi2EN4cute5tupleIJNS5_1CILi1EEES8_S8_EEENS6_IJNS7_ILi128EEENS7_ILi80EEENS7_ILi256EEEEEELi256ENS_6half_tEfNS_4arch4Sm90ELb1ELb0ELb1ELb1ELb1ELb0ELb0ELb1ELb1ELb1ELb0ELb0EEENS1_21CollectiveEpilogueFwdINS6_IJSA_SC_SB_EEES9_SE_SG_Li256ELb1ELb1ELb0ELb0EEENS1_36VarlenDynamicPersistentTileSchedulerILi128ELi80ELi256ELi128ELb0ELb1ELb1ELb1ELb1ELb1EEEEEEEEEvNT_6ParamsE --------------------------
	.section	.nv.info._ZN7cutlass13device_kernelIN5flash11enable_sm90INS1_16FlashAttnFwdSm90INS1_25CollectiveMainloopFwdSm90ILi2EN4cute5tupleIJNS5_1CILi1EEES8_S8_EEENS6_IJNS7_ILi128EEENS7_ILi80EEENS7_ILi256EEEEEELi256ENS_6half_tEfNS_4arch4Sm90ELb1ELb0ELb1ELb1ELb1ELb0ELb0ELb1ELb1ELb1ELb0ELb0EEENS1_21CollectiveEpilogueFwdINS6_IJSA_SC_SB_EEES9_SE_SG_Li256ELb1ELb1ELb0ELb0EEENS1_36VarlenDynamicPersistentTileSchedulerILi128ELi80ELi256ELi128ELb0ELb1ELb1ELb1ELb1ELb1EEEEEEEEEvNT_6ParamsE,"",@"SHT_CUDA_INFO"
	.sectionflags	@""
	.align	4


	//----- nvinfo : EIATTR_CUDA_API_VERSION
	.align		4
        /*0000*/ 	.byte	0x04, 0x37
        /*0002*/ 	.short	(.L_281 - .L_280)
.L_280:
        /*0004*/ 	.word	0x00000082


	//----- nvinfo : EIATTR_KPARAM_INFO
	.align		4
.L_281:
        /*0008*/ 	.byte	0x04, 0x17
        /*000a*/ 	.short	(.L_283 - .L_282)
.L_282:
        /*000c*/ 	.word	0x00000000
        /*0010*/ 	.short	0x0000
        /*0012*/ 	.short	0x0070
        /*0014*/ 	.byte	0x00, 0xf0, 0x01, 0x2a


	//----- nvinfo : EIATTR_SPARSE_MMA_MASK
	.align		4
.L_283:
        /*0018*/ 	.byte	0x03, 0x50
        /*001a*/ 	.short	0x0000


	//----- nvinfo : EIATTR_MAXREG_COUNT
	.align		4
        /*001c*/ 	.byte	0x03, 0x1b
        /*001e*/ 	.short	0x00a8


	//----- nvinfo : EIATTR_NUM_BARRIERS
	.align		4
        /*0020*/ 	.byte	0x02, 0x4c
        /*0022*/ 	.byte	0x09
	.zero		1


	//----- nvinfo : EIATTR_EXTERNS
	.align		4
        /*0024*/ 	.byte	0x04, 0x0f
        /*0026*/ 	.short	(.L_285 - .L_284)


	//   ....[0]....
	.align		4
.L_284:
        /*0028*/ 	.word	index@(__assertfail)


	//----- nvinfo : EIATTR_ANNOTATIONS
	.align		4
.L_285:
        /*002c*/ 	.byte	0x04, 0x55
        /*002e*/ 	.short	(.L_287 - .L_286)


	//   ....[0]....
.L_286:
        /* <DEDUP_REMOVED lines=20> */


	//----- nvinfo : EIATTR_MERCURY_ISA_VERSION
	.align		4
.L_287:
        /*0160*/ 	.byte	0x03, 0x5f
        /*0162*/ 	.short	0x0101


	//----- nvinfo : EIATTR_UNUSED_LOAD_BYTE_OFFSET
	.align		4
        /*0164*/ 	.byte	0x04, 0x44
        /*0166*/ 	.short	(.L_289 - .L_288)


	//   ....[0]....
.L_288:
        /*0168*/ 	.word	0x00000950
        /*016c*/ 	.word	0x0000fff0


	//   ....[1]....
        /*0170*/ 	.word	0x0000f770
        /*0174*/ 	.word	0x0000fff0


	//----- nvinfo : EIATTR_INT_WARP_WIDE_INSTR_OFFSETS
	.align		4
.L_289:
        /*0178*/ 	.byte	0x04, 0x31
        /*017a*/ 	.short	(.L_291 - .L_290)


	//   ....[0]....
.L_290:
        /*017c*/ 	.word	0x000000c0


	//   ....[1]....
        /*0180*/ 	.word	0x000000d0


	//   ....[2]....
        /*0184*/ 	.word	0x00000170


	//   ....[3]....
        /*0188*/ 	.word	0x00013a00


	//   ....[4]....
        /*018c*/ 	.word	0x00013a90


	//   ....[5]....
        /*0190*/ 	.word	0x00016a40


	//   ....[6]....
        /*0194*/ 	.word	0x00016ad0


	//----- nvinfo : EIATTR_COOP_GROUP_MASK_REGIDS
	.align		4
.L_291:
        /*0198*/ 	.byte	0x04, 0x29
        /*019a*/ 	.short	(.L_293 - .L_292)


	//   ....[0]....
.L_292:
        /*019c*/ 	.word	0xffffffff


	//   ....[1]....
        /*01a0*/ 	.word	0xffffffff


	//   ....[2]....
        /*01a4*/ 	.word	0xffffffff


	//   ....[3]....
        /*01a8*/ 	.word	0xffffffff


	//   ....[4]....
        /*01ac*/ 	.word	0xffffffff


	//   ....[5]....
        /*01b0*/ 	.word	0xffffffff


	//   ....[6]....
        /*01b4*/ 	.word	0xffffffff


	//   ....[7]....
        /*01b8*/ 	.word	0xffffffff


	//   ....[8]....
        /*01bc*/ 	.word	0xffffffff


	//   ....[9]....
        /*01c0*/ 	.word	0xffffffff


	//   ....[10]....
        /*01c4*/ 	.word	0xffffffff


	//   ....[11]....
        /*01c8*/ 	.word	0xffffffff


	//   ....[12]....
        /*01cc*/ 	.word	0xffffffff


	//   ....[13]....
        /*01d0*/ 	.word	0xffffffff


	//   ....[14]....
        /*01d4*/ 	.word	0xffffffff


	//   ....[15]....
        /*01d8*/ 	.word	0xffffffff


	//   ....[16]....
        /*01dc*/ 	.word	0xffffffff


	//   ....[17]....
        /*01e0*/ 	.word	0xffffffff


	//   ....[18]....
        /*01e4*/ 	.word	0xffffffff


	//   ....[19]....
        /*01e8*/ 	.word	0xffffffff


	//   ....[20]....
        /*01ec*/ 	.word	0xffffffff


	//   ....[21]....
        /*01f0*/ 	.word	0xffffffff


	//   ....[22]....
        /*01f4*/ 	.word	0xffffffff


	//   ....[23]....
        /*01f8*/ 	.word	0xffffffff


	//   ....[24]....
        /*01fc*/ 	.word	0xffffffff


	//   ....[25]....
        /*0200*/ 	.word	0xffffffff


	//   ....[26]....
        /*0204*/ 	.word	0xffffffff


	//   ....[27]....
        /*0208*/ 	.word	0xffffffff


	//   ....[28]....
        /*020c*/ 	.word	0xffffffff


	//   ....[29]....
        /*0210*/ 	.word	0xffffffff


	//   ....[30]....
        /*0214*/ 	.word	0xffffffff


	//   ....[31]....
        /*0218*/ 	.word	0xffffffff


	//   ....[32]....
        /*021c*/ 	.word	0xffffffff


	//   ....[33]....
        /*0220*/ 	.word	0xffffffff


	//   ....[34]....
        /*0224*/ 	.word	0xffffffff


	//   ....[35]....
        /*0228*/ 	.word	0xffffffff


	//   ....[36]....
        /*022c*/ 	.word	0xffffffff


	//   ....[37]....
        /*0230*/ 	.word	0xffffffff


	//   ....[38]....
        /*0234*/ 	.word	0xffffffff


	//   ....[39]....
        /*0238*/ 	.word	0xffffffff


	//   ....[40]....
        /*023c*/ 	.word	0xffffffff


	//   ....[41]....
        /*0240*/ 	.word	0xffffffff


	//   ....[42]....
        /*0244*/ 	.word	0xffffffff


	//   ....[43]....
        /*0248*/ 	.word	0xffffffff


	//   ....[44]....
        /*024c*/ 	.word	0xffffffff


	//   ....[45]....
        /*0250*/ 	.word	0xffffffff


	//   ....[46]....
        /*0254*/ 	.word	0xffffffff


	//   ....[47]....
        /*0258*/ 	.word	0xffffffff


	//   ....[48]....
        /*025c*/ 	.word	0xffffffff


	//   ....[49]....
        /*0260*/ 	.word	0xffffffff


	//   ....[50]....
        /*0264*/ 	.word	0xffffffff


	//   ....[51]....
        /*0268*/ 	.word	0xffffffff


	//   ....[52]....
        /*026c*/ 	.word	0xffffffff


	//   ....[53]....
        /*0270*/ 	.word	0xffffffff


	//   ....[54]....
        /*0274*/ 	.word	0xffffffff


	//   ....[55]....
        /*0278*/ 	.word	0xffffffff


	//   ....[56]....
        /*027c*/ 	.word	0xffffffff


	//   ....[57]....
        /*0280*/ 	.word	0xffffffff


	//   ....[58]....
        /*0284*/ 	.word	0xffffffff


	//   ....[59]....
        /*0288*/ 	.word	0xffffffff


	//   ....[60]....
        /*028c*/ 	.word	0xffffffff


	//   ....[61]....
        /*0290*/ 	.word	0xffffffff


	//   ....[62]....
        /*0294*/ 	.word	0xffffffff


	//   ....[63]....
        /*0298*/ 	.word	0xffffffff


	//   ....[64]....
        /*029c*/ 	.word	0xffffffff


	//   ....[65]....
        /*02a0*/ 	.word	0xffffffff


	//   ....[66]....
        /*02a4*/ 	.word	0xffffffff


	//   ....[67]....
        /*02a8*/ 	.word	0xffffffff


	//   ....[68]....
        /*02ac*/ 	.word	0xffffffff


	//   ....[69]....
        /*02b0*/ 	.word	0xffffffff


	//   ....[70]....
        /*02b4*/ 	.word	0xffffffff


	//   ....[71]....
        /*02b8*/ 	.word	0xffffffff


	//   ....[72]....
        /*02bc*/ 	.word	0xffffffff


	//   ....[73]....
        /*02c0*/ 	.word	0xffffffff


	//   ....[74]....
        /*02c4*/ 	.word	0xffffffff


	//   ....[75]....
        /*02c8*/ 	.word	0xffffffff


	//   ....[76]....
        /*02cc*/ 	.word	0xffffffff


	//   ....[77]....
        /*02d0*/ 	.word	0xffffffff


	//   ....[78]....
        /*02d4*/ 	.word	0xffffffff


	//   ....[79]....
        /*02d8*/ 	.word	0xffffffff


	//   ....[80]....
        /*02dc*/ 	.word	0xffffffff


	//   ....[81]....
        /*02e0*/ 	.word	0xffffffff


	//   ....[82]....
        /*02e4*/ 	.word	0xffffffff


	//   ....[83]....
        /*02e8*/ 	.word	0xffffffff


	//   ....[84]....
        /*02ec*/ 	.word	0xffffffff


	//   ....[85]....
        /*02f0*/ 	.word	0xffffffff


	//   ....[86]....
        /*02f4*/ 	.word	0xffffffff


	//   ....[87]....
        /*02f8*/ 	.word	0xffffffff


	//   ....[88]....
        /*02fc*/ 	.word	0xffffffff


	//   ....[89]....
        /*0300*/ 	.word	0xffffffff


	//   ....[90]....
        /*0304*/ 	.word	0xffffffff


	//   ....[91]....
        /*0308*/ 	.word	0xffffffff


	//   ....[92]....
        /*030c*/ 	.word	0xffffffff


	//   ....[93]....
        /*0310*/ 	.word	0xffffffff


	//   ....[94]....
        /*0314*/ 	.word	0xffffffff


	//   ....[95]....
        /*0318*/ 	.word	0xffffffff


	//   ....[96]....
        /*031c*/ 	.word	0xffffffff


	//   ....[97]....
        /*0320*/ 	.word	0xffffffff


	//   ....[98]....
        /*0324*/ 	.word	0xffffffff


	//   ....[99]....
        /*0328*/ 	.word	0xffffffff


	//   ....[100]....
        /*032c*/ 	.word	0xffffffff


	//   ....[101]....
        /*0330*/ 	.word	0xffffffff


	//   ....[102]....
        /*0334*/ 	.word	0xffffffff


	//   ....[103]....
        /*0338*/ 	.word	0xffffffff


	//   ....[104]....
        /*033c*/ 	.word	0xffffffff


	//   ....[105]....
        /*0340*/ 	.word	0xffffffff


	//   ....[106]....
        /*0344*/ 	.word	0xffffffff


	//   ....[107]....
        /*0348*/ 	.word	0xffffffff


	//   ....[108]....
        /*034c*/ 	.word	0xffffffff


	//   ....[109]....
        /*0350*/ 	.word	0xffffffff


	//   ....[110]....
        /*0354*/ 	.word	0xffffffff


	//   ....[111]....
        /*0358*/ 	.word	0xffffffff


	//   ....[112]....
        /*035c*/ 	.word	0xffffffff


	//   ....[113]....
        /*0360*/ 	.word	0xffffffff


	//   ....[114]....
        /*0364*/ 	.word	0xffffffff


	//   ....[115]....
        /*0368*/ 	.word	0xffffffff


	//   ....[116]....
        /*036c*/ 	.word	0xffffffff


	//   ....[117]....
        /*0370*/ 	.word	0xffffffff


	//   ....[118]....
        /*0374*/ 	.word	0xffffffff


	//   ....[119]....
        /*0378*/ 	.word	0xffffffff


	//   ....[120]....
        /*037c*/ 	.word	0xffffffff


	//   ....[121]....
        /*0380*/ 	.word	0xffffffff


	//   ....[122]....
        /*0384*/ 	.word	0xffffffff


	//   ....[123]....
        /*0388*/ 	.word	0xffffffff


	//   ....[124]....
        /*038c*/ 	.word	0xffffffff


	//   ....[125]....
        /*0390*/ 	.word	0xffffffff


	//   ....[126]....
        /*0394*/ 	.word	0xffffffff


	//   ....[127]....
        /*0398*/ 	.word	0xffffffff


	//   ....[128]....
        /*039c*/ 	.word	0xffffffff


	//   ....[129]....
        /*03a0*/ 	.word	0xffffffff


	//   ....[130]....
        /*03a4*/ 	.word	0xffffffff


	//   ....[131]....
        /*03a8*/ 	.word	0xffffffff


	//   ....[132]....
        /*03ac*/ 	.word	0xffffffff


	//   ....[133]....
        /*03b0*/ 	.word	0xffffffff


	//   ....[134]....
        /*03b4*/ 	.word	0xffffffff


	//   ....[135]....
        /*03b8*/ 	.word	0xffffffff


	//   ....[136]....
        /*03bc*/ 	.word	0xffffffff


	//   ....[137]....
        /*03c0*/ 	.word	0x0500000f


	//   ....[138]....
        /*03c4*/ 	.word	0x0500000f


	//   ....[139]....
        /*03c8*/ 	.word	0x0500000f


	//   ....[140]....
        /*03cc*/ 	.word	0x0500000f


	//   ....[141]....
        /*03d0*/ 	.word	0x0500000f


	//   ....[142]....
        /*03d4*/ 	.word	0x0500000f


	//   ....[143]....
        /*03d8*/ 	.word	0x0500000f


	//   ....[144]....
        /*03dc*/ 	.word	0x0500000f


	//   ....[145]....
        /*03e0*/ 	.word	0x0500000f


	//   ....[146]....
        /*03e4*/ 	.word	0x0500000f


	//   ....[147]....
        /*03e8*/ 	.word	0x0500000f


	//   ....[148]....
        /*03ec*/ 	.word	0x0500000f


	//   ....[149]....
        /*03f0*/ 	.word	0x0500000f


	//   ....[150]....
        /*03f4*/ 	.word	0x0500000f


	//   ....[151]....
        /*03f8*/ 	.word	0x0500000f


	//   ....[152]....
        /*03fc*/ 	.word	0x0500000f


	//   ....[153]....
        /*0400*/ 	.word	0x0500000f


	//   ....[154]....
        /*0404*/ 	.word	0x0500000f


	//   ....[155]....
        /*0408*/ 	.word	0x0500000f


	//   ....[156]....
        /*040c*/ 	.word	0x0500000f


	//   ....[157]....
        /*0410*/ 	.word	0x0500000f


	//   ....[158]....
        /*0414*/ 	.word	0x0500000f


	//   ....[159]....
        /*0418*/ 	.word	0x0500000f


	//   ....[160]....
        /*041c*/ 	.word	0x0500000f


	//   ....[161]....
        /*0420*/ 	.word	0x0500000f


	//   ....[162]....
        /*0424*/ 	.word	0x0500000f


	//   ....[163]....
        /*0428*/ 	.word	0x0500000f


	//   ....[164]....
        /*042c*/ 	.word	0x0500000f


	//   ....[165]....
        /*0430*/ 	.word	0x0500000f


	//   ....[166]....
        /*0434*/ 	.word	0x0500000f


	//   ....[167]....
        /*0438*/ 	.word	0x0500000f


	//   ....[168]....
        /*043c*/ 	.word	0x0500000f


	//   ....[169]....
        /*0440*/ 	.word	0x0500000f


	//   ....[170]....
        /*0444*/ 	.word	0x0500000f


	//   ....[171]....
        /*0448*/ 	.word	0x0500000f


	//   ....[172]....
        /*044c*/ 	.word	0x0500000f


	//   ....[173]....
        /*0450*/ 	.word	0x0500000f


	//   ....[174]....
        /*0454*/ 	.word	0x0500000f


	//   ....[175]....
        /*0458*/ 	.word	0x0500000f


	//   ....[176]....
        /*045c*/ 	.word	0x0500000f


	//   ....[177]....
        /*0460*/ 	.word	0x0500000f


	//   ....[178]....
        /*0464*/ 	.word	0x0500000f


	//   ....[179]....
        /*0468*/ 	.word	0x0500000f


	//   ....[180]....
        /*046c*/ 	.word	0x0500000f


	//   ....[181]....
        /*0470*/ 	.word	0x0500000f


	//   ....[182]....
        /*0474*/ 	.word	0x0500000f


	//   ....[183]....
        /*0478*/ 	.word	0x0500000f


	//   ....[184]....
        /*047c*/ 	.word	0x0500000f


	//   ....[185]....
        /*0480*/ 	.word	0x0500000f


	//   ....[186]....
        /*0484*/ 	.word	0x0500000f


	//   ....[187]....
        /*0488*/ 	.word	0x0500000f


	//   ....[188]....
        /*048c*/ 	.word	0x0500000f


	//   ....[189]....
        /*0490*/ 	.word	0x0500000f


	//   ....[190]....
        /*0494*/ 	.word	0x0500000f


	//   ....[191]....
        /*0498*/ 	.word	0x0500000f


	//   ....[192]....
        /*049c*/ 	.word	0x0500000f


	//   ....[193]....
        /*04a0*/ 	.word	0x0500000f


	//   ....[194]....
        /*04a4*/ 	.word	0x0500000f


	//   ....[195]....
        /*04a8*/ 	.word	0x0500000f


	//   ....[196]....
        /*04ac*/ 	.word	0x0500000f


	//   ....[197]....
        /*04b0*/ 	.word	0x0500000f


	//   ....[198]....
        /*04b4*/ 	.word	0x0500000f


	//   ....[199]....
        /*04b8*/ 	.word	0x0500000f


	//   ....[200]....
        /*04bc*/ 	.word	0x0500000f


	//   ....[201]....
        /*04c0*/ 	.word	0x0500000f


	//   ....[202]....
        /*04c4*/ 	.word	0x0500000f


	//   ....[203]....
        /*04c8*/ 	.word	0x0500000f


	//   ....[204]....
        /*04cc*/ 	.word	0x0500000f


	//   ....[205]....
        /*04d0*/ 	.word	0x0500000f


	//   ....[206]....
        /*04d4*/ 	.word	0x0500000f


	//   ....[207]....
        /*04d8*/ 	.word	0x0500000f


	//   ....[208]....
        /*04dc*/ 	.word	0x0500000f


	//   ....[209]....
        /*04e0*/ 	.word	0x0500000f


	//   ....[210]....
        /*04e4*/ 	.word	0x0500000f


	//   ....[211]....
        /*04e8*/ 	.word	0x0500000f


	//----- nvinfo : EIATTR_COOP_GROUP_INSTR_OFFSETS
	.align		4
.L_293:
        /*04ec*/ 	.byte	0x04, 0x28
        /*04ee*/ 	.short	(.L_295 - .L_294)


	//   ....[0]....
.L_294:
        /*04f0*/ 	.word	0x00000070


	//   ....[1]....
        /*04f4*/ 	.word	0x000000b0


	//   ....[2]....
        /*04f8*/ 	.word	0x000002d0


	//   ....[3]....
        /*04fc*/ 	.word	0x00000430


	//   ....[4]....
        /*0500*/ 	.word	0x00000550


	//   ....[5]....
        /*0504*/ 	.word	0x000006b0


	//   ....[6]....
        /*0508*/ 	.word	0x000018f0


	//   ....[7]....
        /*050c*/ 	.word	0x00004360


	//   ....[8]....
        /*0510*/ 	.word	0x00004450


	//   ....[9]....
        /*0514*/ 	.word	0x00004e80


	//   ....[10]....
        /*0518*/ 	.word	0x00004f30


	//   ....[11]....
        /*051c*/ 	.word	0x00005520


	//   ....[12]....
        /*0520*/ 	.word	0x000055b0


	//   ....[13]....
        /*0524*/ 	.word	0x00008a60


	//   ....[14]....
        /*0528*/ 	.word	0x000090f0


	//   ....[15]....
        /*052c*/ 	.word	0x00009120


	//   ....[16]....
        /*0530*/ 	.word	0x000091c0


	//   ....[17]....
        /*0534*/ 	.word	0x000097f0


	//   ....[18]....
        /*0538*/ 	.word	0x00009850


	//   ....[19]....
        /*053c*/ 	.word	0x0000d6a0


	//   ....[20]....
        /*0540*/ 	.word	0x0000d6d0


	//   ....[21]....
        /*0544*/ 	.word	0x0000d6f0


	//   ....[22]....
        /*0548*/ 	.word	0x0000d710


	//   ....[23]....
        /*054c*/ 	.word	0x0000ea70


	//   ....[24]....
        /*0550*/ 	.word	0x0000eaa0


	//   ....[25]....
        /*0554*/ 	.word	0x0000eb30


	//   ....[26]....
        /*0558*/ 	.word	0x0000eb50


	//   ....[27]....
        /*055c*/ 	.word	0x000108d0


	//   ....[28]....
        /*0560*/ 	.word	0x00010900


	//   ....[29]....
        /*0564*/ 	.word	0x00010930


	//   ....[30]....
        /*0568*/ 	.word	0x00010960


	//   ....[31]....
        /*056c*/ 	.word	0x00011250


	//   ....[32]....
        /*0570*/ 	.word	0x00011270


	//   ....[33]....
        /*0574*/ 	.word	0x000113c0


	//   ....[34]....
        /*0578*/ 	.word	0x000113e0


	//   ....[35]....
        /*057c*/ 	.word	0x00011520


	//   ....[36]....
        /*0580*/ 	.word	0x00011540


	//   ....[37]....
        /*0584*/ 	.word	0x00011690


	//   ....[38]....
        /*0588*/ 	.word	0x000116b0


	//   ....[39]....
        /*058c*/ 	.word	0x000120e0


	//   ....[40]....
        /*0590*/ 	.word	0x000120f0


	//   ....[41]....
        /*0594*/ 	.word	0x00012230


	//   ....[42]....
        /*0598*/ 	.word	0x00012250


	//   ....[43]....
        /*059c*/ 	.word	0x00012390


	//   ....[44]....
        /*05a0*/ 	.word	0x000123b0


	//   ....[45]....
        /*05a4*/ 	.word	0x00012500


	//   ....[46]....
        /*05a8*/ 	.word	0x00012520


	//   ....[47]....
        /*05ac*/ 	.word	0x000126e0


	//   ....[48]....
        /*05b0*/ 	.word	0x000128b0


	//   ....[49]....
        /*05b4*/ 	.word	0x000128e0


	//   ....[50]....
        /*05b8*/ 	.word	0x00012910


	//   ....[51]....
        /*05bc*/ 	.word	0x00012940


	//   ....[52]....
        /*05c0*/ 	.word	0x00012970


	//   ....[53]....
        /*05c4*/ 	.word	0x000129a0


	//   ....[54]....
        /*05c8*/ 	.word	0x00012af0


	//   ....[55]....
        /*05cc*/ 	.word	0x00012b20


	//   ....[56]....
        /*05d0*/ 	.word	0x00012b50


	//   ....[57]....
        /*05d4*/ 	.word	0x00012b80


	//   ....[58]....
        /*05d8*/ 	.word	0x00012bb0


	//   ....[59]....
        /*05dc*/ 	.word	0x00012be0


	//   ....[60]....
        /*05e0*/ 	.word	0x00012c70


	//   ....[61]....
        /*05e4*/ 	.word	0x00012cd0


	//   ....[62]....
        /*05e8*/ 	.word	0x00012d60


	//   ....[63]....
        /*05ec*/ 	.word	0x00014610


	//   ....[64]....
        /*05f0*/ 	.word	0x00014650


	//   ....[65]....
        /*05f4*/ 	.word	0x00014680


	//   ....[66]....
        /*05f8*/ 	.word	0x00014730


	//   ....[67]....
        /*05fc*/ 	.word	0x00014770


	//   ....[68]....
        /*0600*/ 	.word	0x000147d0


	//   ....[69]....
        /*0604*/ 	.word	0x00014810


	//   ....[70]....
        /*0608*/ 	.word	0x00014870


	//   ....[71]....
        /*060c*/ 	.word	0x00014890


	//   ....[72]....
        /*0610*/ 	.word	0x000148c0


	//   ....[73]....
        /*0614*/ 	.word	0x000150e0


	//   ....[74]....
        /*0618*/ 	.word	0x00015110


	//   ....[75]....
        /*061c*/ 	.word	0x00015170


	//   ....[76]....
        /*0620*/ 	.word	0x000151e0


	//   ....[77]....
        /*0624*/ 	.word	0x00015230


	//   ....[78]....
        /*0628*/ 	.word	0x000152a0


	//   ....[79]....
        /*062c*/ 	.word	0x000152e0


	//   ....[80]....
        /*0630*/ 	.word	0x00015360


	//   ....[81]....
        /*0634*/ 	.word	0x000153b0


	//   ....[82]....
        /*0638*/ 	.word	0x00015420


	//   ....[83]....
        /*063c*/ 	.word	0x00015460


	//   ....[84]....
        /*0640*/ 	.word	0x000154e0


	//   ....[85]....
        /*0644*/ 	.word	0x00015530


	//   ....[86]....
        /*0648*/ 	.word	0x00015590


	//   ....[87]....
        /*064c*/ 	.word	0x000155a0


	//   ....[88]....
        /*0650*/ 	.word	0x000155e0


	//   ....[89]....
        /*0654*/ 	.word	0x00015de0


	//   ....[90]....
        /*0658*/ 	.word	0x00015e10


	//   ....[91]....
        /*065c*/ 	.word	0x00015e40


	//   ....[92]....
        /*0660*/ 	.word	0x00015f00


	//   ....[93]....
        /*0664*/ 	.word	0x00015f30


	//   ....[94]....
        /*0668*/ 	.word	0x00015f80


	//   ....[95]....
        /*066c*/ 	.word	0x00015fb0


	//   ....[96]....
        /*0670*/ 	.word	0x00016000


	//   ....[97]....
        /*0674*/ 	.word	0x00016030


	//   ....[98]....
        /*0678*/ 	.word	0x000160a0


	//   ....[99]....
        /*067c*/ 	.word	0x00016380


	//   ....[100]....
        /*0680*/ 	.word	0x000163a0


	//   ....[101]....
        /*0684*/ 	.word	0x000163b0


	//   ....[102]....
        /*0688*/ 	.word	0x00016460


	//   ....[103]....
        /*068c*/ 	.word	0x00016470


	//   ....[104]....
        /*0690*/ 	.word	0x00016520


	//   ....[105]....
        /*0694*/ 	.word	0x00016530


	//   ....[106]....
        /*0698*/ 	.word	0x000165e0


	//   ....[107]....
        /*069c*/ 	.word	0x000165f0


	//   ....[108]....
        /*06a0*/ 	.word	0x00016600


	//   ....[109]....
        /*06a4*/ 	.word	0x00016c20


	//   ....[110]....
        /*06a8*/ 	.word	0x00016c60


	//   ....[111]....
        /*06ac*/ 	.word	0x00016c90


	//   ....[112]....
        /*06b0*/ 	.word	0x00016cd0


	//   ....[113]....
        /*06b4*/ 	.word	0x00016cf0


	//   ....[114]....
        /*06b8*/ 	.word	0x00016da0


	//   ....[115]....
        /*06bc*/ 	.word	0x00016e50


	//   ....[116]....
        /*06c0*/ 	.word	0x00016e80


	//   ....[117]....
        /*06c4*/ 	.word	0x00016e90


	//   ....[118]....
        /*06c8*/ 	.word	0x00016f20


	//   ....[119]....
        /*06cc*/ 	.word	0x00017350


	//   ....[120]....
        /*06d0*/ 	.word	0x00017380


	//   ....[121]....
        /*06d4*/ 	.word	0x000173b0


	//   ....[122]....
        /*06d8*/ 	.word	0x000173e0


	//   ....[123]....
        /*06dc*/ 	.word	0x00017410


	//   ....[124]....
        /*06e0*/ 	.word	0x00017440


	//   ....[125]....
        /*06e4*/ 	.word	0x00017470


	//   ....[126]....
        /*06e8*/ 	.word	0x000174a0


	//   ....[127]....
        /*06ec*/ 	.word	0x00017620


	//   ....[128]....
        /*06f0*/ 	.word	0x00017650


	//   ....[129]....
        /*06f4*/ 	.word	0x00017680


	//   ....[130]....
        /*06f8*/ 	.word	0x000176b0


	//   ....[131]....
        /*06fc*/ 	.word	0x000176e0


	//   ....[132]....
        /*0700*/ 	.word	0x00017710


	//   ....[133]....
        /*0704*/ 	.word	0x000177d0


	//   ....[134]....
        /*0708*/ 	.word	0x000177f0


	//   ....[135]....
        /*070c*/ 	.word	0x00017860


	//   ....[136]....
        /*0710*/ 	.word	0x00017f00


	//   ....[137]....
        /*0714*/ 	.word	0x000184e0


	//   ....[138]....
        /*0718*/ 	.word	0x000185d0


	//   ....[139]....
        /*071c*/ 	.word	0x000186b0


	//   ....[140]....
        /*0720*/ 	.word	0x00018710


	//   ....[141]....
        /*0724*/ 	.word	0x000187f0


	//   ....[142]....
        /*0728*/ 	.word	0x000188c0


	//   ....[143]....
        /*072c*/ 	.word	0x000189c0


	//   ....[144]....
        /*0730*/ 	.word	0x00018a30


	//   ....[145]....
        /*0734*/ 	.word	0x00018b20


	//   ....[146]....
        /*0738*/ 	.word	0x00018b90


	//   ....[147]....
        /*073c*/ 	.word	0x00018c70


	//   ....[148]....
        /*0740*/ 	.word	0x00018d20


	//   ....[149]....
        /*0744*/ 	.word	0x00018d90


	//   ....[150]....
        /*0748*/ 	.word	0x00018e10


	//   ....[151]....
        /*074c*/ 	.word	0x00018ef0


	//   ....[152]....
        /*0750*/ 	.word	0x00018f70


	//   ....[153]....
        /*0754*/ 	.word	0x00019060


	//   ....[154]....
        /*0758*/ 	.word	0x000190e0


	//   ....[155]....
        /*075c*/ 	.word	0x000191d0


	//   ....[156]....
        /*0760*/ 	.word	0x00019250


	//   ....[157]....
        /*0764*/ 	.word	0x00019340


	//   ....[158]....
        /*0768*/ 	.word	0x000193c0


	//   ....[159]....
        /*076c*/ 	.word	0x000194b0


	//   ....[160]....
        /*0770*/ 	.word	0x00019530


	//   ....[161]....
        /*0774*/ 	.word	0x00019610


	//   ....[162]....
        /*0778*/ 	.word	0x00019690


	//   ....[163]....
        /*077c*/ 	.word	0x00019760


	//   ....[164]....
        /*0780*/ 	.word	0x00019890


	//   ....[165]....
        /*0784*/ 	.word	0x00019950


	//   ....[166]....
        /*0788*/ 	.word	0x00019a30


	//   ....[167]....
        /*078c*/ 	.word	0x00019b10


	//   ....[168]....
        /*0790*/ 	.word	0x00019b70


	//   ....[169]....
        /*0794*/ 	.word	0x00019c50


	//   ....[170]....
        /*0798*/ 	.word	0x00019cb0


	//   ....[171]....
        /*079c*/ 	.word	0x00019d90


	//   ....[172]....
        /*07a0*/ 	.word	0x00019df0


	//   ....[173]....
        /*07a4*/ 	.word	0x00019f00


	//   ....[174]....
        /*07a8*/ 	.word	0x00019ff0


	//   ....[175]....
        /*07ac*/ 	.word	0x0001a090


	//   ....[176]....
        /*07b0*/ 	.word	0x0001a0f0


	//   ....[177]....
        /*07b4*/ 	.word	0x0001a210


	//   ....[178]....
        /*07b8*/ 	.word	0x0001a270


	//   ....[179]....
        /*07bc*/ 	.word	0x0001a390


	//   ....[180]....
        /*07c0*/ 	.word	0x0001a3f0


	//   ....[181]....
        /*07c4*/ 	.word	0x0001a510


	//   ....[182]....
        /*07c8*/ 	.word	0x0001a570


	//   ....[183]....
        /*07cc*/ 	.word	0x0001a640


	//   ....[184]....
        /*07d0*/ 	.word	0x0001a7a0


	//   ....[185]....
        /*07d4*/ 	.word	0x0001a850


	//   ....[186]....
        /*07d8*/ 	.word	0x0001a9a0


	//   ....[187]....
        /*07dc*/ 	.word	0x0001aa50


	//   ....[188]....
        /*07e0*/ 	.word	0x0001aab0


	//   ....[189]....
        /*07e4*/ 	.word	0x0001ab70


	//   ....[190]....
        /*07e8*/ 	.word	0x0001ac50


	//   ....[191]....
        /*07ec*/ 	.word	0x0001ad10


	//   ....[192]....
        /*07f0*/ 	.word	0x0001adf0


	//   ....[193]....
        /*07f4*/ 	.word	0x0001aeb0


	//   ....[194]....
        /*07f8*/ 	.word	0x0001afc0


	//   ....[195]....
        /*07fc*/ 	.word	0x0001b060


	//   ....[196]....
        /*0800*/ 	.word	0x0001b180


	//   ....[197]....
        /*0804*/ 	.word	0x0001b1f0


	//   ....[198]....
        /*0808*/ 	.word	0x0001b260


	//   ....[199]....
        /*080c*/ 	.word	0x0001b2d0


	//   ....[200]....
        /*0810*/ 	.word	0x0001b340


	//   ....[201]....
        /*0814*/ 	.word	0x0001b3c0


	//   ....[202]....
        /*0818*/ 	.word	0x0001b450


	//   ....[203]....
        /*081c*/ 	.word	0x0001b4e0


	//   ....[204]....
        /*0820*/ 	.word	0x0001b550


	//   ....[205]....
        /*0824*/ 	.word	0x0001b5c0


	//   ....[206]....
        /*0828*/ 	.word	0x0001b630


	//   ....[207]....
        /*082c*/ 	.word	0x0001b6b0


	//   ....[208]....
        /*0830*/ 	.word	0x0001b720


	//   ....[209]....
        /*0834*/ 	.word	0x0001b7c0


	//   ....[210]....
        /*0838*/ 	.word	0x0001b850


	//   ....[211]....
        /*083c*/ 	.word	0x0001b970


	//----- nvinfo : EIATTR_REG_RECONFIG
	.align		4
.L_295:
        /*0840*/ 	.byte	0x01, 0x54
	.zero		2


	//----- nvinfo : EIATTR_SYSCALL_OFFSETS
	.align		4
        /*0844*/ 	.byte	0x04, 0x46
        /*0846*/ 	.short	(.L_297 - .L_296)


	//   ....[0]....
.L_296:
        /*0848*/ 	.word	0x00001ae0


	//   ....[1]....
        /*084c*/ 	.word	0x00013bf0


	//   ....[2]....
        /*0850*/ 	.word	0x00013d40


	//   ....[3]....
        /*0854*/ 	.word	0x00013e30


	//   ....[4]....
        /*0858*/ 	.word	0x00014d10


	//----- nvinfo : EIATTR_MBARRIER_INSTR_OFFSETS
	.align		4
.L_297:
        /*085c*/ 	.byte	0x04, 0x39
        /*085e*/ 	.short	(.L_299 - .L_298)


	//   ....[0]....
.L_298:
        /*0860*/ 	.word	0x00000180
        /*0864*/ 	.word	0x000000ff
        /*0868*/ 	.word	0x00038800
        /*086c*/ 	.short	0x0100
        /*086e*/ 	.byte	0x08
	.zero		1


	//   ....[1]....
        /*0870*/ 	.word	0x00000190
        /*0874*/ 	.word	0x000000ff
        /*0878*/ 	.word	0x00038820
        /*087c*/ 	.short	0x0100
        /*087e*/ 	.byte	0x08
	.zero		1


	//   ....[2]....
        /*0880*/ 	.word	0x00000280
        /*0884*/ 	.word	0x000000ff
        /*0888*/ 	.word	0x00038830
        /*088c*/ 	.short	0x0100
        /*088e*/ 	.byte	0x08
	.zero		1


	//   ....[3]....
        /*0890*/ 	.word	0x00000290
        /*0894*/ 	.word	0x000000ff
        /*0898*/ 	.word	0x00038840
        /*089c*/ 	.short	0x0100
        /*089e*/ 	.byte	0x08
	.zero		1


	//   ....[4]....
        /*08a0*/ 	.word	0x000002a0
        /*08a4*/ 	.word	0x000000ff
        /*08a8*/ 	.word	0x00038838
        /*08ac*/ 	.short	0x0100
        /*08ae*/ 	.byte	0x08
	.zero		1


	//   ....[5]....
        /*08b0*/ 	.word	0x000002b0
        /*08b4*/ 	.word	0x000000ff
        /*08b8*/ 	.word	0x00038848
        /*08bc*/ 	.short	0x0100
        /*08be*/ 	.byte	0x08
	.zero		1


	//   ....[6]....
        /*08c0*/ 	.word	0x000003e0
        /*08c4*/ 	.word	0x000000ff
        /*08c8*/ 	.word	0x00038850
        /*08cc*/ 	.short	0x0100
        /*08ce*/ 	.byte	0x08
	.zero		1


	//   ....[7]....
        /*08d0*/ 	.word	0x000003f0
        /*08d4*/ 	.word	0x000000ff
        /*08d8*/ 	.word	0x00038860
        /*08dc*/ 	.short	0x0100
        /*08de*/ 	.byte	0x08
	.zero		1


	//   ....[8]....
        /*08e0*/ 	.word	0x00000400
        /*08e4*/ 	.word	0x000000ff
        /*08e8*/ 	.word	0x00038858
        /*08ec*/ 	.short	0x0100
        /*08ee*/ 	.byte	0x08
	.zero		1


	//   ....[9]....
        /*08f0*/ 	.word	0x00000410
        /*08f4*/ 	.word	0x000000ff
        /*08f8*/ 	.word	0x00038868
        /*08fc*/ 	.short	0x0100
        /*08fe*/ 	.byte	0x08
	.zero		1


	//   ....[10]....
        /*0900*/ 	.word	0x00000500
        /*0904*/ 	.word	0x000000ff
        /*0908*/ 	.word	0x00038870
        /*090c*/ 	.short	0x0100
        /*090e*/ 	.byte	0x06
	.zero		1


	//   ....[11]....
        /*0910*/ 	.word	0x00000510
        /*0914*/ 	.word	0x000000ff
        /*0918*/ 	.word	0x00038880
        /*091c*/ 	.short	0x0100
        /*091e*/ 	.byte	0x06
	.zero		1


	//   ....[12]....
        /*0920*/ 	.word	0x00000520
        /*0924*/ 	.word	0x000000ff
        /*0928*/ 	.word	0x00038878
        /*092c*/ 	.short	0x0100
        /*092e*/ 	.byte	0x06
	.zero		1


	//   ....[13]....
        /*0930*/ 	.word	0x00000530
        /*0934*/ 	.word	0x000000ff
        /*0938*/ 	.word	0x00038888
        /*093c*/ 	.short	0x0100
        /*093e*/ 	.byte	0x06
	.zero		1


	//   ....[14]....
        /*0940*/ 	.word	0x00000660
        /*0944*/ 	.word	0x000000ff
        /*0948*/ 	.word	0x00038890
        /*094c*/ 	.short	0x0100
        /*094e*/ 	.byte	0x08
	.zero		1


	//   ....[15]....
        /*0950*/ 	.word	0x00000670
        /*0954*/ 	.word	0x000000ff
        /*0958*/ 	.word	0x000388a0
        /*095c*/ 	.short	0x0100
        /*095e*/ 	.byte	0x08
	.zero		1


	//   ....[16]....
        /*0960*/ 	.word	0x00000680
        /*0964*/ 	.word	0x000000ff
        /*0968*/ 	.word	0x00038898
        /*096c*/ 	.short	0x0100
        /*096e*/ 	.byte	0x08
	.zero		1


	//   ....[17]....
        /*0970*/ 	.word	0x00000690
        /*0974*/ 	.word	0x000000ff
        /*0978*/ 	.word	0x000388a8
        /*097c*/ 	.short	0x0100
        /*097e*/ 	.byte	0x08
	.zero		1


	//   ....[18]....
        /*0980*/ 	.word	0x000007d0
        /*0984*/ 	.word	0x000000ff
        /*0988*/ 	.word	0x000388b0
        /*098c*/ 	.short	0x0100
        /*098e*/ 	.byte	0x08
	.zero		1


	//   ....[19]....
        /*0990*/ 	.word	0x000007e0
        /*0994*/ 	.word	0x000000ff
        /*0998*/ 	.word	0x000388c0
        /*099c*/ 	.short	0x0100
        /*099e*/ 	.byte	0x08
	.zero		1


	//   ....[20]....
        /*09a0*/ 	.word	0x000007f0
        /*09a4*/ 	.word	0x000000ff
        /*09a8*/ 	.word	0x000388b8
        /*09ac*/ 	.short	0x0100
        /*09ae*/ 	.byte	0x08
	.zero		1


	//   ....[21]....
        /*09b0*/ 	.word	0x00000800
        /*09b4*/ 	.word	0x000000ff
        /*09b8*/ 	.word	0x000388c8
        /*09bc*/ 	.short	0x0100
        /*09be*/ 	.byte	0x08
	.zero		1


	//   ....[22]....
        /*09c0*/ 	.word	0x00001b70
        /*09c4*/ 	.word	0x000000ff
        /*09c8*/ 	.word	0x00038800
        /*09cc*/ 	.short	0x010a
        /*09ce*/ 	.byte	0x06
	.zero		1


	//   ....[23]....
        /*09d0*/ 	.word	0x00001c40
        /*09d4*/ 	.word	0x00000000
        /*09d8*/ 	.word	0x00038830
        /*09dc*/ 	.short	0x010a
        /*09de*/ 	.byte	0x3f
	.zero		1


	//   ....[24]....
        /*09e0*/ 	.word	0x00001c80
        /*09e4*/ 	.word	0x00000000
        /*09e8*/ 	.word	0x00038830
        /*09ec*/ 	.short	0x010a
        /*09ee*/ 	.byte	0x3f
	.zero		1


	//   ....[25]....
        /*09f0*/ 	.word	0x000048b0
        /*09f4*/ 	.word	0x000000ff
        /*09f8*/ 	.word	0x00000000
        /*09fc*/ 	.short	0x0101
        /*09fe*/ 	.byte	0x04
	.zero		1


	//   ....[26]....
        /*0a00*/ 	.word	0x00005f50
        /*0a04*/ 	.word	0x000000ff
        /*0a08*/ 	.word	0x00038830
        /*0a0c*/ 	.short	0x010a
        /*0a0e*/ 	.byte	0x04
	.zero		1


	//   ....[27]....
        /*0a10*/ 	.word	0x00005fa0
        /*0a14*/ 	.word	0x000000ff
        /*0a18*/ 	.word	0x00038830
        /*0a1c*/ 	.short	0x010a
        /*0a1e*/ 	.byte	0x04
	.zero		1


	//   ....[28]....
        /*0a20*/ 	.word	0x00008510
        /*0a24*/ 	.word	0x000000ff
        /*0a28*/ 	.word	0x00038850
        /*0a2c*/ 	.short	0x010a
        /*0a2e*/ 	.byte	0x04
	.zero		1


	//   ....[29]....
        /*0a30*/ 	.word	0x00008550
        /*0a34*/ 	.word	0x000000ff
        /*0a38*/ 	.word	0x00038850
        /*0a3c*/ 	.short	0x010a
        /*0a3e*/ 	.byte	0x04
	.zero		1


	//   ....[30]....
        /*0a40*/ 	.word	0x00008cd0
        /*0a44*/ 	.word	0x000000ff
        /*0a48*/ 	.word	0x00000000
        /*0a4c*/ 	.short	0x0101
        /*0a4e*/ 	.byte	0x06
	.zero		1


	//   ....[31]....
        /*0a50*/ 	.word	0x0000a080
        /*0a54*/ 	.word	0x000000ff
        /*0a58*/ 	.word	0x00000000
        /*0a5c*/ 	.short	0x0101
        /*0a5e*/ 	.byte	0x04
	.zero		1


	//   ....[32]....
        /*0a60*/ 	.word	0x0000a280
        /*0a64*/ 	.word	0x000000ff
        /*0a68*/ 	.word	0x00038830
        /*0a6c*/ 	.short	0x010a
        /*0a6e*/ 	.byte	0x04
	.zero		1


	//   ....[33]....
        /*0a70*/ 	.word	0x0000a2c0
        /*0a74*/ 	.word	0x000000ff
        /*0a78*/ 	.word	0x00038830
        /*0a7c*/ 	.short	0x010a
        /*0a7e*/ 	.byte	0x04
	.zero		1


	//   ....[34]....
        /*0a80*/ 	.word	0x0000cc20
        /*0a84*/ 	.word	0x000000ff
        /*0a88*/ 	.word	0x00038850
        /*0a8c*/ 	.short	0x010a
        /*0a8e*/ 	.byte	0x04
	.zero		1


	//   ....[35]....
        /*0a90*/ 	.word	0x0000cc60
        /*0a94*/ 	.word	0x000000ff
        /*0a98*/ 	.word	0x00038850
        /*0a9c*/ 	.short	0x010a
        /*0a9e*/ 	.byte	0x04
	.zero		1


	//   ....[36]....
        /*0aa0*/ 	.word	0x0000d2d0
        /*0aa4*/ 	.word	0x000000ff
        /*0aa8*/ 	.word	0x00000000
        /*0aac*/ 	.short	0x0101
        /*0aae*/ 	.byte	0x06
	.zero		1


	//   ....[37]....
        /*0ab0*/ 	.word	0x0000e0c0
        /*0ab4*/ 	.word	0x000000ff
        /*0ab8*/ 	.word	0x00000000
        /*0abc*/ 	.short	0x0101
        /*0abe*/ 	.byte	0x04
	.zero		1


	//   ....[38]....
        /*0ac0*/ 	.word	0x0000e9e0
        /*0ac4*/ 	.word	0x000000ff
        /*0ac8*/ 	.word	0x00038850
        /*0acc*/ 	.short	0x010a
        /*0ace*/ 	.byte	0x08
	.zero		1


	//   ....[39]....
        /*0ad0*/ 	.word	0x0000ea20
        /*0ad4*/ 	.word	0x000000ff
        /*0ad8*/ 	.word	0x00038850
        /*0adc*/ 	.short	0x010a
        /*0ade*/ 	.byte	0x08
	.zero		1


	//   ....[40]....
        /*0ae0*/ 	.word	0x0000f040
        /*0ae4*/ 	.word	0x000000ff
        /*0ae8*/ 	.word	0x00000000
        /*0aec*/ 	.short	0x0101
        /*0aee*/ 	.byte	0x04
	.zero		1


	//   ....[41]....
        /*0af0*/ 	.word	0x00011280
        /*0af4*/ 	.word	0x000000ff
        /*0af8*/ 	.word	0x00000000
        /*0afc*/ 	.short	0x0101
        /*0afe*/ 	.byte	0x07
	.zero		1


	//   ....[42]....
        /*0b00*/ 	.word	0x00014420
        /*0b04*/ 	.word	0x00000005
        /*0b08*/ 	.word	0x00038840
        /*0b0c*/ 	.short	0x010a
        /*0b0e*/ 	.byte	0x3f
	.zero		1


	//   ....[43]....
        /*0b10*/ 	.word	0x00014a30
        /*0b14*/ 	.word	0x00000005
        /*0b18*/ 	.word	0x00038830
        /*0b1c*/ 	.short	0x0107
        /*0b1e*/ 	.byte	0x3f
	.zero		1


	//   ....[44]....
        /*0b20*/ 	.word	0x00014b10
        /*0b24*/ 	.word	0x00000005
        /*0b28*/ 	.word	0x00038830
        /*0b2c*/ 	.short	0x0101
        /*0b2e*/ 	.byte	0x3f
	.zero		1


	//   ....[45]....
        /*0b30*/ 	.word	0x00015720
        /*0b34*/ 	.word	0x00000016
        /*0b38*/ 	.word	0x00038800
        /*0b3c*/ 	.short	0x0107
        /*0b3e*/ 	.byte	0x3f
	.zero		1


	//   ....[46]....
        /*0b40*/ 	.word	0x00015820
        /*0b44*/ 	.word	0x00000016
        /*0b48*/ 	.word	0x00038800
        /*0b4c*/ 	.short	0x0101
        /*0b4e*/ 	.byte	0x3f
	.zero		1


	//   ....[47]....
        /*0b50*/ 	.word	0x00015840
        /*0b54*/ 	.word	0x00000016
        /*0b58*/ 	.word	0x00038820
        /*0b5c*/ 	.short	0x010a
        /*0b5e*/ 	.byte	0x3f
	.zero		1


	//   ....[48]....
        /*0b60*/ 	.word	0x00015c30
        /*0b64*/ 	.word	0x00000006
        /*0b68*/ 	.word	0x00038840
        /*0b6c*/ 	.short	0x010a
        /*0b6e*/ 	.byte	0x3f
	.zero		1


	//   ....[49]....
        /*0b70*/ 	.word	0x000161b0
        /*0b74*/ 	.word	0x00000006
        /*0b78*/ 	.word	0x00038830
        /*0b7c*/ 	.short	0x0107
        /*0b7e*/ 	.byte	0x3f
	.zero		1


	//   ....[50]....
        /*0b80*/ 	.word	0x00016260
        /*0b84*/ 	.word	0x00000006
        /*0b88*/ 	.word	0x00038830
        /*0b8c*/ 	.short	0x0101
        /*0b8e*/ 	.byte	0x3f
	.zero		1


	//   ....[51]....
        /*0b90*/ 	.word	0x000162c0
        /*0b94*/ 	.word	0x00000006
        /*0b98*/ 	.word	0x00038860
        /*0b9c*/ 	.short	0x010a
        /*0b9e*/ 	.byte	0x3f
	.zero		1


	//   ....[52]....
        /*0ba0*/ 	.word	0x000167b0
        /*0ba4*/ 	.word	0x00000006
        /*0ba8*/ 	.word	0x00038850
        /*0bac*/ 	.short	0x0107
        /*0bae*/ 	.byte	0x3f
	.zero		1


	//   ....[53]....
        /*0bb0*/ 	.word	0x00016970
        /*0bb4*/ 	.word	0x00000006
        /*0bb8*/ 	.word	0x00038850
        /*0bbc*/ 	.short	0x0101
        /*0bbe*/ 	.byte	0x3f
	.zero		1


	//   ....[54]....
        /*0bc0*/ 	.word	0x00016b70
        /*0bc4*/ 	.word	0x00000004
        /*0bc8*/ 	.word	0x00038860
        /*0bcc*/ 	.short	0x010a
        /*0bce*/ 	.byte	0x3f
	.zero		1


	//   ....[55]....
        /*0bd0*/ 	.word	0x000170a0
        /*0bd4*/ 	.word	0x00000004
        /*0bd8*/ 	.word	0x00038850
        /*0bdc*/ 	.short	0x0107
        /*0bde*/ 	.byte	0x3f
	.zero		1


	//   ....[56]....
        /*0be0*/ 	.word	0x00017150
        /*0be4*/ 	.word	0x00000004
        /*0be8*/ 	.word	0x00038850
        /*0bec*/ 	.short	0x0101
        /*0bee*/ 	.byte	0x3f
	.zero		1


	//   ....[57]....
        /*0bf0*/ 	.word	0x00017e80
        /*0bf4*/ 	.word	0x00000004
        /*0bf8*/ 	.word	0x00038820
        /*0bfc*/ 	.short	0x010a
        /*0bfe*/ 	.byte	0x3f
	.zero		1


	//   ....[58]....
        /*0c00*/ 	.word	0x00018020
        /*0c04*/ 	.word	0x00000005
        /*0c08*/ 	.word	0x00038840
        /*0c0c*/ 	.short	0x010a
        /*0c0e*/ 	.byte	0x3f
	.zero		1


	//   ....[59]....
        /*0c10*/ 	.word	0x000180c0
        /*0c14*/ 	.word	0x0000001b
        /*0c18*/ 	.word	0x00038840
        /*0c1c*/ 	.short	0x010a
        /*0c1e*/ 	.byte	0x3f
	.zero		1


	//   ....[60]....
        /*0c20*/ 	.word	0x00018100
        /*0c24*/ 	.word	0x00000005
        /*0c28*/ 	.word	0x00038860
        /*0c2c*/ 	.short	0x010a
        /*0c2e*/ 	.byte	0x3f
	.zero		1


	//   ....[61]....
        /*0c30*/ 	.word	0x00018140
        /*0c34*/ 	.word	0x0000001b
        /*0c38*/ 	.word	0x00038860
        /*0c3c*/ 	.short	0x010a
        /*0c3e*/ 	.byte	0x3f
	.zero		1


	//   ....[62]....
        /*0c40*/ 	.word	0x000181c0
        /*0c44*/ 	.word	0x00000003
        /*0c48*/ 	.word	0x00038800
        /*0c4c*/ 	.short	0x010a
        /*0c4e*/ 	.byte	0x3f
	.zero		1


	//   ....[63]....
        /*0c50*/ 	.word	0x00018210
        /*0c54*/ 	.word	0x00000000
        /*0c58*/ 	.word	0x00038830
        /*0c5c*/ 	.short	0x010a
        /*0c5e*/ 	.byte	0x3f
	.zero		1


	//   ....[64]....
        /*0c60*/ 	.word	0x00018280
        /*0c64*/ 	.word	0x00000099
        /*0c68*/ 	.word	0x00038830
        /*0c6c*/ 	.short	0x010a
        /*0c6e*/ 	.byte	0x3f
	.zero		1


	//   ....[65]....
        /*0c70*/ 	.word	0x000182e0
        /*0c74*/ 	.word	0x00000002
        /*0c78*/ 	.word	0x00038850
        /*0c7c*/ 	.short	0x010a
        /*0c7e*/ 	.byte	0x3f
	.zero		1


	//   ....[66]....
        /*0c80*/ 	.word	0x00018340
        /*0c84*/ 	.word	0x00000004
        /*0c88*/ 	.word	0x00038830
        /*0c8c*/ 	.short	0x010a
        /*0c8e*/ 	.byte	0x3f
	.zero		1


	//   ....[67]....
        /*0c90*/ 	.word	0x000183a0
        /*0c94*/ 	.word	0x00000002
        /*0c98*/ 	.word	0x00038850
        /*0c9c*/ 	.short	0x010a
        /*0c9e*/ 	.byte	0x3f
	.zero		1


	//   ....[68]....
        /*0ca0*/ 	.word	0x00018400
        /*0ca4*/ 	.word	0x00000007
        /*0ca8*/ 	.word	0x00038850
        /*0cac*/ 	.short	0x010a
        /*0cae*/ 	.byte	0x3f
	.zero		1


	//   ....[69]....
        /*0cb0*/ 	.word	0x00018520
        /*0cb4*/ 	.word	0x00000005
        /*0cb8*/ 	.word	0x00038840
        /*0cbc*/ 	.short	0x010a
        /*0cbe*/ 	.byte	0x3f
	.zero		1


	//   ....[70]....
        /*0cc0*/ 	.word	0x00019790
        /*0cc4*/ 	.word	0x00000016
        /*0cc8*/ 	.word	0x00038820
        /*0ccc*/ 	.short	0x010a
        /*0cce*/ 	.byte	0x3f
	.zero		1


	//   ....[71]....
        /*0cd0*/ 	.word	0x000197e0
        /*0cd4*/ 	.word	0x00000006
        /*0cd8*/ 	.word	0x00038840
        /*0cdc*/ 	.short	0x010a
        /*0cde*/ 	.byte	0x3f
	.zero		1


	//   ....[72]....
        /*0ce0*/ 	.word	0x00019f40
        /*0ce4*/ 	.word	0x00000006
        /*0ce8*/ 	.word	0x00038860
        /*0cec*/ 	.short	0x010a
        /*0cee*/ 	.byte	0x3f
	.zero		1


	//   ....[73]....
        /*0cf0*/ 	.word	0x0001a6f0
        /*0cf4*/ 	.word	0x00000004
        /*0cf8*/ 	.word	0x00038860
        /*0cfc*/ 	.short	0x010a
        /*0cfe*/ 	.byte	0x3f
	.zero		1


	//   ....[74]....
        /*0d00*/ 	.word	0x0001b890
        /*0d04*/ 	.word	0x00000004
        /*0d08*/ 	.word	0x00038820
        /*0d0c*/ 	.short	0x010a
        /*0d0e*/ 	.byte	0x3f
	.zero		1


	//   ....[75]....
        /*0d10*/ 	.word	0x0001ba30
        /*0d14*/ 	.word	0x00000005
        /*0d18*/ 	.word	0x00038840
        /*0d1c*/ 	.short	0x010a
        /*0d1e*/ 	.byte	0x3f
	.zero		1


	//   ....[76]....
        /*0d20*/ 	.word	0x0001ba80
        /*0d24*/ 	.word	0x0000001b
        /*0d28*/ 	.word	0x00038840
        /*0d2c*/ 	.short	0x010a
        /*0d2e*/ 	.byte	0x3f
	.zero		1


	//   ....[77]....
        /*0d30*/ 	.word	0x0001bad0
        /*0d34*/ 	.word	0x00000005
        /*0d38*/ 	.word	0x00038860
        /*0d3c*/ 	.short	0x010a
        /*0d3e*/ 	.byte	0x3f
	.zero		1


	//----- nvinfo : EIATTR_NUM_MBARRIERS
	.align		4
.L_299:
        /*0d40*/ 	.byte	0x03, 0x38
        /*0d42*/ 	.short	0x0016


	//----- nvinfo : EIATTR_EXIT_INSTR_OFFSETS
	.align		4
        /*0d44*/ 	.byte	0x04, 0x1c
        /*0d46*/ 	.short	(.L_301 - .L_300)


	//   ....[0]....
.L_300:
        /*0d48*/ 	.word	0x00000990


	//   ....[1]....
        /*0d4c*/ 	.word	0x00012690


	//   ....[2]....
        /*0d50*/ 	.word	0x00018190


	//----- nvinfo : EIATTR_MAX_THREADS
	.align		4
.L_301:
        /*0d54*/ 	.byte	0x04, 0x05
        /*0d56*/ 	.short	(.L_303 - .L_302)
.L_302:
        /*0d58*/ 	.word	0x00000180
        /*0d5c*/ 	.word	0x00000001
        /*0d60*/ 	.word	0x00000001


	//----- nvinfo : EIATTR_CRS_STACK_SIZE
	.align		4
.L_303:
        /*0d64*/ 	.byte	0x04, 0x1e
        /*0d66*/ 	.short	(.L_305 - .L_304)
.L_304:
        /*0d68*/ 	.word	0x00000000


	//----- nvinfo : EIATTR_CBANK_PARAM_SIZE
	.align		4
.L_305:
        /*0d6c*/ 	.byte	0x03, 0x19
        /*0d6e*/ 	.short	0x0af0


	//----- nvinfo : EIATTR_PARAM_CBANK
	.align		4
        /*0d70*/ 	.byte	0x04, 0x0a
        /*0d72*/ 	.short	(.L_307 - .L_306)
	.align		4
.L_306:
        /*0d74*/ 	.word	index@(.nv.constant0._ZN7cutlass13device_kernelIN5flash11enable_sm90INS1_16FlashAttnFwdSm90INS1_25CollectiveMainloopFwdSm90ILi2EN4cute5tupleIJNS5_1CILi1EEES8_S8_EEENS6_IJNS7_ILi128EEENS7_ILi80EEENS7_ILi256EEEEEELi256ENS_6half_tEfNS_4arch4Sm90ELb1ELb0ELb1ELb1ELb1ELb0ELb0ELb1ELb1ELb1ELb0ELb0EEENS1_21CollectiveEpilogueFwdINS6_IJSA_SC_SB_EEES9_SE_SG_Li256ELb1ELb1ELb0ELb0EEENS1_36VarlenDynamicPersistentTileSchedulerILi128ELi80ELi256ELi128ELb0ELb1ELb1ELb1ELb1ELb1EEEEEEEEEvNT_6ParamsE)
        /*0d78*/ 	.short	0x0210
        /*0d7a*/ 	.short	0x0af0


	//----- nvinfo : EIATTR_SW_WAR
	.align		4
.L_307:
        /*0d7c*/ 	.byte	0x04, 0x36
        /*0d7e*/ 	.short	(.L_309 - .L_308)
.L_308:
        /*0d80*/ 	.word	0x00000008
.L_309:


//--------------------- .nv.info._ZN7cutlass13device_kernelIN5flash11enable_sm90INS1_16FlashAttnFwdSm90INS1_25CollectiveMainloopFwdSm90ILi2EN4cute5tupleIJNS5_1CILi1EEES8_S8_EEENS6_IJNS7_ILi128EEENS7_ILi80EEENS7_ILi256EEEEEELi256ENS_6half_tEfNS_4arch4Sm90ELb1ELb0ELb1ELb1ELb1ELb1ELb0ELb1ELb1ELb1ELb0ELb0EEENS1_21CollectiveEpilogueFwdINS6_IJSA_SC_SB_EEES9_SE_SG_Li256ELb1ELb1ELb0ELb0EEENS1_36VarlenDynamicPersistentTileSchedulerILi128ELi80ELi256ELi128ELb0ELb1ELb1ELb1ELb1ELb1EEEEEEEEEvNT_6ParamsE --------------------------
	.section	.nv.info._ZN7cutlass13device_kernelIN5flash11enable_sm90INS1_16FlashAttnFwdSm90INS1_25CollectiveMainloopFwdSm90ILi2EN4cute5tupleIJNS5_1CILi1EEES8_S8_EEENS6_IJNS7_ILi128EEENS7_ILi80EEENS7_ILi256EEEEEELi256ENS_6half_tEfNS_4arch4Sm90ELb1ELb0ELb1ELb1ELb1ELb1ELb0ELb1ELb1ELb1ELb0ELb0EEENS1_21CollectiveEpilogueFwdINS6_IJSA_SC_SB_EEES9_SE_SG_Li256ELb1ELb1ELb0ELb0EEENS1_36VarlenDynamicPersistentTileSchedulerILi128ELi80ELi256ELi128ELb0ELb1ELb1ELb1ELb1ELb1EEEEEEEEEvNT_6ParamsE,"",@"SHT_CUDA_INFO"
	.sectionflags	@""
	.align	4


	//----- nvinfo : EIATTR_CUDA_API_VERSION
	.align		4
        /*0000*/ 	.byte	0x04, 0x37
        /*0002*/ 	.short	(.L_311 - .L_310)
.L_310:
        /*0004*/ 	.word	0x00000082


	//----- nvinfo : EIATTR_KPARAM_INFO
	.align		4
.L_311:
        /*0008*/ 	.byte	0x04, 0x17
        /*000a*/ 	.short	(.L_313 - .L_312)
.L_312:
        /*000c*/ 	.word	0x00000000
        /*0010*/ 	.short	0x0000
        /*0012*/ 	.short	0x0070
        /*0014*/ 	.byte	0x00, 0xf0, 0x01, 0x2a


	//----- nvinfo : EIATTR_SPARSE_MMA_MASK
	.align		4
.L_313:
        /*0018*/ 	.byte	0x03, 0x50
        /*001a*/ 	.short	0x0000


	//----- nvinfo : EIATTR_MAXREG_COUNT
	.align		4
        /*001c*/ 	.byte	0x03, 0x1b
        /*001e*/ 	.short	0x00a8


	//----- nvinfo : EIATTR_NUM_BARRIERS
	.align		4
        /*0020*/ 	.byte	0x02, 0x4c
        /*0022*/ 	.byte	0x10
	.zero		1


	//----- nvinfo : EIATTR_EXTERNS
	.align		4
        /*0024*/ 	.byte	0x04, 0x0f
        /*0026*/ 	.short	(.L_315 - .L_314)


	//   ....[0]....
	.align		4
.L_314:
        /*0028*/ 	.word	index@(__assertfail)


	//----- nvinfo : EIATTR_ANNOTATIONS
	.align		4
.L_315:
        /*002c*/ 	.byte	0x04, 0x55
        /*002e*/ 	.short	(.L_317 - .L_316)


	//   ....[0]....
.L_316:
        /* <DEDUP_REMOVED lines=68> */


	//----- nvinfo : EIATTR_MERCURY_ISA_VERSION
	.align		4
.L_317:
        /*0458*/ 	.byte	0x03, 0x5f
        /*045a*/ 	.short	0x0101


	//----- nvinfo : EIATTR_UNUSED_LOAD_BYTE_OFFSET
	.align		4
        /*045c*/ 	.byte	0x04, 0x44
        /*045e*/ 	.short	(.L_319 - .L_318)


	//   ....[0]....
.L_318:
        /*0460*/ 	.word	0x00000a50
        /*0464*/ 	.word	0x0000fff0


	//   ....[1]....
        /*0468*/ 	.word	0x00024fb0
        /*046c*/ 	.word	0x0000fff0


	//----- nvinfo : EIATTR_INT_WARP_WIDE_INSTR_OFFSETS
	.align		4
.L_319:
        /*0470*/ 	.byte	0x04, 0x31
        /*0472*/ 	.short	(.L_321 - .L_320)


	//   ....[0]....
.L_320:
        /*0474*/ 	.word	0x00000130


	//   ....[1]....
        /*0478*/ 	.word	0x00000170


	//   ....[2]....
        /*047c*/ 	.word	0x000001e0


	//   ....[3]....
        /*0480*/ 	.word	0x0002ac20


	//   ....[4]....
        /*0484*/ 	.word	0x0002acb0


	//   ....[5]....
        /*0488*/ 	.word	0x0002dc80


	//   ....[6]....
        /*048c*/ 	.word	0x0002dd10


	//----- nvinfo : EIATTR_COOP_GROUP_MASK_REGIDS
	.align		4
.L_321:
        /*0490*/ 	.byte	0x04, 0x29
        /*0492*/ 	.short	(.L_323 - .L_322)


	//   ....[0]....
.L_322:
        /*0494*/ 	.word	0xffffffff


	//   ....[1]....
        /*0498*/ 	.word	0xffffffff


	//   ....[2]....
        /*049c*/ 	.word	0xffffffff


	//   ....[3]....
        /*04a0*/ 	.word	0xffffffff


	//   ....[4]....
        /*04a4*/ 	.word	0xffffffff


	//   ....[5]....
        /*04a8*/ 	.word	0xffffffff


	//   ....[6]....
        /*04ac*/ 	.word	0xffffffff


	//   ....[7]....
        /*04b0*/ 	.word	0xffffffff


	//   ....[8]....
        /*04b4*/ 	.word	0xffffffff


	//   ....[9]....
        /*04b8*/ 	.word	0xffffffff


	//   ....[10]....
        /*04bc*/ 	.word	0xffffffff


	//   ....[11]....
        /*04c0*/ 	.word	0xffffffff


	//   ....[12]....
        /*04c4*/ 	.word	0xffffffff


	//   ....[13]....
        /*04c8*/ 	.word	0xffffffff


	//   ....[14]....
        /*04cc*/ 	.word	0xffffffff


	//   ....[15]....
        /*04d0*/ 	.word	0xffffffff


	//   ....[16]....
        /*04d4*/ 	.word	0xffffffff


	//   ....[17]....
        /*04d8*/ 	.word	0xffffffff


	//   ....[18]....
        /*04dc*/ 	.word	0xffffffff


	//   ....[19]....
        /*04e0*/ 	.word	0xffffffff


	//   ....[20]....
        /*04e4*/ 	.word	0xffffffff


	//   ....[21]....
        /*04e8*/ 	.word	0xffffffff


	//   ....[22]....
        /*04ec*/ 	.word	0xffffffff


	//   ....[23]....
        /*04f0*/ 	.word	0xffffffff


	//   ....[24]....
        /*04f4*/ 	.word	0xffffffff


	//   ....[25]....
        /*04f8*/ 	.word	0xffffffff


	//   ....[26]....
        /*04fc*/ 	.word	0xffffffff


	//   ....[27]....
        /*0500*/ 	.word	0xffffffff


	//   ....[28]....
        /*0504*/ 	.word	0xffffffff


	//   ....[29]....
        /*0508*/ 	.word	0xffffffff


	//   ....[30]....
        /*050c*/ 	.word	0xffffffff


	//   ....[31]....
        /*0510*/ 	.word	0xffffffff


	//   ....[32]....
        /*0514*/ 	.word	0xffffffff


	//   ....[33]....
        /*0518*/ 	.word	0xffffffff


	//   ....[34]....
        /*051c*/ 	.word	0xffffffff


	//   ....[35]....
        /*0520*/ 	.word	0xffffffff


	//   ....[36]....
        /*0524*/ 	.word	0xffffffff


	//   ....[37]....
        /*0528*/ 	.word	0xffffffff


	//   ....[38]....
        /*052c*/ 	.word	0xffffffff


	//   ....[39]....
        /*0530*/ 	.word	0xffffffff


	//   ....[40]....
        /*0534*/ 	.word	0xffffffff


	//   ....[41]....
        /*0538*/ 	.word	0xffffffff


	//   ....[42]....
        /*053c*/ 	.word	0xffffffff


	//   ....[43]....
        /*0540*/ 	.word	0xffffffff


	//   ....[44]....
        /*0544*/ 	.word	0xffffffff


	//   ....[45]....
        /*0548*/ 	.word	0xffffffff


	//   ....[46]....
        /*054c*/ 	.word	0xffffffff


	//   ....[47]....
        /*0550*/ 	.word	0xffffffff


	//   ....[48]....
        /*0554*/ 	.word	0xffffffff


	//   ....[49]....
        /*0558*/ 	.word	0xffffffff


	//   ....[50]....
        /*055c*/ 	.word	0xffffffff


	//   ....[51]....
        /*0560*/ 	.word	0xffffffff


	//   ....[52]....
        /*0564*/ 	.word	0xffffffff


	//   ....[53]....
        /*0568*/ 	.word	0xffffffff


	//   ....[54]....
        /*056c*/ 	.word	0xffffffff


	//   ....[55]....
        /*0570*/ 	.word	0xffffffff


	//   ....[56]....
        /*0574*/ 	.word	0xffffffff


	//   ....[57]....
        /*0578*/ 	.word	0xffffffff


	//   ....[58]....
        /*057c*/ 	.word	0xffffffff


	//   ....[59]....
        /*0580*/ 	.word	0xffffffff


	//   ....[60]....
        /*0584*/ 	.word	0xffffffff


	//   ....[61]....
        /*0588*/ 	.word	0xffffffff


	//   ....[62]....
        /*058c*/ 	.word	0xffffffff


	//   ....[63]....
        /*0590*/ 	.word	0xffffffff


	//   ....[64]....
        /*0594*/ 	.word	0xffffffff


	//   ....[65]....
        /*0598*/ 	.word	0xffffffff


	//   ....[66]....
        /*059c*/ 	.word	0xffffffff


	//   ....[67]....
        /*05a0*/ 	.word	0xffffffff


	//   ....[68]....
        /*05a4*/ 	.word	0xffffffff


	//   ....[69]....
        /*05a8*/ 	.word	0xffffffff


	//   ....[70]....
        /*05ac*/ 	.word	0xffffffff


	//   ....[71]....
        /*05b0*/ 	.word	0xffffffff


	//   ....[72]....
        /*05b4*/ 	.word	0xffffffff


	//   ....[73]....
        /*05b8*/ 	.word	0xffffffff


	//   ....[74]....
        /*05bc*/ 	.word	0xffffffff


	//   ....[75]....
        /*05c0*/ 	.word	0xffffffff


	//   ....[76]....
        /*05c4*/ 	.word	0xffffffff


	//   ....[77]....
        /*05c8*/ 	.word	0xffffffff


	//   ....[78]....
        /*05cc*/ 	.word	0xffffffff


	//   ....[79]....
        /*05d0*/ 	.word	0xffffffff


	//   ....[80]....
        /*05d4*/ 	.word	0xffffffff


	//   ....[81]....
        /*05d8*/ 	.word	0xffffffff


	//   ....[82]....
        /*05dc*/ 	.word	0xffffffff


	//   ....[83]....
        /*05e0*/ 	.word	0xffffffff


	//   ....[84]....
        /*05e4*/ 	.word	0xffffffff


	//   ....[85]....
        /*05e8*/ 	.word	0xffffffff


	//   ....[86]....
        /*05ec*/ 	.word	0xffffffff


	//   ....[87]....
        /*05f0*/ 	.word	0xffffffff


	//   ....[88]....
        /*05f4*/ 	.word	0xffffffff


	//   ....[89]....
        /*05f8*/ 	.word	0xffffffff


	//   ....[90]....
        /*05fc*/ 	.word	0xffffffff


	//   ....[91]....
        /*0600*/ 	.word	0xffffffff


	//   ....[92]....
        /*0604*/ 	.word	0xffffffff


	//   ....[93]....
        /*0608*/ 	.word	0xffffffff


	//   ....[94]....
        /*060c*/ 	.word	0xffffffff


	//   ....[95]....
        /*0610*/ 	.word	0xffffffff


	//   ....[96]....
        /*0614*/ 	.word	0xffffffff


	//   ....[97]....
        /*0618*/ 	.word	0xffffffff


	//   ....[98]....
        /*061c*/ 	.word	0xffffffff


	//   ....[99]....
        /*0620*/ 	.word	0xffffffff


	//   ....[100]....
        /*0624*/ 	.word	0xffffffff


	//   ....[101]....
        /*0628*/ 	.word	0xffffffff


	//   ....[102]....
        /*062c*/ 	.word	0xffffffff


	//   ....[103]....
        /*0630*/ 	.word	0xffffffff


	//   ....[104]....
        /*0634*/ 	.word	0xffffffff


	//   ....[105]....
        /*0638*/ 	.word	0xffffffff


	//   ....[106]....
        /*063c*/ 	.word	0xffffffff


	//   ....[107]....
        /*0640*/ 	.word	0xffffffff


	//   ....[108]....
        /*0644*/ 	.word	0xffffffff


	//   ....[109]....
        /*0648*/ 	.word	0xffffffff


	//   ....[110]....
        /*064c*/ 	.word	0xffffffff


	//   ....[111]....
        /*0650*/ 	.word	0xffffffff


	//   ....[112]....
        /*0654*/ 	.word	0xffffffff


	//   ....[113]....
        /*0658*/ 	.word	0xffffffff


	//   ....[114]....
        /*065c*/ 	.word	0xffffffff


	//   ....[115]....
        /*0660*/ 	.word	0xffffffff


	//   ....[116]....
        /*0664*/ 	.word	0xffffffff


	//   ....[117]....
        /*0668*/ 	.word	0xffffffff


	//   ....[118]....
        /*066c*/ 	.word	0xffffffff


	//   ....[119]....
        /*0670*/ 	.word	0xffffffff


	//   ....[120]....
        /*0674*/ 	.word	0xffffffff


	//   ....[121]....
        /*0678*/ 	.word	0xffffffff


	//   ....[122]....
        /*067c*/ 	.word	0xffffffff


	//   ....[123]....
        /*0680*/ 	.word	0xffffffff


	//   ....[124]....
        /*0684*/ 	.word	0xffffffff


	//   ....[125]....
        /*0688*/ 	.word	0xffffffff


	//   ....[126]....
        /*068c*/ 	.word	0xffffffff


	//   ....[127]....
        /*0690*/ 	.word	0xffffffff


	//   ....[128]....
        /*0694*/ 	.word	0xffffffff


	//   ....[129]....
        /*0698*/ 	.word	0xffffffff


	//   ....[130]....
        /*069c*/ 	.word	0xffffffff


	//   ....[131]....
        /*06a0*/ 	.word	0xffffffff


	//   ....[132]....
        /*06a4*/ 	.word	0xffffffff


	//   ....[133]....
        /*06a8*/ 	.word	0xffffffff


	//   ....[134]....
        /*06ac*/ 	.word	0xffffffff


	//   ....[135]....
        /*06b0*/ 	.word	0xffffffff


	//   ....[136]....
        /*06b4*/ 	.word	0xffffffff


	//   ....[137]....
        /*06b8*/ 	.word	0xffffffff


	//   ....[138]....
        /*06bc*/ 	.word	0xffffffff


	//   ....[139]....
        /*06c0*/ 	.word	0xffffffff


	//   ....[140]....
        /*06c4*/ 	.word	0xffffffff


	//   ....[141]....
        /*06c8*/ 	.word	0xffffffff


	//   ....[142]....
        /*06cc*/ 	.word	0xffffffff


	//   ....[143]....
        /*06d0*/ 	.word	0xffffffff


	//   ....[144]....
        /*06d4*/ 	.word	0xffffffff


	//   ....[145]....
        /*06d8*/ 	.word	0xffffffff


	//   ....[146]....
        /*06dc*/ 	.word	0xffffffff


	//   ....[147]....
        /*06e0*/ 	.word	0xffffffff


	//   ....[148]....
        /*06e4*/ 	.word	0xffffffff


	//   ....[149]....
        /*06e8*/ 	.word	0xffffffff


	//   ....[150]....
        /*06ec*/ 	.word	0xffffffff


	//   ....[151]....
        /*06f0*/ 	.word	0xffffffff


	//   ....[152]....
        /*06f4*/ 	.word	0xffffffff


	//   ....[153]....
        /*06f8*/ 	.word	0xffffffff


	//   ....[154]....
        /*06fc*/ 	.word	0xffffffff


	//   ....[155]....
        /*0700*/ 	.word	0xffffffff


	//   ....[156]....
        /*0704*/ 	.word	0xffffffff


	//   ....[157]....
        /*0708*/ 	.word	0xffffffff


	//   ....[158]....
        /*070c*/ 	.word	0xffffffff


	//   ....[159]....
        /*0710*/ 	.word	0xffffffff


	//   ....[160]....
        /*0714*/ 	.word	0xffffffff


	//   ....[161]....
        /*0718*/ 	.word	0xffffffff


	//   ....[162]....
        /*071c*/ 	.word	0xffffffff


	//   ....[163]....
        /*0720*/ 	.word	0xffffffff


	//   ....[164]....
        /*0724*/ 	.word	0xffffffff


	//   ....[165]....
        /*0728*/ 	.word	0xffffffff


	//   ....[166]....
        /*072c*/ 	.word	0xffffffff


	//   ....[167]....
        /*0730*/ 	.word	0xffffffff


	//   ....[168]....
        /*0734*/ 	.word	0xffffffff


	//   ....[169]....
        /*0738*/ 	.word	0xffffffff


	//   ....[170]....
        /*073c*/ 	.word	0xffffffff


	//   ....[171]....
        /*0740*/ 	.word	0xffffffff


	//   ....[172]....
        /*0744*/ 	.word	0xffffffff


	//   ....[173]....
        /*0748*/ 	.word	0xffffffff


	//   ....[174]....
        /*074c*/ 	.word	0xffffffff


	//   ....[175]....
        /*0750*/ 	.word	0xffffffff


	//   ....[176]....
        /*0754*/ 	.word	0xffffffff


	//   ....[177]....
        /*0758*/ 	.word	0xffffffff


	//   ....[178]....
        /*075c*/ 	.word	0xffffffff


	//   ....[179]....
        /*0760*/ 	.word	0xffffffff


	//   ....[180]....
        /*0764*/ 	.word	0xffffffff


	//   ....[181]....
        /*0768*/ 	.word	0xffffffff


	//   ....[182]....
        /*076c*/ 	.word	0xffffffff


	//   ....[183]....
        /*0770*/ 	.word	0xffffffff


	//   ....[184]....
        /*0774*/ 	.word	0xffffffff


	//   ....[185]....
        /*0778*/ 	.word	0xffffffff


	//   ....[186]....
        /*077c*/ 	.word	0xffffffff


	//   ....[187]....
        /*0780*/ 	.word	0xffffffff


	//   ....[188]....
        /*0784*/ 	.word	0xffffffff


	//   ....[189]....
        /*0788*/ 	.word	0xffffffff


	//   ....[190]....
        /*078c*/ 	.word	0xffffffff


	//   ....[191]....
        /*0790*/ 	.word	0xffffffff


	//   ....[192]....
        /*0794*/ 	.word	0xffffffff


	//   ....[193]....
        /*0798*/ 	.word	0xffffffff


	//   ....[194]....
        /*079c*/ 	.word	0xffffffff


	//   ....[195]....
        /*07a0*/ 	.word	0x0500000f


	//   ....[196]....
        /*07a4*/ 	.word	0x0500000f


	//   ....[197]....
        /*07a8*/ 	.word	0x0500000f


	//   ....[198]....
        /*07ac*/ 	.word	0x0500000f


	//   ....[199]....
        /*07b0*/ 	.word	0x0500000f


	//   ....[200]....
        /*07b4*/ 	.word	0x0500000f


	//   ....[201]....
        /*07b8*/ 	.word	0x0500000f


	//   ....[202]....
        /*07bc*/ 	.word	0x0500000f


	//   ....[203]....
        /*07c0*/ 	.word	0x0500000f


	//   ....[204]....
        /*07c4*/ 	.word	0x0500000f


	//   ....[205]....
        /*07c8*/ 	.word	0x0500000f


	//   ....[206]....
        /*07cc*/ 	.word	0x0500000f


	//   ....[207]....
        /*07d0*/ 	.word	0x0500000f


	//   ....[208]....
        /*07d4*/ 	.word	0x0500000f


	//   ....[209]....
        /*07d8*/ 	.word	0x0500000f


	//   ....[210]....
        /*07dc*/ 	.word	0x0500000f


	//   ....[211]....
        /*07e0*/ 	.word	0x0500000f


	//   ....[212]....
        /*07e4*/ 	.word	0x0500000f


	//   ....[213]....
        /*07e8*/ 	.word	0x0500000f


	//   ....[214]....
        /*07ec*/ 	.word	0x0500000f


	//   ....[215]....
        /*07f0*/ 	.word	0x0500000f


	//   ....[216]....
        /*07f4*/ 	.word	0x0500000f


	//   ....[217]....
        /*07f8*/ 	.word	0x0500000f


	//   ....[218]....
        /*07fc*/ 	.word	0x0500000f


	//   ....[219]....
        /*0800*/ 	.word	0x0500000f


	//   ....[220]....
        /*0804*/ 	.word	0x0500000f


	//   ....[221]....
        /*0808*/ 	.word	0x0500000f


	//   ....[222]....
        /*080c*/ 	.word	0x0500000f


	//   ....[223]....
        /*0810*/ 	.word	0x0500000f


	//   ....[224]....
        /*0814*/ 	.word	0x0500000f


	//   ....[225]....
        /*0818*/ 	.word	0x0500000f


	//   ....[226]....
        /*081c*/ 	.word	0x0500000f


	//   ....[227]....
        /*0820*/ 	.word	0x0500000f


	//   ....[228]....
        /*0824*/ 	.word	0x0500000f


	//   ....[229]....
        /*0828*/ 	.word	0x0500000f


	//   ....[230]....
        /*082c*/ 	.word	0x0500000f


	//   ....[231]....
        /*0830*/ 	.word	0x0500000f


	//   ....[232]....
        /*0834*/ 	.word	0x0500000f


	//   ....[233]....
        /*0838*/ 	.word	0x0500000f


	//   ....[234]....
        /*083c*/ 	.word	0x0500000f


	//   ....[235]....
        /*0840*/ 	.word	0x0500000f


	//   ....[236]....
        /*0844*/ 	.word	0x0500000f


	//   ....[237]....
        /*0848*/ 	.word	0x0500000f


	//   ....[238]....
        /*084c*/ 	.word	0x0500000f


	//   ....[239]....
        /*0850*/ 	.word	0x0500000f


	//   ....[240]....
        /*0854*/ 	.word	0x0500000f


	//   ....[241]....
        /*0858*/ 	.word	0x0500000f


	//   ....[242]....
        /*085c*/ 	.word	0x0500000f


	//   ....[243]....
        /*0860*/ 	.word	0x0500000f


	//   ....[244]....
        /*0864*/ 	.word	0x0500000f


	//   ....[245]....
        /*0868*/ 	.word	0x0500000f


	//   ....[246]....
        /*086c*/ 	.word	0x0500000f


	//   ....[247]....
        /*0870*/ 	.word	0x0500000f


	//   ....[248]....
        /*0874*/ 	.word	0x0500000f


	//   ....[249]....
        /*0878*/ 	.word	0x0500000f


	//   ....[250]....
        /*087c*/ 	.word	0x0500000f


	//   ....[251]....
        /*0880*/ 	.word	0x0500000f


	//   ....[252]....
        /*0884*/ 	.word	0x0500000f


	//   ....[253]....
        /*0888*/ 	.word	0x0500000f


	//   ....[254]....
        /*088c*/ 	.word	0x0500000f


	//   ....[255]....
        /*0890*/ 	.word	0x0500000f


	//   ....[0]....
        /*0894*/ 	.word	0x0500000f


	//   ....[1]....
        /*0898*/ 	.word	0x0500000f


	//   ....[2]....
        /*089c*/ 	.word	0x0500000f


	//   ....[3]....
        /*08a0*/ 	.word	0x0500000f


	//   ....[4]....
        /*08a4*/ 	.word	0x0500000f


	//   ....[5]....
        /*08a8*/ 	.word	0x0500000f


	//   ....[6]....
        /*08ac*/ 	.word	0x0500000f


	//   ....[7]....
        /*08b0*/ 	.word	0x0500000f


	//   ....[8]....
        /*08b4*/ 	.word	0x0500000f


	//   ....[9]....
        /*08b8*/ 	.word	0x0500000f


	//   ....[10]....
        /*08bc*/ 	.word	0x0500000f


	//   ....[11]....
        /*08c0*/ 	.word	0x0500000f


	//   ....[12]....
        /*08c4*/ 	.word	0x0500000f


	//   ....[13]....
        /*08c8*/ 	.word	0x0500000f


	//   ....[14]....
        /*08cc*/ 	.word	0x0500000f


	//   ....[15]....
        /*08d0*/ 	.word	0x0500000f


	//   ....[16]....
        /*08d4*/ 	.word	0x0500000f


	//   ....[17]....
        /*08d8*/ 	.word	0x0500000f


	//   ....[18]....
        /*08dc*/ 	.word	0x0500000f


	//   ....[19]....
        /*08e0*/ 	.word	0x0500000f


	//   ....[20]....
        /*08e4*/ 	.word	0x0500000f


	//   ....[21]....
        /*08e8*/ 	.word	0x0500000f


	//   ....[22]....
        /*08ec*/ 	.word	0x0500000f


	//   ....[23]....
        /*08f0*/ 	.word	0x0500000f


	//   ....[24]....
        /*08f4*/ 	.word	0x0500000f


	//   ....[25]....
        /*08f8*/ 	.word	0x0500000f


	//   ....[26]....
        /*08fc*/ 	.word	0x0500000f


	//   ....[27]....
        /*0900*/ 	.word	0x0500000f


	//   ....[28]....
        /*0904*/ 	.word	0x0500000f


	//   ....[29]....
        /*0908*/ 	.word	0x0500000f


	//   ....[30]....
        /*090c*/ 	.word	0x0500000f


	//   ....[31]....
        /*0910*/ 	.word	0x0500000f


	//   ....[32]....
        /*0914*/ 	.word	0x0500000f


	//   ....[33]....
        /*0918*/ 	.word	0x0500000f


	//   ....[34]....
        /*091c*/ 	.word	0x0500000f


	//   ....[35]....
        /*0920*/ 	.word	0x0500000f


	//   ....[36]....
        /*0924*/ 	.word	0x0500000f


	//   ....[37]....
        /*0928*/ 	.word	0x0500000f


	//   ....[38]....
        /*092c*/ 	.word	0x0500000f


	//   ....[39]....
        /*0930*/ 	.word	0x0500000f


	//   ....[40]....
        /*0934*/ 	.word	0x0500000f


	//   ....[41]....
        /*0938*/ 	.word	0x0500000f


	//   ....[42]....
        /*093c*/ 	.word	0x0500000f


	//   ....[43]....
        /*0940*/ 	.word	0x0500000f


	//   ....[44]....
        /*0944*/ 	.word	0x0500000f


	//   ....[45]....
        /*0948*/ 	.word	0x0500000f


	//   ....[46]....
        /*094c*/ 	.word	0x0500000f


	//   ....[47]....
        /*0950*/ 	.word	0x0500000f


	//   ....[48]....
        /*0954*/ 	.word	0x0500000f


	//   ....[49]....
        /*0958*/ 	.word	0x0500000f


	//   ....[50]....
        /*095c*/ 	.word	0x0500000f


	//   ....[51]....
        /*0960*/ 	.word	0x0500000f


	//   ....[52]....
        /*0964*/ 	.word	0x0500000f


	//   ....[53]....
        /*0968*/ 	.word	0x0500000f


	//   ....[54]....
        /*096c*/ 	.word	0x0500000f


	//   ....[55]....
        /*0970*/ 	.word	0x0500000f


	//   ....[56]....
        /*0974*/ 	.word	0x0500000f


	//   ....[57]....
        /*0978*/ 	.word	0x0500000f


	//   ....[58]....
        /*097c*/ 	.word	0x0500000f


	//   ....[59]....
        /*0980*/ 	.word	0x0500000f


	//   ....[60]....
        /*0984*/ 	.word	0x0500000f


	//   ....[61]....
        /*0988*/ 	.word	0x0500000f


	//   ....[62]....
        /*098c*/ 	.word	0x0500000f


	//   ....[63]....
        /*0990*/ 	.word	0x0500000f


	//   ....[64]....
        /*0994*/ 	.word	0x0500000f


	//----- nvinfo : EIATTR_COOP_GROUP_INSTR_OFFSETS
	.align		4
.L_323:
        /*0998*/ 	.byte	0x04, 0x28
        /*099a*/ 	.short	(.L_325 - .L_324)


	//   ....[0]....
.L_324:
        /*099c*/ 	.word	0x00000060


	//   ....[1]....
        /*09a0*/ 	.word	0x00000140


	//   ....[2]....
        /*09a4*/ 	.word	0x00000190


	//   ....[3]....
        /*09a8*/ 	.word	0x000003c0


	//   ....[4]....
        /*09ac*/ 	.word	0x00000520


	//   ....[5]....
        /*09b0*/ 	.word	0x00000640


	//   ....[6]....
        /*09b4*/ 	.word	0x000007a0


	//   ....[7]....
        /*09b8*/ 	.word	0x00003600


	//   ....[8]....
        /*09bc*/ 	.word	0x00003610


	//   ....[9]....
        /*09c0*/ 	.word	0x000043d0


	//   ....[10]....
        /*09c4*/ 	.word	0x000043e0


	//   ....[11]....
        /*09c8*/ 	.word	0x00005130


	//   ....[12]....
        /*09cc*/ 	.word	0x00005140


	//   ....[13]....
        /*09d0*/ 	.word	0x00006b50


	//   ....[14]....
        /*09d4*/ 	.word	0x00006b60


	//   ....[15]....
        /*09d8*/ 	.word	0x00007a60


	//   ....[16]....
        /*09dc*/ 	.word	0x00007a70


	//   ....[17]....
        /*09e0*/ 	.word	0x00008a70


	//   ....[18]....
        /*09e4*/ 	.word	0x00008a80


	//   ....[19]....
        /*09e8*/ 	.word	0x00009be0


	//   ....[20]....
        /*09ec*/ 	.word	0x00009bf0


	//   ....[21]....
        /*09f0*/ 	.word	0x00009da0


	//   ....[22]....
        /*09f4*/ 	.word	0x00009db0


	//   ....[23]....
        /*09f8*/ 	.word	0x00009f70


	//   ....[24]....
        /*09fc*/ 	.word	0x00009f80


	//   ....[25]....
        /*0a00*/ 	.word	0x0000a3d0


	//   ....[26]....
        /*0a04*/ 	.word	0x0000a3e0


	//   ....[27]....
        /*0a08*/ 	.word	0x0000a560


	//   ....[28]....
        /*0a0c*/ 	.word	0x0000a580


	//   ....[29]....
        /*0a10*/ 	.word	0x0000a710


	//   ....[30]....
        /*0a14*/ 	.word	0x0000a730


	//   ....[31]....
        /*0a18*/ 	.word	0x0000afe0


	//   ....[32]....
        /*0a1c*/ 	.word	0x0000b7f0


	//   ....[33]....
        /*0a20*/ 	.word	0x0000b800


	//   ....[34]....
        /*0a24*/ 	.word	0x0000b810


	//   ....[35]....
        /*0a28*/ 	.word	0x0000b820


	//   ....[36]....
        /*0a2c*/ 	.word	0x0000bd90


	//   ....[37]....
        /*0a30*/ 	.word	0x0000bda0


	//   ....[38]....
        /*0a34*/ 	.word	0x0000bdb0


	//   ....[39]....
        /*0a38*/ 	.word	0x0000bdc0


	//   ....[40]....
        /*0a3c*/ 	.word	0x0000c300


	//   ....[41]....
        /*0a40*/ 	.word	0x0000c310


	//   ....[42]....
        /*0a44*/ 	.word	0x0000c320


	//   ....[43]....
        /*0a48*/ 	.word	0x0000c330


	//   ....[44]....
        /*0a4c*/ 	.word	0x0000c890


	//   ....[45]....
        /*0a50*/ 	.word	0x0000c8a0


	//   ....[46]....
        /*0a54*/ 	.word	0x0000c8b0


	//   ....[47]....
        /*0a58*/ 	.word	0x0000c8c0


	//   ....[48]....
        /*0a5c*/ 	.word	0x0000ff10


	//   ....[49]....
        /*0a60*/ 	.word	0x0000ff20


	//   ....[50]....
        /*0a64*/ 	.word	0x0000ff30


	//   ....[51]....
        /*0a68*/ 	.word	0x0000ff40


	//   ....[52]....
        /*0a6c*/ 	.word	0x000103b0


	//   ....[53]....
        /*0a70*/ 	.word	0x000103c0


	//   ....[54]....
        /*0a74*/ 	.word	0x000103d0


	//   ....[55]....
        /*0a78*/ 	.word	0x000103e0


	//   ....[56]....
        /*0a7c*/ 	.word	0x00010800


	//   ....[57]....
        /*0a80*/ 	.word	0x00010810


	//   ....[58]....
        /*0a84*/ 	.word	0x00010820


	//   ....[59]....
        /*0a88*/ 	.word	0x00010830


	//   ....[60]....
        /*0a8c*/ 	.word	0x00010c70


	//   ....[61]....
        /*0a90*/ 	.word	0x00010c80


	//   ....[62]....
        /*0a94*/ 	.word	0x00010c90


	//   ....[63]....
        /*0a98*/ 	.word	0x00010ca0


	//   ....[64]....
        /*0a9c*/ 	.word	0x00017cb0


	//   ....[65]....
        /*0aa0*/ 	.word	0x00018150


	//   ....[66]....
        /*0aa4*/ 	.word	0x00018160


	//   ....[67]....
        /*0aa8*/ 	.word	0x00018210


	//   ....[68]....
        /*0aac*/ 	.word	0x00018840


	//   ....[69]....
        /*0ab0*/ 	.word	0x00018860


	//   ....[70]....
        /*0ab4*/ 	.word	0x0001d580


	//   ....[71]....
        /*0ab8*/ 	.word	0x0001da90


	//   ....[72]....
        /*0abc*/ 	.word	0x0001dae0


	//   ....[73]....
        /*0ac0*/ 	.word	0x0001de30


	//   ....[74]....
        /*0ac4*/ 	.word	0x0001e0c0


	//   ....[75]....
        /*0ac8*/ 	.word	0x0001e100


	//   ....[76]....
        /*0acc*/ 	.word	0x00022e90


	//   ....[77]....
        /*0ad0*/ 	.word	0x00022ec0


	//   ....[78]....
        /*0ad4*/ 	.word	0x00022ee0


	//   ....[79]....
        /*0ad8*/ 	.word	0x00022f00


	//   ....[80]....
        /*0adc*/ 	.word	0x000242c0


	//   ....[81]....
        /*0ae0*/ 	.word	0x000244d0


	//   ....[82]....
        /*0ae4*/ 	.word	0x000244f0


	//   ....[83]....
        /*0ae8*/ 	.word	0x00024520


	//   ....[84]....
        /*0aec*/ 	.word	0x000263c0


	//   ....[85]....
        /*0af0*/ 	.word	0x00026400


	//   ....[86]....
        /*0af4*/ 	.word	0x00026440


	//   ....[87]....
        /*0af8*/ 	.word	0x00026470


	//   ....[88]....
        /*0afc*/ 	.word	0x00026ac0


	//   ....[89]....
        /*0b00*/ 	.word	0x00026af0


	//   ....[90]....
        /*0b04*/ 	.word	0x00026c30


	//   ....[91]....
        /*0b08*/ 	.word	0x00026c50


	//   ....[92]....
        /*0b0c*/ 	.word	0x00026d90


	//   ....[93]....
        /*0b10*/ 	.word	0x00026db0


	//   ....[94]....
        /*0b14*/ 	.word	0x00026f00


	//   ....[95]....
        /*0b18*/ 	.word	0x00026f20


	//   ....[96]....
        /*0b1c*/ 	.word	0x00027860


	//   ....[97]....
        /*0b20*/ 	.word	0x00027880


	//   ....[98]....
        /*0b24*/ 	.word	0x000279d0


	//   ....[99]....
        /*0b28*/ 	.word	0x000279f0


	//   ....[100]....
        /*0b2c*/ 	.word	0x00027b30


	//   ....[101]....
        /*0b30*/ 	.word	0x00027b50


	//   ....[102]....
        /*0b34*/ 	.word	0x00027ca0


	//   ....[103]....
        /*0b38*/ 	.word	0x00027cc0


	//   ....[104]....
        /*0b3c*/ 	.word	0x00027e90


	//   ....[105]....
        /*0b40*/ 	.word	0x00028040


	//   ....[106]....
        /*0b44*/ 	.word	0x00028070


	//   ....[107]....
        /*0b48*/ 	.word	0x000280a0


	//   ....[108]....
        /*0b4c*/ 	.word	0x000280d0


	//   ....[109]....
        /*0b50*/ 	.word	0x00028100


	//   ....[110]....
        /*0b54*/ 	.word	0x00028130


	//   ....[111]....
        /*0b58*/ 	.word	0x000282a0


	//   ....[112]....
        /*0b5c*/ 	.word	0x000282d0


	//   ....[113]....
        /*0b60*/ 	.word	0x00028300


	//   ....[114]....
        /*0b64*/ 	.word	0x00028330


	//   ....[115]....
        /*0b68*/ 	.word	0x00028360


	//   ....[116]....
        /*0b6c*/ 	.word	0x00028390


	//   ....[117]....
        /*0b70*/ 	.word	0x00028420


	//   ....[118]....
        /*0b74*/ 	.word	0x00028480


	//   ....[119]....
        /*0b78*/ 	.word	0x00028510


	//   ....[120]....
        /*0b7c*/ 	.word	0x00029320


	//   ....[121]....
        /*0b80*/ 	.word	0x0002b820


	//   ....[122]....
        /*0b84*/ 	.word	0x0002b860


	//   ....[123]....
        /*0b88*/ 	.word	0x0002b890


	//   ....[124]....
        /*0b8c*/ 	.word	0x0002b940


	//   ....[125]....
        /*0b90*/ 	.word	0x0002b980


	//   ....[126]....
        /*0b94*/ 	.word	0x0002b9e0


	//   ....[127]....
        /*0b98*/ 	.word	0x0002ba20


	//   ....[128]....
        /*0b9c*/ 	.word	0x0002ba80


	//   ....[129]....
        /*0ba0*/ 	.word	0x0002baa0


	//   ....[130]....
        /*0ba4*/ 	.word	0x0002bad0


	//   ....[131]....
        /*0ba8*/ 	.word	0x0002c300


	//   ....[132]....
        /*0bac*/ 	.word	0x0002c330


	//   ....[133]....
        /*0bb0*/ 	.word	0x0002c350


	//   ....[134]....
        /*0bb4*/ 	.word	0x0002c3f0


	//   ....[135]....
        /*0bb8*/ 	.word	0x0002c400


	//   ....[136]....
        /*0bbc*/ 	.word	0x0002c4b0


	//   ....[137]....
        /*0bc0*/ 	.word	0x0002c4c0


	//   ....[138]....
        /*0bc4*/ 	.word	0x0002c570


	//   ....[139]....
        /*0bc8*/ 	.word	0x0002c580


	//   ....[140]....
        /*0bcc*/ 	.word	0x0002c630


	//   ....[141]....
        /*0bd0*/ 	.word	0x0002c640


	//   ....[142]....
        /*0bd4*/ 	.word	0x0002c6f0


	//   ....[143]....
        /*0bd8*/ 	.word	0x0002c700


	//   ....[144]....
        /*0bdc*/ 	.word	0x0002c7b0


	//   ....[145]....
        /*0be0*/ 	.word	0x0002c7c0


	//   ....[146]....
        /*0be4*/ 	.word	0x0002c800


	//   ....[147]....
        /*0be8*/ 	.word	0x0002d010


	//   ....[148]....
        /*0bec*/ 	.word	0x0002d050


	//   ....[149]....
        /*0bf0*/ 	.word	0x0002d070


	//   ....[150]....
        /*0bf4*/ 	.word	0x0002d130


	//   ....[151]....
        /*0bf8*/ 	.word	0x0002d160


	//   ....[152]....
        /*0bfc*/ 	.word	0x0002d1b0


	//   ....[153]....
        /*0c00*/ 	.word	0x0002d1e0


	//   ....[154]....
        /*0c04*/ 	.word	0x0002d230


	//   ....[155]....
        /*0c08*/ 	.word	0x0002d260


	//   ....[156]....
        /*0c0c*/ 	.word	0x0002d2d0


	//   ....[157]....
        /*0c10*/ 	.word	0x0002d5b0


	//   ....[158]....
        /*0c14*/ 	.word	0x0002d5d0


	//   ....[159]....
        /*0c18*/ 	.word	0x0002d690


	//   ....[160]....
        /*0c1c*/ 	.word	0x0002d6a0


	//   ....[161]....
        /*0c20*/ 	.word	0x0002d750


	//   ....[162]....
        /*0c24*/ 	.word	0x0002d760


	//   ....[163]....
        /*0c28*/ 	.word	0x0002d810


	//   ....[164]....
        /*0c2c*/ 	.word	0x0002d820


	//   ....[165]....
        /*0c30*/ 	.word	0x0002d830


	//   ....[166]....
        /*0c34*/ 	.word	0x0002d8e0


	//   ....[167]....
        /*0c38*/ 	.word	0x0002de60


	//   ....[168]....
        /*0c3c*/ 	.word	0x0002dea0


	//   ....[169]....
        /*0c40*/ 	.word	0x0002df30


	//   ....[170]....
        /*0c44*/ 	.word	0x0002df60


	//   ....[171]....
        /*0c48*/ 	.word	0x0002dff0


	//   ....[172]....
        /*0c4c*/ 	.word	0x0002e020


	//   ....[173]....
        /*0c50*/ 	.word	0x0002e0b0


	//   ....[174]....
        /*0c54*/ 	.word	0x0002e0e0


	//   ....[175]....
        /*0c58*/ 	.word	0x0002e0f0


	//   ....[176]....
        /*0c5c*/ 	.word	0x0002e180


	//   ....[177]....
        /*0c60*/ 	.word	0x0002e5b0


	//   ....[178]....
        /*0c64*/ 	.word	0x0002e5e0


	//   ....[179]....
        /*0c68*/ 	.word	0x0002e610


	//   ....[180]....
        /*0c6c*/ 	.word	0x0002e640


	//   ....[181]....
        /*0c70*/ 	.word	0x0002e670


	//   ....[182]....
        /*0c74*/ 	.word	0x0002e6a0


	//   ....[183]....
        /*0c78*/ 	.word	0x0002e6d0


	//   ....[184]....
        /*0c7c*/ 	.word	0x0002e700


	//   ....[185]....
        /*0c80*/ 	.word	0x0002e880


	//   ....[186]....
        /*0c84*/ 	.word	0x0002e8b0


	//   ....[187]....
        /*0c88*/ 	.word	0x0002e8e0


	//   ....[188]....
        /*0c8c*/ 	.word	0x0002e910


	//   ....[189]....
        /*0c90*/ 	.word	0x0002e940


	//   ....[190]....
        /*0c94*/ 	.word	0x0002e970


	//   ....[191]....
        /*0c98*/ 	.word	0x0002ea30


	//   ....[192]....
        /*0c9c*/ 	.word	0x0002ea50


	//   ....[193]....
        /*0ca0*/ 	.word	0x0002eac0


	//   ....[194]....
        /*0ca4*/ 	.word	0x0002f160


	//   ....[195]....
        /*0ca8*/ 	.word	0x0002f4a0


	//   ....[196]....
        /*0cac*/ 	.word	0x0002f530


	//   ....[197]....
        /*0cb0*/ 	.word	0x0002f5d0


	//   ....[198]....
        /*0cb4*/ 	.word	0x0002f660


	//   ....[199]....
        /*0cb8*/ 	.word	0x0002f700


	//   ....[200]....
        /*0cbc*/ 	.word	0x0002f790


	//   ....[201]....
        /*0cc0*/ 	.word	0x0002f880


	//   ....[202]....
        /*0cc4*/ 	.word	0x0002f910


	//   ....[203]....
        /*0cc8*/ 	.word	0x0002f9b0


	//   ....[204]....
        /*0ccc*/ 	.word	0x0002fa40


	//   ....[205]....
        /*0cd0*/ 	.word	0x0002fae0


	//   ....[206]....
        /*0cd4*/ 	.word	0x0002fb70


	//   ....[207]....
        /*0cd8*/ 	.word	0x0002fc60


	//   ....[208]....
        /*0cdc*/ 	.word	0x0002fcf0


	//   ....[209]....
        /*0ce0*/ 	.word	0x0002fd90


	//   ....[210]....
        /*0ce4*/ 	.word	0x0002fe20


	//   ....[211]....
        /*0ce8*/ 	.word	0x0002fec0


	//   ....[212]....
        /*0cec*/ 	.word	0x0002ff50


	//   ....[213]....
        /*0cf0*/ 	.word	0x00030040


	//   ....[214]....
        /*0cf4*/ 	.word	0x000300d0


	//   ....[215]....
        /*0cf8*/ 	.word	0x00030120


	//   ....[216]....
        /*0cfc*/ 	.word	0x00030170


	//   ....[217]....
        /*0d00*/ 	.word	0x00030200


	//   ....[218]....
        /*0d04*/ 	.word	0x00030290


	//   ....[219]....
        /*0d08*/ 	.word	0x000302e0


	//   ....[220]....
        /*0d0c*/ 	.word	0x00030330


	//   ....[221]....
        /*0d10*/ 	.word	0x000303c0


	//   ....[222]....
        /*0d14*/ 	.word	0x00030450


	//   ....[223]....
        /*0d18*/ 	.word	0x000304a0


	//   ....[224]....
        /*0d1c*/ 	.word	0x000304f0


	//   ....[225]....
        /*0d20*/ 	.word	0x00030580


	//   ....[226]....
        /*0d24*/ 	.word	0x00030610


	//   ....[227]....
        /*0d28*/ 	.word	0x00030660


	//   ....[228]....
        /*0d2c*/ 	.word	0x000306b0


	//   ....[229]....
        /*0d30*/ 	.word	0x00030790


	//   ....[230]....
        /*0d34*/ 	.word	0x00030820


	//   ....[231]....
        /*0d38*/ 	.word	0x00030870


	//   ....[232]....
        /*0d3c*/ 	.word	0x000308c0


	//   ....[233]....
        /*0d40*/ 	.word	0x00030950


	//   ....[234]....
        /*0d44*/ 	.word	0x000309e0


	//   ....[235]....
        /*0d48*/ 	.word	0x00030a30


	//   ....[236]....
        /*0d4c*/ 	.word	0x00030a80


	//   ....[237]....
        /*0d50*/ 	.word	0x00030b10


	//   ....[238]....
        /*0d54*/ 	.word	0x00030ba0


	//   ....[239]....
        /*0d58*/ 	.word	0x00030bf0


	//   ....[240]....
        /*0d5c*/ 	.word	0x00030c40


	//   ....[241]....
        /*0d60*/ 	.word	0x00030cd0


	//   ....[242]....
        /*0d64*/ 	.word	0x00030d60


	//   ....[243]....
        /*0d68*/ 	.word	0x00030db0


	//   ....[244]....
        /*0d6c*/ 	.word	0x00030e00


	//   ....[245]....
        /*0d70*/ 	.word	0x00031100


	//   ....[246]....
        /*0d74*/ 	.word	0x000313e0


	//   ....[247]....
        /*0d78*/ 	.word	0x000314d0


	//   ....[248]....
        /*0d7c*/ 	.word	0x000315a0


	//   ....[249]....
        /*0d80*/ 	.word	0x00031610


	//   ....[250]....
        /*0d84*/ 	.word	0x000316f0


	//   ....[251]....
        /*0d88*/ 	.word	0x000317c0


	//   ....[252]....
        /*0d8c*/ 	.word	0x000318c0


	//   ....[253]....
        /*0d90*/ 	.word	0x00031930


	//   ....[254]....
        /*0d94*/ 	.word	0x00031a20


	//   ....[255]....
        /*0d98*/ 	.word	0x00031a90


	//   ....[0]....
        /*0d9c*/ 	.word	0x00031b70


	//   ....[1]....
        /*0da0*/ 	.word	0x00031c20


	//   ....[2]....
        /*0da4*/ 	.word	0x00031c80


	//   ....[3]....
        /*0da8*/ 	.word	0x00031ce0


	//   ....[4]....
        /*0dac*/ 	.word	0x00031df0


	//   ....[5]....
        /*0db0*/ 	.word	0x00031e50


	//   ....[6]....
        /*0db4*/ 	.word	0x00031f70


	//   ....[7]....
        /*0db8*/ 	.word	0x00031fd0


	//   ....[8]....
        /*0dbc*/ 	.word	0x000320f0


	//   ....[9]....
        /*0dc0*/ 	.word	0x00032150


	//   ....[10]....
        /*0dc4*/ 	.word	0x00032270


	//   ....[11]....
        /*0dc8*/ 	.word	0x000322d0


	//   ....[12]....
        /*0dcc*/ 	.word	0x000323f0


	//   ....[13]....
        /*0dd0*/ 	.word	0x00032450


	//   ....[14]....
        /*0dd4*/ 	.word	0x00032570


	//   ....[15]....
        /*0dd8*/ 	.word	0x000325d0


	//   ....[16]....
        /*0ddc*/ 	.word	0x000326d0


	//   ....[17]....
        /*0de0*/ 	.word	0x00032800


	//   ....[18]....
        /*0de4*/ 	.word	0x000328b0


	//   ....[19]....
        /*0de8*/ 	.word	0x00032990


	//   ....[20]....
        /*0dec*/ 	.word	0x00032a80


	//   ....[21]....
        /*0df0*/ 	.word	0x00032ae0


	//   ....[22]....
        /*0df4*/ 	.word	0x00032bc0


	//   ....[23]....
        /*0df8*/ 	.word	0x00032c20


	//   ....[24]....
        /*0dfc*/ 	.word	0x00032d00


	//   ....[25]....
        /*0e00*/ 	.word	0x00032d60


	//   ....[26]....
        /*0e04*/ 	.word	0x00032e70


	//   ....[27]....
        /*0e08*/ 	.word	0x00032f60


	//   ....[28]....
        /*0e0c*/ 	.word	0x00033000


	//   ....[29]....
        /*0e10*/ 	.word	0x00033060


	//   ....[30]....
        /*0e14*/ 	.word	0x00033180


	//   ....[31]....
        /*0e18*/ 	.word	0x000331e0


	//   ....[32]....
        /*0e1c*/ 	.word	0x00033300


	//   ....[33]....
        /*0e20*/ 	.word	0x00033360


	//   ....[34]....
        /*0e24*/ 	.word	0x00033480


	//   ....[35]....
        /*0e28*/ 	.word	0x000334e0


	//   ....[36]....
        /*0e2c*/ 	.word	0x000335b0


	//   ....[37]....
        /*0e30*/ 	.word	0x00033720


	//   ....[38]....
        /*0e34*/ 	.word	0x000337e0


	//   ....[39]....
        /*0e38*/ 	.word	0x00033940


	//   ....[40]....
        /*0e3c*/ 	.word	0x000339f0


	//   ....[41]....
        /*0e40*/ 	.word	0x00033a50


	//   ....[42]....
        /*0e44*/ 	.word	0x00033b10


	//   ....[43]....
        /*0e48*/ 	.word	0x00033bf0


	//   ....[44]....
        /*0e4c*/ 	.word	0x00033d00


	//   ....[45]....
        /*0e50*/ 	.word	0x00033d60


	//   ....[46]....
        /*0e54*/ 	.word	0x00033e20


	//   ....[47]....
        /*0e58*/ 	.word	0x00033f30


	//   ....[48]....
        /*0e5c*/ 	.word	0x00033fd0


	//   ....[49]....
        /*0e60*/ 	.word	0x000340f0


	//   ....[50]....
        /*0e64*/ 	.word	0x00034160


	//   ....[51]....
        /*0e68*/ 	.word	0x000341d0


	//   ....[52]....
        /*0e6c*/ 	.word	0x00034240


	//   ....[53]....
        /*0e70*/ 	.word	0x000342b0


	//   ....[54]....
        /*0e74*/ 	.word	0x00034330


	//   ....[55]....
        /*0e78*/ 	.word	0x000343c0


	//   ....[56]....
        /*0e7c*/ 	.word	0x00034450


	//   ....[57]....
        /*0e80*/ 	.word	0x000344c0


	//   ....[58]....
        /*0e84*/ 	.word	0x00034530


	//   ....[59]....
        /*0e88*/ 	.word	0x000345a0


	//   ....[60]....
        /*0e8c*/ 	.word	0x00034620


	//   ....[61]....
        /*0e90*/ 	.word	0x00034690


	//   ....[62]....
        /*0e94*/ 	.word	0x00034730


	//   ....[63]....
        /*0e98*/ 	.word	0x000347c0


	//   ....[64]....
        /*0e9c*/ 	.word	0x000348e0


	//----- nvinfo : EIATTR_REG_RECONFIG
	.align		4
.L_325:
        /*0ea0*/ 	.byte	0x01, 0x54
	.zero		2


	//----- nvinfo : EIATTR_SYSCALL_OFFSETS
	.align		4
        /*0ea4*/ 	.byte	0x04, 0x46
        /*0ea6*/ 	.short	(.L_327 - .L_326)


	//   ....[0]....
.L_326:
        /*0ea8*/ 	.word	0x00001950


	//   ....[1]....
        /*0eac*/ 	.word	0x00001aa0


	//   ....[2]....
        /*0eb0*/ 	.word	0x0000b180


	//   ....[3]....
        /*0eb4*/ 	.word	0x0000b4b0


	//   ....[4]....
        /*0eb8*/ 	.word	0x0002ae10


	//   ....[5]....
        /*0ebc*/ 	.word	0x0002af60


	//   ....[6]....
        /*0ec0*/ 	.word	0x0002b050


	//   ....[7]....
        /*0ec4*/ 	.word	0x0002bf40


	//----- nvinfo : EIATTR_MBARRIER_INSTR_OFFSETS
	.align		4
.L_327:
        /*0ec8*/ 	.byte	0x04, 0x39
        /*0eca*/ 	.short	(.L_329 - .L_328)


	//   ....[0]....
.L_328:
        /*0ecc*/ 	.word	0x00000270
        /*0ed0*/ 	.word	0x000000ff
        /*0ed4*/ 	.word	0x00038800
        /*0ed8*/ 	.short	0x0100
        /*0eda*/ 	.byte	0x08
	.zero		1


	//   ....[1]....
        /*0edc*/ 	.word	0x00000280
        /*0ee0*/ 	.word	0x000000ff
        /*0ee4*/ 	.word	0x00038820
        /*0ee8*/ 	.short	0x0100
        /*0eea*/ 	.byte	0x08
	.zero		1


	//   ....[2]....
        /*0eec*/ 	.word	0x00000370
        /*0ef0*/ 	.word	0x000000ff
        /*0ef4*/ 	.word	0x00038830
        /*0ef8*/ 	.short	0x0100
        /*0efa*/ 	.byte	0x08
	.zero		1


	//   ....[3]....
        /*0efc*/ 	.word	0x00000380
        /*0f00*/ 	.word	0x000000ff
        /*0f04*/ 	.word	0x00038840
        /*0f08*/ 	.short	0x0100
        /*0f0a*/ 	.byte	0x08
	.zero		1


	//   ....[4]....
        /*0f0c*/ 	.word	0x00000390
        /*0f10*/ 	.word	0x000000ff
        /*0f14*/ 	.word	0x00038838
        /*0f18*/ 	.short	0x0100
        /*0f1a*/ 	.byte	0x08
	.zero		1


	//   ....[5]....
        /*0f1c*/ 	.word	0x000003a0
        /*0f20*/ 	.word	0x000000ff
        /*0f24*/ 	.word	0x00038848
        /*0f28*/ 	.short	0x0100
        /*0f2a*/ 	.byte	0x08
	.zero		1


	//   ....[6]....
        /*0f2c*/ 	.word	0x000004d0
        /*0f30*/ 	.word	0x000000ff
        /*0f34*/ 	.word	0x00038850
        /*0f38*/ 	.short	0x0100
        /*0f3a*/ 	.byte	0x08
	.zero		1


	//   ....[7]....
        /*0f3c*/ 	.word	0x000004e0
        /*0f40*/ 	.word	0x000000ff
        /*0f44*/ 	.word	0x00038860
        /*0f48*/ 	.short	0x0100
        /*0f4a*/ 	.byte	0x08
	.zero		1


	//   ....[8]....
        /*0f4c*/ 	.word	0x000004f0
        /*0f50*/ 	.word	0x000000ff
        /*0f54*/ 	.word	0x00038858
        /*0f58*/ 	.short	0x0100
        /*0f5a*/ 	.byte	0x08
	.zero		1


	//   ....[9]....
        /*0f5c*/ 	.word	0x00000500
        /*0f60*/ 	.word	0x000000ff
        /*0f64*/ 	.word	0x00038868
        /*0f68*/ 	.short	0x0100
        /*0f6a*/ 	.byte	0x08
	.zero		1


	//   ....[10]....
        /*0f6c*/ 	.word	0x000005f0
        /*0f70*/ 	.word	0x000000ff
        /*0f74*/ 	.word	0x00038870
        /*0f78*/ 	.short	0x0100
        /*0f7a*/ 	.byte	0x06
	.zero		1


	//   ....[11]....
        /*0f7c*/ 	.word	0x00000600
        /*0f80*/ 	.word	0x000000ff
        /*0f84*/ 	.word	0x00038880
        /*0f88*/ 	.short	0x0100
        /*0f8a*/ 	.byte	0x06
	.zero		1


	//   ....[12]....
        /*0f8c*/ 	.word	0x00000610
        /*0f90*/ 	.word	0x000000ff
        /*0f94*/ 	.word	0x00038878
        /*0f98*/ 	.short	0x0100
        /*0f9a*/ 	.byte	0x06
	.zero		1


	//   ....[13]....
        /*0f9c*/ 	.word	0x00000620
        /*0fa0*/ 	.word	0x000000ff
        /*0fa4*/ 	.word	0x00038888
        /*0fa8*/ 	.short	0x0100
        /*0faa*/ 	.byte	0x06
	.zero		1


	//   ....[14]....
        /*0fac*/ 	.word	0x00000750
        /*0fb0*/ 	.word	0x000000ff
        /*0fb4*/ 	.word	0x00038890
        /*0fb8*/ 	.short	0x0100
        /*0fba*/ 	.byte	0x08
	.zero		1


	//   ....[15]....
        /*0fbc*/ 	.word	0x00000760
        /*0fc0*/ 	.word	0x000000ff
        /*0fc4*/ 	.word	0x000388a0
        /*0fc8*/ 	.short	0x0100
        /*0fca*/ 	.byte	0x08
	.zero		1


	//   ....[16]....
        /*0fcc*/ 	.word	0x00000770
        /*0fd0*/ 	.word	0x000000ff
        /*0fd4*/ 	.word	0x00038898
        /*0fd8*/ 	.short	0x0100
        /*0fda*/ 	.byte	0x08
	.zero		1


	//   ....[17]....
        /*0fdc*/ 	.word	0x00000780
        /*0fe0*/ 	.word	0x000000ff
        /*0fe4*/ 	.word	0x000388a8
        /*0fe8*/ 	.short	0x0100
        /*0fea*/ 	.byte	0x08
	.zero		1


	//   ....[18]....
        /*0fec*/ 	.word	0x000008b0
        /*0ff0*/ 	.word	0x000000ff
        /*0ff4*/ 	.word	0x000388b0
        /*0ff8*/ 	.short	0x0100
        /*0ffa*/ 	.byte	0x08
	.zero		1


	//   ....[19]....
        /*0ffc*/ 	.word	0x000008c0
        /*1000*/ 	.word	0x000000ff
        /*1004*/ 	.word	0x000388c0
        /*1008*/ 	.short	0x0100
        /*100a*/ 	.byte	0x08
	.zero		1


	//   ....[20]....
        /*100c*/ 	.word	0x000008d0
        /*1010*/ 	.word	0x000000ff
        /*1014*/ 	.word	0x000388b8
        /*1018*/ 	.short	0x0100
        /*101a*/ 	.byte	0x08
	.zero		1


	//   ....[21]....
        /*101c*/ 	.word	0x000008e0
        /*1020*/ 	.word	0x000000ff
        /*1024*/ 	.word	0x000388c8
        /*1028*/ 	.short	0x0100
        /*102a*/ 	.byte	0x08
	.zero		1


	//   ....[22]....
        /*102c*/ 	.word	0x000035b0
        /*1030*/ 	.word	0x00000059
        /*1034*/ 	.word	0x00038890
        /*1038*/ 	.short	0x010a
        /*103a*/ 	.byte	0x3f
	.zero		1


	//   ....[23]....
        /*103c*/ 	.word	0x00006af0
        /*1040*/ 	.word	0x00000059
        /*1044*/ 	.word	0x00038890
        /*1048*/ 	.short	0x010a
        /*104a*/ 	.byte	0x3f
	.zero		1


	//   ....[24]....
        /*104c*/ 	.word	0x00009a20
        /*1050*/ 	.word	0x00000059
        /*1054*/ 	.word	0x00038890
        /*1058*/ 	.short	0x010a
        /*105a*/ 	.byte	0x3f
	.zero		1


	//   ....[25]....
        /*105c*/ 	.word	0x0000a1f0
        /*1060*/ 	.word	0x0000000b
        /*1064*/ 	.word	0x00000000
        /*1068*/ 	.short	0x0101
        /*106a*/ 	.byte	0x3f
	.zero		1


	//   ....[26]....
        /*106c*/ 	.word	0x0000a230
        /*1070*/ 	.word	0x00000059
        /*1074*/ 	.word	0x000388b0
        /*1078*/ 	.short	0x010a
        /*107a*/ 	.byte	0x3f
	.zero		1


	//   ....[27]....
        /*107c*/ 	.word	0x0000a970
        /*1080*/ 	.word	0x00000059
        /*1084*/ 	.word	0x00000000
        /*1088*/ 	.short	0x0101
        /*108a*/ 	.byte	0x3f
	.zero		1


	//   ....[28]....
        /*108c*/ 	.word	0x0000b210
        /*1090*/ 	.word	0x00000016
        /*1094*/ 	.word	0x00038800
        /*1098*/ 	.short	0x010a
        /*109a*/ 	.byte	0x3f
	.zero		1


	//   ....[29]....
        /*109c*/ 	.word	0x0000b260
        /*10a0*/ 	.word	0x00000016
        /*10a4*/ 	.word	0x00038800
        /*10a8*/ 	.short	0x010a
        /*10aa*/ 	.byte	0x3f
	.zero		1


	//   ....[30]....
        /*10ac*/ 	.word	0x0000ccb0
        /*10b0*/ 	.word	0x00000016
        /*10b4*/ 	.word	0x00038800
        /*10b8*/ 	.short	0x010a
        /*10ba*/ 	.byte	0x3f
	.zero		1


	//   ....[31]....
        /*10bc*/ 	.word	0x00010f80
        /*10c0*/ 	.word	0x00000016
        /*10c4*/ 	.word	0x00038800
        /*10c8*/ 	.short	0x010a
        /*10ca*/ 	.byte	0x3f
	.zero		1


	//   ....[32]....
        /*10cc*/ 	.word	0x000148c0
        /*10d0*/ 	.word	0x00000000
        /*10d4*/ 	.word	0x00038830
        /*10d8*/ 	.short	0x010a
        /*10da*/ 	.byte	0x3f
	.zero		1


	//   ....[33]....
        /*10dc*/ 	.word	0x00014900
        /*10e0*/ 	.word	0x00000000
        /*10e4*/ 	.word	0x00038830
        /*10e8*/ 	.short	0x010a
        /*10ea*/ 	.byte	0x3f
	.zero		1


	//   ....[34]....
        /*10ec*/ 	.word	0x00018b50
        /*10f0*/ 	.word	0x00000000
        /*10f4*/ 	.word	0x00000000
        /*10f8*/ 	.short	0x0101
        /*10fa*/ 	.byte	0x3f
	.zero		1


	//   ....[35]....
        /*10fc*/ 	.word	0x00019740
        /*1100*/ 	.word	0x00000009
        /*1104*/ 	.word	0x00038830
        /*1108*/ 	.short	0x010a
        /*110a*/ 	.byte	0x3f
	.zero		1


	//   ....[36]....
        /*110c*/ 	.word	0x000197d0
        /*1110*/ 	.word	0x00000009
        /*1114*/ 	.word	0x00038830
        /*1118*/ 	.short	0x010a
        /*111a*/ 	.byte	0x3f
	.zero		1


	//   ....[37]....
        /*111c*/ 	.word	0x0001ced0
        /*1120*/ 	.word	0x00000007
        /*1124*/ 	.word	0x00038850
        /*1128*/ 	.short	0x010a
        /*112a*/ 	.byte	0x3f
	.zero		1


	//   ....[38]....
        /*112c*/ 	.word	0x0001cf20
        /*1130*/ 	.word	0x00000007
        /*1134*/ 	.word	0x00038850
        /*1138*/ 	.short	0x010a
        /*113a*/ 	.byte	0x3f
	.zero		1


	//   ....[39]....
        /*113c*/ 	.word	0x0001e390
        /*1140*/ 	.word	0x00000009
        /*1144*/ 	.word	0x00000000
        /*1148*/ 	.short	0x0101
        /*114a*/ 	.byte	0x3f
	.zero		1


	//   ....[40]....
        /*114c*/ 	.word	0x0001e980
        /*1150*/ 	.word	0x00000007
        /*1154*/ 	.word	0x00000000
        /*1158*/ 	.short	0x0101
        /*115a*/ 	.byte	0x3f
	.zero		1


	//   ....[41]....
        /*115c*/ 	.word	0x0001ec30
        /*1160*/ 	.word	0x00000003
        /*1164*/ 	.word	0x00038830
        /*1168*/ 	.short	0x010a
        /*116a*/ 	.byte	0x3f
	.zero		1


	//   ....[42]....
        /*116c*/ 	.word	0x0001ecc0
        /*1170*/ 	.word	0x00000003
        /*1174*/ 	.word	0x00038830
        /*1178*/ 	.short	0x010a
        /*117a*/ 	.byte	0x3f
	.zero		1


	//   ....[43]....
        /*117c*/ 	.word	0x000223c0
        /*1180*/ 	.word	0x00000006
        /*1184*/ 	.word	0x00038850
        /*1188*/ 	.short	0x010a
        /*118a*/ 	.byte	0x3f
	.zero		1


	//   ....[44]....
        /*118c*/ 	.word	0x00022410
        /*1190*/ 	.word	0x00000006
        /*1194*/ 	.word	0x00038850
        /*1198*/ 	.short	0x010a
        /*119a*/ 	.byte	0x3f
	.zero		1


	//   ....[45]....
        /*119c*/ 	.word	0x000231c0
        /*11a0*/ 	.word	0x000000a0
        /*11a4*/ 	.word	0x00000000
        /*11a8*/ 	.short	0x0101
        /*11aa*/ 	.byte	0x3f
	.zero		1


	//   ....[46]....
        /*11ac*/ 	.word	0x00023800
        /*11b0*/ 	.word	0x00000006
        /*11b4*/ 	.word	0x00000000
        /*11b8*/ 	.short	0x0101
        /*11ba*/ 	.byte	0x3f
	.zero		1


	//   ....[47]....
        /*11bc*/ 	.word	0x000241c0
        /*11c0*/ 	.word	0x00000008
        /*11c4*/ 	.word	0x00038850
        /*11c8*/ 	.short	0x010a
        /*11ca*/ 	.byte	0x3f
	.zero		1


	//   ....[48]....
        /*11cc*/ 	.word	0x00024260
        /*11d0*/ 	.word	0x00000008
        /*11d4*/ 	.word	0x00038850
        /*11d8*/ 	.short	0x010a
        /*11da*/ 	.byte	0x3f
	.zero		1


	//   ....[49]....
        /*11dc*/ 	.word	0x00024720
        /*11e0*/ 	.word	0x000000e5
        /*11e4*/ 	.word	0x00000000
        /*11e8*/ 	.short	0x0101
        /*11ea*/ 	.byte	0x3f
	.zero		1


	//   ....[50]....
        /*11ec*/ 	.word	0x00026ae0
        /*11f0*/ 	.word	0x00000000
        /*11f4*/ 	.word	0x00000000
        /*11f8*/ 	.short	0x0101
        /*11fa*/ 	.byte	0x3f
	.zero		1


	//   ....[51]....
        /*11fc*/ 	.word	0x00029400
        /*1200*/ 	.word	0x00000016
        /*1204*/ 	.word	0x00038820
        /*1208*/ 	.short	0x010a
        /*120a*/ 	.byte	0x3f
	.zero		1


	//   ....[52]....
        /*120c*/ 	.word	0x00029490
        /*1210*/ 	.word	0x0000000b
        /*1214*/ 	.word	0x000388a0
        /*1218*/ 	.short	0x010a
        /*121a*/ 	.byte	0x3f
	.zero		1


	//   ....[53]....
        /*121c*/ 	.word	0x000299e0
        /*1220*/ 	.word	0x0000000b
        /*1224*/ 	.word	0x000388c0
        /*1228*/ 	.short	0x010a
        /*122a*/ 	.byte	0x3f
	.zero		1


	//   ....[54]....
        /*122c*/ 	.word	0x00029fe0
        /*1230*/ 	.word	0x0000000a
        /*1234*/ 	.word	0x000388a0
        /*1238*/ 	.short	0x010a
        /*123a*/ 	.byte	0x3f
	.zero		1


	//   ....[55]....
        /*123c*/ 	.word	0x0002a520
        /*1240*/ 	.word	0x0000000a
        /*1244*/ 	.word	0x000388c0
        /*1248*/ 	.short	0x010a
        /*124a*/ 	.byte	0x3f
	.zero		1


	//   ....[56]....
        /*124c*/ 	.word	0x0002b630
        /*1250*/ 	.word	0x00000005
        /*1254*/ 	.word	0x00038840
        /*1258*/ 	.short	0x010a
        /*125a*/ 	.byte	0x3f
	.zero		1


	//   ....[57]....
        /*125c*/ 	.word	0x0002bc40
        /*1260*/ 	.word	0x00000005
        /*1264*/ 	.word	0x00038830
        /*1268*/ 	.short	0x0107
        /*126a*/ 	.byte	0x3f
	.zero		1


	//   ....[58]....
        /*126c*/ 	.word	0x0002bd10
        /*1270*/ 	.word	0x00000005
        /*1274*/ 	.word	0x00038830
        /*1278*/ 	.short	0x0101
        /*127a*/ 	.byte	0x3f
	.zero		1


	//   ....[59]....
        /*127c*/ 	.word	0x0002c940
        /*1280*/ 	.word	0x00000016
        /*1284*/ 	.word	0x00038800
        /*1288*/ 	.short	0x0107
        /*128a*/ 	.byte	0x3f
	.zero		1


	//   ....[60]....
        /*128c*/ 	.word	0x0002ca40
        /*1290*/ 	.word	0x00000016
        /*1294*/ 	.word	0x00038800
        /*1298*/ 	.short	0x0101
        /*129a*/ 	.byte	0x3f
	.zero		1


	//   ....[61]....
        /*129c*/ 	.word	0x0002ca60
        /*12a0*/ 	.word	0x00000016
        /*12a4*/ 	.word	0x00038820
        /*12a8*/ 	.short	0x010a
        /*12aa*/ 	.byte	0x3f
	.zero		1


	//   ....[62]....
        /*12ac*/ 	.word	0x0002ce60
        /*12b0*/ 	.word	0x00000006
        /*12b4*/ 	.word	0x00038840
        /*12b8*/ 	.short	0x010a
        /*12ba*/ 	.byte	0x3f
	.zero		1


	//   ....[63]....
        /*12bc*/ 	.word	0x0002d3e0
        /*12c0*/ 	.word	0x00000006
        /*12c4*/ 	.word	0x00038830
        /*12c8*/ 	.short	0x0107
        /*12ca*/ 	.byte	0x3f
	.zero		1


	//   ....[64]....
        /*12cc*/ 	.word	0x0002d490
        /*12d0*/ 	.word	0x00000006
        /*12d4*/ 	.word	0x00038830
        /*12d8*/ 	.short	0x0101
        /*12da*/ 	.byte	0x3f
	.zero		1


	//   ....[65]....
        /*12dc*/ 	.word	0x0002d4f0
        /*12e0*/ 	.word	0x00000006
        /*12e4*/ 	.word	0x00038860
        /*12e8*/ 	.short	0x010a
        /*12ea*/ 	.byte	0x3f
	.zero		1


	//   ....[66]....
        /*12ec*/ 	.word	0x0002d9f0
        /*12f0*/ 	.word	0x00000006
        /*12f4*/ 	.word	0x00038850
        /*12f8*/ 	.short	0x0107
        /*12fa*/ 	.byte	0x3f
	.zero		1


	//   ....[67]....
        /*12fc*/ 	.word	0x0002dbb0
        /*1300*/ 	.word	0x00000006
        /*1304*/ 	.word	0x00038850
        /*1308*/ 	.short	0x0101
        /*130a*/ 	.byte	0x3f
	.zero		1


	//   ....[68]....
        /*130c*/ 	.word	0x0002ddb0
        /*1310*/ 	.word	0x00000004
        /*1314*/ 	.word	0x00038860
        /*1318*/ 	.short	0x010a
        /*131a*/ 	.byte	0x3f
	.zero		1


	//   ....[69]....
        /*131c*/ 	.word	0x0002e300
        /*1320*/ 	.word	0x00000004
        /*1324*/ 	.word	0x00038850
        /*1328*/ 	.short	0x0107
        /*132a*/ 	.byte	0x3f
	.zero		1


	//   ....[70]....
        /*132c*/ 	.word	0x0002e3b0
        /*1330*/ 	.word	0x00000004
        /*1334*/ 	.word	0x00038850
        /*1338*/ 	.short	0x0101
        /*133a*/ 	.byte	0x3f
	.zero		1


	//   ....[71]....
        /*133c*/ 	.word	0x0002f0e0
        /*1340*/ 	.word	0x00000005
        /*1344*/ 	.word	0x00038820
        /*1348*/ 	.short	0x010a
        /*134a*/ 	.byte	0x3f
	.zero		1


	//   ....[72]....
        /*134c*/ 	.word	0x0002f270
        /*1350*/ 	.word	0x00000003
        /*1354*/ 	.word	0x00038840
        /*1358*/ 	.short	0x010a
        /*135a*/ 	.byte	0x3f
	.zero		1


	//   ....[73]....
        /*135c*/ 	.word	0x0002f310
        /*1360*/ 	.word	0x0000001b
        /*1364*/ 	.word	0x00038840
        /*1368*/ 	.short	0x010a
        /*136a*/ 	.byte	0x3f
	.zero		1


	//   ....[74]....
        /*136c*/ 	.word	0x0002f350
        /*1370*/ 	.word	0x00000003
        /*1374*/ 	.word	0x00038860
        /*1378*/ 	.short	0x010a
        /*137a*/ 	.byte	0x3f
	.zero		1


	//   ....[75]....
        /*137c*/ 	.word	0x0002f390
        /*1380*/ 	.word	0x0000001b
        /*1384*/ 	.word	0x00038860
        /*1388*/ 	.short	0x010a
        /*138a*/ 	.byte	0x3f
	.zero		1


	//   ....[76]....
        /*138c*/ 	.word	0x0002f3f0
        /*1390*/ 	.word	0x00000059
        /*1394*/ 	.word	0x00038890
        /*1398*/ 	.short	0x010a
        /*139a*/ 	.byte	0x3f
	.zero		1


	//   ....[77]....
        /*139c*/ 	.word	0x0002f7d0
        /*13a0*/ 	.word	0x00000059
        /*13a4*/ 	.word	0x00038890
        /*13a8*/ 	.short	0x010a
        /*13aa*/ 	.byte	0x3f
	.zero		1


	//   ....[78]....
        /*13ac*/ 	.word	0x0002fbb0
        /*13b0*/ 	.word	0x00000059
        /*13b4*/ 	.word	0x00038890
        /*13b8*/ 	.short	0x010a
        /*13ba*/ 	.byte	0x3f
	.zero		1


	//   ....[79]....
        /*13bc*/ 	.word	0x0002ff90
        /*13c0*/ 	.word	0x00000059
        /*13c4*/ 	.word	0x000388b0
        /*13c8*/ 	.short	0x010a
        /*13ca*/ 	.byte	0x3f
	.zero		1


	//   ....[80]....
        /*13cc*/ 	.word	0x000306e0
        /*13d0*/ 	.word	0x00000016
        /*13d4*/ 	.word	0x00038800
        /*13d8*/ 	.short	0x010a
        /*13da*/ 	.byte	0x3f
	.zero		1


	//   ....[81]....
        /*13dc*/ 	.word	0x00030e40
        /*13e0*/ 	.word	0x00000016
        /*13e4*/ 	.word	0x00038800
        /*13e8*/ 	.short	0x010a
        /*13ea*/ 	.byte	0x3f
	.zero		1


	//   ....[82]....
        /*13ec*/ 	.word	0x00030e90
        /*13f0*/ 	.word	0x00000000
        /*13f4*/ 	.word	0x00038830
        /*13f8*/ 	.short	0x010a
        /*13fa*/ 	.byte	0x3f
	.zero		1


	//   ....[83]....
        /*13fc*/ 	.word	0x00030ee0
        /*1400*/ 	.word	0x00000009
        /*1404*/ 	.word	0x00038830
        /*1408*/ 	.short	0x010a
        /*140a*/ 	.byte	0x3f
	.zero		1


	//   ....[84]....
        /*140c*/ 	.word	0x00030f30
        /*1410*/ 	.word	0x00000007
        /*1414*/ 	.word	0x00038850
        /*1418*/ 	.short	0x010a
        /*141a*/ 	.byte	0x3f
	.zero		1


	//   ....[85]....
        /*141c*/ 	.word	0x00030f80
        /*1420*/ 	.word	0x00000003
        /*1424*/ 	.word	0x00038830
        /*1428*/ 	.short	0x010a
        /*142a*/ 	.byte	0x3f
	.zero		1


	//   ....[86]....
        /*142c*/ 	.word	0x00030fd0
        /*1430*/ 	.word	0x00000006
        /*1434*/ 	.word	0x00038850
        /*1438*/ 	.short	0x010a
        /*143a*/ 	.byte	0x3f
	.zero		1


	//   ....[87]....
        /*143c*/ 	.word	0x00031020
        /*1440*/ 	.word	0x00000008
        /*1444*/ 	.word	0x00038850
        /*1448*/ 	.short	0x010a
        /*144a*/ 	.byte	0x3f
	.zero		1


	//   ....[88]....
        /*144c*/ 	.word	0x000311c0
        /*1450*/ 	.word	0x00000016
        /*1454*/ 	.word	0x00038820
        /*1458*/ 	.short	0x010a
        /*145a*/ 	.byte	0x3f
	.zero		1


	//   ....[89]....
        /*145c*/ 	.word	0x00031210
        /*1460*/ 	.word	0x0000000b
        /*1464*/ 	.word	0x000388a0
        /*1468*/ 	.short	0x010a
        /*146a*/ 	.byte	0x3f
	.zero		1


	//   ....[90]....
        /*146c*/ 	.word	0x00031260
        /*1470*/ 	.word	0x0000000b
        /*1474*/ 	.word	0x000388c0
        /*1478*/ 	.short	0x010a
        /*147a*/ 	.byte	0x3f
	.zero		1


	//   ....[91]....
        /*147c*/ 	.word	0x000312b0
        /*1480*/ 	.word	0x0000000a
        /*1484*/ 	.word	0x000388a0
        /*1488*/ 	.short	0x010a
        /*148a*/ 	.byte	0x3f
	.zero		1


	//   ....[92]....
        /*148c*/ 	.word	0x00031300
        /*1490*/ 	.word	0x0000000a
        /*1494*/ 	.word	0x000388c0
        /*1498*/ 	.short	0x010a
        /*149a*/ 	.byte	0x3f
	.zero		1


	//   ....[93]....
        /*149c*/ 	.word	0x00031420
        /*14a0*/ 	.word	0x00000005
        /*14a4*/ 	.word	0x00038840
        /*14a8*/ 	.short	0x010a
        /*14aa*/ 	.byte	0x3f
	.zero		1


	//   ....[94]....
        /*14ac*/ 	.word	0x00032700
        /*14b0*/ 	.word	0x00000016
        /*14b4*/ 	.word	0x00038820
        /*14b8*/ 	.short	0x010a
        /*14ba*/ 	.byte	0x3f
	.zero		1


	//   ....[95]....
        /*14bc*/ 	.word	0x00032750
        /*14c0*/ 	.word	0x00000006
        /*14c4*/ 	.word	0x00038840
        /*14c8*/ 	.short	0x010a
        /*14ca*/ 	.byte	0x3f
	.zero		1


	//   ....[96]....
        /*14cc*/ 	.word	0x00032eb0
        /*14d0*/ 	.word	0x00000006
        /*14d4*/ 	.word	0x00038860
        /*14d8*/ 	.short	0x010a
        /*14da*/ 	.byte	0x3f
	.zero		1


	//   ....[97]....
        /*14dc*/ 	.word	0x00033670
        /*14e0*/ 	.word	0x00000004
        /*14e4*/ 	.word	0x00038860
        /*14e8*/ 	.short	0x010a
        /*14ea*/ 	.byte	0x3f
	.zero		1


	//   ....[98]....
        /*14ec*/ 	.word	0x00034800
        /*14f0*/ 	.word	0x00000005
        /*14f4*/ 	.word	0x00038820
        /*14f8*/ 	.short	0x010a
        /*14fa*/ 	.byte	0x3f
	.zero		1


	//   ....[99]....
        /*14fc*/ 	.word	0x000349a0
        /*1500*/ 	.word	0x00000003
        /*1504*/ 	.word	0x00038840
        /*1508*/ 	.short	0x010a
        /*150a*/ 	.byte	0x3f
	.zero		1


	//   ....[100]....
        /*150c*/ 	.word	0x000349f0
        /*1510*/ 	.word	0x0000001b
        /*1514*/ 	.word	0x00038840
        /*1518*/ 	.short	0x010a
        /*151a*/ 	.byte	0x3f
	.zero		1


	//   ....[101]....
        /*151c*/ 	.word	0x00034a40
        /*1520*/ 	.word	0x00000003
        /*1524*/ 	.word	0x00038860
        /*1528*/ 	.short	0x010a
        /*152a*/ 	.byte	0x3f
	.zero		1


	//----- nvinfo : EIATTR_NUM_MBARRIERS
	.align		4
.L_329:
        /*152c*/ 	.byte	0x03, 0x38
        /*152e*/ 	.short	0x0016


	//----- nvinfo : EIATTR_EXIT_INSTR_OFFSETS
	.align		4
        /*1530*/ 	.byte	0x04, 0x1c
        /*1532*/ 	.short	(.L_331 - .L_330)


	//   ....[0]....
.L_330:
        /*1534*/ 	.word	0x0002f3e0


	//----- nvinfo : EIATTR_MAX_THREADS
	.align		4
.L_331:
        /*1538*/ 	.byte	0x04, 0x05
        /*153a*/ 	.short	(.L_333 - .L_332)
.L_332:
        /*153c*/ 	.word	0x00000180
        /*1540*/ 	.word	0x00000001
        /*1544*/ 	.word	0x00000001


	//----- nvinfo : EIATTR_CRS_STACK_SIZE
	.align		4
.L_333:
        /*1548*/ 	.byte	0x04, 0x1e
        /*154a*/ 	.short	(.L_335 - .L_334)
.L_334:
        /*154c*/ 	.word	0x00000000


	//----- nvinfo : EIATTR_CBANK_PARAM_SIZE
	.align		4
.L_335:
        /*1550*/ 	.byte	0x03, 0x19
        /*1552*/ 	.short	0x0af0


	//----- nvinfo : EIATTR_PARAM_CBANK
	.align		4
        /*1554*/ 	.byte	0x04, 0x0a
        /*1556*/ 	.short	(.L_337 - .L_336)
	.align		4
.L_336:
        /*1558*/ 	.word	index@(.nv.constant0._ZN7cutlass13device_kernelIN5flash11enable_sm90INS1_16FlashAttnFwdSm90INS1_25CollectiveMainloopFwdSm90ILi2EN4cute5tupleIJNS5_1CILi1EEES8_S8_EEENS6_IJNS7_ILi128EEENS7_ILi80EEENS7_ILi256EEEEEELi256ENS_6half_tEfNS_4arch4Sm90ELb1ELb0ELb1ELb1ELb1ELb1ELb0ELb1ELb1ELb1ELb0ELb0EEENS1_21CollectiveEpilogueFwdINS6_IJSA_SC_SB_EEES9_SE_SG_Li256ELb1ELb1ELb0ELb0EEENS1_36VarlenDynamicPersistentTileSchedulerILi128ELi80ELi256ELi128ELb0ELb1ELb1ELb1ELb1ELb1EEEEEEEEEvNT_6ParamsE)
        /*155c*/ 	.short	0x0210
        /*155e*/ 	.short	0x0af0


	//----- nvinfo : EIATTR_SW_WAR
	.align		4
.L_337:
        /*1560*/ 	.byte	0x04, 0x36
        /*1562*/ 	.short	(.L_339 - .L_338)
.L_338:
        /*1564*/ 	.word	0x00000008
.L_339:


//--------------------- .nv.callgraph             --------------------------
	.section	.nv.callgraph,"",@"SHT_CUDA_CALLGRAPH"
	.align	4
	.sectionentsize	8
	.align		4
        /*0000*/ 	.word	0x00000000
	.align		4
        /*0004*/ 	.word	0xffffffff
	.align		4
        /*0008*/ 	.word	index@(_ZN7cutlass13device_kernelIN5flash11enable_sm90INS1_16FlashAttnFwdSm90INS1_25CollectiveMainloopFwdSm90ILi2EN4cute5tupleIJNS5_1CILi1EEES8_S8_EEENS6_IJNS7_ILi128EEENS7_ILi80EEENS7_ILi256EEEEEELi256ENS_6half_tEfNS_4arch4Sm90ELb0ELb0ELb1ELb0ELb1ELb0ELb0ELb1ELb1ELb1ELb0ELb0EEENS1_21CollectiveEpilogueFwdINS6_IJSA_SC_SB_EEES9_SE_SG_Li256ELb0ELb1ELb0ELb0EEENS1_29StaticPersistentTileSchedulerILb0EEEEEEEEEvNT_6ParamsE)
	.align		4
        /*000c*/ 	.word	index@(__assertfail)
	.align		4
        /*0010*/ 	.word	index@(_ZN7cutlass13device_kernelIN5flash11enable_sm90INS1_16FlashAttnFwdSm90INS1_25CollectiveMainloopFwdSm90ILi2EN4cute5tupleIJNS5_1CILi1EEES8_S8_EEENS6_IJNS7_ILi128EEENS7_ILi80EEENS7_ILi256EEEEEELi256ENS_6half_tEfNS_4arch4Sm90ELb0ELb0ELb1ELb1ELb1ELb0ELb0ELb1ELb1ELb1ELb0ELb0EEENS1_21CollectiveEpilogueFwdINS6_IJSA_SC_SB_EEES9_SE_SG_Li256ELb1ELb1ELb0ELb0EEENS1_36VarlenDynamicPersistentTileSchedulerILi128ELi80ELi256ELi128ELb0ELb1ELb1ELb0ELb1ELb1EEEEEEEEEvNT_6ParamsE)
	.align		4
        /*0014*/ 	.word	index@(__assertfail)
	.align		4
        /*0018*/ 	.word	index@(_ZN7cutlass13device_kernelIN5flash11enable_sm90INS1_16FlashAttnFwdSm90INS1_25CollectiveMainloopFwdSm90ILi2EN4cute5tupleIJNS5_1CILi1EEES8_S8_EEENS6_IJNS7_ILi128EEENS7_ILi80EEENS7_ILi256EEEEEELi256ENS_6half_tEfNS_4arch4Sm90ELb0ELb0ELb1ELb1ELb1ELb1ELb0ELb1ELb1ELb1ELb0ELb0EEENS1_21CollectiveEpilogueFwdINS6_IJSA_SC_SB_EEES9_SE_SG_Li256ELb1ELb1ELb0ELb0EEENS1_36VarlenDynamicPersistentTileSchedulerILi128ELi80ELi256ELi128ELb0ELb1ELb1ELb0ELb1ELb1EEEEEEEEEvNT_6ParamsE)
	.align		4
        /*001c*/ 	.word	index@(__assertfail)
	.align		4
        /*0020*/ 	.word	index@(_ZN7cutlass13device_kernelIN5flash11enable_sm90INS1_16FlashAttnFwdSm90INS1_25CollectiveMainloopFwdSm90ILi2EN4cute5tupleIJNS5_1CILi1EEES8_S8_EEENS6_IJNS7_ILi128EEENS7_ILi64EEENS7_ILi256EEEEEELi256ENS_6half_tEfNS_4arch4Sm90ELb0ELb1ELb1ELb0ELb1ELb0ELb0ELb1ELb1ELb1ELb0ELb0EEENS1_21CollectiveEpilogueFwdINS6_IJSA_SC_SB_EEES9_SE_SG_Li256ELb0ELb1ELb0ELb0EEENS1_30DynamicPersistentTileSchedulerILi256ELi128ELb0ELb1ELb1EEEEEEEEEvNT_6ParamsE)
	.align		4
        /*0024*/ 	.word	index@(__assertfail)
	.align		4
        /*0028*/ 	.word	index@(_ZN7cutlass13device_kernelIN5flash11enable_sm90INS1_16FlashAttnFwdSm90INS1_25CollectiveMainloopFwdSm90ILi2EN4cute5tupleIJNS5_1CILi1EEES8_S8_EEENS6_IJNS7_ILi128EEENS7_ILi64EEENS7_ILi256EEEEEELi256ENS_6half_tEfNS_4arch4Sm90ELb0ELb1ELb1ELb1ELb1ELb0ELb0ELb1ELb1ELb1ELb0ELb0EEENS1_21CollectiveEpilogueFwdINS6_IJSA_SC_SB_EEES9_SE_SG_Li256ELb1ELb1ELb0ELb0EEENS1_36VarlenDynamicPersistentTileSchedulerILi128ELi64ELi256ELi128ELb0ELb1ELb1ELb1ELb0ELb1EEEEEEEEEvNT_6ParamsE)
	.align		4
        /*002c*/ 	.word	index@(__assertfail)
	.align		4
        /*0030*/ 	.word	index@(_ZN7cutlass13device_kernelIN5flash11enable_sm90INS1_16FlashAttnFwdSm90INS1_25CollectiveMainloopFwdSm90ILi2EN4cute5tupleIJNS5_1CILi1EEES8_S8_EEENS6_IJNS7_ILi128EEENS7_ILi64EEENS7_ILi256EEEEEELi256ENS_6half_tEfNS_4arch4Sm90ELb0ELb1ELb1ELb1ELb1ELb1ELb0ELb1ELb1ELb1ELb0ELb0EEENS1_21CollectiveEpilogueFwdINS6_IJSA_SC_SB_EEES9_SE_SG_Li256ELb1ELb1ELb0ELb0EEENS1_36VarlenDynamicPersistentTileSchedulerILi128ELi64ELi256ELi128ELb0ELb1ELb1ELb1ELb0ELb1EEEEEEEEEvNT_6ParamsE)
	.align		4
        /*0034*/ 	.word	index@(__assertfail)
	.align		4
        /*0038*/ 	.word	index@(_ZN7cutlass13device_kernelIN5flash11enable_sm90INS1_16FlashAttnFwdSm90INS1_25CollectiveMainloopFwdSm90ILi2EN4cute5tupleIJNS5_1CILi1EEES8_S8_EEENS6_IJNS7_ILi128EEENS7_ILi80EEENS7_ILi256EEEEEELi256ENS_6half_tEfNS_4arch4Sm90ELb1ELb0ELb1ELb0ELb1ELb0ELb0ELb1ELb1ELb1ELb0ELb0EEENS1_21CollectiveEpilogueFwdINS6_IJSA_SC_SB_EEES9_SE_SG_Li256ELb0ELb1ELb0ELb0EEENS1_30DynamicPersistentTileSchedulerILi256ELi128ELb0ELb1ELb1EEEEEEEEEvNT_6ParamsE)
	.align		4
        /*003c*/ 	.word	index@(__assertfail)
	.align		4
        /*0040*/ 	.word	index@(_ZN7cutlass13device_kernelIN5flash11enable_sm90INS1_16FlashAttnFwdSm90INS1_25CollectiveMainloopFwdSm90ILi2EN4cute5tupleIJNS5_1CILi1EEES8_S8_EEENS6_IJNS7_ILi128EEENS7_ILi80EEENS7_ILi256EEEEEELi256ENS_6half_tEfNS_4arch4Sm90ELb1ELb0ELb1ELb1ELb1ELb0ELb0ELb1ELb1ELb1ELb0ELb0EEENS1_21CollectiveEpilogueFwdINS6_IJSA_SC_SB_EEES9_SE_SG_Li256ELb1ELb1ELb0ELb0EEENS1_36VarlenDynamicPersistentTileSchedulerILi128ELi80ELi256ELi128ELb0ELb1ELb1ELb1ELb1ELb1EEEEEEEEEvNT_6ParamsE)
	.align		4
        /*0044*/ 	.word	index@(__assertfail)
	.align		4
        /*0048*/ 	.word	index@(_ZN7cutlass13device_kernelIN5flash11enable_sm90INS1_16FlashAttnFwdSm90INS1_25CollectiveMainloopFwdSm90ILi2EN4cute5tupleIJNS5_1CILi1EEES8_S8_EEENS6_IJNS7_ILi128EEENS7_ILi80EEENS7_ILi256EEEEEELi256ENS_6half_tEfNS_4arch4Sm90ELb1ELb0ELb1ELb1ELb1ELb1ELb0ELb1ELb1ELb1ELb0ELb0EEENS1_21CollectiveEpilogueFwdINS6_IJSA_SC_SB_EEES9_SE_SG_Li256ELb1ELb1ELb0ELb0EEENS1_36VarlenDynamicPersistentTileSchedulerILi128ELi80ELi256ELi128ELb0ELb1ELb1ELb1ELb1ELb1EEEEEEEEEvNT_6ParamsE)
	.align		4
        /*004c*/ 	.word	index@(__assertfail)
	.align		4
        /*0050*/ 	.word	0x00000000
	.align		4
        /*0054*/ 	.word	0xfffffffe
	.align		4
        /*0058*/ 	.word	0x00000000
	.align		4
        /*005c*/ 	.word	0xfffffffd
	.align		4
        /*0060*/ 	.word	0x00000000
	.align		4
        /*0064*/ 	.word	0xfffffffc


//--------------------- .nv.constant4             --------------------------
	.section	.nv.constant4,"a",@progbits
	.align	8
	.align		8
.nv.constant4:
        /*0000*/ 	.dword	__assertfail
	.align		8
        /*0008*/ 	.dword	__unnamed_1
	.align		8
        /*0010*/ 	.dword	__unnamed_2
	.align		8
        /*0018*/ 	.dword	__unnamed_3
	.align		8
        /*0020*/ 	.dword	__unnamed_4
	.align		8
        /*0028*/ 	.dword	__unnamed_5
	.align		8
        /*0030*/ 	.dword	__unnamed_6
	.align		8
        /*0038*/ 	.dword	__unnamed_7
	.align		8
        /*0040*/ 	.dword	__unnamed_8
	.align		8
        /*0048*/ 	.dword	__unnamed_9
	.align		8
        /*0050*/ 	.dword	_ZN80_INTERNAL_f45ec788_44_flash_fwd_hdim256_fp16_paged_softcap_sm90_cu_49158569_33794cuda3std3__45__cpo5beginE
	.align		8
        /*0058*/ 	.dword	_ZN80_INTERNAL_f45ec788_44_flash_fwd_hdim256_fp16_paged_softcap_sm90_cu_49158569_33794cuda3std3__45__cpo3endE
	.align		8
        /*0060*/ 	.dword	_ZN80_INTERNAL_f45ec788_44_flash_fwd_hdim256_fp16_paged_softcap_sm90_cu_49158569_33794cuda3std3__45__cpo6cbeginE
	.align		8
        /*0068*/ 	.dword	_ZN80_INTERNAL_f45ec788_44_flash_fwd_hdim256_fp16_paged_softcap_sm90_cu_49158569_33794cuda3std3__45__cpo4cendE
	.align		8
        /*0070*/ 	.dword	_ZN80_INTERNAL_f45ec788_44_flash_fwd_hdim256_fp16_paged_softcap_sm90_cu_49158569_33794cuda3std3__482_GLOBAL__N__f45ec788_44_flash_fwd_hdim256_fp16_paged_softcap_sm90_cu_49158569_33796ignoreE
	.align		8
        /*0078*/ 	.dword	_ZN80_INTERNAL_f45ec788_44_flash_fwd_hdim256_fp16_paged_softcap_sm90_cu_49158569_33794cuda3std3__419piecewise_constructE
	.align		8
        /*0080*/ 	.dword	_ZN80_INTERNAL_f45ec788_44_flash_fwd_hdim256_fp16_paged_softcap_sm90_cu_49158569_33794cuda3std3__48in_placeE
	.align		8
        /*0088*/ 	.dword	_ZN80_INTERNAL_f45ec788_44_flash_fwd_hdim256_fp16_paged_softcap_sm90_cu_49158569_33794cuda3std6ranges3__45__cpo4swapE
	.align		8
        /*0090*/ 	.dword	_ZN80_INTERNAL_f45ec788_44_flash_fwd_hdim256_fp16_paged_softcap_sm90_cu_49158569_33794cuda3std6ranges3__45__cpo9iter_moveE
	.align		8
        /*0098*/ 	.dword	_ZN80_INTERNAL_f45ec788_44_flash_fwd_hdim256_fp16_paged_softcap_sm90_cu_49158569_33794cute7productE
	.align		8
        /*00a0*/ 	.dword	_ZN80_INTERNAL_f45ec788_44_flash_fwd_hdim256_fp16_paged_softcap_sm90_cu_49158569_33794cute1_E
	.align		8
        /*00a8*/ 	.dword	$str$23
	.align		8
        /*00b0*/ 	.dword	$str$24


//--------------------- .text._ZN7cutlass13device_kernelIN5flash11enable_sm90INS1_16FlashAttnFwdSm90INS1_25CollectiveMainloopFwdSm90ILi2EN4cute5tupleIJNS5_1CILi1EEES8_S8_EEENS6_IJNS7_ILi128EEENS7_ILi80EEENS7_ILi256EEEEEELi256ENS_6half_tEfNS_4arch4Sm90ELb0ELb0ELb1ELb0ELb1ELb0ELb0ELb1ELb1ELb1ELb0ELb0EEENS1_21CollectiveEpilogueFwdINS6_IJSA_SC_SB_EEES9_SE_SG_Li256ELb0ELb1ELb0ELb0EEENS1_29StaticPersistentTileSchedulerILb0EEEEEEEEEvNT_6ParamsE --------------------------
	.section	.text._ZN7cutlass13device_kernelIN5flash11enable_sm90INS1_16FlashAttnFwdSm90INS1_25CollectiveMainloopFwdSm90ILi2EN4cute5tupleIJNS5_1CILi1EEES8_S8_EEENS6_IJNS7_ILi128EEENS7_ILi80EEENS7_ILi256EEEEEELi256ENS_6half_tEfNS_4arch4Sm90ELb0ELb0ELb1ELb0ELb1ELb0ELb0ELb1ELb1ELb1ELb0ELb0EEENS1_21CollectiveEpilogueFwdINS6_IJSA_SC_SB_EEES9_SE_SG_Li256ELb0ELb1ELb0ELb0EEENS1_29StaticPersistentTileSchedulerILb0EEEEEEEEEvNT_6ParamsE,"ax",@progbits
	.align	128
.text._ZN7cutlass13device_kernelIN5flash11enable_sm90INS1_16FlashAttnFwdSm90INS1_25CollectiveMainloopFwdSm90ILi2EN4cute5tupleIJNS5_1CILi1EEES8_S8_EEENS6_IJNS7_ILi128EEENS7_ILi80EEENS7_ILi256EEEEEELi256ENS_6half_tEfNS_4arch4Sm90ELb0ELb0ELb1ELb0ELb1ELb0ELb0ELb1ELb1ELb1ELb0ELb0EEENS1_21CollectiveEpilogueFwdINS6_IJSA_SC_SB_EEES9_SE_SG_Li256ELb0ELb1ELb0ELb0EEENS1_29StaticPersistentTileSchedulerILb0EEEEEEEEEvNT_6ParamsE:
        .type           _ZN7cutlass13device_kernelIN5flash11enable_sm90INS1_16FlashAttnFwdSm90INS1_25CollectiveMainloopFwdSm90ILi2EN4cute5tupleIJNS5_1CILi1EEES8_S8_EEENS6_IJNS7_ILi128EEENS7_ILi80EEENS7_ILi256EEEEEELi256ENS_6half_tEfNS_4arch4Sm90ELb0ELb0ELb1ELb0ELb1ELb0ELb0ELb1ELb1ELb1ELb0ELb0EEENS1_21CollectiveEpilogueFwdINS6_IJSA_SC_SB_EEES9_SE_SG_Li256ELb0ELb1ELb0ELb0EEENS1_29StaticPersistentTileSchedulerILb0EEEEEEEEEvNT_6ParamsE,@function
        .size           _ZN7cutlass13device_kernelIN5flash11enable_sm90INS1_16FlashAttnFwdSm90INS1_25CollectiveMainloopFwdSm90ILi2EN4cute5tupleIJNS5_1CILi1EEES8_S8_EEENS6_IJNS7_ILi128EEENS7_ILi80EEENS7_ILi256EEEEEELi256ENS_6half_tEfNS_4arch4Sm90ELb0ELb0ELb1ELb0ELb1ELb0ELb0ELb1ELb1ELb1ELb0ELb0EEENS1_21CollectiveEpilogueFwdINS6_IJSA_SC_SB_EEES9_SE_SG_Li256ELb0ELb1ELb0ELb0EEENS1_29StaticPersistentTileSchedulerILb0EEEEEEEEEvNT_6ParamsE,(.L_x_3294 - _ZN7cutlass13device_kernelIN5flash11enable_sm90INS1_16FlashAttnFwdSm90INS1_25CollectiveMainloopFwdSm90ILi2EN4cute5tupleIJNS5_1CILi1EEES8_S8_EEENS6_IJNS7_ILi128EEENS7_ILi80EEENS7_ILi256EEEEEELi256ENS_6half_tEfNS_4arch4Sm90ELb0ELb0ELb1ELb0ELb1ELb0ELb0ELb1ELb1ELb1ELb0ELb0EEENS1_21CollectiveEpilogueFwdINS6_IJSA_SC_SB_EEES9_SE_SG_Li256ELb0ELb1ELb0ELb0EEENS1_29StaticPersistentTileSchedulerILb0EEEEEEEEEvNT_6ParamsE)
        .other          _ZN7cutlass13device_kernelIN5flash11enable_sm90INS1_16FlashAttnFwdSm90INS1_25CollectiveMainloopFwdSm90ILi2EN4cute5tupleIJNS5_1CILi1EEES8_S8_EEENS6_IJNS7_ILi128EEENS7_ILi80EEENS7_ILi256EEEEEELi256ENS_6half_tEfNS_4arch4Sm90ELb0ELb0ELb1ELb0ELb1ELb0ELb0ELb1ELb1ELb1ELb0ELb0EEENS1_21CollectiveEpilogueFwdINS6_IJSA_SC_SB_EEES9_SE_SG_Li256ELb0ELb1ELb0ELb0EEENS1_29StaticPersistentTileSchedulerILb0EEEEEEEEEvNT_6ParamsE,@"STO_CUDA_ENTRY STV_DEFAULT"
_ZN7cutlass13device_kernelIN5flash11enable_sm90INS1_16FlashAttnFwdSm90INS1_25CollectiveMainloopFwdSm90ILi2EN4cute5tupleIJNS5_1CILi1EEES8_S8_EEENS6_IJNS7_ILi128EEENS7_ILi80EEENS7_ILi256EEEEEELi256ENS_6half_tEfNS_4arch4Sm90ELb0ELb0ELb1ELb0ELb1ELb0ELb0ELb1ELb1ELb1ELb0ELb0EEENS1_21CollectiveEpilogueFwdINS6_IJSA_SC_SB_EEES9_SE_SG_Li256ELb0ELb1ELb0ELb0EEENS1_29StaticPersistentTileSchedulerILb0EEEEEEEEEvNT_6ParamsE:
[----:B------:R-:W0:Y:S02]  /*0000*/  LDC R1, c[0x0][0x28] ;  /* 0x00000a00ff017b82 */ /* 0x000e240000000800 */
[----:B0-----:R-:W-:Y:S01]  /*0010*/  VIADD R1, R1, 0xfffffff0 ;  /* 0xfffffff001017836 */ /* 0x001fe20000000000 */
[----:B------:R-:W0:Y:S01]  /*0020*/  S2R R27, SR_TID.X ;  /* 0x00000000001b7919 */ /* 0x000e220000002100 */
[----:B------:R-:W-:Y:S01]  /*0030*/  ELECT P0, URZ, PT ;  /* 0x00000000003f782f */ /* 0x000fe20003800000 */
[----:B------:R-:W-:Y:S01]  /*0040*/  UMOV UR4, 0x80 ;  /* 0x0000008000047882 */ /* 0x000fe20000000000 */
[----:B------:R-:W-:Y:S01]  /*0050*/  UMOV UR7, 0x100 ;  /* 0x0000010000077882 */ /* 0x000fe20000000000 */
[----:B0-----:R-:W-:-:S05]  /*0060*/  SHF.R.U32.HI R0, RZ, 0x5, R27 ;  /* 0x00000005ff007819 */ /* 0x001fca000001161b */
[----:B------:R-:W0:Y:S02]  /*0070*/  SHFL.IDX PT, R2, R0, RZ, 0x1f ;  /* 0x00001fff00027589 */ /* 0x000e2400000e0000 */
[C---:B0-----:R-:W-:Y:S02]  /*0080*/  ISETP.NE.OR P0, PT, R2.reuse, RZ, !P0 ;  /* 0x000000ff0200720c */ /* 0x041fe40004705670 */
[----:B------:R-:W-:Y:S02]  /*0090*/  ISETP.NE.AND P1, PT, R2, RZ, PT ;  /* 0x000000ff0200720c */ /* 0x000fe40003f25270 */
[----:B------:R-:W-:-:S06]  /*00a0*/  SHF.R.U32.HI R2, RZ, 0x7, R27 ;  /* 0x00000007ff027819 */ /* 0x000fcc000001161b */
[----:B------:R-:W0:Y:S03]  /*00b0*/  SHFL.IDX PT, R2, R2, RZ, 0x1f ;  /* 0x00001fff02027589 */ /* 0x000e2600000e0000 */
[----:B------:R-:W-:Y:S01]  /*00c0*/  VOTEU.ALL UP0, P0 ;  /* 0x00000000003f7886 */ /* 0x000fe20000000000 */
[----:B------:R-:W-:-:S04]  /*00d0*/  VOTEU.ALL UP1, P0 ;  /* 0x00000000003f7886 */ /* 0x000fc80000020000 */
[----:B------:R-:W1:Y:S01]  /*00e0*/  @!UP0 S2UR UR8, SR_CgaCtaId ;  /* 0x00000000000889c3 */ /* 0x000e620000008800 */
[----:B------:R-:W-:Y:S01]  /*00f0*/  @!UP0 UMOV UR6, 0x400 ;  /* 0x0000040000068882 */ /* 0x000fe20000000000 */
[----:B------:R-:W-:-:S04]  /*0100*/  @!UP0 UIADD3 UR4, -UR4, 0x100000, URZ ;  /* 0x0010000004048890 */ /* 0x000fc8000fffe13f */
[----:B------:R-:W-:Y:S02]  /*0110*/  @!UP0 USHF.L.U32 UR5, UR4, 0xb, URZ ;  /* 0x0000000b04058899 */ /* 0x000fe4000800063f */
[----:B------:R-:W-:Y:S02]  /*0120*/  @!UP0 USHF.L.U32 UR4, UR4, 0x1, URZ ;  /* 0x0000000104048899 */ /* 0x000fe4000800063f */
[----:B-1----:R-:W-:Y:S02]  /*0130*/  @!UP0 ULEA UR8, UR8, UR6, 0x18 ;  /* 0x0000000608088291 */ /* 0x002fe4000f8ec03f */
[----:B------:R-:W-:-:S04]  /*0140*/  @!UP0 UIADD3 UR6, -UR7, 0x100000, URZ ;  /* 0x0010000007068890 */ /* 0x000fc8000fffe13f */
[----:B------:R-:W-:Y:S02]  /*0150*/  @!UP0 USHF.L.U32 UR7, UR6, 0xb, URZ ;  /* 0x0000000b06078899 */ /* 0x000fe4000800063f */
[----:B------:R-:W-:Y:S01]  /*0160*/  @!UP0 USHF.L.U32 UR6, UR6, 0x1, URZ ;  /* 0x0000000106068899 */ /* 0x000fe2000800063f */
[----:B------:R-:W-:-:S05]  /*0170*/  VOTEU.ALL UP0, P0 ;  /* 0x00000000003f7886 */ /* 0x000fca0000000000 */
[----:B------:R1:W2:Y:S06]  /*0180*/  @!UP0 SYNCS.EXCH.64 URZ, [UR8+0x38800], UR4 ;  /* 0x03880004083f85b2 */ /* 0x0002ac0008000100 */
[----:B------:R1:W3:Y:S02]  /*0190*/  @!UP1 SYNCS.EXCH.64 URZ, [UR8+0x38820], UR6 ;  /* 0x03882006083f95b2 */ /* 0x0002e40008000100 */
[----:B01----:R-:W-:Y:S05]  /*01a0*/  @P1 BRA `(.L_x_0) ;  /* 0x0000000000481947 */ /* 0x003fea0003800000 */
[----:B------:R-:W0:Y:S01]  /*01b0*/  S2UR UR5, SR_CgaCtaId ;  /* 0x00000000000579c3 */ /* 0x000e220000008800 */
[----:B------:R-:W-:Y:S01]  /*01c0*/  UMOV UR4, 0x400 ;  /* 0x0000040000047882 */ /* 0x000fe20000000000 */
[----:B------:R-:W-:Y:S01]  /*01d0*/  UMOV UR6, 0x80 ;  /* 0x0000008000067882 */ /* 0x000fe20000000000 */
[----:B------:R-:W-:Y:S01]  /*01e0*/  UMOV UR7, 0x100 ;  /* 0x0000010000077882 */ /* 0x000fe20000000000 */
[----:B------:R-:W-:Y:S01]  /*01f0*/  ELECT P0, URZ, PT ;  /* 0x00000000003f782f */ /* 0x000fe20003800000 */
[----:B0-----:R-:W-:Y:S02]  /*0200*/  ULEA UR8, UR5, UR4, 0x18 ;  /* 0x0000000405087291 */ /* 0x001fe4000f8ec03f */
[----:B------:R-:W-:-:S04]  /*0210*/  UIADD3 UR4, -UR6, 0x100000, URZ ;  /* 0x0010000006047890 */ /* 0x000fc8000fffe13f */
[----:B------:R-:W-:Y:S02]  /*0220*/  USHF.L.U32 UR5, UR4, 0xb, URZ ;  /* 0x0000000b04057899 */ /* 0x000fe4000800063f */
[----:B------:R-:W-:Y:S02]  /*0230*/  USHF.L.U32 UR4, UR4, 0x1, URZ ;  /* 0x0000000104047899 */ /* 0x000fe4000800063f */
[----:B------:R-:W-:-:S04]  /*0240*/  UIADD3 UR6, -UR7, 0x100000, URZ ;  /* 0x0010000007067890 */ /* 0x000fc8000fffe13f */
[----:B------:R-:W-:Y:S02]  /*0250*/  USHF.L.U32 UR7, UR6, 0xb, URZ ;  /* 0x0000000b06077899 */ /* 0x000fe4000800063f */
[----:B------:R-:W-:Y:S01]  /*0260*/  USHF.L.U32 UR6, UR6, 0x1, URZ ;  /* 0x0000000106067899 */ /* 0x000fe2000800063f */
[----:B------:R-:W0:Y:S03]  /*0270*/  FENCE.VIEW.ASYNC.S ;  /* 0x00000000000073c6 */ /* 0x000e260000000000 */
[----:B0-----:R0:W1:Y:S08]  /*0280*/  SYNCS.EXCH.64 URZ, [UR8+0x38830], UR4 ;  /* 0x03883004083f75b2 */ /* 0x0010700008000100 */
[----:B------:R0:W4:Y:S01]  /*0290*/  SYNCS.EXCH.64 URZ, [UR8+0x38840], UR6 ;  /* 0x03884006083f75b2 */ /* 0x0001220008000100 */
[----:B------:R0:W0:Y:S01]  /*02a0*/  SYNCS.EXCH.64 URZ, [UR8+0x38838], UR4 ;  /* 0x03883804083f75b2 */ /* 0x0000220008000100 */
[----:B------:R0:W0:Y:S01]  /*02b0*/  SYNCS.EXCH.64 URZ, [UR8+0x38848], UR6 ;  /* 0x03884806083f75b2 */ /* 0x0000220008000100 */
[----:B------:R-:W-:Y:S01]  /*02c0*/  NOP ;  /* 0x0000000000007918 */ /* 0x000fe20000000000 */
.L_x_0:
[----:B------:R-:W5:Y:S01]  /*02d0*/  SHFL.IDX PT, R3, R0, RZ, 0x1f ;  /* 0x00001fff00037589 */ /* 0x000f6200000e0000 */
[----:B------:R-:W-:Y:S01]  /*02e0*/  NOP ;  /* 0x0000000000007918 */ /* 0x000fe20000000000 */
[----:B-----5:R-:W-:-:S13]  /*02f0*/  ISETP.NE.AND P0, PT, R3, RZ, PT ;  /* 0x000000ff0300720c */ /* 0x020fda0003f05270 */
[----:B------:R-:W-:Y:S05]  /*0300*/  @P0 BRA `(.L_x_1) ;  /* 0x0000000000480947 */ /* 0x000fea0003800000 */
[----:B0-----:R-:W0:Y:S01]  /*0310*/  S2UR UR5, SR_CgaCtaId ;  /* 0x00000000000579c3 */ /* 0x001e220000008800 */
        /* <DEDUP_REMOVED lines=12> */
[----:B0-----:R0:W0:Y:S08]  /*03e0*/  SYNCS.EXCH.64 URZ, [UR8+0x38850], UR4 ;  /* 0x03885004083f75b2 */ /* 0x0010300008000100 */
[----:B------:R0:W0:Y:S01]  /*03f0*/  SYNCS.EXCH.64 URZ, [UR8+0x38860], UR6 ;  /* 0x03886006083f75b2 */ /* 0x0000220008000100 */
[----:B------:R0:W0:Y:S01]  /*0400*/  SYNCS.EXCH.64 URZ, [UR8+0x38858], UR4 ;  /* 0x03885804083f75b2 */ /* 0x0000220008000100 */
[----:B------:R0:W0:Y:S01]  /*0410*/  SYNCS.EXCH.64 URZ, [UR8+0x38868], UR6 ;  /* 0x03886806083f75b2 */ /* 0x0000220008000100 */
[----:B------:R-:W-:Y:S01]  /*0420*/  NOP ;  /* 0x0000000000007918 */ /* 0x000fe20000000000 */
.L_x_1:
[----:B------:R-:W5:Y:S01]  /*0430*/  SHFL.IDX PT, R3, R0, RZ, 0x1f ;  /* 0x00001fff00037589 */ /* 0x000f6200000e0000 */
[----:B------:R-:W-:Y:S01]  /*0440*/  NOP ;  /* 0x0000000000007918 */ /* 0x000fe20000000000 */
[----:B-----5:R-:W-:-:S13]  /*0450*/  ISETP.NE.AND P0, PT, R3, RZ, PT ;  /* 0x000000ff0300720c */ /* 0x020fda0003f05270 */
[----:B------:R-:W-:Y:S05]  /*0460*/  @P0 BRA `(.L_x_2) ;  /* 0x0000000000380947 */ /* 0x000fea0003800000 */
[----:B0-----:R-:W0:Y:S01]  /*0470*/  S2UR UR5, SR_CgaCtaId ;  /* 0x00000000000579c3 */ /* 0x001e220000008800 */
[----:B------:R-:W-:Y:S01]  /*0480*/  UMOV UR4, 0x400 ;  /* 0x0000040000047882 */ /* 0x000fe20000000000 */
[----:B------:R-:W-:Y:S01]  /*0490*/  UMOV UR7, 0x80 ;  /* 0x0000008000077882 */ /* 0x000fe20000000000 */
[----:B------:R-:W-:Y:S01]  /*04a0*/  ELECT P0, URZ, PT ;  /* 0x00000000003f782f */ /* 0x000fe20003800000 */
[----:B0-----:R-:W-:Y:S02]  /*04b0*/  ULEA UR6, UR5, UR4, 0x18 ;  /* 0x0000000405067291 */ /* 0x001fe4000f8ec03f */
[----:B------:R-:W-:-:S04]  /*04c0*/  UIADD3 UR4, -UR7, 0x100000, URZ ;  /* 0x0010000007047890 */ /* 0x000fc8000fffe13f */
[----:B------:R-:W-:Y:S02]  /*04d0*/  USHF.L.U32 UR5, UR4, 0xb, URZ ;  /* 0x0000000b04057899 */ /* 0x000fe4000800063f */
[----:B------:R-:W-:Y:S01]  /*04e0*/  USHF.L.U32 UR4, UR4, 0x1, URZ ;  /* 0x0000000104047899 */ /* 0x000fe2000800063f */
[----:B------:R-:W0:Y:S11]  /*04f0*/  FENCE.VIEW.ASYNC.S ;  /* 0x00000000000073c6 */ /* 0x000e360000000000 */
[----:B0-----:R0:W0:Y:S01]  /*0500*/  SYNCS.EXCH.64 URZ, [UR6+0x38870], UR4 ;  /* 0x03887004063f75b2 */ /* 0x0010220008000100 */
[----:B------:R0:W0:Y:S01]  /*0510*/  SYNCS.EXCH.64 URZ, [UR6+0x38880], UR4 ;  /* 0x03888004063f75b2 */ /* 0x0000220008000100 */
[----:B------:R0:W0:Y:S01]  /*0520*/  SYNCS.EXCH.64 URZ, [UR6+0x38878], UR4 ;  /* 0x03887804063f75b2 */ /* 0x0000220008000100 */
[----:B------:R0:W0:Y:S01]  /*0530*/  SYNCS.EXCH.64 URZ, [UR6+0x38888], UR4 ;  /* 0x03888804063f75b2 */ /* 0x0000220008000100 */
[----:B------:R-:W-:Y:S01]  /*0540*/  NOP ;  /* 0x0000000000007918 */ /* 0x000fe20000000000 */
.L_x_2:
        /* <DEDUP_REMOVED lines=22> */
.L_x_3:
[----:B------:R-:W5:Y:S01]  /*06b0*/  SHFL.IDX PT, R3, R0, RZ, 0x1f ;  /* 0x00001fff00037589 */ /* 0x000f6200000e0000 */
[----:B------:R-:W-:Y:S01]  /*06c0*/  R2UR UR9, R2 ;  /* 0x00000000020972ca */ /* 0x000fe200000e0000 */
        /* <DEDUP_REMOVED lines=21> */
.L_x_4:
[----:B------:R-:W-:Y:S01]  /*0820*/  UISETP.NE.AND UP0, UPT, UR9, URZ, UPT ;  /* 0x0000003f0900728c */ /* 0x000fe2000bf05270 */
[----:B------:R-:W-:Y:S01]  /*0830*/  NOP ;  /* 0x0000000000007918 */ /* 0x000fe20000000000 */
[----:B0-----:R-:W-:Y:S01]  /*0840*/  UMOV UR4, 0x1 ;  /* 0x0000000100047882 */ /* 0x001fe20000000000 */
[----:B------:R-:W-:Y:S01]  /*0850*/  ULDC.64 UR36, c[0x0][0x208] ;  /* 0x0000820000247ab9 */ /* 0x000fe20000000a00 */
[----:B------:R-:W-:Y:S01]  /*0860*/  USEL UR4, UR4, 0x2, !UP0 ;  /* 0x0000000204047887 */ /* 0x000fe2000c000000 */
[----:B-1234-:R-:W-:Y:S01]  /*0870*/  BAR.SYNC.DEFER_BLOCKING 0x0 ;  /* 0x0000000000007b1d */ /* 0x01efe20000010000 */
[----:B------:R-:W-:-:S04]  /*0880*/  PLOP3.LUT P0, PT, PT, PT, UP0, 0x80, 0x0 ;  /* 0x000000000000781c */ /* 0x000fc80003f0f008 */
[----:B------:R-:W-:-:S05]  /*0890*/  IMAD.U32 R2, RZ, RZ, UR4 ;  /* 0x00000004ff027e24 */ /* 0x000fca000f8e00ff */
[----:B------:R0:W-:Y:S04]  /*08a0*/  STL [R1+0xc], R2 ;  /* 0x00000c0201007387 */ /* 0x0001e80000100800 */
[----:B------:R-:W-:Y:S05]  /*08b0*/  @!P0 BRA `(.L_x_5) ;  /* 0x000000c400008947 */ /* 0x000fea0003800000 */
.L_x_6:
[----:B------:R-:W-:-:S08]  /*08c0*/  NOP ;  /* 0x0000000000007918 */ /* 0x000fd00000000000 */
[----:B------:R-:W1:Y:S02]  /*08d0*/  USETMAXREG.TRY_ALLOC.CTAPOOL UP0, 0xe8 ;  /* 0x000000e8000079c8 */ /* 0x000e640008000600 */
[----:B-1----:R-:W-:-:S13]  /*08e0*/  PLOP3.LUT P0, PT, PT, PT, UP0, 0x80, 0x0 ;  /* 0x000000000000781c */ /* 0x002fda0003f0f008 */
[----:B------:R-:W-:Y:S05]  /*08f0*/  @!P0 BRA `(.L_x_6) ;  /* 0xfffffffc00f08947 */ /* 0x000fea000383ffff */
[----:B------:R-:W1:Y:S08]  /*0900*/  S2UR UR4, SR_CTAID.X ;  /* 0x00000000000479c3 */ /* 0x000e700000002500 */
[----:B------:R-:W-:Y:S08]  /*0910*/  BAR.ARV 0x8, 0x180 ;  /* 0x0206000000007b1d */ /* 0x000ff00000002000 */
[----:B------:R-:W1:Y:S02]  /*0920*/  LDC R0, c[0x0][0xc34] ;  /* 0x00030d00ff007b82 */ /* 0x000e640000000800 */
[----:B-1----:R-:W-:-:S13]  /*0930*/  ISETP.LE.AND P0, PT, R0, UR4, PT ;  /* 0x0000000400007c0c */ /* 0x002fda000bf03270 */
[----:B------:R-:W-:Y:S05]  /*0940*/  @P0 EXIT ;  /* 0x000000000000094d */ /* 0x000fea0003800000 */
[----:B0-----:R-:W2:Y:S01]  /*0950*/  LDL R2, [R1+0xc] ;  /* 0x00000c0001027983 */ /* 0x001ea20000100800 */
[----:B------:R-:W-:Y:S01]  /*0960*/  VIADD R213, R27, 0xffffff80 ;  /* 0xffffff801bd57836 */ /* 0x000fe20000000000 */
[----:B------:R-:W-:Y:S01]  /*0970*/  UMOV UR38, URZ ;  /* 0x0000003f00267c82 */ /* 0x000fe20008000000 */
[----:B------:R-:W-:Y:S01]  /*0980*/  IMAD.U32 R214, RZ, RZ, UR4 ;  /* 0x00000004ffd67e24 */ /* 0x000fe2000f8e00ff */
[----:B------:R-:W-:Y:S02]  /*0990*/  UMOV UR4, URZ ;  /* 0x0000003f00047c82 */ /* 0x000fe40008000000 */
[----:B------:R-:W-:Y:S01]  /*09a0*/  SHF.R.S32.HI R0, RZ, 0x1f, R213 ;  /* 0x0000001fff007819 */ /* 0x000fe200000114d5 */
[----:B------:R-:W-:Y:S01]  /*09b0*/  IMAD.U32 R16, RZ, RZ, UR4 ;  /* 0x00000004ff107e24 */ /* 0x000fe2000f8e00ff */
[----:B------:R-:W-:Y:S02]  /*09c0*/  MOV R219, UR4 ;  /* 0x0000000400db7c02 */ /* 0x000fe40008000f00 */
[----:B------:R-:W-:-:S02]  /*09d0*/  LEA.HI R5, R0, R213, RZ, 0x5 ;  /* 0x000000d500057211 */ /* 0x000fc400078f28ff */
[CC--:B------:R-:W-:Y:S02]  /*09e0*/  LEA.HI R4, R0.reuse, R213.reuse, RZ, 0x4 ;  /* 0x000000d500047211 */ /* 0x0c0fe400078f20ff */
[CC--:B------:R-:W-:Y:S01]  /*09f0*/  LEA.HI R6, R0.reuse, R213.reuse, RZ, 0x2 ;  /* 0x000000d500067211 */ /* 0x0c0fe200078f10ff */
[----:B------:R-:W-:Y:S01]  /*0a00*/  IMAD.SHL.U32 R7, R5, 0x20, RZ ;  /* 0x0000002005077824 */ /* 0x000fe200078e00ff */
[----:B------:R-:W-:Y:S02]  /*0a10*/  LEA.HI R218, R0, R213, RZ, 0x3 ;  /* 0x000000d500da7211 */ /* 0x000fe400078f18ff */
[----:B------:R-:W-:Y:S02]  /*0a20*/  SHF.R.S32.HI R5, RZ, 0x4, R4 ;  /* 0x00000004ff057819 */ /* 0x000fe40000011404 */
[----:B------:R-:W-:Y:S02]  /*0a30*/  LOP3.LUT R10, R6, 0xfffffffc, RZ, 0xc0, !PT ;  /* 0xfffffffc060a7812 */ /* 0x000fe400078ec0ff */
[----:B------:R-:W-:-:S02]  /*0a40*/  LOP3.LUT R6, R4, 0x3fffff0, RZ, 0xc0, !PT ;  /* 0x03fffff004067812 */ /* 0x000fc400078ec0ff */
[----:B------:R-:W-:Y:S01]  /*0a50*/  LEA.HI R4, R4, R5, RZ, 0x1 ;  /* 0x0000000504047211 */ /* 0x000fe200078f08ff */
[----:B------:R-:W-:Y:S01]  /*0a60*/  IMAD.IADD R10, R213, 0x1, -R10 ;  /* 0x00000001d50a7824 */ /* 0x000fe200078e0a0a */
[----:B------:R-:W-:Y:S01]  /*0a70*/  LOP3.LUT R7, R7, 0xfffffc00, RZ, 0xc0, !PT ;  /* 0xfffffc0007077812 */ /* 0x000fe200078ec0ff */
[----:B------:R-:W-:Y:S01]  /*0a80*/  IMAD.IADD R6, R213, 0x1, -R6 ;  /* 0x00000001d5067824 */ /* 0x000fe200078e0a06 */
[----:B------:R-:W-:Y:S02]  /*0a90*/  LOP3.LUT R4, R4, 0x1ffffffe, RZ, 0xc0, !PT ;  /* 0x1ffffffe04047812 */ /* 0x000fe400078ec0ff */
[----:B------:R-:W-:Y:S01]  /*0aa0*/  LOP3.LUT R12, R218, 0xfffffff8, RZ, 0xc0, !PT ;  /* 0xfffffff8da0c7812 */ /* 0x000fe200078ec0ff */
[----:B------:R-:W-:Y:S01]  /*0ab0*/  IMAD R7, R6, 0x40, R7 ;  /* 0x0000004006077824 */ /* 0x000fe200078e0207 */
[----:B------:R-:W-:Y:S01]  /*0ac0*/  LEA.HI R6, R10, R10, RZ, 0x1 ;  /* 0x0000000a0a067211 */ /* 0x000fe200078f08ff */
[----:B------:R-:W-:Y:S01]  /*0ad0*/  IMAD.IADD R4, R5, 0x1, -R4 ;  /* 0x0000000105047824 */ /* 0x000fe200078e0a04 */
[----:B------:R-:W-:-:S03]  /*0ae0*/  SHF.R.S32.HI R218, RZ, 0x3, R218 ;  /* 0x00000003ffda7819 */ /* 0x000fc600000114da */
[----:B------:R-:W-:Y:S01]  /*0af0*/  IMAD R224, R4, 0x8, R7 ;  /* 0x0000000804e07824 */ /* 0x000fe200078e0207 */
[----:B--2---:R-:W-:Y:S02]  /*0b00*/  R2UR UR5, R2 ;  /* 0x00000000020572ca */ /* 0x004fe400000e0000 */
[----:B------:R-:W-:-:S04]  /*0b10*/  LEA.HI R2, R0, R213, RZ, 0x7 ;  /* 0x000000d500027211 */ /* 0x000fc800078f38ff */
[C---:B------:R-:W-:Y:S02]  /*0b20*/  LOP3.LUT R220, R2.reuse, 0xffffff80, RZ, 0xc0, !PT ;  /* 0xffffff8002dc7812 */ /* 0x040fe400078ec0ff */
[----:B------:R-:W-:Y:S02]  /*0b30*/  SHF.R.S32.HI R221, RZ, 0x7, R2 ;  /* 0x00000007ffdd7819 */ /* 0x000fe40000011402 */
[----:B------:R-:W-:Y:S02]  /*0b40*/  IADD3 R220, R213, -R220, RZ ;  /* 0x800000dcd5dc7210 */ /* 0x000fe40007ffe0ff */
[----:B------:R-:W-:Y:S01]  /*0b50*/  LEA.HI R2, R2, R221, RZ, 0x1 ;  /* 0x000000dd02027211 */ /* 0x000fe200078f08ff */
[----:B------:R-:W-:Y:S01]  /*0b60*/  ULOP3.LUT UR5, UR5, 0x1, URZ, 0xfc, !UPT ;  /* 0x0000000105057892 */ /* 0x000fe2000f8efc3f */
[----:B------:R-:W-:Y:S02]  /*0b70*/  SHF.R.S32.HI R3, RZ, 0x1f, R220 ;  /* 0x0000001fff037819 */ /* 0x000fe400000114dc */
[----:B------:R-:W-:-:S02]  /*0b80*/  LOP3.LUT R2, R2, 0x3fffffe, RZ, 0xc0, !PT ;  /* 0x03fffffe02027812 */ /* 0x000fc400078ec0ff */
[CC--:B------:R-:W-:Y:S01]  /*0b90*/  LEA.HI R0, R3.reuse, R220.reuse, RZ, 0x2 ;  /* 0x000000dc03007211 */ /* 0x0c0fe200078f10ff */
[----:B------:R-:W-:Y:S01]  /*0ba0*/  IMAD.U32 R226, RZ, RZ, UR5 ;  /* 0x00000005ffe27e24 */ /* 0x000fe2000f8e00ff */
[----:B------:R-:W-:Y:S01]  /*0bb0*/  LEA.HI R5, R3, R220, RZ, 0x5 ;  /* 0x000000dc03057211 */ /* 0x000fe200078f28ff */
[----:B------:R-:W-:Y:S01]  /*0bc0*/  IMAD.IADD R2, R221, 0x1, -R2 ;  /* 0x00000001dd027824 */ /* 0x000fe200078e0a02 */
[--C-:B------:R-:W-:Y:S02]  /*0bd0*/  SHF.R.S32.HI R8, RZ, 0x2, R0.reuse ;  /* 0x00000002ff087819 */ /* 0x100fe40000011400 */
[----:B------:R-:W-:Y:S02]  /*0be0*/  SHF.R.S32.HI R9, RZ, 0x1f, R0 ;  /* 0x0000001fff097819 */ /* 0x000fe40000011400 */
[----:B------:R-:W-:Y:S02]  /*0bf0*/  IADD3 R213, R213, -R12, RZ ;  /* 0x8000000cd5d57210 */ /* 0x000fe40007ffe0ff */
[----:B------:R-:W-:-:S02]  /*0c00*/  LEA.HI R9, R9, R8, RZ, 0x3 ;  /* 0x0000000809097211 */ /* 0x000fc400078f18ff */
[----:B------:R-:W-:Y:S01]  /*0c10*/  SHF.R.S32.HI R5, RZ, 0x5, R5 ;  /* 0x00000005ff057819 */ /* 0x000fe20000011405 */
[----:B------:R-:W-:Y:S01]  /*0c20*/  IMAD.SHL.U32 R19, R213, 0x8, RZ ;  /* 0x00000008d5137824 */ /* 0x000fe200078e00ff */
[----:B------:R-:W-:Y:S02]  /*0c30*/  LOP3.LUT R9, R9, 0xfffffff8, RZ, 0xc0, !PT ;  /* 0xfffffff809097812 */ /* 0x000fe400078ec0ff */
[----:B------:R-:W-:Y:S01]  /*0c40*/  LOP3.LUT R3, R0, 0x7ffffffc, RZ, 0xc0, !PT ;  /* 0x7ffffffc00037812 */ /* 0x000fe200078ec0ff */
[C---:B------:R-:W-:Y:S01]  /*0c50*/  VIADD R212, R19.reuse, 0x40 ;  /* 0x0000004013d47836 */ /* 0x040fe20000000000 */
[----:B------:R-:W-:Y:S01]  /*0c60*/  MOV R12, 0xfffffffe ;  /* 0xfffffffe000c7802 */ /* 0x000fe20000000f00 */
[----:B------:R-:W-:Y:S01]  /*0c70*/  IMAD.IADD R8, R8, 0x1, -R9 ;  /* 0x0000000108087824 */ /* 0x000fe200078e0a09 */
[----:B------:R-:W-:Y:S01]  /*0c80*/  LOP3.LUT R9, R6, 0x1ffffffe, RZ, 0xc0, !PT ;  /* 0x1ffffffe06097812 */ /* 0x000fe200078ec0ff */
[C---:B------:R-:W-:Y:S02]  /*0c90*/  VIADD R23, R19.reuse, 0x80 ;  /* 0x0000008013177836 */ /* 0x040fe40000000000 */
[----:B------:R-:W-:Y:S01]  /*0ca0*/  VIADD R22, R19, 0xc0 ;  /* 0x000000c013167836 */ /* 0x000fe20000000000 */
[----:B------:R-:W-:Y:S01]  /*0cb0*/  LEA R5, R5, R8, 0x4 ;  /* 0x0000000805057211 */ /* 0x000fe200078e20ff */
[----:B------:R-:W-:Y:S01]  /*0cc0*/  IMAD.IADD R3, R220, 0x1, -R3 ;  /* 0x00000001dc037824 */ /* 0x000fe200078e0a03 */
[----:B------:R-:W-:Y:S01]  /*0cd0*/  SHF.R.S32.HI R0, RZ, 0x1f, R23 ;  /* 0x0000001fff007819 */ /* 0x000fe20000011417 */
[----:B------:R-:W-:Y:S01]  /*0ce0*/  IMAD.IADD R9, R10, 0x1, -R9 ;  /* 0x000000010a097824 */ /* 0x000fe200078e0a09 */
[----:B------:R-:W-:Y:S01]  /*0cf0*/  LEA R222, R2, R5, 0x6 ;  /* 0x0000000502de7211 */ /* 0x000fe200078e30ff */
[----:B------:R-:W-:Y:S01]  /*0d00*/  IMAD R225, R3, R12, 0x50 ;  /* 0x0000005003e17424 */ /* 0x000fe200078e020c */
[----:B------:R-:W-:-:S02]  /*0d10*/  SHF.R.S32.HI R2, RZ, 0x1f, R212 ;  /* 0x0000001fff027819 */ /* 0x000fc400000114d4 */
[----:B------:R-:W-:Y:S01]  /*0d20*/  SHF.R.S32.HI R227, RZ, 0x1f, R22 ;  /* 0x0000001fffe37819 */ /* 0x000fe20000011416 */
[----:B------:R-:W-:-:S07]  /*0d30*/  IMAD R223, R9, 0x8, R222 ;  /* 0x0000000809df7824 */ /* 0x000fce00078e02de */
.L_x_39:
[----:B0-----:R-:W0:Y:S01]  /*0d40*/  SHFL.IDX PT, R0, R221, RZ, 0x1f ;  /* 0x00001fffdd007589 */ /* 0x001e2200000e0000 */
[----:B-1----:R-:W1:Y:S01]  /*0d50*/  S2UR UR61, SR_CgaCtaId ;  /* 0x00000000003d79c3 */ /* 0x002e620000008800 */
[----:B------:R-:W-:Y:S01]  /*0d60*/  ULDC.64 UR6, c[0x0][0x418] ;  /* 0x0001060000067ab9 */ /* 0x000fe20000000a00 */
[----:B------:R-:W-:Y:S01]  /*0d70*/  ULDC UR4, c[0x0][0xc38] ;  /* 0x00030e0000047ab9 */ /* 0x000fe20000000800 */
[----:B------:R-:W-:Y:S01]  /*0d80*/  UISETP.NE.U32.AND UP0, UPT, UR6, URZ, UPT ;  /* 0x0000003f0600728c */ /* 0x000fe2000bf05070 */
[----:B------:R-:W-:Y:S01]  /*0d90*/  R2UR UR13, R214 ;  /* 0x00000000d60d72ca */ /* 0x000fe200000e0000 */
[----:B------:R-:W-:Y:S01]  /*0da0*/  UISETP.NE.AND UP1, UPT, UR4, 0x1, UPT ;  /* 0x000000010400788c */ /* 0x000fe2000bf25270 */
[----:B------:R-:W-:Y:S02]  /*0db0*/  UMOV UR40, 0x400 ;  /* 0x0000040000287882 */ /* 0x000fe40000000000 */
[----:B------:R-:W-:Y:S01]  /*0dc0*/  ULDC UR4, c[0x0][0xc44] ;  /* 0x0003110000047ab9 */ /* 0x000fe20000000800 */
[----:B------:R-:W-:-:S02]  /*0dd0*/  UISETP.NE.AND.EX UP0, UPT, UR7, URZ, UPT, UP0 ;  /* 0x0000003f0700728c */ /* 0x000fc4000bf05300 */
[----:B------:R-:W-:Y:S01]  /*0de0*/  UISETP.NE.AND UP2, UPT, UR4, 0x1, UPT ;  /* 0x000000010400788c */ /* 0x000fe2000bf45270 */
[----:B------:R-:W-:Y:S01]  /*0df0*/  ULDC UR39, c[0x0][0x424] ;  /* 0x0001090000277ab9 */ /* 0x000fe20000000800 */
[----:B------:R-:W-:Y:S01]  /*0e00*/  ULDC UR10, c[0x0][0x2f0] ;  /* 0x0000bc00000a7ab9 */ /* 0x000fe20000000800 */
[----:B------:R-:W-:Y:S02]  /*0e10*/  USEL UR39, UR39, 0x1, UP0 ;  /* 0x0000000127277887 */ /* 0x000fe40008000000 */
[----:B------:R-:W-:Y:S01]  /*0e20*/  @UP1 ULDC UR4, c[0x0][0xc3c] ;  /* 0x00030f0000041ab9 */ /* 0x000fe20000000800 */
[----:B------:R-:W-:Y:S01]  /*0e30*/  @UP1 ULDC UR12, c[0x0][0xc40] ;  /* 0x00031000000c1ab9 */ /* 0x000fe20000000800 */
[----:B------:R-:W-:Y:S02]  /*0e40*/  UIMAD.WIDE.U32 UR4, UR13, UR4, URZ ;  /* 0x000000040d0472a5 */ /* 0x000fe4000f8e003f */
[----:B------:R-:W-:Y:S01]  /*0e50*/  UIMAD UR39, UR39, UR10, URZ ;  /* 0x0000000a272772a4 */ /* 0x000fe2000f8e023f */
[----:B0-----:R-:W-:Y:S01]  /*0e60*/  R2UR UR6, R0 ;  /* 0x00000000000672ca */ /* 0x001fe200000e0000 */
[----:B-1----:R-:W-:Y:S01]  /*0e70*/  ULEA UR40, UR61, UR40, 0x18 ;  /* 0x000000283d287291 */ /* 0x002fe2000f8ec03f */
[----:B------:R-:W-:Y:S01]  /*0e80*/  UMOV UR14, UR13 ;  /* 0x0000000d000e7c82 */ /* 0x000fe20008000000 */
[----:B------:R-:W-:-:S02]  /*0e90*/  @UP1 USHF.R.U32.HI UR14, URZ, UR12, UR5 ;  /* 0x0000000c3f0e1299 */ /* 0x000fc40008011605 */
[----:B------:R-:W-:Y:S01]  /*0ea0*/  UIADD3 UR11, UR40, 0x14400, URZ ;  /* 0x00014400280b7890 */ /* 0x000fe2000fffe03f */
[----:B------:R-:W-:-:S03]  /*0eb0*/  @UP2 ULDC.64 UR8, c[0x0][0xc48] ;  /* 0x0003120000082ab9 */ /* 0x000fc60000000a00 */
[----:B------:R-:W-:Y:S01]  /*0ec0*/  ULOP3.LUT UP0, URZ, UR11, 0x9f, URZ, 0xc0, !UPT ;  /* 0x0000009f0b3f7892 */ /* 0x000fe2000f80c03f */
[----:B------:R-:W-:Y:S01]  /*0ed0*/  MOV R217, UR14 ;  /* 0x0000000e00d97c02 */ /* 0x000fe20008000f00 */
[----:B------:R-:W-:Y:S02]  /*0ee0*/  UIMAD.WIDE.U32 UR4, UR14, UR8, URZ ;  /* 0x000000080e0472a5 */ /* 0x000fe4000f8e003f */
[----:B------:R-:W-:Y:S02]  /*0ef0*/  ULEA.HI UR7, UR6, UR6, URZ, 0x1 ;  /* 0x0000000606077291 */ /* 0x000fe4000f8f083f */
[----:B------:R-:W-:Y:S01]  /*0f00*/  PLOP3.LUT P0, PT, PT, PT, UP0, 0x80, 0x0 ;  /* 0x000000000000781c */ /* 0x000fe20003f0f008 */
[----:B------:R-:W-:Y:S01]  /*0f10*/  UMOV UR10, UR14 ;  /* 0x0000000e000a7c82 */ /* 0x000fe20008000000 */
[----:B------:R-:W-:Y:S02]  /*0f20*/  ULOP3.LUT UR7, UR7, 0x1e, URZ, 0xc0, !UPT ;  /* 0x0000001e07077892 */ /* 0x000fe4000f8ec03f */
[----:B------:R-:W-:-:S02]  /*0f30*/  @UP2 USHF.R.U32.HI UR10, URZ, UR9, UR5 ;  /* 0x000000093f0a2299 */ /* 0x000fc40008011605 */
[----:B------:R-:W-:Y:S02]  /*0f40*/  UIADD3 UR7, UR6, -UR7, URZ ;  /* 0x8000000706077290 */ /* 0x000fe4000fffe03f */
[----:B------:R-:W-:Y:S02]  /*0f50*/  UIADD3 UR6, UR39, 0x4f, URZ ;  /* 0x0000004f27067890 */ /* 0x000fe4000fffe03f */
[----:B------:R-:W-:Y:S01]  /*0f60*/  ULEA UR8, UR7, UR11, 0xd ;  /* 0x0000000b07087291 */ /* 0x000fe2000f8e683f */
[----:B------:R-:W-:Y:S01]  /*0f70*/  IMAD.U32 R216, RZ, RZ, UR10 ;  /* 0x0000000affd87e24 */ /* 0x000fe2000f8e00ff */
[----:B------:R-:W-:Y:S02]  /*0f80*/  UIMAD.WIDE UR6, UR6, 0x66666667, URZ ;  /* 0x66666667060678a5 */ /* 0x000fe4000f8e023f */
[----:B------:R-:W-:Y:S02]  /*0f90*/  USHF.R.U32.HI UR8, URZ, 0x4, UR8 ;  /* 0x000000043f087899 */ /* 0x000fe40008011608 */
[----:B------:R-:W-:Y:S01]  /*0fa0*/  USHF.R.U32.HI UR60, URZ, 0x1f, UR7 ;  /* 0x0000001f3f3c7899 */ /* 0x000fe20008011607 */
[----:B------:R-:W-:Y:S01]  /*0fb0*/  UMOV UR4, UR13 ;  /* 0x0000000d00047c82 */ /* 0x000fe20008000000 */
[----:B------:R-:W-:Y:S01]  /*0fc0*/  ULOP3.LUT UR41, UR8, 0x3fff, URZ, 0xc0, !UPT ;  /* 0x00003fff08297892 */ /* 0x000fe2000f8ec03f */
[----:B------:R-:W-:Y:S01]  /*0fd0*/  IMAD.U32 R215, RZ, RZ, UR4 ;  /* 0x00000004ffd77e24 */ /* 0x000fe2000f8e00ff */
[----:B------:R-:W-:Y:S01]  /*0fe0*/  ULEA.HI.SX32 UR60, UR7, UR60, 0x1b ;  /* 0x0000003c073c7291 */ /* 0x000fe2000f8fda3f */
[----:B--234-:R-:W-:Y:S11]  /*0ff0*/  @!P0 BRA `(.L_x_7) ;  /* 0x0000000000408947 */ /* 0x01cff60003800000 */
[----:B------:R-:W-:Y:S01]  /*1000*/  MOV R0, 0x0 ;  /* 0x0000000000007802 */ /* 0x000fe20000000f00 */
[----:B------:R-:W-:Y:S01]  /*1010*/  ULDC.64 UR4, c[0x4][0xa8] ;  /* 0x01002a0000047ab9 */ /* 0x000fe20000000a00 */
[----:B------:R-:W-:Y:S01]  /*1020*/  ULDC.64 UR6, c[0x4][0x28] ;  /* 0x01000a0000067ab9 */ /* 0x000fe20000000a00 */
[----:B------:R-:W-:Y:S01]  /*1030*/  IMAD.U32 R4, RZ, RZ, UR4 ;  /* 0x00000004ff047e24 */ /* 0x000fe2000f8e00ff */
[----:B------:R0:W1:Y:S01]  /*1040*/  LDC.64 R2, c[0x4][R0] ;  /* 0x0100000000027b82 */ /* 0x0000620000000a00 */
[----:B------:R-:W-:Y:S01]  /*1050*/  MOV R5, UR5 ;  /* 0x0000000500057c02 */ /* 0x000fe20008000f00 */
[----:B------:R-:W-:Y:S01]  /*1060*/  ULDC.64 UR4, c[0x4][0xb0] ;  /* 0x01002c0000047ab9 */ /* 0x000fe20000000a00 */
[----:B------:R-:W-:Y:S01]  /*1070*/  IMAD.U32 R10, RZ, RZ, UR6 ;  /* 0x00000006ff0a7e24 */ /* 0x000fe2000f8e00ff */
[----:B------:R-:W-:Y:S01]  /*1080*/  MOV R11, UR7 ;  /* 0x00000007000b7c02 */ /* 0x000fe20008000f00 */
[----:B------:R-:W-:Y:S02]  /*1090*/  IMAD.U32 R6, RZ, RZ, UR4 ;  /* 0x00000004ff067e24 */ /* 0x000fe4000f8e00ff */
[----:B------:R-:W-:-:S02]  /*10a0*/  IMAD.U32 R7, RZ, RZ, UR5 ;  /* 0x00000005ff077e24 */ /* 0x000fc4000f8e00ff */
[----:B------:R-:W-:Y:S02]  /*10b0*/  IMAD.MOV.U32 R8, RZ, RZ, 0x70 ;  /* 0x00000070ff087424 */ /* 0x000fe400078e00ff */
[----:B------:R-:W-:Y:S02]  /*10c0*/  IMAD.MOV.U32 R12, RZ, RZ, 0x1 ;  /* 0x00000001ff0c7424 */ /* 0x000fe400078e00ff */
[----:B0-----:R-:W-:-:S07]  /*10d0*/  IMAD.MOV.U32 R13, RZ, RZ, RZ ;  /* 0x000000ffff0d7224 */ /* 0x001fce00078e00ff */
[----:B------:R-:W-:-:S07]  /*10e0*/  LEPC R20, `(.L_x_7) ;  /* 0x000000001014794e */ /* 0x000fce0000000000 */
[----:B-1----:R-:W-:Y:S05]  /*10f0*/  CALL.ABS.NOINC R2 ;  /* 0x0000000002007343 */ /* 0x002fea0003c00000 */
.L_x_7:
[----:B------:R-:W-:Y:S02]  /*1100*/  R2UR UR4, R219 ;  /* 0x00000000db0472ca */ /* 0x000fe400000e0000 */
[----:B------:R-:W-:-:S11]  /*1110*/  R2UR UR5, R226 ;  /* 0x00000000e20572ca */ /* 0x000fd600000e0000 */
[----:B------:R-:W-:Y:S02]  /*1120*/  ULOP3.LUT UR4, UR4, 0x1, URZ, 0xc0, !UPT ;  /* 0x0000000104047892 */ /* 0x000fe4000f8ec03f */
[----:B------:R-:W-:-:S04]  /*1130*/  IMAD.U32 R2, RZ, RZ, UR5 ;  /* 0x00000005ff027e24 */ /* 0x000fc8000f8e00ff */
[----:B------:R-:W-:Y:S02]  /*1140*/  MOV R0, UR4 ;  /* 0x0000000400007c02 */ /* 0x000fe40008000f00 */
[----:B------:R-:W-:Y:S02]  /*1150*/  ISETP.NE.AND P0, PT, R2, 0x3, PT ;  /* 0x000000030200780c */ /* 0x000fe40003f05270 */
[----:B------:R-:W-:-:S04]  /*1160*/  SHF.L.U32 R0, R0, 0x1f, RZ ;  /* 0x0000001f00007819 */ /* 0x000fc800000006ff */
[----:B------:R-:W0:Y:S02]  /*1170*/  SYNCS.PHASECHK.TRANS64.TRYWAIT P1, [UR40+0x38800], R0 ;  /* 0x03880000ff0075a7 */ /* 0x000e240008020168 */
[----:B0-----:R-:W-:Y:S05]  /*1180*/  @!P1 BRA `(.L_x_8) ;  /* 0x000000f400909947 */ /* 0x001fea0003800000 */
.L_x_91:
[----:B------:R-:W-:Y:S05]  /*1190*/  @!P0 BRA `(.L_x_9) ;  /* 0x0000000000048947 */ /* 0x000fea0003800000 */
[----:B------:R-:W-:Y:S01]  /*11a0*/  BPT.TRAP 0x1 ;  /* 0x000000040000795c */ /* 0x000fe20000300000 */
.L_x_9:
[----:B------:R-:W-:Y:S01]  /*11b0*/  R2UR UR4, R16 ;  /* 0x00000000100472ca */ /* 0x000fe200000e0000 */
[----:B0-----:R-:W-:-:S05]  /*11c0*/  IMAD.U32 R0, RZ, RZ, UR38 ;  /* 0x00000026ff007e24 */ /* 0x001fca000f8e00ff */
[----:B------:R-:W-:-:S07]  /*11d0*/  LEA R0, R0, UR40, 0x3 ;  /* 0x0000002800007c11 */ /* 0x000fce000f8e18ff */
[----:B------:R-:W-:-:S05]  /*11e0*/  IMAD.U32 R3, RZ, RZ, UR4 ;  /* 0x00000004ff037e24 */ /* 0x000fca000f8e00ff */
[----:B------:R-:W-:-:S04]  /*11f0*/  SHF.L.U32 R3, R3, 0x1f, RZ ;  /* 0x0000001f03037819 */ /* 0x000fc800000006ff */
[----:B------:R0:W1:Y:S01]  /*1200*/  SYNCS.PHASECHK.TRANS64.TRYWAIT P1, [R0+URZ+0x38830], R3 ;  /* 0x03883003000075a7 */ /* 0x000062000802017f */
[----:B------:R-:W-:Y:S05]  /*1210*/  @!P0 BRA `(.L_x_10) ;  /* 0x0000000000048947 */ /* 0x000fea0003800000 */
[----:B------:R-:W-:Y:S01]  /*1220*/  BPT.TRAP 0x1 ;  /* 0x000000040000795c */ /* 0x000fe20000300000 */
.L_x_10:
[----:B------:R-:W-:Y:S01]  /*1230*/  MOV R151, RZ ;  /* 0x000000ff00977202 */ /* 0x000fe20000000f00 */
[----:B-1----:R-:W-:Y:S06]  /*1240*/  @P1 BRA `(.L_x_11) ;  /* 0x0000000000081947 */ /* 0x002fec0003800000 */
[----:B------:R-:W1:Y:S02]  /*1250*/  SYNCS.PHASECHK.TRANS64.TRYWAIT P1, [R0+URZ+0x38830], R3 ;  /* 0x03883003000075a7 */ /* 0x000e64000802017f */
[----:B-1----:R-:W-:Y:S05]  /*1260*/  @!P1 BRA `(.L_x_12) ;  /* 0x000000f400709947 */ /* 0x002fea0003800000 */
.L_x_11:
[----:B------:R-:W-:Y:S05]  /*1270*/  WARPSYNC.ALL ;  /* 0x0000000000007948 */ /* 0x000fea0003800000 */
[----:B------:R-:W-:Y:S01]  /*1280*/  UIADD3 UR40, UR40, 0x24400, URZ ;  /* 0x0002440028287890 */ /* 0x000fe2000fffe03f */
[----:B------:R-:W-:Y:S01]  /*1290*/  WARPGROUP.ARRIVE ;  /* 0x00000000000079c5 */ /* 0x000fe20000000000 */
[----:B------:R-:W-:Y:S01]  /*12a0*/  ULOP3.LUT UR5, UR41, 0x10000, URZ, 0xfc, !UPT ;  /* 0x0001000029057892 */ /* 0x000fe2000f8efc3f */
[----:B------:R-:W-:Y:S01]  /*12b0*/  MOV R4, UR39 ;  /* 0x0000002700047c02 */ /* 0x000fe20008000f00 */
[----:B------:R-:W-:Y:S01]  /*12c0*/  USHF.R.U32.HI UR40, URZ, 0x4, UR40 ;  /* 0x000000043f287899 */ /* 0x000fe20008011628 */
[----:B------:R-:W-:Y:S01]  /*12d0*/  MOV R5, UR38 ;  /* 0x0000002600057c02 */ /* 0x000fe20008000f00 */
[----:B------:R-:W-:Y:S01]  /*12e0*/  UMOV UR17, 0x40000040 ;  /* 0x4000004000117882 */ /* 0x000fe20000000000 */
[----:B------:R-:W-:Y:S01]  /*12f0*/  UMOV UR19, 0x40000040 ;  /* 0x4000004000137882 */ /* 0x000fe20000000000 */
[----:B------:R-:W-:Y:S01]  /*1300*/  ULOP3.LUT UR40, UR40, 0x3fff, URZ, 0xc0, !UPT ;  /* 0x00003fff28287892 */ /* 0x000fe2000f8ec03f */
[----:B------:R-:W-:Y:S01]  /*1310*/  IMAD.U32 R15, RZ, RZ, UR17 ;  /* 0x00000011ff0f7e24 */ /* 0x000fe2000f8e00ff */
[----:B------:R-:W-:Y:S01]  /*1320*/  UMOV UR16, UR5 ;  /* 0x0000000500107c82 */ /* 0x000fe20008000000 */
[----:B------:R-:W-:Y:S01]  /*1330*/  UMOV UR9, UR17 ;  /* 0x0000001100097c82 */ /* 0x000fe20008000000 */
[----:B------:R-:W-:Y:S01]  /*1340*/  ULOP3.LUT UR4, UR40, 0x10000, URZ, 0xfc, !UPT ;  /* 0x0001000028047892 */ /* 0x000fe2000f8efc3f */
[----:B------:R-:W-:Y:S01]  /*1350*/  IMAD.U32 R14, RZ, RZ, UR16 ;  /* 0x00000010ff0e7e24 */ /* 0x000fe2000f8e00ff */
[----:B------:R-:W-:Y:S01]  /*1360*/  UMOV UR8, UR16 ;  /* 0x0000001000087c82 */ /* 0x000fe20008000000 */
[----:B------:R-:W-:Y:S01]  /*1370*/  UMOV UR11, 0x40000040 ;  /* 0x40000040000b7882 */ /* 0x000fe20000000000 */
[----:B------:R-:W-:Y:S01]  /*1380*/  UMOV UR12, UR16 ;  /* 0x00000010000c7c82 */ /* 0x000fe20008000000 */
[----:B------:R-:W-:Y:S01]  /*1390*/  UMOV UR13, UR17 ;  /* 0x00000011000d7c82 */ /* 0x000fe20008000000 */
[----:B------:R-:W-:Y:S01]  /*13a0*/  IMAD.U32 R18, RZ, RZ, UR4 ;  /* 0x00000004ff127e24 */ /* 0x000fe2000f8e00ff */
[----:B------:R-:W-:Y:S01]  /*13b0*/  UIMAD UR4, UR38, 0xa00, UR4 ;  /* 0x00000a00260478a4 */ /* 0x000fe2000f8e0204 */
[----:B------:R-:W-:Y:S01]  /*13c0*/  MOV R17, UR37 ;  /* 0x0000002500117c02 */ /* 0x000fe20008000f00 */
[----:B------:R-:W-:Y:S01]  /*13d0*/  UMOV UR15, 0x40000040 ;  /* 0x40000040000f7882 */ /* 0x000fe20000000000 */
[----:B------:R-:W-:Y:S01]  /*13e0*/  UMOV UR23, 0x40000040 ;  /* 0x4000004000177882 */ /* 0x000fe20000000000 */
[----:B------:R-:W-:Y:S01]  /*13f0*/  UIADD3 UR10, UR4, 0x80, URZ ;  /* 0x00000080040a7890 */ /* 0x000fe2000fffe03f */
[----:B------:R-:W-:Y:S01]  /*1400*/  MOV R20, UR36 ;  /* 0x0000002400147c02 */ /* 0x000fe20008000f00 */
[----:B------:R-:W-:-:S02]  /*1410*/  UIADD3 UR14, UR4, 0x100, URZ ;  /* 0x00000100040e7890 */ /* 0x000fc4000fffe03f */
[----:B------:R-:W-:Y:S01]  /*1420*/  UMOV UR18, UR4 ;  /* 0x0000000400127c82 */ /* 0x000fe20008000000 */
[----:B------:R-:W-:Y:S01]  /*1430*/  UIADD3 UR6, UR4, 0x180, URZ ;  /* 0x0000018004067890 */ /* 0x000fe2000fffe03f */
[----:B------:R-:W-:Y:S01]  /*1440*/  HGMMA.64x16x16.F32 R56, gdesc[UR16], RZ, !UPT, gsb0 ;  /* 0x00200000103879f0 */ /* 0x000fe2000c0008ff */
[----:B------:R-:W-:Y:S01]  /*1450*/  UIADD3 UR7, UR4, 0x200, URZ ;  /* 0x0000020004077890 */ /* 0x000fe2000fffe03f */
[----:B------:R-:W-:Y:S01]  /*1460*/  UMOV UR19, 0x40000040 ;  /* 0x4000004000137882 */ /* 0x000fe20000000000 */
[----:B------:R-:W-:Y:S02]  /*1470*/  UIADD3 UR22, UR4, 0x384, URZ ;  /* 0x0000038404167890 */ /* 0x000fe4000fffe03f */
[----:B------:R-:W-:Y:S01]  /*1480*/  UIADD3 UR26, UR4, 0x386, URZ ;  /* 0x00000386041a7890 */ /* 0x000fe2000fffe03f */
[----:B------:R-:W-:Y:S01]  /*1490*/  UMOV UR27, 0x40000040 ;  /* 0x40000040001b7882 */ /* 0x000fe20000000000 */
        /* <DEDUP_REMOVED lines=14> */
[----:B------:R-:W-:Y:S01]  /*1580*/  UMOV UR39, 0x40000040 ;  /* 0x4000004000277882 */ /* 0x000fe20000000000 */
[----:B------:R-:W-:-:S02]  /*1590*/  WARPGROUP.DEPBAR.LE gsb0, 0x0 ;  /* 0x00008000000079c5 */ /* 0x000fc40000010000 */
[----:B------:R-:W-:-:S06]  /*15a0*/  WARPGROUP.ARRIVE ;  /* 0x00000000000079c5 */ /* 0x000fcc0000000000 */
[----:B------:R-:W-:Y:S01]  /*15b0*/  HGMMA.64x16x16.F32 R48, gdesc[UR8], RZ, !UPT, gsb0 ;  /* 0x00200000083079f0 */ /* 0x000fe2000c0008ff */
[----:B------:R-:W-:Y:S01]  /*15c0*/  UMOV UR8, UR16 ;  /* 0x0000001000087c82 */ /* 0x000fe20008000000 */
[----:B------:R-:W-:Y:S01]  /*15d0*/  UMOV UR9, UR17 ;  /* 0x0000001100097c82 */ /* 0x000fe20008000000 */
[----:B------:R-:W-:Y:S01]  /*15e0*/  UMOV UR10, UR6 ;  /* 0x00000006000a7c82 */ /* 0x000fe20008000000 */
[----:B------:R-:W-:Y:S01]  /*15f0*/  UMOV UR11, 0x40000040 ;  /* 0x40000040000b7882 */ /* 0x000fe20000000000 */
[----:B------:R-:W-:Y:S01]  /*1600*/  UIADD3 UR6, UR5, 0x2, URZ ;  /* 0x0000000205067890 */ /* 0x000fe2000fffe03f */
[----:B------:R-:W-:Y:S02]  /*1610*/  WARPGROUP.DEPBAR.LE gsb0, 0x0 ;  /* 0x00008000000079c5 */ /* 0x000fe40000010000 */
[----:B------:R-:W-:-:S06]  /*1620*/  WARPGROUP.ARRIVE ;  /* 0x00000000000079c5 */ /* 0x000fcc0000000000 */
[----:B------:R-:W-:Y:S01]  /*1630*/  HGMMA.64x16x16.F32 R40, gdesc[UR12], RZ, !UPT, gsb0 ;  /* 0x002000000c2879f0 */ /* 0x000fe2000c0008ff */
[----:B------:R-:W-:Y:S01]  /*1640*/  UIADD3 UR14, UR4, 0x102, URZ ;  /* 0x00000102040e7890 */ /* 0x000fe2000fffe03f */
[----:B------:R-:W-:Y:S01]  /*1650*/  UMOV UR15, 0x40000040 ;  /* 0x40000040000f7882 */ /* 0x000fe20000000000 */
[----:B------:R-:W-:Y:S02]  /*1660*/  WARPGROUP.DEPBAR.LE gsb0, 0x0 ;  /* 0x00008000000079c5 */ /* 0x000fe40000010000 */
[----:B------:R-:W-:-:S06]  /*1670*/  WARPGROUP.ARRIVE ;  /* 0x00000000000079c5 */ /* 0x000fcc0000000000 */
[----:B------:R-:W-:Y:S01]  /*1680*/  HGMMA.64x16x16.F32 R32, gdesc[UR8], RZ, !UPT, gsb0 ;  /* 0x00200000082079f0 */ /* 0x000fe2000c0008ff */
[----:B------:R-:W-:Y:S01]  /*1690*/  UMOV UR8, UR16 ;  /* 0x0000001000087c82 */ /* 0x000fe20008000000 */
[----:B------:R-:W-:Y:S01]  /*16a0*/  UMOV UR9, UR17 ;  /* 0x0000001100097c82 */ /* 0x000fe20008000000 */
[----:B------:R-:W-:Y:S01]  /*16b0*/  UMOV UR10, UR7 ;  /* 0x00000007000a7c82 */ /* 0x000fe20008000000 */
[----:B------:R-:W-:Y:S01]  /*16c0*/  UMOV UR11, 0x40000040 ;  /* 0x40000040000b7882 */ /* 0x000fe20000000000 */
[----:B------:R-:W-:Y:S01]  /*16d0*/  UMOV UR16, UR6 ;  /* 0x0000000600107c82 */ /* 0x000fe20008000000 */
[----:B------:R-:W-:Y:S01]  /*16e0*/  UIADD3 UR6, UR4, 0x2, URZ ;  /* 0x0000000204067890 */ /* 0x000fe2000fffe03f */
[----:B------:R-:W-:Y:S01]  /*16f0*/  MOV R12, UR16 ;  /* 0x00000010000c7c02 */ /* 0x000fe20008000f00 */
[----:B------:R-:W-:Y:S01]  /*1700*/  UMOV UR17, 0x40000040 ;  /* 0x4000004000117882 */ /* 0x000fe20000000000 */
[----:B------:R-:W-:Y:S01]  /*1710*/  UMOV UR12, UR16 ;  /* 0x00000010000c7c82 */ /* 0x000fe20008000000 */
[----:B------:R-:W-:Y:S01]  /*1720*/  UMOV UR13, UR17 ;  /* 0x00000011000d7c82 */ /* 0x000fe20008000000 */
[----:B------:R-:W-:Y:S01]  /*1730*/  UIADD3 UR7, UR4, 0x202, URZ ;  /* 0x0000020204077890 */ /* 0x000fe2000fffe03f */
[----:B------:R-:W-:Y:S01]  /*1740*/  IMAD.U32 R13, RZ, RZ, UR17 ;  /* 0x00000011ff0d7e24 */ /* 0x000fe2000f8e00ff */
[----:B------:R-:W-:Y:S01]  /*1750*/  UMOV UR18, UR6 ;  /* 0x0000000600127c82 */ /* 0x000fe20008000000 */
[----:B------:R-:W-:Y:S01]  /*1760*/  UIADD3 UR6, UR4, 0x182, URZ ;  /* 0x0000018204067890 */ /* 0x000fe2000fffe03f */
[----:B------:R-:W-:-:S02]  /*1770*/  WARPGROUP.DEPBAR.LE gsb0, 0x0 ;  /* 0x00008000000079c5 */ /* 0x000fc40000010000 */
[----:B------:R-:W-:-:S06]  /*1780*/  WARPGROUP.ARRIVE ;  /* 0x00000000000079c5 */ /* 0x000fcc0000000000 */
[----:B------:R-:W-:Y:S01]  /*1790*/  HGMMA.64x16x16.F32 R24, gdesc[UR8], RZ, !UPT, gsb0 ;  /* 0x00200000081879f0 */ /* 0x000fe2000c0008ff */
[----:B------:R-:W-:Y:S01]  /*17a0*/  UIADD3 UR10, UR4, 0x82, URZ ;  /* 0x00000082040a7890 */ /* 0x000fe2000fffe03f */
[----:B------:R-:W-:Y:S01]  /*17b0*/  UMOV UR8, UR16 ;  /* 0x0000001000087c82 */ /* 0x000fe20008000000 */
[----:B------:R-:W-:Y:S01]  /*17c0*/  UMOV UR9, UR17 ;  /* 0x0000001100097c82 */ /* 0x000fe20008000000 */
[----:B------:R-:W-:Y:S01]  /*17d0*/  UMOV UR11, 0x40000040 ;  /* 0x40000040000b7882 */ /* 0x000fe20000000000 */
[----:B------:R-:W-:Y:S02]  /*17e0*/  WARPGROUP.DEPBAR.LE gsb0, 0x0 ;  /* 0x00008000000079c5 */ /* 0x000fe40000010000 */
[----:B------:R-:W-:-:S06]  /*17f0*/  WARPGROUP.ARRIVE ;  /* 0x00000000000079c5 */ /* 0x000fcc0000000000 */
[----:B------:R-:W-:Y:S01]  /*1800*/  HGMMA.64x16x16.F32 R56, gdesc[UR16], R56, gsb0 ;  /* 0x00200000103879f0 */ /* 0x000fe20008000838 */
[----:B------:R-:W-:Y:S02]  /*1810*/  UMOV UR19, 0x40000040 ;  /* 0x4000004000137882 */ /* 0x000fe40000000000 */
[----:B------:R-:W-:Y:S02]  /*1820*/  WARPGROUP.DEPBAR.LE gsb0, 0x0 ;  /* 0x00008000000079c5 */ /* 0x000fe40000010000 */
[----:B------:R-:W-:-:S06]  /*1830*/  WARPGROUP.ARRIVE ;  /* 0x00000000000079c5 */ /* 0x000fcc0000000000 */
[----:B------:R-:W-:Y:S01]  /*1840*/  HGMMA.64x16x16.F32 R48, gdesc[UR8], R48, gsb0 ;  /* 0x00200000083079f0 */ /* 0x000fe20008000830 */
[----:B------:R-:W-:Y:S01]  /*1850*/  UMOV UR8, UR16 ;  /* 0x0000001000087c82 */ /* 0x000fe20008000000 */
[----:B------:R-:W-:Y:S01]  /*1860*/  UMOV UR9, UR17 ;  /* 0x0000001100097c82 */ /* 0x000fe20008000000 */
[----:B------:R-:W-:Y:S01]  /*1870*/  UMOV UR10, UR6 ;  /* 0x00000006000a7c82 */ /* 0x000fe20008000000 */
[----:B------:R-:W-:Y:S01]  /*1880*/  UMOV UR11, 0x40000040 ;  /* 0x40000040000b7882 */ /* 0x000fe20000000000 */
[----:B------:R-:W-:Y:S01]  /*1890*/  UIADD3 UR6, UR5, 0x4, URZ ;  /* 0x0000000405067890 */ /* 0x000fe2000fffe03f */
[----:B------:R-:W-:Y:S02]  /*18a0*/  WARPGROUP.DEPBAR.LE gsb0, 0x0 ;  /* 0x00008000000079c5 */ /* 0x000fe40000010000 */
[----:B------:R-:W-:-:S06]  /*18b0*/  WARPGROUP.ARRIVE ;  /* 0x00000000000079c5 */ /* 0x000fcc0000000000 */
[----:B------:R-:W-:Y:S01]  /*18c0*/  HGMMA.64x16x16.F32 R40, gdesc[UR12], R40, gsb0 ;  /* 0x002000000c2879f0 */ /* 0x000fe20008000828 */
[----:B------:R-:W-:Y:S01]  /*18d0*/  UIADD3 UR14, UR4, 0x104, URZ ;  /* 0x00000104040e7890 */ /* 0x000fe2000fffe03f */
[----:B------:R-:W-:Y:S01]  /*18e0*/  UMOV UR15, 0x40000040 ;  /* 0x40000040000f7882 */ /* 0x000fe20000000000 */
[----:B------:R-:W-:Y:S02]  /*18f0*/  WARPGROUP.DEPBAR.LE gsb0, 0x0 ;  /* 0x00008000000079c5 */ /* 0x000fe40000010000 */
[----:B------:R-:W-:-:S06]  /*1900*/  WARPGROUP.ARRIVE ;  /* 0x00000000000079c5 */ /* 0x000fcc0000000000 */
[----:B------:R-:W-:Y:S01]  /*1910*/  HGMMA.64x16x16.F32 R32, gdesc[UR8], R32, gsb0 ;  /* 0x00200000082079f0 */ /* 0x000fe20008000820 */
[----:B------:R-:W-:Y:S01]  /*1920*/  UMOV UR8, UR16 ;  /* 0x0000001000087c82 */ /* 0x000fe20008000000 */
[----:B------:R-:W-:Y:S01]  /*1930*/  UMOV UR9, UR17 ;  /* 0x0000001100097c82 */ /* 0x000fe20008000000 */
[----:B------:R-:W-:Y:S01]  /*1940*/  UMOV UR10, UR7 ;  /* 0x00000007000a7c82 */ /* 0x000fe20008000000 */
[----:B------:R-:W-:Y:S01]  /*1950*/  UMOV UR11, 0x40000040 ;  /* 0x40000040000b7882 */ /* 0x000fe20000000000 */
[----:B------:R-:W-:Y:S01]  /*1960*/  UMOV UR16, UR6 ;  /* 0x0000000600107c82 */ /* 0x000fe20008000000 */
[----:B------:R-:W-:Y:S01]  /*1970*/  UIADD3 UR6, UR4, 0x4, URZ ;  /* 0x0000000404067890 */ /* 0x000fe2000fffe03f */
[----:B------:R-:W-:Y:S01]  /*1980*/  IMAD.U32 R10, RZ, RZ, UR16 ;  /* 0x00000010ff0a7e24 */ /* 0x000fe2000f8e00ff */
        /* <DEDUP_REMOVED lines=9> */
[----:B------:R-:W-:Y:S01]  /*1a20*/  HGMMA.64x16x16.F32 R24, gdesc[UR8], R24, gsb0 ;  /* 0x00200000081879f0 */ /* 0x000fe20008000818 */
        /* <DEDUP_REMOVED lines=74> */
[----:B------:R-:W-:Y:S02]  /*1ed0*/  UIADD3 UR8, UR5, 0x400, URZ ;  /* 0x0000040005087890 */ /* 0x000fe4000fffe03f */
[----:B------:R-:W-:Y:S01]  /*1ee0*/  UIADD3 UR10, UR4, 0x280, URZ ;  /* 0x00000280040a7890 */ /* 0x000fe2000fffe03f */
[----:B------:R-:W-:Y:S01]  /*1ef0*/  UMOV UR9, 0x40000040 ;  /* 0x4000004000097882 */ /* 0x000fe20000000000 */
[----:B------:R-:W-:Y:S01]  /*1f00*/  UMOV UR11, 0x40000040 ;  /* 0x40000040000b7882 */ /* 0x000fe20000000000 */
[----:B------:R-:W-:Y:S02]  /*1f10*/  UMOV UR13, UR9 ;  /* 0x00000009000d7c82 */ /* 0x000fe40008000000 */
[----:B------:R-:W-:Y:S01]  /*1f20*/  UMOV UR12, UR8 ;  /* 0x00000008000c7c82 */ /* 0x000fe20008000000 */
[----:B------:R-:W-:Y:S02]  /*1f30*/  WARPGROUP.DEPBAR.LE gsb0, 0x0 ;  /* 0x00008000000079c5 */ /* 0x000fe40000010000 */
[----:B------:R-:W-:-:S06]  /*1f40*/  WARPGROUP.ARRIVE ;  /* 0x00000000000079c5 */ /* 0x000fcc0000000000 */
[----:B------:R-:W-:Y:S01]  /*1f50*/  HGMMA.64x16x16.F32 R56, gdesc[UR8], R56, gsb0 ;  /* 0x00200000083879f0 */ /* 0x000fe20008000838 */
[----:B------:R-:W-:Y:S01]  /*1f60*/  UMOV UR10, UR6 ;  /* 0x00000006000a7c82 */ /* 0x000fe20008000000 */
[----:B------:R-:W-:Y:S01]  /*1f70*/  UMOV UR11, 0x40000040 ;  /* 0x40000040000b7882 */ /* 0x000fe20000000000 */
[----:B------:R-:W-:Y:S01]  /*1f80*/  UIADD3 UR6, UR4, 0x480, URZ ;  /* 0x0000048004067890 */ /* 0x000fe2000fffe03f */
        /* <DEDUP_REMOVED lines=15> */
[----:B01----:R-:W-:Y:S02]  /*2080*/  MOV R3, UR12 ;  /* 0x0000000c00037c02 */ /* 0x003fe40008000f00 */
[----:B------:R-:W-:Y:S01]  /*2090*/  MOV R2, UR13 ;  /* 0x0000000d00027c02 */ /* 0x000fe20008000f00 */
[----:B------:R-:W-:-:S02]  /*20a0*/  WARPGROUP.DEPBAR.LE gsb0, 0x0 ;  /* 0x00008000000079c5 */ /* 0x000fc40000010000 */
        /* <DEDUP_REMOVED lines=39> */
[----:B------:R-:W-:Y:S01]  /*2320*/  UMOV UR13, 0x40000040 ;  /* 0x40000040000d7882 */ /* 0x000fe20000000000 */
[----:B------:R-:W-:Y:S01]  /*2330*/  UMOV UR15, 0x40000040 ;  /* 0x40000040000f7882 */ /* 0x000fe20000000000 */
[----:B------:R-:W-:Y:S01]  /*2340*/  UMOV UR37, UR13 ;  /* 0x0000000d00257c82 */ /* 0x000fe20008000000 */
[----:B------:R-:W-:Y:S01]  /*2350*/  IMAD.U32 R7, RZ, RZ, UR13 ;  /* 0x0000000dff077e24 */ /* 0x000fe2000f8e00ff */
        /* <DEDUP_REMOVED lines=29> */
[----:B------:R-:W-:Y:S03]  /*2530*/  HGMMA.64x16x16.F32 R24, gdesc[UR16], R24, gsb0 ;  /* 0x00200000101879f0 */ /* 0x000fe60008000818 */
        /* <DEDUP_REMOVED lines=195> */
[----:B------:R-:W-:-:S07]  /*3170*/  UIADD3 UR5, UR5, 0xc06, URZ ;  /* 0x00000c0605057890 */ /* 0x000fce000fffe03f */
[----:B------:R-:W-:Y:S01]  /*3180*/  UMOV UR12, UR5 ;  /* 0x00000005000c7c82 */ /* 0x000fe20008000000 */
[----:B------:R-:W-:Y:S01]  /*3190*/  UIADD3 UR5, UR4, 0x786, URZ ;  /* 0x0000078604057890 */ /* 0x000fe2000fffe03f */
[----:B------:R-:W-:Y:S01]  /*31a0*/  IMAD.U32 R6, RZ, RZ, UR12 ;  /* 0x0000000cff067e24 */ /* 0x000fe2000f8e00ff */
[----:B------:R-:W-:-:S05]  /*31b0*/  UMOV UR36, UR12 ;  /* 0x0000000c00247c82 */ /* 0x000fca0008000000 */
        /* <DEDUP_REMOVED lines=40> */
[----:B------:R-:W-:-:S07]  /*3440*/  UIADD3 UR7, UR4, 0x806, URZ ;  /* 0x0000080604077890 */ /* 0x000fce000fffe03f */
[----:B------:R-:W-:Y:S01]  /*3450*/  UMOV UR38, UR7 ;  /* 0x0000000700267c82 */ /* 0x000fe20008000000 */
[----:B------:R-:W-:Y:S01]  /*3460*/  UMOV UR7, 0x40000040 ;  /* 0x4000004000077882 */ /* 0x000fe20000000000 */
[----:B------:R-:W-:Y:S02]  /*3470*/  WARPGROUP.DEPBAR.LE gsb0, 0x0 ;  /* 0x00008000000079c5 */ /* 0x000fe40000010000 */
[----:B------:R-:W-:-:S06]  /*3480*/  WARPGROUP.ARRIVE ;  /* 0x00000000000079c5 */ /* 0x000fcc0000000000 */
[----:B------:R-:W-:Y:S03]  /*3490*/  HGMMA.64x16x16.F32 R24, gdesc[UR52], R24, gsb0 ;  /* 0x00200000341879f0 */ /* 0x000fe60008000818 */
[----:B------:R-:W-:Y:S02]  /*34a0*/  WARPGROUP.DEPBAR.LE gsb0, 0x0 ;  /* 0x00008000000079c5 */ /* 0x000fe40000010000 */
[----:B------:R-:W-:-:S06]  /*34b0*/  WARPGROUP.ARRIVE ;  /* 0x00000000000079c5 */ /* 0x000fcc0000000000 */
[----:B------:R-:W-:Y:S01]  /*34c0*/  HGMMA.64x16x16.F32 R56, gdesc[UR12], R56, gsb0 ;  /* 0x002000000c3879f0 */ /* 0x000fe20008000838 */
[----:B------:R-:W-:Y:S01]  /*34d0*/  UMOV UR14, UR12 ;  /* 0x0000000c000e7c82 */ /* 0x000fe20008000000 */
[----:B------:R-:W-:Y:S01]  /*34e0*/  UMOV UR15, UR13 ;  /* 0x0000000d000f7c82 */ /* 0x000fe20008000000 */
[----:B------:R-:W-:Y:S01]  /*34f0*/  UMOV UR4, UR14 ;  /* 0x0000000e00047c82 */ /* 0x000fe20008000000 */
[----:B------:R-:W-:Y:S01]  /*3500*/  UMOV UR5, UR15 ;  /* 0x0000000f00057c82 */ /* 0x000fe20008000000 */
[----:B------:R-:W-:Y:S02]  /*3510*/  R2UR UR13, R2 ;  /* 0x00000000020d72ca */ /* 0x000fe400000e0000 */
[----:B------:R-:W-:Y:S01]  /*3520*/  R2UR UR12, R3 ;  /* 0x00000000030c72ca */ /* 0x000fe200000e0000 */
[----:B------:R-:W-:Y:S02]  /*3530*/  WARPGROUP.DEPBAR.LE gsb0, 0x0 ;  /* 0x00008000000079c5 */ /* 0x000fe40000010000 */
[----:B------:R-:W-:-:S06]  /*3540*/  WARPGROUP.ARRIVE ;  /* 0x00000000000079c5 */ /* 0x000fcc0000000000 */
[----:B------:R-:W-:Y:S01]  /*3550*/  HGMMA.64x16x16.F32 R48, gdesc[UR36], R48, gsb0 ;  /* 0x00200000243079f0 */ /* 0x000fe20008000830 */
[----:B------:R-:W-:Y:S02]  /*3560*/  R2UR UR39, R4 ;  /* 0x00000000042772ca */ /* 0x000fe400000e0000 */
[----:B------:R-:W-:Y:S02]  /*3570*/  R2UR UR38, R5 ;  /* 0x00000000052672ca */ /* 0x000fe400000e0000 */
[----:B------:R-:W-:Y:S02]  /*3580*/  R2UR UR37, R17 ;  /* 0x00000000112572ca */ /* 0x000fe400000e0000 */
[----:B------:R-:W-:Y:S01]  /*3590*/  R2UR UR36, R20 ;  /* 0x00000000142472ca */ /* 0x000fe200000e0000 */
        /* <DEDUP_REMOVED lines=9> */
[----:B------:R-:W-:Y:S01]  /*3630*/  UMOV UR7, 0x40000040 ;  /* 0x4000004000077882 */ /* 0x000fe20000000000 */
[----:B------:R-:W-:Y:S02]  /*3640*/  WARPGROUP.DEPBAR.LE gsb0, 0x0 ;  /* 0x00008000000079c5 */ /* 0x000fe40000010000 */
[----:B------:R-:W-:-:S06]  /*3650*/  WARPGROUP.ARRIVE ;  /* 0x00000000000079c5 */ /* 0x000fcc0000000000 */
[----:B------:R-:W-:Y:S03]  /*3660*/  HGMMA.64x16x16.F32 R24, gdesc[UR4], R24, gsb0 ;  /* 0x00200000041879f0 */ /* 0x000fe60008000818 */
[----:B------:R-:W-:Y:S02]  /*3670*/  WARPGROUP.DEPBAR.LE gsb0, 0x0 ;  /* 0x00008000000079c5 */ /* 0x000fe40000010000 */
[----:B------:R-:W-:Y:S05]  /*3680*/  @!P0 BRA `(.L_x_13) ;  /* 0x0000000000048947 */ /* 0x000fea0003800000 */
[----:B------:R-:W-:Y:S01]  /*3690*/  BPT.TRAP 0x1 ;  /* 0x000000040000795c */ /* 0x000fe20000300000 */
.L_x_13:
[----:B------:R-:W-:Y:S01]  /*36a0*/  ULDC UR4, c[0x0][0x9d8] ;  /* 0x0002760000047ab9 */ /* 0x000fe20000000800 */
[----:B------:R-:W-:Y:S01]  /*36b0*/  IADD3 R2, R225, UR39, RZ ;  /* 0x00000027e1027c10 */ /* 0x000fe2000fffe0ff */
[----:B------:R-:W-:Y:S01]  /*36c0*/  FMUL.FTZ R56, R56, UR4 ;  /* 0x0000000438387c20 */ /* 0x000fe20008410000 */
[----:B------:R-:W-:Y:S01]  /*36d0*/  FMUL.FTZ R57, R57, UR4 ;  /* 0x0000000439397c20 */ /* 0x000fe20008410000 */
[----:B------:R-:W-:Y:S01]  /*36e0*/  FMUL.FTZ R60, R60, UR4 ;  /* 0x000000043c3c7c20 */ /* 0x000fe20008410000 */
[----:B------:R-:W-:Y:S01]  /*36f0*/  FMUL.FTZ R61, R61, UR4 ;  /* 0x000000043d3d7c20 */ /* 0x000fe20008410000 */
[----:B------:R-:W-:Y:S02]  /*3700*/  IMAD.U32 R3, RZ, RZ, UR60 ;  /* 0x0000003cff037e24 */ /* 0x000fe4000f8e00ff */
[----:B------:R-:W-:Y:S01]  /*3710*/  FMUL.FTZ R48, R48, UR4 ;  /* 0x0000000430307c20 */ /* 0x000fe20008410000 */
[----:B------:R-:W0:Y:S01]  /*3720*/  MUFU.TANH R56, R56 ;  /* 0x0000003800387308 */ /* 0x000e220000002400 */
[----:B------:R-:W-:Y:S01]  /*3730*/  FMUL.FTZ R58, R58, UR4 ;  /* 0x000000043a3a7c20 */ /* 0x000fe20008410000 */
[----:B------:R-:W-:-:S02]  /*3740*/  IMAD R2, R3, -0x50, R2 ;  /* 0xffffffb003027824 */ /* 0x000fc400078e0202 */
[----:B------:R-:W-:Y:S01]  /*3750*/  FMUL.FTZ R49, R49, UR4 ;  /* 0x0000000431317c20 */ /* 0x000fe20008410000 */
[----:B------:R-:W-:Y:S01]  /*3760*/  FMUL.FTZ R59, R59, UR4 ;  /* 0x000000043b3b7c20 */ /* 0x000fe20008410000 */
[----:B------:R-:W-:Y:S01]  /*3770*/  FMUL.FTZ R52, R52, UR4 ;  /* 0x0000000434347c20 */ /* 0x000fe20008410000 */
[----:B------:R-:W-:Y:S01]  /*3780*/  FMUL.FTZ R62, R62, UR4 ;  /* 0x000000043e3e7c20 */ /* 0x000fe20008410000 */
[C---:B------:R-:W-:Y:S01]  /*3790*/  ISETP.GT.AND P2, PT, R2.reuse, RZ, PT ;  /* 0x000000ff0200720c */ /* 0x040fe20003f44270 */
[----:B------:R-:W1:Y:S01]  /*37a0*/  MUFU.TANH R57, R57 ;  /* 0x0000003900397308 */ /* 0x000e620000002400 */
[C---:B------:R-:W-:Y:S01]  /*37b0*/  ISETP.GT.AND P1, PT, R2.reuse, 0x1, PT ;  /* 0x000000010200780c */ /* 0x040fe20003f24270 */
[----:B------:R-:W-:Y:S01]  /*37c0*/  FMUL.FTZ R53, R53, UR4 ;  /* 0x0000000435357c20 */ /* 0x000fe20008410000 */
[C---:B------:R-:W-:Y:S01]  /*37d0*/  ISETP.GT.AND P6, PT, R2.reuse, 0x8, PT ;  /* 0x000000080200780c */ /* 0x040fe20003fc4270 */
[----:B------:R-:W-:Y:S01]  /*37e0*/  FMUL.FTZ R63, R63, UR4 ;  /* 0x000000043f3f7c20 */ /* 0x000fe20008410000 */
[----:B------:R-:W-:Y:S01]  /*37f0*/  ISETP.GT.AND P5, PT, R2, 0x9, PT ;  /* 0x000000090200780c */ /* 0x000fe20003fa4270 */
[----:B------:R-:W-:Y:S01]  /*3800*/  FMUL.FTZ R40, R40, UR4 ;  /* 0x0000000428287c20 */ /* 0x000fe20008410000 */
[----:B------:R-:W-:Y:S01]  /*3810*/  FMUL.FTZ R50, R50, UR4 ;  /* 0x0000000432327c20 */ /* 0x000fe20008410000 */
[----:B------:R-:W2:Y:S01]  /*3820*/  MUFU.TANH R60, R60 ;  /* 0x0000003c003c7308 */ /* 0x000ea20000002400 */
[----:B0-----:R-:W-:Y:S01]  /*3830*/  FSEL R56, R56, -INF , P2 ;  /* 0xff80000038387808 */ /* 0x001fe20001000000 */
[----:B------:R-:W-:Y:S01]  /*3840*/  FMUL.FTZ R41, R41, UR4 ;  /* 0x0000000429297c20 */ /* 0x000fe20008410000 */
[C---:B------:R-:W-:Y:S01]  /*3850*/  ISETP.GT.AND P4, PT, R2.reuse, 0x10, PT ;  /* 0x000000100200780c */ /* 0x040fe20003f84270 */
[----:B------:R-:W-:Y:S01]  /*3860*/  FMUL.FTZ R51, R51, UR4 ;  /* 0x0000000433337c20 */ /* 0x000fe20008410000 */
[----:B------:R-:W-:Y:S01]  /*3870*/  ISETP.GT.AND P3, PT, R2, 0x11, PT ;  /* 0x000000110200780c */ /* 0x000fe20003f64270 */
[----:B------:R-:W-:Y:S01]  /*3880*/  FMUL.FTZ R44, R44, UR4 ;  /* 0x000000042c2c7c20 */ /* 0x000fe20008410000 */
[----:B------:R-:W-:Y:S01]  /*3890*/  FMUL.FTZ R54, R54, UR4 ;  /* 0x0000000436367c20 */ /* 0x000fe20008410000 */
[----:B------:R-:W0:Y:S01]  /*38a0*/  MUFU.TANH R61, R61 ;  /* 0x0000003d003d7308 */ /* 0x000e220000002400 */
[----:B-1----:R-:W-:Y:S01]  /*38b0*/  FSEL R57, R57, -INF , P1 ;  /* 0xff80000039397808 */ /* 0x002fe20000800000 */
[----:B------:R-:W-:Y:S01]  /*38c0*/  FMUL.FTZ R45, R45, UR4 ;  /* 0x000000042d2d7c20 */ /* 0x000fe20008410000 */
[----:B------:R-:W-:Y:S01]  /*38d0*/  FMUL.FTZ R55, R55, UR4 ;  /* 0x0000000437377c20 */ /* 0x000fe20008410000 */
[----:B------:R-:W-:Y:S01]  /*38e0*/  FMUL.FTZ R32, R32, UR4 ;  /* 0x0000000420207c20 */ /* 0x000fe20008410000 */
[----:B------:R-:W-:Y:S01]  /*38f0*/  FMNMX.FTZ R3, R56, R57, !PT ;  /* 0x0000003938037209 */ /* 0x000fe20007810000 */
[----:B------:R-:W-:Y:S01]  /*3900*/  FMUL.FTZ R42, R42, UR4 ;  /* 0x000000042a2a7c20 */ /* 0x000fe20008410000 */
[----:B------:R-:W-:Y:S01]  /*3910*/  FMUL.FTZ R33, R33, UR4 ;  /* 0x0000000421217c20 */ /* 0x000fe20008410000 */
[----:B------:R-:W1:Y:S01]  /*3920*/  MUFU.TANH R48, R48 ;  /* 0x0000003000307308 */ /* 0x000e620000002400 */
[----:B--2---:R-:W-:Y:S01]  /*3930*/  FSEL R60, R60, -INF , P6 ;  /* 0xff8000003c3c7808 */ /* 0x004fe20003000000 */
[----:B------:R-:W-:Y:S01]  /*3940*/  FMUL.FTZ R43, R43, UR4 ;  /* 0x000000042b2b7c20 */ /* 0x000fe20008410000 */
[----:B------:R-:W-:Y:S01]  /*3950*/  FMUL.FTZ R36, R36, UR4 ;  /* 0x0000000424247c20 */ /* 0x000fe20008410000 */
[----:B------:R-:W-:Y:S01]  /*3960*/  FMUL.FTZ R46, R46, UR4 ;  /* 0x000000042e2e7c20 */ /* 0x000fe20008410000 */
[----:B------:R-:W-:Y:S01]  /*3970*/  FMNMX.FTZ R4, R60, R3, !PT ;  /* 0x000000033c047209 */ /* 0x000fe20007810000 */
[----:B------:R-:W-:Y:S01]  /*3980*/  FMUL.FTZ R37, R37, UR4 ;  /* 0x0000000425257c20 */ /* 0x000fe20008410000 */
[----:B------:R-:W-:Y:S01]  /*3990*/  FMUL.FTZ R47, R47, UR4 ;  /* 0x000000042f2f7c20 */ /* 0x000fe20008410000 */
[----:B------:R-:W2:Y:S01]  /*39a0*/  MUFU.TANH R58, R58 ;  /* 0x0000003a003a7308 */ /* 0x000ea20000002400 */
[----:B0-----:R-:W-:Y:S01]  /*39b0*/  FSEL R61, R61, -INF , P5 ;  /* 0xff8000003d3d7808 */ /* 0x001fe20002800000 */
[----:B------:R-:W-:Y:S01]  /*39c0*/  FMUL.FTZ R24, R24, UR4 ;  /* 0x0000000418187c20 */ /* 0x000fe20008410000 */
[----:B------:R-:W-:Y:S01]  /*39d0*/  FMUL.FTZ R34, R34, UR4 ;  /* 0x0000000422227c20 */ /* 0x000fe20008410000 */
[----:B------:R-:W-:Y:S01]  /*39e0*/  FMUL.FTZ R25, R25, UR4 ;  /* 0x0000000419197c20 */ /* 0x000fe20008410000 */
[----:B------:R-:W-:Y:S01]  /*39f0*/  FMNMX.FTZ R3, R61, R4, !PT ;  /* 0x000000043d037209 */ /* 0x000fe20007810000 */
        /* <DEDUP_REMOVED lines=13> */
[----:B------:R-:W-:Y:S01]  /*3ad0*/  ISETP.GT.AND P2, PT, R2, 0x18, PT ;  /* 0x000000180200780c */ /* 0x000fe20003f44270 */
[----:B------:R-:W-:Y:S01]  /*3ae0*/  FMUL.FTZ R31, R31, UR4 ;  /* 0x000000041f1f7c20 */ /* 0x000fe20008410000 */
[----:B------:R-:W-:Y:S01]  /*3af0*/  ULDC UR5, c[0x0][0x988] ;  /* 0x0002620000057ab9 */ /* 0x000fe20000000800 */
[----:B------:R-:W-:Y:S01]  /*3b00*/  P2R R20, PR, RZ, 0x1 ;  /* 0x00000001ff147803 */ /* 0x000fe20000000000 */
[----:B------:R-:W-:Y:S01]  /*3b10*/  UISETP.GE.AND UP0, UPT, UR39, 0x51, UPT ;  /* 0x000000512700788c */ /* 0x000fe2000bf06270 */
[----:B------:R-:W2:Y:S01]  /*3b20*/  MUFU.TANH R52, R52 ;  /* 0x0000003400347308 */ /* 0x000ea20000002400 */
[----:B0-----:R-:W-:Y:S01]  /*3b30*/  FSEL R49, R49, -INF , P3 ;  /* 0xff80000031317808 */ /* 0x001fe20001800000 */
[--C-:B------:R-:W-:Y:S01]  /*3b40*/  IMAD.MOV.U32 R149, RZ, RZ, R151.reuse ;  /* 0x000000ffff957224 */ /* 0x100fe200078e0097 */
[----:B------:R-:W-:Y:S01]  /*3b50*/  R2UR UR4, R0 ;  /* 0x00000000000472ca */ /* 0x000fe200000e0000 */
[--C-:B------:R-:W-:Y:S01]  /*3b60*/  IMAD.MOV.U32 R148, RZ, RZ, R151.reuse ;  /* 0x000000ffff947224 */ /* 0x100fe200078e0097 */
[----:B------:R-:W-:Y:S01]  /*3b70*/  FMNMX.FTZ R3, R49, R4, !PT ;  /* 0x0000000431037209 */ /* 0x000fe20007810000 */
[--C-:B------:R-:W-:Y:S01]  /*3b80*/  IMAD.MOV.U32 R147, RZ, RZ, R151.reuse ;  /* 0x000000ffff937224 */ /* 0x100fe200078e0097 */
[-C--:B------:R-:W-:Y:S01]  /*3b90*/  MOV R150, R151.reuse ;  /* 0x0000009700967202 */ /* 0x080fe20000000f00 */
[----:B------:R-:W0:Y:S01]  /*3ba0*/  MUFU.TANH R62, R62 ;  /* 0x0000003e003e7308 */ /* 0x000e220000002400 */
[----:B-1----:R-:W-:Y:S01]  /*3bb0*/  FSEL R59, R59, -INF , P1 ;  /* 0xff8000003b3b7808 */ /* 0x002fe20000800000 */
[--C-:B------:R-:W-:Y:S01]  /*3bc0*/  IMAD.MOV.U32 R145, RZ, RZ, R151.reuse ;  /* 0x000000ffff917224 */ /* 0x100fe200078e0097 */
[----:B------:R-:W-:Y:S01]  /*3bd0*/  ISETP.GT.AND P1, PT, R2, 0x19, PT ;  /* 0x000000190200780c */ /* 0x000fe20003f24270 */
[--C-:B------:R-:W-:Y:S01]  /*3be0*/  IMAD.MOV.U32 R144, RZ, RZ, R151.reuse ;  /* 0x000000ffff907224 */ /* 0x100fe200078e0097 */
[-C--:B------:R-:W-:Y:S01]  /*3bf0*/  MOV R146, R151.reuse ;  /* 0x0000009700927202 */ /* 0x080fe20000000f00 */
[--C-:B------:R-:W-:Y:S01]  /*3c00*/  IMAD.MOV.U32 R143, RZ, RZ, R151.reuse ;  /* 0x000000ffff8f7224 */ /* 0x100fe200078e0097 */
[-C--:B------:R-:W-:Y:S01]  /*3c10*/  MOV R142, R151.reuse ;  /* 0x00000097008e7202 */ /* 0x080fe20000000f00 */
[----:B------:R-:W1:Y:S01]  /*3c20*/  MUFU.TANH R53, R53 ;  /* 0x0000003500357308 */ /* 0x000e620000002400 */
[----:B--2---:R-:W-:Y:S01]  /*3c30*/  FSEL R52, R52, -INF , P2 ;  /* 0xff80000034347808 */ /* 0x004fe20001000000 */
[----:B------:R-:W-:Y:S01]  /*3c40*/  UIADD3 UR4, UR4, 0x38840, URZ ;  /* 0x0003884004047890 */ /* 0x000fe2000fffe03f */
[--C-:B------:R-:W-:Y:S01]  /*3c50*/  IMAD.MOV.U32 R141, RZ, RZ, R151.reuse ;  /* 0x000000ffff8d7224 */ /* 0x100fe200078e0097 */
[----:B------:R-:W-:Y:S01]  /*3c60*/  MOV R138, R151 ;  /* 0x00000097008a7202 */ /* 0x000fe20000000f00 */
[--C-:B------:R-:W-:Y:S01]  /*3c70*/  IMAD.MOV.U32 R140, RZ, RZ, R151.reuse ;  /* 0x000000ffff8c7224 */ /* 0x100fe200078e0097 */
[----:B------:R-:W-:Y:S01]  /*3c80*/  FMNMX.FTZ R4, R52, R3, !PT ;  /* 0x0000000334047209 */ /* 0x000fe20007810000 */
[----:B------:R-:W-:Y:S01]  /*3c90*/  UPRMT UR4, UR61, 0x654, UR4 ;  /* 0x000006543d047896 */ /* 0x000fe20008000004 */
[----:B------:R-:W2:Y:S01]  /*3ca0*/  MUFU.TANH R63, R63 ;  /* 0x0000003f003f7308 */ /* 0x000ea20000002400 */
[----:B0-----:R-:W-:Y:S01]  /*3cb0*/  FSEL R62, R62, -INF , P6 ;  /* 0xff8000003e3e7808 */ /* 0x001fe20003000000 */
[--C-:B------:R-:W-:Y:S01]  /*3cc0*/  IMAD.MOV.U32 R139, RZ, RZ, R151.reuse ;  /* 0x000000ffff8b7224 */ /* 0x100fe200078e0097 */
[C---:B------:R-:W-:Y:S01]  /*3cd0*/  ISETP.GT.AND P6, PT, R2.reuse, 0x20, PT ;  /* 0x000000200200780c */ /* 0x040fe20003fc4270 */
[--C-:B------:R-:W-:Y:S01]  /*3ce0*/  IMAD.MOV.U32 R137, RZ, RZ, R151.reuse ;  /* 0x000000ffff897224 */ /* 0x100fe200078e0097 */
[-C--:B------:R-:W-:Y:S01]  /*3cf0*/  MOV R134, R151.reuse ;  /* 0x0000009700867202 */ /* 0x080fe20000000f00 */
[--C-:B------:R-:W-:Y:S01]  /*3d00*/  IMAD.MOV.U32 R136, RZ, RZ, R151.reuse ;  /* 0x000000ffff887224 */ /* 0x100fe200078e0097 */
[-C--:B------:R-:W-:Y:S01]  /*3d10*/  MOV R130, R151.reuse ;  /* 0x0000009700827202 */ /* 0x080fe20000000f00 */
[----:B------:R-:W0:Y:S01]  /*3d20*/  MUFU.TANH R40, R40 ;  /* 0x0000002800287308 */ /* 0x000e220000002400 */
[----:B-1----:R-:W-:Y:S01]  /*3d30*/  FSEL R53, R53, -INF , P1 ;  /* 0xff80000035357808 */ /* 0x002fe20000800000 */
[----:B------:R-:W-:Y:S01]  /*3d40*/  SYNCS.ARRIVE.TRANS64.RED.A1T0 RZ, [UR4], RZ ;  /* 0x000000ffffff79a7 */ /* 0x000fe20008100404 */
[--C-:B------:R-:W-:Y:S01]  /*3d50*/  IMAD.MOV.U32 R135, RZ, RZ, R151.reuse ;  /* 0x000000ffff877224 */ /* 0x100fe200078e0097 */
[-C--:B------:R-:W-:Y:S01]  /*3d60*/  MOV R126, R151.reuse ;  /* 0x00000097007e7202 */ /* 0x080fe20000000f00 */
[--C-:B------:R-:W-:Y:S01]  /*3d70*/  IMAD.MOV.U32 R133, RZ, RZ, R151.reuse ;  /* 0x000000ffff857224 */ /* 0x100fe200078e0097 */
[----:B------:R-:W-:Y:S01]  /*3d80*/  FMNMX.FTZ R3, R53, R4, !PT ;  /* 0x0000000435037209 */ /* 0x000fe20007810000 */
[--C-:B------:R-:W-:Y:S01]  /*3d90*/  IMAD.MOV.U32 R132, RZ, RZ, R151.reuse ;  /* 0x000000ffff847224 */ /* 0x100fe200078e0097 */
[----:B------:R-:W1:Y:S01]  /*3da0*/  MUFU.TANH R50, R50 ;  /* 0x0000003200327308 */ /* 0x000e620000002400 */
[----:B--2---:R-:W-:Y:S01]  /*3db0*/  FSEL R63, R63, -INF , P5 ;  /* 0xff8000003f3f7808 */ /* 0x004fe20002800000 */
[--C-:B------:R-:W-:Y:S01]  /*3dc0*/  IMAD.MOV.U32 R131, RZ, RZ, R151.reuse ;  /* 0x000000ffff837224 */ /* 0x100fe200078e0097 */
[----:B------:R-:W-:Y:S01]  /*3dd0*/  ISETP.GT.AND P5, PT, R2, 0x21, PT ;  /* 0x000000210200780c */ /* 0x000fe20003fa4270 */
[--C-:B------:R-:W-:Y:S01]  /*3de0*/  IMAD.MOV.U32 R129, RZ, RZ, R151.reuse ;  /* 0x000000ffff817224 */ /* 0x100fe200078e0097 */
[-C--:B------:R-:W-:Y:S01]  /*3df0*/  MOV R122, R151.reuse ;  /* 0x00000097007a7202 */ /* 0x080fe20000000f00 */
[--C-:B------:R-:W-:Y:S01]  /*3e00*/  IMAD.MOV.U32 R128, RZ, RZ, R151.reuse ;  /* 0x000000ffff807224 */ /* 0x100fe200078e0097 */
[-C--:B------:R-:W-:Y:S01]  /*3e10*/  MOV R118, R151.reuse ;  /* 0x0000009700767202 */ /* 0x080fe20000000f00 */
[----:B------:R-:W2:Y:S01]  /*3e20*/  MUFU.TANH R41, R41 ;  /* 0x0000002900297308 */ /* 0x000ea20000002400 */
[----:B0-----:R-:W-:Y:S01]  /*3e30*/  FSEL R40, R40, -INF , P6 ;  /* 0xff80000028287808 */ /* 0x001fe20003000000 */
[--C-:B------:R-:W-:Y:S01]  /*3e40*/  IMAD.MOV.U32 R127, RZ, RZ, R151.reuse ;  /* 0x000000ffff7f7224 */ /* 0x100fe200078e0097 */
[----:B------:R-:W-:Y:S01]  /*3e50*/  MOV R114, R151 ;  /* 0x0000009700727202 */ /* 0x000fe20000000f00 */
[--C-:B------:R-:W-:Y:S01]  /*3e60*/  IMAD.MOV.U32 R125, RZ, RZ, R151.reuse ;  /* 0x000000ffff7d7224 */ /* 0x100fe200078e0097 */
[----:B------:R-:W-:Y:S01]  /*3e70*/  FMNMX.FTZ R4, R40, R3, !PT ;  /* 0x0000000328047209 */ /* 0x000fe20007810000 */
[--C-:B------:R-:W-:Y:S01]  /*3e80*/  IMAD.MOV.U32 R124, RZ, RZ, R151.reuse ;  /* 0x000000ffff7c7224 */ /* 0x100fe200078e0097 */
[-C--:B------:R-:W-:Y:S01]  /*3e90*/  MOV R110, R151.reuse ;  /* 0x00000097006e7202 */ /* 0x080fe20000000f00 */
[----:B------:R-:W0:Y:S01]  /*3ea0*/  MUFU.TANH R51, R51 ;  /* 0x0000003300337308 */ /* 0x000e220000002400 */
[----:B-1----:R-:W-:Y:S01]  /*3eb0*/  FSEL R50, R50, -INF , P4 ;  /* 0xff80000032327808 */ /* 0x002fe20002000000 */
[--C-:B------:R-:W-:Y:S01]  /*3ec0*/  IMAD.MOV.U32 R123, RZ, RZ, R151.reuse ;  /* 0x000000ffff7b7224 */ /* 0x100fe200078e0097 */
[C---:B------:R-:W-:Y:S01]  /*3ed0*/  ISETP.GT.AND P4, PT, R2.reuse, 0x28, PT ;  /* 0x000000280200780c */ /* 0x040fe20003f84270 */
[--C-:B------:R-:W-:Y:S01]  /*3ee0*/  IMAD.MOV.U32 R121, RZ, RZ, R151.reuse ;  /* 0x000000ffff797224 */ /* 0x100fe200078e0097 */
[-C--:B------:R-:W-:Y:S01]  /*3ef0*/  MOV R106, R151.reuse ;  /* 0x00000097006a7202 */ /* 0x080fe20000000f00 */
[--C-:B------:R-:W-:Y:S01]  /*3f00*/  IMAD.MOV.U32 R120, RZ, RZ, R151.reuse ;  /* 0x000000ffff787224 */ /* 0x100fe200078e0097 */
[-C--:B------:R-:W-:Y:S01]  /*3f10*/  MOV R102, R151.reuse ;  /* 0x0000009700667202 */ /* 0x080fe20000000f00 */
[----:B------:R-:W1:Y:S01]  /*3f20*/  MUFU.TANH R44, R44 ;  /* 0x0000002c002c7308 */ /* 0x000e620000002400 */
[----:B--2---:R-:W-:Y:S01]  /*3f30*/  FSEL R41, R41, -INF , P5 ;  /* 0xff80000029297808 */ /* 0x004fe20002800000 */
[--C-:B------:R-:W-:Y:S01]  /*3f40*/  IMAD.MOV.U32 R119, RZ, RZ, R151.reuse ;  /* 0x000000ffff777224 */ /* 0x100fe200078e0097 */
[-C--:B------:R-:W-:Y:S01]  /*3f50*/  MOV R98, R151.reuse ;  /* 0x0000009700627202 */ /* 0x080fe20000000f00 */
[--C-:B------:R-:W-:Y:S01]  /*3f60*/  IMAD.MOV.U32 R117, RZ, RZ, R151.reuse ;  /* 0x000000ffff757224 */ /* 0x100fe200078e0097 */
[----:B------:R-:W-:Y:S01]  /*3f70*/  FMNMX.FTZ R3, R41, R4, !PT ;  /* 0x0000000429037209 */ /* 0x000fe20007810000 */
[--C-:B------:R-:W-:Y:S01]  /*3f80*/  IMAD.MOV.U32 R116, RZ, RZ, R151.reuse ;  /* 0x000000ffff747224 */ /* 0x100fe200078e0097 */
[-C--:B------:R-:W-:Y:S01]  /*3f90*/  MOV R94, R151.reuse ;  /* 0x00000097005e7202 */ /* 0x080fe20000000f00 */
[----:B------:R-:W2:Y:S01]  /*3fa0*/  MUFU.TANH R54, R54 ;  /* 0x0000003600367308 */ /* 0x000ea20000002400 */
[----:B0-----:R-:W-:Y:S01]  /*3fb0*/  FSEL R51, R51, -INF , P3 ;  /* 0xff80000033337808 */ /* 0x001fe20001800000 */
[--C-:B------:R-:W-:Y:S01]  /*3fc0*/  IMAD.MOV.U32 R115, RZ, RZ, R151.reuse ;  /* 0x000000ffff737224 */ /* 0x100fe200078e0097 */
[----:B------:R-:W-:Y:S01]  /*3fd0*/  ISETP.GT.AND P3, PT, R2, 0x29, PT ;  /* 0x000000290200780c */ /* 0x000fe20003f64270 */
[--C-:B------:R-:W-:Y:S01]  /*3fe0*/  IMAD.MOV.U32 R113, RZ, RZ, R151.reuse ;  /* 0x000000ffff717224 */ /* 0x100fe200078e0097 */
[-C--:B------:R-:W-:Y:S01]  /*3ff0*/  MOV R90, R151.reuse ;  /* 0x00000097005a7202 */ /* 0x080fe20000000f00 */
[--C-:B------:R-:W-:Y:S01]  /*4000*/  IMAD.MOV.U32 R112, RZ, RZ, R151.reuse ;  /* 0x000000ffff707224 */ /* 0x100fe200078e0097 */
[-C--:B------:R-:W-:Y:S01]  /*4010*/  MOV R86, R151.reuse ;  /* 0x0000009700567202 */ /* 0x080fe20000000f00 */
[----:B------:R-:W0:Y:S01]  /*4020*/  MUFU.TANH R45, R45 ;  /* 0x0000002d002d7308 */ /* 0x000e220000002400 */
[----:B-1----:R-:W-:Y:S01]  /*4030*/  FSEL R44, R44, -INF , P4 ;  /* 0xff8000002c2c7808 */ /* 0x002fe20002000000 */
[--C-:B------:R-:W-:Y:S01]  /*4040*/  IMAD.MOV.U32 R111, RZ, RZ, R151.reuse ;  /* 0x000000ffff6f7224 */ /* 0x100fe200078e0097 */
[----:B------:R-:W-:Y:S01]  /*4050*/  MOV R82, R151 ;  /* 0x0000009700527202 */ /* 0x000fe20000000f00 */
[--C-:B------:R-:W-:Y:S01]  /*4060*/  IMAD.MOV.U32 R109, RZ, RZ, R151.reuse ;  /* 0x000000ffff6d7224 */ /* 0x100fe200078e0097 */
[----:B------:R-:W-:Y:S01]  /*4070*/  FMNMX.FTZ R4, R44, R3, !PT ;  /* 0x000000032c047209 */ /* 0x000fe20007810000 */
[--C-:B------:R-:W-:Y:S01]  /*4080*/  IMAD.MOV.U32 R108, RZ, RZ, R151.reuse ;  /* 0x000000ffff6c7224 */ /* 0x100fe200078e0097 */
[-C--:B------:R-:W-:Y:S01]  /*4090*/  MOV R78, R151.reuse ;  /* 0x00000097004e7202 */ /* 0x080fe20000000f00 */
        /* <DEDUP_REMOVED lines=14> */
[----:B------:R-:W-:-:S02]  /*4180*/  IMAD.MOV.U32 R100, RZ, RZ, R151 ;  /* 0x000000ffff647224 */ /* 0x000fc400078e0097 */
[----:B------:R-:W0:Y:S01]  /*4190*/  MUFU.TANH R42, R42 ;  /* 0x0000002a002a7308 */ /* 0x000e220000002400 */
[----:B-1----:R-:W-:Y:S01]  /*41a0*/  FSEL R55, R55, -INF , P1 ;  /* 0xff80000037377808 */ /* 0x002fe20000800000 */
[--C-:B------:R-:W-:Y:S01]  /*41b0*/  IMAD.MOV.U32 R99, RZ, RZ, R151.reuse ;  /* 0x000000ffff637224 */ /* 0x100fe200078e0097 */
[----:B------:R-:W-:Y:S01]  /*41c0*/  ISETP.GT.AND P1, PT, R2, 0x31, PT ;  /* 0x000000310200780c */ /* 0x000fe20003f24270 */
[--C-:B------:R-:W-:Y:S02]  /*41d0*/  IMAD.MOV.U32 R97, RZ, RZ, R151.reuse ;  /* 0x000000ffff617224 */ /* 0x100fe400078e0097 */
[--C-:B------:R-:W-:Y:S02]  /*41e0*/  IMAD.MOV.U32 R96, RZ, RZ, R151.reuse ;  /* 0x000000ffff607224 */ /* 0x100fe400078e0097 */
[----:B------:R-:W1:Y:S01]  /*41f0*/  MUFU.TANH R33, R33 ;  /* 0x0000002100217308 */ /* 0x000e620000002400 */
[----:B--2---:R-:W-:Y:S01]  /*4200*/  FSEL R32, R32, -INF , P2 ;  /* 0xff80000020207808 */ /* 0x004fe20001000000 */
[----:B------:R-:W-:-:S02]  /*4210*/  IMAD.MOV.U32 R95, RZ, RZ, R151 ;  /* 0x000000ffff5f7224 */ /* 0x000fc400078e0097 */
[--C-:B------:R-:W-:Y:S01]  /*4220*/  IMAD.MOV.U32 R93, RZ, RZ, R151.reuse ;  /* 0x000000ffff5d7224 */ /* 0x100fe200078e0097 */
[----:B------:R-:W-:Y:S01]  /*4230*/  FMNMX.FTZ R4, R32, R3, !PT ;  /* 0x0000000320047209 */ /* 0x000fe20007810000 */
[--C-:B------:R-:W-:Y:S02]  /*4240*/  IMAD.MOV.U32 R92, RZ, RZ, R151.reuse ;  /* 0x000000ffff5c7224 */ /* 0x100fe400078e0097 */
[----:B------:R-:W2:Y:S01]  /*4250*/  MUFU.TANH R43, R43 ;  /* 0x0000002b002b7308 */ /* 0x000ea20000002400 */
[----:B0-----:R-:W-:Y:S01]  /*4260*/  FSEL R42, R42, -INF , P6 ;  /* 0xff8000002a2a7808 */ /* 0x001fe20003000000 */
[--C-:B------:R-:W-:Y:S01]  /*4270*/  IMAD.MOV.U32 R91, RZ, RZ, R151.reuse ;  /* 0x000000ffff5b7224 */ /* 0x100fe200078e0097 */
[----:B------:R-:W-:Y:S01]  /*4280*/  ISETP.GT.AND P6, PT, R2, 0x38, PT ;  /* 0x000000380200780c */ /* 0x000fe20003fc4270 */
[--C-:B------:R-:W-:Y:S02]  /*4290*/  IMAD.MOV.U32 R89, RZ, RZ, R151.reuse ;  /* 0x000000ffff597224 */ /* 0x100fe400078e0097 */
[----:B------:R-:W-:-:S02]  /*42a0*/  IMAD.MOV.U32 R88, RZ, RZ, R151 ;  /* 0x000000ffff587224 */ /* 0x000fc400078e0097 */
[----:B------:R-:W0:Y:S01]  /*42b0*/  MUFU.TANH R36, R36 ;  /* 0x0000002400247308 */ /* 0x000e220000002400 */
[----:B-1----:R-:W-:Y:S01]  /*42c0*/  FSEL R33, R33, -INF , P1 ;  /* 0xff80000021217808 */ /* 0x002fe20000800000 */
[--C-:B------:R-:W-:Y:S02]  /*42d0*/  IMAD.MOV.U32 R87, RZ, RZ, R151.reuse ;  /* 0x000000ffff577224 */ /* 0x100fe400078e0097 */
[--C-:B------:R-:W-:Y:S01]  /*42e0*/  IMAD.MOV.U32 R85, RZ, RZ, R151.reuse ;  /* 0x000000ffff557224 */ /* 0x100fe200078e0097 */
[----:B------:R-:W-:Y:S01]  /*42f0*/  FMNMX.FTZ R3, R33, R4, !PT ;  /* 0x0000000421037209 */ /* 0x000fe20007810000 */
[--C-:B------:R-:W-:Y:S02]  /*4300*/  IMAD.MOV.U32 R84, RZ, RZ, R151.reuse ;  /* 0x000000ffff547224 */ /* 0x100fe400078e0097 */
[----:B------:R-:W1:Y:S01]  /*4310*/  MUFU.TANH R46, R46 ;  /* 0x0000002e002e7308 */ /* 0x000e620000002400 */
[----:B--2---:R-:W-:Y:S01]  /*4320*/  FSEL R43, R43, -INF , P5 ;  /* 0xff8000002b2b7808 */ /* 0x004fe20002800000 */
[--C-:B------:R-:W-:Y:S01]  /*4330*/  IMAD.MOV.U32 R83, RZ, RZ, R151.reuse ;  /* 0x000000ffff537224 */ /* 0x100fe200078e0097 */
[----:B------:R-:W-:Y:S01]  /*4340*/  ISETP.GT.AND P5, PT, R2, 0x39, PT ;  /* 0x000000390200780c */ /* 0x000fe20003fa4270 */
[----:B------:R-:W-:-:S02]  /*4350*/  IMAD.MOV.U32 R81, RZ, RZ, R151 ;  /* 0x000000ffff517224 */ /* 0x000fc400078e0097 */
[--C-:B------:R-:W-:Y:S02]  /*4360*/  IMAD.MOV.U32 R80, RZ, RZ, R151.reuse ;  /* 0x000000ffff507224 */ /* 0x100fe400078e0097 */
[----:B------:R-:W2:Y:S01]  /*4370*/  MUFU.TANH R37, R37 ;  /* 0x0000002500257308 */ /* 0x000ea20000002400 */
[----:B0-----:R-:W-:Y:S01]  /*4380*/  FSEL R36, R36, -INF , P6 ;  /* 0xff80000024247808 */ /* 0x001fe20003000000 */
[--C-:B------:R-:W-:Y:S02]  /*4390*/  IMAD.MOV.U32 R79, RZ, RZ, R151.reuse ;  /* 0x000000ffff4f7224 */ /* 0x100fe400078e0097 */
[--C-:B------:R-:W-:Y:S01]  /*43a0*/  IMAD.MOV.U32 R77, RZ, RZ, R151.reuse ;  /* 0x000000ffff4d7224 */ /* 0x100fe200078e0097 */
[----:B------:R-:W-:Y:S01]  /*43b0*/  FMNMX.FTZ R4, R36, R3, !PT ;  /* 0x0000000324047209 */ /* 0x000fe20007810000 */
[--C-:B------:R-:W-:Y:S02]  /*43c0*/  IMAD.MOV.U32 R76, RZ, RZ, R151.reuse ;  /* 0x000000ffff4c7224 */ /* 0x100fe400078e0097 */
[----:B------:R-:W0:Y:S01]  /*43d0*/  MUFU.TANH R47, R47 ;  /* 0x0000002f002f7308 */ /* 0x000e220000002400 */
[----:B-1----:R-:W-:Y:S01]  /*43e0*/  FSEL R46, R46, -INF , P4 ;  /* 0xff8000002e2e7808 */ /* 0x002fe20002000000 */
[--C-:B------:R-:W-:Y:S01]  /*43f0*/  IMAD.MOV.U32 R75, RZ, RZ, R151.reuse ;  /* 0x000000ffff4b7224 */ /* 0x100fe200078e0097 */
[----:B------:R-:W-:Y:S01]  /*4400*/  ISETP.GT.AND P4, PT, R2, 0x40, PT ;  /* 0x000000400200780c */ /* 0x000fe20003f84270 */
[----:B------:R-:W-:-:S02]  /*4410*/  IMAD.MOV.U32 R73, RZ, RZ, R151 ;  /* 0x000000ffff497224 */ /* 0x000fc400078e0097 */
[--C-:B------:R-:W-:Y:S02]  /*4420*/  IMAD.MOV.U32 R72, RZ, RZ, R151.reuse ;  /* 0x000000ffff487224 */ /* 0x100fe400078e0097 */
[----:B------:R-:W1:Y:S01]  /*4430*/  MUFU.TANH R24, R24 ;  /* 0x0000001800187308 */ /* 0x000e620000002400 */
[----:B--2---:R-:W-:Y:S01]  /*4440*/  FSEL R37, R37, -INF , P5 ;  /* 0xff80000025257808 */ /* 0x004fe20002800000 */
[--C-:B------:R-:W-:Y:S02]  /*4450*/  IMAD.MOV.U32 R71, RZ, RZ, R151.reuse ;  /* 0x000000ffff477224 */ /* 0x100fe400078e0097 */
[--C-:B------:R-:W-:Y:S01]  /*4460*/  IMAD.MOV.U32 R69, RZ, RZ, R151.reuse ;  /* 0x000000ffff457224 */ /* 0x100fe200078e0097 */
[----:B------:R-:W-:Y:S01]  /*4470*/  FMNMX.FTZ R3, R37, R4, !PT ;  /* 0x0000000425037209 */ /* 0x000fe20007810000 */
[--C-:B------:R-:W-:Y:S02]  /*4480*/  IMAD.MOV.U32 R68, RZ, RZ, R151.reuse ;  /* 0x000000ffff447224 */ /* 0x100fe400078e0097 */
[----:B------:R-:W2:Y:S01]  /*4490*/  MUFU.TANH R34, R34 ;  /* 0x0000002200227308 */ /* 0x000ea20000002400 */
[----:B0-----:R-:W-:Y:S01]  /*44a0*/  FSEL R47, R47, -INF , P3 ;  /* 0xff8000002f2f7808 */ /* 0x001fe20001800000 */
[--C-:B------:R-:W-:Y:S01]  /*44b0*/  IMAD.MOV.U32 R67, RZ, RZ, R151.reuse ;  /* 0x000000ffff437224 */ /* 0x100fe200078e0097 */
[----:B------:R-:W-:Y:S01]  /*44c0*/  ISETP.GT.AND P3, PT, R2, 0x41, PT ;  /* 0x000000410200780c */ /* 0x000fe20003f64270 */
[----:B------:R-:W-:-:S04]  /*44d0*/  IMAD.MOV.U32 R65, RZ, RZ, R151 ;  /* 0x000000ffff417224 */ /* 0x000fc800078e0097 */
[----:B------:R-:W0:Y:S01]  /*44e0*/  MUFU.TANH R25, R25 ;  /* 0x0000001900197308 */ /* 0x000e220000002400 */
[----:B-1----:R-:W-:-:S04]  /*44f0*/  FSEL R24, R24, -INF , P4 ;  /* 0xff80000018187808 */ /* 0x002fc80002000000 */
[----:B------:R-:W-:-:S03]  /*4500*/  FMNMX.FTZ R4, R24, R3, !PT ;  /* 0x0000000318047209 */ /* 0x000fc60007810000 */
[----:B------:R-:W1:Y:S01]  /*4510*/  MUFU.TANH R35, R35 ;  /* 0x0000002300237308 */ /* 0x000e620000002400 */
[----:B--2---:R-:W-:Y:S02]  /*4520*/  FSEL R34, R34, -INF , P2 ;  /* 0xff80000022227808 */ /* 0x004fe40001000000 */
[----:B------:R-:W-:-:S05]  /*4530*/  ISETP.GT.AND P2, PT, R2, 0x48, PT ;  /* 0x000000480200780c */ /* 0x000fca0003f44270 */
[----:B------:R-:W2:Y:S01]  /*4540*/  MUFU.TANH R28, R28 ;  /* 0x0000001c001c7308 */ /* 0x000ea20000002400 */
[----:B0-----:R-:W-:-:S04]  /*4550*/  FSEL R25, R25, -INF , P3 ;  /* 0xff80000019197808 */ /* 0x001fc80001800000 */
[----:B------:R-:W-:-:S03]  /*4560*/  FMNMX.FTZ R3, R25, R4, !PT ;  /* 0x0000000419037209 */ /* 0x000fc60007810000 */
[----:B------:R-:W0:Y:S01]  /*4570*/  MUFU.TANH R29, R29 ;  /* 0x0000001d001d7308 */ /* 0x000e220000002400 */
[----:B-1----:R-:W-:Y:S02]  /*4580*/  FSEL R35, R35, -INF , P1 ;  /* 0xff80000023237808 */ /* 0x002fe40000800000 */
[----:B------:R-:W-:-:S05]  /*4590*/  ISETP.GT.AND P1, PT, R2, 0x49, PT ;  /* 0x000000490200780c */ /* 0x000fca0003f24270 */
[----:B------:R-:W1:Y:S01]  /*45a0*/  MUFU.TANH R38, R38 ;  /* 0x0000002600267308 */ /* 0x000e620000002400 */
[----:B--2---:R-:W-:-:S04]  /*45b0*/  FSEL R28, R28, -INF , P2 ;  /* 0xff8000001c1c7808 */ /* 0x004fc80001000000 */
[----:B------:R-:W-:-:S03]  /*45c0*/  FMNMX.FTZ R2, R28, R3, !PT ;  /* 0x000000031c027209 */ /* 0x000fc60007810000 */
[----:B------:R-:W2:Y:S01]  /*45d0*/  MUFU.TANH R39, R39 ;  /* 0x0000002700277308 */ /* 0x000ea20000002400 */
[----:B0-----:R-:W-:-:S04]  /*45e0*/  FSEL R29, R29, -INF , P1 ;  /* 0xff8000001d1d7808 */ /* 0x001fc80000800000 */
[----:B------:R-:W-:-:S03]  /*45f0*/  FMNMX.FTZ R2, R29, R2, !PT ;  /* 0x000000021d027209 */ /* 0x000fc60007810000 */
[----:B------:R-:W0:Y:S01]  /*4600*/  MUFU.TANH R26, R26 ;  /* 0x0000001a001a7308 */ /* 0x000e220000002400 */
[----:B-1----:R-:W-:Y:S01]  /*4610*/  FSEL R38, R38, -INF , P6 ;  /* 0xff80000026267808 */ /* 0x002fe20003000000 */
[----:B------:R-:W1:Y:S06]  /*4620*/  SHFL.BFLY PT, R3, R2, 0x2, 0x1f ;  /* 0x0c401f0002037f89 */ /* 0x000e6c00000e0000 */
[----:B------:R-:W3:Y:S01]  /*4630*/  MUFU.TANH R27, R27 ;  /* 0x0000001b001b7308 */ /* 0x000ee20000002400 */
[----:B--2---:R-:W-:-:S07]  /*4640*/  FSEL R39, R39, -INF , P5 ;  /* 0xff80000027277808 */ /* 0x004fce0002800000 */
[----:B------:R-:W2:Y:S01]  /*4650*/  MUFU.TANH R30, R30 ;  /* 0x0000001e001e7308 */ /* 0x000ea20000002400 */
[----:B0-----:R-:W-:-:S07]  /*4660*/  FSEL R26, R26, -INF , P4 ;  /* 0xff8000001a1a7808 */ /* 0x001fce0002000000 */
[----:B------:R-:W0:Y:S01]  /*4670*/  MUFU.TANH R31, R31 ;  /* 0x0000001f001f7308 */ /* 0x000e220000002400 */
[----:B---3--:R-:W-:Y:S02]  /*4680*/  FSEL R27, R27, -INF , P3 ;  /* 0xff8000001b1b7808 */ /* 0x008fe40001800000 */
[----:B-1----:R-:W-:-:S05]  /*4690*/  FMNMX.FTZ R3, R2, R3, !PT ;  /* 0x0000000302037209 */ /* 0x002fca0007810000 */
[----:B------:R-:W1:Y:S01]  /*46a0*/  SHFL.BFLY PT, R4, R3, 0x1, 0x1f ;  /* 0x0c201f0003047f89 */ /* 0x000e6200000e0000 */
[----:B--2---:R-:W-:Y:S02]  /*46b0*/  FSEL R30, R30, -INF , P2 ;  /* 0xff8000001e1e7808 */ /* 0x004fe40001000000 */
[----:B0-----:R-:W-:Y:S02]  /*46c0*/  FSEL R31, R31, -INF , P1 ;  /* 0xff8000001f1f7808 */ /* 0x001fe40000800000 */
[----:B-1----:R-:W-:Y:S02]  /*46d0*/  FMNMX.FTZ R4, R3, R4, !PT ;  /* 0x0000000403047209 */ /* 0x002fe40007810000 */
[----:B------:R-:W-:Y:S02]  /*46e0*/  FMNMX.FTZ R3, R58, R59, !PT ;  /* 0x0000003b3a037209 */ /* 0x000fe40007810000 */
[C---:B------:R-:W-:Y:S01]  /*46f0*/  FSETP.NEU.FTZ.AND P0, PT, R4.reuse, -INF , PT ;  /* 0xff8000000400780b */ /* 0x040fe20003f1d000 */
[----:B------:R-:W-:Y:S01]  /*4700*/  FMUL.FTZ R5, R4, UR5 ;  /* 0x0000000504057c20 */ /* 0x000fe20008410000 */
[----:B------:R-:W-:-:S04]  /*4710*/  FMNMX.FTZ R2, R62, R3, !PT ;  /* 0x000000033e027209 */ /* 0x000fc80007810000 */
[----:B------:R-:W-:Y:S02]  /*4720*/  FMNMX.FTZ R3, R63, R2, !PT ;  /* 0x000000023f037209 */ /* 0x000fe40007810000 */
[----:B------:R-:W-:Y:S02]  /*4730*/  FSEL R17, R5, RZ, P0 ;  /* 0x000000ff05117208 */ /* 0x000fe40000000000 */
[----:B------:R-:W-:Y:S02]  /*4740*/  FMNMX.FTZ R2, R50, R3, !PT ;  /* 0x0000000332027209 */ /* 0x000fe40007810000 */
[----:B------:R-:W-:Y:S01]  /*4750*/  ISETP.NE.AND P0, PT, R20, RZ, PT ;  /* 0x000000ff1400720c */ /* 0x000fe20003f05270 */
[--C-:B------:R-:W-:Y:S01]  /*4760*/  FFMA.FTZ R56, R56, UR5, -R17.reuse ;  /* 0x0000000538387c23 */ /* 0x100fe20008010811 */
[----:B------:R-:W-:Y:S01]  /*4770*/  FMNMX.FTZ R3, R51, R2, !PT ;  /* 0x0000000233037209 */ /* 0x000fe20007810000 */
[--C-:B------:R-:W-:Y:S01]  /*4780*/  FFMA.FTZ R57, R57, UR5, -R17.reuse ;  /* 0x0000000539397c23 */ /* 0x100fe20008010811 */
[--C-:B------:R-:W-:Y:S01]  /*4790*/  FFMA.FTZ R60, R60, UR5, -R17.reuse ;  /* 0x000000053c3c7c23 */ /* 0x100fe20008010811 */
[--C-:B------:R-:W-:Y:S01]  /*47a0*/  FFMA.FTZ R61, R61, UR5, -R17.reuse ;  /* 0x000000053d3d7c23 */ /* 0x100fe20008010811 */
[----:B------:R-:W-:Y:S01]  /*47b0*/  FMNMX.FTZ R2, R54, R3, !PT ;  /* 0x0000000336027209 */ /* 0x000fe20007810000 */
[----:B------:R-:W-:Y:S01]  /*47c0*/  MUFU.EX2 R56, R56 ;  /* 0x0000003800387308 */ /* 0x000fe20000000800 */
[--C-:B------:R-:W-:Y:S01]  /*47d0*/  FFMA.FTZ R48, R48, UR5, -R17.reuse ;  /* 0x0000000530307c23 */ /* 0x100fe20008010811 */
[--C-:B------:R-:W-:Y:S01]  /*47e0*/  FFMA.FTZ R49, R49, UR5, -R17.reuse ;  /* 0x0000000531317c23 */ /* 0x100fe20008010811 */
[----:B------:R-:W-:Y:S01]  /*47f0*/  FMNMX.FTZ R3, R55, R2, !PT ;  /* 0x0000000237037209 */ /* 0x000fe20007810000 */
[--C-:B------:R-:W-:Y:S01]  /*4800*/  FFMA.FTZ R52, R52, UR5, -R17.reuse ;  /* 0x0000000534347c23 */ /* 0x100fe20008010811 */
[--C-:B------:R-:W-:Y:S01]  /*4810*/  FFMA.FTZ R53, R53, UR5, -R17.reuse ;  /* 0x0000000535357c23 */ /* 0x100fe20008010811 */
[--C-:B------:R-:W-:Y:S01]  /*4820*/  FFMA.FTZ R40, R40, UR5, -R17.reuse ;  /* 0x0000000528287c23 */ /* 0x100fe20008010811 */
[----:B------:R-:W-:Y:S01]  /*4830*/  FMNMX.FTZ R2, R42, R3, !PT ;  /* 0x000000032a027209 */ /* 0x000fe20007810000 */
[----:B------:R-:W0:Y:S01]  /*4840*/  MUFU.EX2 R57, R57 ;  /* 0x0000003900397308 */ /* 0x000e220000000800 */
[--C-:B------:R-:W-:Y:S01]  /*4850*/  FFMA.FTZ R41, R41, UR5, -R17.reuse ;  /* 0x0000000529297c23 */ /* 0x100fe20008010811 */
        /* <DEDUP_REMOVED lines=14> */
[----:B------:R-:W1:Y:S01]  /*4940*/  MUFU.EX2 R61, R61 ;  /* 0x0000003d003d7308 */ /* 0x000e620000000800 */
[----:B------:R-:W-:Y:S01]  /*4950*/  FFMA.FTZ R17, R29, UR5, -R17 ;  /* 0x000000051d117c23 */ /* 0x000fe20008010811 */
[----:B0-----:R-:W-:Y:S01]  /*4960*/  F2FP.F16.F32.PACK_AB R208, R57, R56 ;  /* 0x0000003839d0723e */ /* 0x001fe200000000ff */
[----:B------:R-:W-:Y:S01]  /*4970*/  IMAD.MOV.U32 R29, RZ, RZ, R151 ;  /* 0x000000ffff1d7224 */ /* 0x000fe200078e0097 */
[----:B------:R-:W-:-:S04]  /*4980*/  FMNMX.FTZ R3, R35, R2, !PT ;  /* 0x0000000223037209 */ /* 0x000fc80007810000 */
[----:B------:R-:W-:Y:S01]  /*4990*/  FMNMX.FTZ R2, R38, R3, !PT ;  /* 0x0000000326027209 */ /* 0x000fe20007810000 */
[----:B------:R-:W-:Y:S03]  /*49a0*/  MUFU.EX2 R48, R48 ;  /* 0x0000003000307308 */ /* 0x000fe60000000800 */
[----:B------:R-:W-:-:S04]  /*49b0*/  FMNMX.FTZ R3, R39, R2, !PT ;  /* 0x0000000227037209 */ /* 0x000fc80007810000 */
[----:B------:R-:W-:Y:S01]  /*49c0*/  FMNMX.FTZ R2, R26, R3, !PT ;  /* 0x000000031a027209 */ /* 0x000fe20007810000 */
[----:B------:R-:W0:Y:S01]  /*49d0*/  MUFU.EX2 R49, R49 ;  /* 0x0000003100317308 */ /* 0x000e220000000800 */
[----:B-1----:R-:W-:Y:S02]  /*49e0*/  F2FP.F16.F32.PACK_AB R210, R61, R60 ;  /* 0x0000003c3dd2723e */ /* 0x002fe400000000ff */
[----:B------:R-:W-:-:S04]  /*49f0*/  FMNMX.FTZ R3, R27, R2, !PT ;  /* 0x000000021b037209 */ /* 0x000fc80007810000 */
[----:B------:R-:W-:Y:S01]  /*4a00*/  FMNMX.FTZ R2, R30, R3, !PT ;  /* 0x000000031e027209 */ /* 0x000fe20007810000 */
[----:B------:R-:W-:Y:S03]  /*4a10*/  MUFU.EX2 R52, R52 ;  /* 0x0000003400347308 */ /* 0x000fe60000000800 */
[----:B------:R-:W-:-:S05]  /*4a20*/  FMNMX.FTZ R2, R31, R2, !PT ;  /* 0x000000021f027209 */ /* 0x000fca0007810000 */
[----:B------:R-:W1:Y:S01]  /*4a30*/  SHFL.BFLY PT, R3, R2, 0x2, 0x1f ;  /* 0x0c401f0002037f89 */ /* 0x000e6200000e0000 */
[----:B------:R-:W2:Y:S01]  /*4a40*/  MUFU.EX2 R53, R53 ;  /* 0x0000003500357308 */ /* 0x000ea20000000800 */
[----:B0-----:R-:W-:-:S07]  /*4a50*/  F2FP.F16.F32.PACK_AB R204, R49, R48 ;  /* 0x0000003031cc723e */ /* 0x001fce00000000ff */
[----:B------:R-:W-:Y:S08]  /*4a60*/  MUFU.EX2 R40, R40 ;  /* 0x0000002800287308 */ /* 0x000ff00000000800 */
[----:B------:R-:W0:Y:S01]  /*4a70*/  MUFU.EX2 R41, R41 ;  /* 0x0000002900297308 */ /* 0x000e220000000800 */
[----:B--2---:R-:W-:Y:S02]  /*4a80*/  F2FP.F16.F32.PACK_AB R206, R53, R52 ;  /* 0x0000003435ce723e */ /* 0x004fe400000000ff */
[----:B-1----:R-:W-:-:S05]  /*4a90*/  FMNMX.FTZ R5, R2, R3, !PT ;  /* 0x0000000302057209 */ /* 0x002fca0007810000 */
[----:B------:R-:W-:Y:S01]  /*4aa0*/  MUFU.EX2 R44, R44 ;  /* 0x0000002c002c7308 */ /* 0x000fe20000000800 */
[----:B------:R-:W1:Y:S07]  /*4ab0*/  SHFL.BFLY PT, R2, R5, 0x1, 0x1f ;  /* 0x0c201f0005027f89 */ /* 0x000e6e00000e0000 */
[----:B------:R-:W2:Y:S01]  /*4ac0*/  MUFU.EX2 R45, R45 ;  /* 0x0000002d002d7308 */ /* 0x000ea20000000800 */
[----:B0-----:R-:W-:-:S07]  /*4ad0*/  F2FP.F16.F32.PACK_AB R200, R41, R40 ;  /* 0x0000002829c8723e */ /* 0x001fce00000000ff */
[----:B------:R-:W-:Y:S08]  /*4ae0*/  MUFU.EX2 R32, R32 ;  /* 0x0000002000207308 */ /* 0x000ff00000000800 */
[----:B------:R-:W0:Y:S01]  /*4af0*/  MUFU.EX2 R33, R33 ;  /* 0x0000002100217308 */ /* 0x000e220000000800 */
[----:B--2---:R-:W-:Y:S02]  /*4b00*/  F2FP.F16.F32.PACK_AB R202, R45, R44 ;  /* 0x0000002c2dca723e */ /* 0x004fe400000000ff */
[----:B-1----:R-:W-:-:S04]  /*4b10*/  FMNMX.FTZ R3, R5, R2, !PT ;  /* 0x0000000205037209 */ /* 0x002fc80007810000 */
[C---:B------:R-:W-:Y:S01]  /*4b20*/  FSETP.NEU.FTZ.AND P1, PT, R3.reuse, -INF , PT ;  /* 0xff8000000300780b */ /* 0x040fe20003f3d000 */
[----:B------:R-:W-:Y:S01]  /*4b30*/  FMUL.FTZ R2, R3, UR5 ;  /* 0x0000000503027c20 */ /* 0x000fe20008410000 */
[----:B------:R1:W-:Y:S04]  /*4b40*/  MUFU.EX2 R5, R17 ;  /* 0x0000001100057308 */ /* 0x0003e80000000800 */
[----:B------:R-:W-:Y:S02]  /*4b50*/  FSEL R2, R2, RZ, P1 ;  /* 0x000000ff02027208 */ /* 0x000fe40000800000 */
[----:B------:R-:W-:Y:S02]  /*4b60*/  PLOP3.LUT P1, PT, PT, PT, UP0, 0x80, 0x0 ;  /* 0x000000000000781c */ /* 0x000fe40003f2f008 */
[----:B------:R-:W-:Y:S01]  /*4b70*/  MUFU.EX2 R36, R36 ;  /* 0x0000002400247308 */ /* 0x000fe20000000800 */
[--C-:B------:R-:W-:Y:S01]  /*4b80*/  FFMA.FTZ R58, R58, UR5, -R2.reuse ;  /* 0x000000053a3a7c23 */ /* 0x100fe20008010802 */
[--C-:B------:R-:W-:Y:S01]  /*4b90*/  FFMA.FTZ R59, R59, UR5, -R2.reuse ;  /* 0x000000053b3b7c23 */ /* 0x100fe20008010802 */
[--C-:B------:R-:W-:Y:S01]  /*4ba0*/  FFMA.FTZ R62, R62, UR5, -R2.reuse ;  /* 0x000000053e3e7c23 */ /* 0x100fe20008010802 */
[--C-:B------:R-:W-:Y:S01]  /*4bb0*/  FFMA.FTZ R63, R63, UR5, -R2.reuse ;  /* 0x000000053f3f7c23 */ /* 0x100fe20008010802 */
[----:B-1----:R-:W-:Y:S01]  /*4bc0*/  FADD.FTZ R17, R56, R57 ;  /* 0x0000003938117221 */ /* 0x002fe20000010000 */
[--C-:B------:R-:W-:Y:S01]  /*4bd0*/  FFMA.FTZ R50, R50, UR5, -R2.reuse ;  /* 0x0000000532327c23 */ /* 0x100fe20008010802 */
[--C-:B------:R-:W-:Y:S01]  /*4be0*/  FFMA.FTZ R51, R51, UR5, -R2.reuse ;  /* 0x0000000533337c23 */ /* 0x100fe20008010802 */
[----:B------:R-:W-:Y:S01]  /*4bf0*/  MUFU.EX2 R58, R58 ;  /* 0x0000003a003a7308 */ /* 0x000fe20000000800 */
[----:B------:R-:W-:Y:S01]  /*4c00*/  FADD.FTZ R20, R60, R17 ;  /* 0x000000113c147221 */ /* 0x000fe20000010000 */
[--C-:B------:R-:W-:Y:S01]  /*4c10*/  FFMA.FTZ R54, R54, UR5, -R2.reuse ;  /* 0x0000000536367c23 */ /* 0x100fe20008010802 */
[--C-:B------:R-:W-:Y:S01]  /*4c20*/  FFMA.FTZ R55, R55, UR5, -R2.reuse ;  /* 0x0000000537377c23 */ /* 0x100fe20008010802 */
[----:B------:R-:W-:Y:S01]  /*4c30*/  FFMA.FTZ R42, R42, UR5, -R2 ;  /* 0x000000052a2a7c23 */ /* 0x000fe20008010802 */
[----:B------:R-:W-:Y:S01]  /*4c40*/  FADD.FTZ R17, R61, R20 ;  /* 0x000000143d117221 */ /* 0x000fe20000010000 */
[--C-:B------:R-:W-:Y:S01]  /*4c50*/  FFMA.FTZ R43, R43, UR5, -R2.reuse ;  /* 0x000000052b2b7c23 */ /* 0x100fe20008010802 */
[--C-:B------:R-:W-:Y:S01]  /*4c60*/  FFMA.FTZ R46, R46, UR5, -R2.reuse ;  /* 0x000000052e2e7c23 */ /* 0x100fe20008010802 */
[----:B------:R-:W1:Y:S01]  /*4c70*/  MUFU.EX2 R59, R59 ;  /* 0x0000003b003b7308 */ /* 0x000e620000000800 */
[----:B------:R-:W-:Y:S01]  /*4c80*/  FADD.FTZ R20, R48, R17 ;  /* 0x0000001130147221 */ /* 0x000fe20000010000 */
[--C-:B------:R-:W-:Y:S01]  /*4c90*/  FFMA.FTZ R47, R47, UR5, -R2.reuse ;  /* 0x000000052f2f7c23 */ /* 0x100fe20008010802 */
[--C-:B------:R-:W-:Y:S01]  /*4ca0*/  FFMA.FTZ R34, R34, UR5, -R2.reuse ;  /* 0x0000000522227c23 */ /* 0x100fe20008010802 */
[----:B------:R-:W-:Y:S01]  /*4cb0*/  FFMA.FTZ R35, R35, UR5, -R2 ;  /* 0x0000000523237c23 */ /* 0x000fe20008010802 */
[----:B------:R-:W-:Y:S01]  /*4cc0*/  FADD.FTZ R21, R49, R20 ;  /* 0x0000001431157221 */ /* 0x000fe20000010000 */
[--C-:B------:R-:W-:Y:S01]  /*4cd0*/  FFMA.FTZ R38, R38, UR5, -R2.reuse ;  /* 0x0000000526267c23 */ /* 0x100fe20008010802 */
[--C-:B------:R-:W-:Y:S01]  /*4ce0*/  FFMA.FTZ R39, R39, UR5, -R2.reuse ;  /* 0x0000000527277c23 */ /* 0x100fe20008010802 */
[----:B------:R-:W2:Y:S01]  /*4cf0*/  MUFU.EX2 R62, R62 ;  /* 0x0000003e003e7308 */ /* 0x000ea20000000800 */
[----:B------:R-:W-:Y:S01]  /*4d00*/  FADD.FTZ R64, R52, R21 ;  /* 0x0000001534407221 */ /* 0x000fe20000010000 */
[--C-:B------:R-:W-:Y:S01]  /*4d10*/  FFMA.FTZ R26, R26, UR5, -R2.reuse ;  /* 0x000000051a1a7c23 */ /* 0x100fe20008010802 */
[--C-:B------:R-:W-:Y:S01]  /*4d20*/  FFMA.FTZ R27, R27, UR5, -R2.reuse ;  /* 0x000000051b1b7c23 */ /* 0x100fe20008010802 */
[----:B------:R-:W-:Y:S01]  /*4d30*/  FFMA.FTZ R30, R30, UR5, -R2 ;  /* 0x000000051e1e7c23 */ /* 0x000fe20008010802 */
[----:B------:R-:W-:Y:S01]  /*4d40*/  FADD.FTZ R21, R53, R64 ;  /* 0x0000004035157221 */ /* 0x000fe20000010000 */
[----:B------:R-:W-:Y:S01]  /*4d50*/  FFMA.FTZ R2, R31, UR5, -R2 ;  /* 0x000000051f027c23 */ /* 0x000fe20008010802 */
[----:B0-----:R-:W-:Y:S01]  /*4d60*/  F2FP.F16.F32.PACK_AB R196, R33, R32 ;  /* 0x0000002021c4723e */ /* 0x001fe200000000ff */
[----:B------:R-:W0:Y:S01]  /*4d70*/  MUFU.EX2 R63, R63 ;  /* 0x0000003f003f7308 */ /* 0x000e220000000800 */
[----:B-1----:R-:W-:Y:S01]  /*4d80*/  FADD.FTZ R17, R58, R59 ;  /* 0x0000003b3a117221 */ /* 0x002fe20000010000 */
[----:B------:R-:W-:Y:S01]  /*4d90*/  FADD.FTZ R64, R40, R21 ;  /* 0x0000001528407221 */ /* 0x000fe20000010000 */
[----:B------:R-:W-:Y:S01]  /*4da0*/  F2FP.F16.F32.PACK_AB R209, R59, R58 ;  /* 0x0000003a3bd1723e */ /* 0x000fe200000000ff */
[--C-:B------:R-:W-:Y:S01]  /*4db0*/  IMAD.MOV.U32 R61, RZ, RZ, R151.reuse ;  /* 0x000000ffff3d7224 */ /* 0x100fe200078e0097 */
[----:B------:R-:W-:Y:S01]  /*4dc0*/  MOV R58, R151 ;  /* 0x00000097003a7202 */ /* 0x000fe20000000f00 */
[----:B------:R-:W-:Y:S01]  /*4dd0*/  FADD.FTZ R21, R41, R64 ;  /* 0x0000004029157221 */ /* 0x000fe20000010000 */
[----:B------:R-:W-:Y:S01]  /*4de0*/  IMAD.MOV.U32 R64, RZ, RZ, R151 ;  /* 0x000000ffff407224 */ /* 0x000fe200078e0097 */
[----:B------:R-:W1:Y:S01]  /*4df0*/  MUFU.EX2 R50, R50 ;  /* 0x0000003200327308 */ /* 0x000e620000000800 */
[----:B--2---:R-:W-:Y:S01]  /*4e00*/  FADD.FTZ R20, R62, R17 ;  /* 0x000000113e147221 */ /* 0x004fe20000010000 */
[----:B------:R-:W-:Y:S01]  /*4e10*/  FADD.FTZ R0, R44, R21 ;  /* 0x000000152c007221 */ /* 0x000fe20000010000 */
[----:B------:R-:W-:-:S02]  /*4e20*/  IMAD.MOV.U32 R60, RZ, RZ, R151 ;  /* 0x000000ffff3c7224 */ /* 0x000fc400078e0097 */
[--C-:B------:R-:W-:Y:S02]  /*4e30*/  IMAD.MOV.U32 R59, RZ, RZ, R151.reuse ;  /* 0x000000ffff3b7224 */ /* 0x100fe400078e0097 */
[----:B------:R-:W-:Y:S01]  /*4e40*/  FADD.FTZ R21, R45, R0 ;  /* 0x000000002d157221 */ /* 0x000fe20000010000 */
[--C-:B------:R-:W-:Y:S01]  /*4e50*/  IMAD.MOV.U32 R57, RZ, RZ, R151.reuse ;  /* 0x000000ffff397224 */ /* 0x100fe200078e0097 */
[----:B------:R-:W2:Y:S01]  /*4e60*/  MUFU.EX2 R51, R51 ;  /* 0x0000003300337308 */ /* 0x000ea20000000800 */
[C---:B0-----:R-:W-:Y:S01]  /*4e70*/  FADD.FTZ R17, R63.reuse, R20 ;  /* 0x000000143f117221 */ /* 0x041fe20000010000 */
[----:B------:R-:W-:Y:S01]  /*4e80*/  F2FP.F16.F32.PACK_AB R211, R63, R62 ;  /* 0x0000003e3fd3723e */ /* 0x000fe200000000ff */
[--C-:B------:R-:W-:Y:S01]  /*4e90*/  IMAD.MOV.U32 R63, RZ, RZ, R151.reuse ;  /* 0x000000ffff3f7224 */ /* 0x100fe200078e0097 */
[----:B------:R-:W-:Y:S01]  /*4ea0*/  MOV R62, R151 ;  /* 0x00000097003e7202 */ /* 0x000fe20000000f00 */
[--C-:B------:R-:W-:Y:S02]  /*4eb0*/  IMAD.MOV.U32 R56, RZ, RZ, R151.reuse ;  /* 0x000000ffff387224 */ /* 0x100fe400078e0097 */
[----:B------:R-:W-:Y:S01]  /*4ec0*/  IMAD.MOV.U32 R53, RZ, RZ, R151 ;  /* 0x000000ffff357224 */ /* 0x000fe200078e0097 */
[----:B------:R-:W0:Y:S01]  /*4ed0*/  MUFU.EX2 R54, R54 ;  /* 0x0000003600367308 */ /* 0x000e220000000800 */
[----:B-1----:R-:W-:Y:S01]  /*4ee0*/  FADD.FTZ R20, R50, R17 ;  /* 0x0000001132147221 */ /* 0x002fe20000010000 */
[----:B------:R-:W-:-:S02]  /*4ef0*/  IMAD.MOV.U32 R52, RZ, RZ, R151 ;  /* 0x000000ffff347224 */ /* 0x000fc400078e0097 */
[--C-:B------:R-:W-:Y:S02]  /*4f00*/  IMAD.MOV.U32 R49, RZ, RZ, R151.reuse ;  /* 0x000000ffff317224 */ /* 0x100fe400078e0097 */
[--C-:B------:R-:W-:Y:S02]  /*4f10*/  IMAD.MOV.U32 R48, RZ, RZ, R151.reuse ;  /* 0x000000ffff307224 */ /* 0x100fe400078e0097 */
[----:B------:R-:W1:Y:S01]  /*4f20*/  MUFU.EX2 R55, R55 ;  /* 0x0000003700377308 */ /* 0x000e620000000800 */
[C---:B--2---:R-:W-:Y:S01]  /*4f30*/  FADD.FTZ R17, R51.reuse, R20 ;  /* 0x0000001433117221 */ /* 0x044fe20000010000 */
[----:B------:R-:W-:Y:S01]  /*4f40*/  F2FP.F16.F32.PACK_AB R205, R51, R50 ;  /* 0x0000003233cd723e */ /* 0x000fe200000000ff */
[--C-:B------:R-:W-:Y:S01]  /*4f50*/  IMAD.MOV.U32 R51, RZ, RZ, R151.reuse ;  /* 0x000000ffff337224 */ /* 0x100fe200078e0097 */
[----:B------:R-:W-:Y:S01]  /*4f60*/  MOV R50, R151 ;  /* 0x0000009700327202 */ /* 0x000fe20000000f00 */
[--C-:B------:R-:W-:Y:S02]  /*4f70*/  IMAD.MOV.U32 R45, RZ, RZ, R151.reuse ;  /* 0x000000ffff2d7224 */ /* 0x100fe400078e0097 */
[----:B------:R-:W-:Y:S01]  /*4f80*/  IMAD.MOV.U32 R44, RZ, RZ, R151 ;  /* 0x000000ffff2c7224 */ /* 0x000fe200078e0097 */
[----:B------:R-:W2:Y:S01]  /*4f90*/  MUFU.EX2 R42, R42 ;  /* 0x0000002a002a7308 */ /* 0x000ea20000000800 */
[----:B0-----:R-:W-:Y:S01]  /*4fa0*/  FADD.FTZ R20, R54, R17 ;  /* 0x0000001136147221 */ /* 0x001fe20000010000 */
[----:B------:R-:W-:-:S02]  /*4fb0*/  IMAD.MOV.U32 R41, RZ, RZ, R151 ;  /* 0x000000ffff297224 */ /* 0x000fc400078e0097 */
[--C-:B------:R-:W-:Y:S02]  /*4fc0*/  IMAD.MOV.U32 R40, RZ, RZ, R151.reuse ;  /* 0x000000ffff287224 */ /* 0x100fe400078e0097 */
[----:B------:R-:W-:Y:S02]  /*4fd0*/  IMAD.MOV.U32 R31, RZ, RZ, R151 ;  /* 0x000000ffff1f7224 */ /* 0x000fe400078e0097 */
[----:B------:R-:W0:Y:S01]  /*4fe0*/  MUFU.EX2 R43, R43 ;  /* 0x0000002b002b7308 */ /* 0x000e220000000800 */
[C---:B-1----:R-:W-:Y:S01]  /*4ff0*/  FADD.FTZ R17, R55.reuse, R20 ;  /* 0x0000001437117221 */ /* 0x042fe20000010000 */
        /* <DEDUP_REMOVED lines=9> */
[----:B------:R-:W-:-:S05]  /*5090*/  IMAD.MOV.U32 R32, RZ, RZ, R151 ;  /* 0x000000ffff207224 */ /* 0x000fca00078e0097 */
[----:B------:R-:W2:Y:S01]  /*50a0*/  MUFU.EX2 R47, R47 ;  /* 0x0000002f002f7308 */ /* 0x000ea20000000800 */
[C---:B0-----:R-:W-:Y:S01]  /*50b0*/  FADD.FTZ R17, R43.reuse, R0 ;  /* 0x000000002b117221 */ /* 0x041fe20000010000 */
[----:B------:R-:W-:Y:S01]  /*50c0*/  F2FP.F16.F32.PACK_AB R201, R43, R42 ;  /* 0x0000002a2bc9723e */ /* 0x000fe200000000ff */
[----:B------:R-:W-:Y:S01]  /*50d0*/  IMAD.MOV.U32 R43, RZ, RZ, R151 ;  /* 0x000000ffff2b7224 */ /* 0x000fe200078e0097 */
[----:B------:R-:W-:-:S04]  /*50e0*/  MOV R42, R151 ;  /* 0x00000097002a7202 */ /* 0x000fc80000000f00 */
[----:B------:R-:W0:Y:S01]  /*50f0*/  MUFU.EX2 R37, R37 ;  /* 0x0000002500257308 */ /* 0x000e220000000800 */
[----:B-1----:R-:W-:-:S07]  /*5100*/  FADD.FTZ R0, R46, R17 ;  /* 0x000000112e007221 */ /* 0x002fce0000010000 */
[----:B------:R-:W1:Y:S01]  /*5110*/  MUFU.EX2 R34, R34 ;  /* 0x0000002200227308 */ /* 0x000e620000000800 */
[C---:B--2---:R-:W-:Y:S01]  /*5120*/  FADD.FTZ R17, R47.reuse, R0 ;  /* 0x000000002f117221 */ /* 0x044fe20000010000 */
[----:B------:R-:W-:Y:S01]  /*5130*/  F2FP.F16.F32.PACK_AB R203, R47, R46 ;  /* 0x0000002e2fcb723e */ /* 0x000fe200000000ff */
[----:B------:R-:W-:Y:S01]  /*5140*/  IMAD.MOV.U32 R47, RZ, RZ, R151 ;  /* 0x000000ffff2f7224 */ /* 0x000fe200078e0097 */
[----:B------:R-:W-:-:S04]  /*5150*/  MOV R46, R151 ;  /* 0x00000097002e7202 */ /* 0x000fc80000000f00 */
[----:B------:R-:W2:Y:S01]  /*5160*/  MUFU.EX2 R24, R24 ;  /* 0x0000001800187308 */ /* 0x000ea20000000800 */
[C---:B0-----:R-:W-:Y:S01]  /*5170*/  FADD.FTZ R21, R37.reuse, R20 ;  /* 0x0000001425157221 */ /* 0x041fe20000010000 */
[----:B------:R-:W-:Y:S01]  /*5180*/  F2FP.F16.F32.PACK_AB R198, R37, R36 ;  /* 0x0000002425c6723e */ /* 0x000fe200000000ff */
[--C-:B------:R-:W-:Y:S02]  /*5190*/  IMAD.MOV.U32 R37, RZ, RZ, R151.reuse ;  /* 0x000000ffff257224 */ /* 0x100fe400078e0097 */
[----:B------:R-:W-:-:S03]  /*51a0*/  IMAD.MOV.U32 R36, RZ, RZ, R151 ;  /* 0x000000ffff247224 */ /* 0x000fc600078e0097 */
[----:B------:R-:W0:Y:S01]  /*51b0*/  MUFU.EX2 R35, R35 ;  /* 0x0000002300237308 */ /* 0x000e220000000800 */
[----:B-1----:R-:W-:-:S07]  /*51c0*/  FADD.FTZ R0, R34, R17 ;  /* 0x0000001122007221 */ /* 0x002fce0000010000 */
[----:B------:R-:W1:Y:S01]  /*51d0*/  MUFU.EX2 R25, R25 ;  /* 0x0000001900197308 */ /* 0x000e620000000800 */
[----:B--2---:R-:W-:-:S07]  /*51e0*/  FADD.FTZ R20, R24, R21 ;  /* 0x0000001518147221 */ /* 0x004fce0000010000 */
[----:B------:R-:W2:Y:S01]  /*51f0*/  MUFU.EX2 R38, R38 ;  /* 0x0000002600267308 */ /* 0x000ea20000000800 */
[C---:B0-----:R-:W-:Y:S01]  /*5200*/  FADD.FTZ R17, R35.reuse, R0 ;  /* 0x0000000023117221 */ /* 0x041fe20000010000 */
[----:B------:R-:W-:Y:S01]  /*5210*/  F2FP.F16.F32.PACK_AB R197, R35, R34 ;  /* 0x0000002223c5723e */ /* 0x000fe200000000ff */
[----:B------:R-:W-:Y:S01]  /*5220*/  IMAD.MOV.U32 R35, RZ, RZ, R151 ;  /* 0x000000ffff237224 */ /* 0x000fe200078e0097 */
[----:B------:R-:W-:-:S04]  /*5230*/  MOV R34, R151 ;  /* 0x0000009700227202 */ /* 0x000fc80000000f00 */
[----:B------:R-:W0:Y:S01]  /*5240*/  MUFU.EX2 R28, R28 ;  /* 0x0000001c001c7308 */ /* 0x000e220000000800 */
[C---:B-1----:R-:W-:Y:S01]  /*5250*/  FADD.FTZ R21, R25.reuse, R20 ;  /* 0x0000001419157221 */ /* 0x042fe20000010000 */
[----:B------:R-:W-:Y:S01]  /*5260*/  F2FP.F16.F32.PACK_AB R192, R25, R24 ;  /* 0x0000001819c0723e */ /* 0x000fe200000000ff */
[--C-:B------:R-:W-:Y:S02]  /*5270*/  IMAD.MOV.U32 R25, RZ, RZ, R151.reuse ;  /* 0x000000ffff197224 */ /* 0x100fe400078e0097 */
[----:B------:R-:W-:-:S03]  /*5280*/  IMAD.MOV.U32 R24, RZ, RZ, R151 ;  /* 0x000000ffff187224 */ /* 0x000fc600078e0097 */
[----:B------:R-:W1:Y:S01]  /*5290*/  MUFU.EX2 R39, R39 ;  /* 0x0000002700277308 */ /* 0x000e620000000800 */
[----:B--2---:R-:W-:-:S07]  /*52a0*/  FADD.FTZ R0, R38, R17 ;  /* 0x0000001126007221 */ /* 0x004fce0000010000 */
[----:B------:R-:W2:Y:S01]  /*52b0*/  MUFU.EX2 R26, R26 ;  /* 0x0000001a001a7308 */ /* 0x000ea20000000800 */
[----:B0-----:R-:W-:Y:S01]  /*52c0*/  FADD.FTZ R20, R28, R21 ;  /* 0x000000151c147221 */ /* 0x001fe20000010000 */
[C---:B------:R-:W-:Y:S01]  /*52d0*/  F2FP.F16.F32.PACK_AB R194, R5.reuse, R28 ;  /* 0x0000001c05c2723e */ /* 0x040fe200000000ff */
[----:B------:R-:W-:Y:S02]  /*52e0*/  IMAD.MOV.U32 R28, RZ, RZ, R151 ;  /* 0x000000ffff1c7224 */ /* 0x000fe400078e0097 */
[----:B------:R-:W-:-:S03]  /*52f0*/  FADD.FTZ R17, R5, R20 ;  /* 0x0000001405117221 */ /* 0x000fc60000010000 */
[----:B------:R-:W0:Y:S01]  /*5300*/  MUFU.EX2 R27, R27 ;  /* 0x0000001b001b7308 */ /* 0x000e220000000800 */
[C---:B-1----:R-:W-:Y:S01]  /*5310*/  FADD.FTZ R21, R39.reuse, R0 ;  /* 0x0000000027157221 */ /* 0x042fe20000010000 */
[----:B------:R-:W-:Y:S01]  /*5320*/  F2FP.F16.F32.PACK_AB R199, R39, R38 ;  /* 0x0000002627c7723e */ /* 0x000fe200000000ff */
[----:B------:R-:W-:Y:S01]  /*5330*/  IMAD.MOV.U32 R39, RZ, RZ, R151 ;  /* 0x000000ffff277224 */ /* 0x000fe200078e0097 */
[----:B------:R-:W-:-:S04]  /*5340*/  MOV R38, R151 ;  /* 0x0000009700267202 */ /* 0x000fc80000000f00 */
[----:B------:R-:W1:Y:S01]  /*5350*/  MUFU.EX2 R30, R30 ;  /* 0x0000001e001e7308 */ /* 0x000e620000000800 */
[----:B--2---:R-:W-:-:S07]  /*5360*/  FADD.FTZ R0, R26, R21 ;  /* 0x000000151a007221 */ /* 0x004fce0000010000 */
[----:B------:R2:W3:Y:S01]  /*5370*/  MUFU.EX2 R195, R2 ;  /* 0x0000000200c37308 */ /* 0x0004e20000000800 */
[C---:B0-----:R-:W-:Y:S01]  /*5380*/  FADD.FTZ R5, R27.reuse, R0 ;  /* 0x000000001b057221 */ /* 0x041fe20000010000 */
[----:B------:R-:W-:Y:S01]  /*5390*/  F2FP.F16.F32.PACK_AB R193, R27, R26 ;  /* 0x0000001a1bc1723e */ /* 0x000fe200000000ff */
[----:B------:R-:W-:Y:S01]  /*53a0*/  IMAD.MOV.U32 R27, RZ, RZ, R151 ;  /* 0x000000ffff1b7224 */ /* 0x000fe200078e0097 */
[----:B------:R-:W-:Y:S01]  /*53b0*/  MOV R26, R151 ;  /* 0x00000097001a7202 */ /* 0x000fe20000000f00 */
[----:B-1----:R-:W-:Y:S01]  /*53c0*/  FADD.FTZ R0, R30, R5 ;  /* 0x000000051e007221 */ /* 0x002fe20000010000 */
[----:B--2---:R-:W-:-:S03]  /*53d0*/  IMAD.MOV.U32 R2, RZ, RZ, 0x3f800000 ;  /* 0x3f800000ff027424 */ /* 0x004fc600078e00ff */
[C---:B---3--:R-:W-:Y:S01]  /*53e0*/  FADD.FTZ R5, R195.reuse, R0 ;  /* 0x00000000c3057221 */ /* 0x048fe20000010000 */
[----:B------:R-:W-:Y:S01]  /*53f0*/  F2FP.F16.F32.PACK_AB R195, R195, R30 ;  /* 0x0000001ec3c3723e */ /* 0x000fe200000000ff */
[----:B------:R-:W-:Y:S01]  /*5400*/  IMAD.MOV.U32 R0, RZ, RZ, 0x3f800000 ;  /* 0x3f800000ff007424 */ /* 0x000fe200078e00ff */
[----:B------:R-:W-:Y:S01]  /*5410*/  MOV R30, R151 ;  /* 0x00000097001e7202 */ /* 0x000fe20000000f00 */
[----:B------:R-:W-:Y:S06]  /*5420*/  @!P1 BRA `(.L_x_14) ;  /* 0x0000004400249947 */ /* 0x000fec0003800000 */
[----:B------:R-:W-:Y:S01]  /*5430*/  UIADD3 UR4, UR60, -0x2, URZ ;  /* 0xfffffffe3c047890 */ /* 0x000fe2000fffe03f */
[----:B------:R-:W-:Y:S01]  /*5440*/  IMAD.MOV.U32 R20, RZ, RZ, R3 ;  /* 0x000000ffff147224 */ /* 0x000fe200078e0003 */
[----:B------:R-:W-:Y:S01]  /*5450*/  MOV R21, R4 ;  /* 0x0000000400157202 */ /* 0x000fe20000000f00 */
[----:B------:R-:W-:Y:S01]  /*5460*/  IMAD.MOV.U32 R2, RZ, RZ, 0x3f800000 ;  /* 0x3f800000ff027424 */ /* 0x000fe200078e00ff */
[----:B------:R-:W-:Y:S02]  /*5470*/  CS2R R150, SRZ ;  /* 0x0000000000967805 */ /* 0x000fe4000001ff00 */
[----:B------:R-:W-:Y:S01]  /*5480*/  CS2R R146, SRZ ;  /* 0x0000000000927805 */ /* 0x000fe2000001ff00 */
[----:B------:R-:W-:Y:S01]  /*5490*/  IMAD.U32 R228, RZ, RZ, UR4 ;  /* 0x00000004ffe47e24 */ /* 0x000fe2000f8e00ff */
[----:B------:R-:W-:Y:S02]  /*54a0*/  R2UR UR4, R16 ;  /* 0x00000000100472ca */ /* 0x000fe400000e0000 */
[----:B------:R-:W-:-:S02]  /*54b0*/  CS2R R142, SRZ ;  /* 0x00000000008e7805 */ /* 0x000fc4000001ff00 */
[----:B------:R-:W-:Y:S02]  /*54c0*/  CS2R R138, SRZ ;  /* 0x00000000008a7805 */ /* 0x000fe4000001ff00 */
[----:B------:R-:W-:Y:S02]  /*54d0*/  CS2R R134, SRZ ;  /* 0x0000000000867805 */ /* 0x000fe4000001ff00 */
[----:B------:R-:W-:Y:S02]  /*54e0*/  CS2R R130, SRZ ;  /* 0x0000000000827805 */ /* 0x000fe4000001ff00 */
[----:B------:R-:W-:Y:S02]  /*54f0*/  CS2R R126, SRZ ;  /* 0x00000000007e7805 */ /* 0x000fe4000001ff00 */
[----:B------:R-:W-:Y:S02]  /*5500*/  CS2R R122, SRZ ;  /* 0x00000000007a7805 */ /* 0x000fe4000001ff00 */
[----:B------:R-:W-:-:S02]  /*5510*/  CS2R R118, SRZ ;  /* 0x0000000000767805 */ /* 0x000fc4000001ff00 */
[----:B------:R-:W-:Y:S02]  /*5520*/  CS2R R114, SRZ ;  /* 0x0000000000727805 */ /* 0x000fe4000001ff00 */
[----:B------:R-:W-:Y:S02]  /*5530*/  CS2R R110, SRZ ;  /* 0x00000000006e7805 */ /* 0x000fe4000001ff00 */
[----:B------:R-:W-:Y:S02]  /*5540*/  CS2R R106, SRZ ;  /* 0x00000000006a7805 */ /* 0x000fe4000001ff00 */
[----:B------:R-:W-:Y:S02]  /*5550*/  CS2R R102, SRZ ;  /* 0x0000000000667805 */ /* 0x000fe4000001ff00 */
[----:B------:R-:W-:Y:S01]  /*5560*/  CS2R R98, SRZ ;  /* 0x0000000000627805 */ /* 0x000fe2000001ff00 */
[----:B------:R-:W-:Y:S01]  /*5570*/  IMAD.U32 R229, RZ, RZ, UR4 ;  /* 0x00000004ffe57e24 */ /* 0x000fe2000f8e00ff */
        /* <DEDUP_REMOVED lines=49> */
[----:B------:R-:W-:Y:S01]  /*5890*/  CS2R R24, SRZ ;  /* 0x0000000000187805 */ /* 0x000fe2000001ff00 */
[----:B------:R-:W-:Y:S01]  /*58a0*/  UMOV UR60, UR38 ;  /* 0x00000026003c7c82 */ /* 0x000fe20008000000 */
[----:B------:R-:W-:-:S05]  /*58b0*/  ULDC UR39, c[0x0][0x9d8] ;  /* 0x0002760000277ab9 */ /* 0x000fca0000000800 */
.L_x_25:
[----:B------:R-:W-:Y:S01]  /*58c0*/  R2UR UR5, R229 ;  /* 0x00000000e50572ca */ /* 0x000fe200000e0000 */
[----:B------:R-:W-:-:S04]  /*58d0*/  UISETP.NE.AND UP0, UPT, UR60, 0x1, UPT ;  /* 0x000000013c00788c */ /* 0x000fc8000bf05270 */
[----:B------:R-:W-:-:S08]  /*58e0*/  USEL UR4, URZ, 0x1, UP0 ;  /* 0x000000013f047887 */ /* 0x000fd00008000000 */
[----:B------:R-:W-:-:S06]  /*58f0*/  ULOP3.LUT UR4, UR5, UR4, URZ, 0x3c, !UPT ;  /* 0x0000000405047292 */ /* 0x000fcc000f8e3c3f */
[----:B------:R-:W-:Y:S01]  /*5900*/  MOV R16, UR4 ;  /* 0x0000000400107c02 */ /* 0x000fe20008000f00 */
[----:B------:R-:W-:Y:S06]  /*5910*/  @!P0 BRA `(.L_x_15) ;  /* 0x0000000000048947 */ /* 0x000fec0003800000 */
[----:B------:R-:W-:Y:S01]  /*5920*/  BPT.TRAP 0x1 ;  /* 0x000000040000795c */ /* 0x000fe20000300000 */
.L_x_15:
[----:B------:R-:W0:Y:S01]  /*5930*/  S2UR UR6, SR_CgaCtaId ;  /* 0x00000000000679c3 */ /* 0x000e220000008800 */
[----:B------:R-:W-:Y:S01]  /*5940*/  R2UR UR5, R16 ;  /* 0x00000000100572ca */ /* 0x000fe200000e0000 */
[----:B------:R-:W-:Y:S01]  /*5950*/  UIADD3 UR38, UR60, 0x1, URZ ;  /* 0x000000013c267890 */ /* 0x000fe2000fffe03f */
[----:B------:R-:W-:-:S03]  /*5960*/  UMOV UR4, 0x400 ;  /* 0x0000040000047882 */ /* 0x000fc60000000000 */
[----:B------:R-:W-:-:S04]  /*5970*/  UISETP.NE.AND UP0, UPT, UR38, 0x2, UPT ;  /* 0x000000022600788c */ /* 0x000fc8000bf05270 */
[----:B------:R-:W-:-:S04]  /*5980*/  USEL UR38, UR38, URZ, UP0 ;  /* 0x0000003f26267287 */ /* 0x000fc80008000000 */
[----:B------:R-:W-:-:S05]  /*5990*/  IMAD.U32 R4, RZ, RZ, UR5 ;  /* 0x00000005ff047e24 */ /* 0x000fca000f8e00ff */
[----:B------:R-:W-:Y:S01]  /*59a0*/  SHF.L.U32 R4, R4, 0x1f, RZ ;  /* 0x0000001f04047819 */ /* 0x000fe200000006ff */
[----:B0-----:R-:W-:-:S04]  /*59b0*/  ULEA UR6, UR6, UR4, 0x18 ;  /* 0x0000000406067291 */ /* 0x001fc8000f8ec03f */
[----:B------:R-:W-:Y:S02]  /*59c0*/  ULEA UR61, UR38, UR6, 0x3 ;  /* 0x00000006263d7291 */ /* 0x000fe4000f8e183f */
[----:B------:R-:W-:-:S07]  /*59d0*/  IMAD.U32 R3, RZ, RZ, UR6 ;  /* 0x00000006ff037e24 */ /* 0x000fce000f8e00ff */
[----:B------:R0:W1:Y:S01]  /*59e0*/  SYNCS.PHASECHK.TRANS64.TRYWAIT P1, [UR61+0x38830], R4 ;  /* 0x03883004ff0075a7 */ /* 0x000062000802017d */
[----:B------:R-:W-:Y:S05]  /*59f0*/  @!P0 BRA `(.L_x_16) ;  /* 0x0000000000048947 */ /* 0x000fea0003800000 */
[----:B------:R-:W-:Y:S01]  /*5a00*/  BPT.TRAP 0x1 ;  /* 0x000000040000795c */ /* 0x000fe20000300000 */
.L_x_16:
[----:B-1----:R-:W-:Y:S05]  /*5a10*/  @P1 BRA `(.L_x_17) ;  /* 0x0000000000081947 */ /* 0x002fea0003800000 */
[----:B------:R-:W1:Y:S02]  /*5a20*/  SYNCS.PHASECHK.TRANS64.TRYWAIT P1, [UR61+0x38830], R4 ;  /* 0x03883004ff0075a7 */ /* 0x000e64000802017d */
[----:B-1----:R-:W-:Y:S05]  /*5a30*/  @!P1 BRA `(.L_x_18) ;  /* 0x000000ac00909947 */ /* 0x002fea0003800000 */
.L_x_17:
[----:B------:R-:W-:Y:S01]  /*5a40*/  R2UR UR4, R18 ;  /* 0x00000000120472ca */ /* 0x000fe200000e0000 */
[----:B------:R-:W-:Y:S01]  /*5a50*/  WARPGROUP.ARRIVE ;  /* 0x00000000000079c5 */ /* 0x000fe20000000000 */
[----:B------:R-:W-:Y:S01]  /*5a60*/  R2UR UR10, R14 ;  /* 0x000000000e0a72ca */ /* 0x000fe200000e0000 */
[----:B------:R-:W-:Y:S01]  /*5a70*/  UMOV UR59, 0x40000040 ;  /* 0x40000040003b7882 */ /* 0x000fe20000000000 */
        /* <DEDUP_REMOVED lines=9> */
[----:B------:R-:W-:Y:S01]  /*5b10*/  UIMAD UR4, UR38, 0xa00, UR4 ;  /* 0x00000a00260478a4 */ /* 0x000fe2000f8e0204 */
[-C--:B------:R-:W-:Y:S01]  /*5b20*/  FMUL.FTZ R24, R24, R0.reuse ;  /* 0x0000000018187220 */ /* 0x080fe20000410000 */
[----:B------:R-:W-:Y:S01]  /*5b30*/  UMOV UR56, UR10 ;  /* 0x0000000a00387c82 */ /* 0x000fe20008000000 */
[----:B------:R-:W-:Y:S01]  /*5b40*/  UMOV UR43, 0x40000040 ;  /* 0x40000040002b7882 */ /* 0x000fe20000000000 */
[----:B------:R-:W-:Y:S01]  /*5b50*/  UMOV UR57, UR11 ;  /* 0x0000000b00397c82 */ /* 0x000fe20008000000 */
[----:B------:R-:W-:Y:S01]  /*5b60*/  UIADD3 UR6, UR4, 0x80, URZ ;  /* 0x0000008004067890 */ /* 0x000fe2000fffe03f */
[-C--:B------:R-:W-:Y:S01]  /*5b70*/  FMUL.FTZ R25, R25, R0.reuse ;  /* 0x0000000019197220 */ /* 0x080fe20000410000 */
[----:B------:R-:W-:Y:S01]  /*5b80*/  UMOV UR58, UR4 ;  /* 0x00000004003a7c82 */ /* 0x000fe20008000000 */
[----:B------:R-:W-:Y:S01]  /*5b90*/  UIADD3 UR5, UR4, 0x100, URZ ;  /* 0x0000010004057890 */ /* 0x000fe2000fffe03f */
[----:B------:R-:W-:Y:S01]  /*5ba0*/  HGMMA.64x16x16.F32 R184, gdesc[UR56], RZ, !UPT, gsb0 ;  /* 0x0020000038b879f0 */ /* 0x000fe2000c0008ff */
[----:B------:R-:W-:Y:S01]  /*5bb0*/  UMOV UR56, UR10 ;  /* 0x0000000a00387c82 */ /* 0x000fe20008000000 */
[----:B------:R-:W-:Y:S01]  /*5bc0*/  UMOV UR57, UR11 ;  /* 0x0000000b00397c82 */ /* 0x000fe20008000000 */
[----:B------:R-:W-:Y:S01]  /*5bd0*/  UMOV UR58, UR6 ;  /* 0x00000006003a7c82 */ /* 0x000fe20008000000 */
[----:B------:R-:W-:Y:S01]  /*5be0*/  UMOV UR59, 0x40000040 ;  /* 0x40000040003b7882 */ /* 0x000fe20000000000 */
[----:B------:R-:W-:Y:S01]  /*5bf0*/  UIADD3 UR6, UR4, 0x180, URZ ;  /* 0x0000018004067890 */ /* 0x000fe2000fffe03f */
[-C--:B------:R-:W-:Y:S01]  /*5c00*/  FMUL.FTZ R28, R28, R0.reuse ;  /* 0x000000001c1c7220 */ /* 0x080fe20000410000 */
        /* <DEDUP_REMOVED lines=12> */
[----:B------:R-:W-:Y:S01]  /*5cd0*/  UMOV UR47, 0x40000040 ;  /* 0x40000040002f7882 */ /* 0x000fe20000000000 */
[----:B------:R-:W-:Y:S01]  /*5ce0*/  UIADD3 UR50, UR4, 0x782, URZ ;  /* 0x0000078204327890 */ /* 0x000fe2000fffe03f */
[-C--:B------:R-:W-:Y:S01]  /*5cf0*/  FMUL.FTZ R41, R41, R0.reuse ;  /* 0x0000000029297220 */ /* 0x080fe20000410000 */
[----:B------:R-:W-:Y:S01]  /*5d00*/  UMOV UR51, 0x40000040 ;  /* 0x4000004000337882 */ /* 0x000fe20000000000 */
[----:B------:R-:W-:Y:S01]  /*5d10*/  UIADD3 UR54, UR4, 0x784, URZ ;  /* 0x0000078404367890 */ /* 0x000fe2000fffe03f */
[-C--:B------:R-:W-:Y:S01]  /*5d20*/  FMUL.FTZ R44, R44, R0.reuse ;  /* 0x000000002c2c7220 */ /* 0x080fe20000410000 */
[----:B------:R-:W-:Y:S01]  /*5d30*/  UMOV UR55, 0x40000040 ;  /* 0x4000004000377882 */ /* 0x000fe20000000000 */
[----:B------:R-:W-:Y:S01]  /*5d40*/  UMOV UR7, 0x40000040 ;  /* 0x4000004000077882 */ /* 0x000fe20000000000 */
[-C--:B------:R-:W-:Y:S01]  /*5d50*/  FMUL.FTZ R45, R45, R0.reuse ;  /* 0x000000002d2d7220 */ /* 0x080fe20000410000 */
        /* <DEDUP_REMOVED lines=23> */
[----:B------:R-:W-:Y:S01]  /*5ed0*/  FMUL.FTZ R93, R93, R0 ;  /* 0x000000005d5d7220 */ /* 0x000fe20000410000 */
[----:B------:R-:W-:-:S02]  /*5ee0*/  WARPGROUP.DEPBAR.LE gsb0, 0x0 ;  /* 0x00008000000079c5 */ /* 0x000fc40000010000 */
[----:B------:R-:W-:Y:S01]  /*5ef0*/  WARPGROUP.ARRIVE ;  /* 0x00000000000079c5 */ /* 0x000fe20000000000 */
[-C--:B------:R-:W-:Y:S01]  /*5f00*/  FMUL.FTZ R96, R96, R0.reuse ;  /* 0x0000000060607220 */ /* 0x080fe20000410000 */
[-C--:B------:R-:W-:Y:S01]  /*5f10*/  FMUL.FTZ R97, R97, R0.reuse ;  /* 0x0000000061617220 */ /* 0x080fe20000410000 */
[-C--:B------:R-:W-:Y:S01]  /*5f20*/  FMUL.FTZ R100, R100, R0.reuse ;  /* 0x0000000064647220 */ /* 0x080fe20000410000 */
[-C--:B------:R-:W-:Y:S01]  /*5f30*/  FMUL.FTZ R101, R101, R0.reuse ;  /* 0x0000000065657220 */ /* 0x080fe20000410000 */
[-C--:B------:R-:W-:Y:S01]  /*5f40*/  FMUL.FTZ R104, R104, R0.reuse ;  /* 0x0000000068687220 */ /* 0x080fe20000410000 */
[----:B------:R-:W-:Y:S01]  /*5f50*/  HGMMA.64x16x16.F32 R176, gdesc[UR56], RZ, !UPT, gsb0 ;  /* 0x0020000038b079f0 */ /* 0x000fe2000c0008ff */
[----:B------:R-:W-:Y:S01]  /*5f60*/  UMOV UR56, UR10 ;  /* 0x0000000a00387c82 */ /* 0x000fe20008000000 */
[----:B------:R-:W-:Y:S01]  /*5f70*/  UMOV UR57, UR11 ;  /* 0x0000000b00397c82 */ /* 0x000fe20008000000 */
[----:B------:R-:W-:Y:S01]  /*5f80*/  UMOV UR58, UR5 ;  /* 0x00000005003a7c82 */ /* 0x000fe20008000000 */
[----:B------:R-:W-:Y:S01]  /*5f90*/  UMOV UR59, 0x40000040 ;  /* 0x40000040003b7882 */ /* 0x000fe20000000000 */
[----:B------:R-:W-:Y:S01]  /*5fa0*/  UIADD3 UR5, UR4, 0x200, URZ ;  /* 0x0000020004057890 */ /* 0x000fe2000fffe03f */
        /* <DEDUP_REMOVED lines=103> */
[----:B------:R-:W-:Y:S02]  /*6620*/  R2UR UR10, R8 ;  /* 0x00000000080a72ca */ /* 0x000fe400000e0000 */
[----:B------:R-:W-:Y:S01]  /*6630*/  R2UR UR11, R9 ;  /* 0x00000000090b72ca */ /* 0x000fe200000e0000 */
[----:B------:R-:W-:Y:S02]  /*6640*/  WARPGROUP.DEPBAR.LE gsb0, 0x0 ;  /* 0x00008000000079c5 */ /* 0x000fe40000010000 */
[----:B-1----:R-:W-:-:S06]  /*6650*/  WARPGROUP.ARRIVE ;  /* 0x00000000000079c5 */ /* 0x002fcc0000000000 */
        /* <DEDUP_REMOVED lines=36> */
[----:B------:R-:W-:Y:S02]  /*68a0*/  UIADD3 UR5, UR4, 0x104, URZ ;  /* 0x0000010404057890 */ /* 0x000fe4000fffe03f */
[----:B------:R-:W-:Y:S01]  /*68b0*/  UIADD3 UR18, UR4, 0x284, URZ ;  /* 0x0000028404127890 */ /* 0x000fe2000fffe03f */
[----:B------:R-:W-:Y:S01]  /*68c0*/  UMOV UR19, 0x40000040 ;  /* 0x4000004000137882 */ /* 0x000fe20000000000 */
        /* <DEDUP_REMOVED lines=142> */
[----:B------:R-:W-:Y:S02]  /*71b0*/  R2UR UR14, R6 ;  /* 0x00000000060e72ca */ /* 0x000fe400000e0000 */
[----:B------:R-:W-:-:S11]  /*71c0*/  R2UR UR15, R7 ;  /* 0x00000000070f72ca */ /* 0x000fd600000e0000 */
        /* <DEDUP_REMOVED lines=252> */
[----:B------:R-:W-:-:S03]  /*8190*/  UIADD3 UR6, UR4, 0x906, URZ ;  /* 0x0000090604067890 */ /* 0x000fc6000fffe03f */
[----:B------:R-:W-:Y:S01]  /*81a0*/  UMOV UR4, UR14 ;  /* 0x0000000e00047c82 */ /* 0x000fe20008000000 */
        /* <DEDUP_REMOVED lines=24> */
.L_x_19:
[----:B------:R-:W-:Y:S02]  /*8330*/  R2UR UR4, R3 ;  /* 0x00000000030472ca */ /* 0x000fe400000e0000 */
[----:B------:R-:W-:-:S11]  /*8340*/  R2UR UR5, R229 ;  /* 0x00000000e50572ca */ /* 0x000fd600000e0000 */
[----:B------:R-:W-:Y:S02]  /*8350*/  ULEA UR4, UR60, UR4, 0x3 ;  /* 0x000000043c047291 */ /* 0x000fe4000f8e183f */
[----:B------:R-:W-:-:S05]  /*8360*/  IMAD.U32 R0, RZ, RZ, UR5 ;  /* 0x00000005ff007e24 */ /* 0x000fca000f8e00ff */
[----:B------:R-:W-:-:S04]  /*8370*/  SHF.L.U32 R0, R0, 0x1f, RZ ;  /* 0x0000001f00007819 */ /* 0x000fc800000006ff */
[----:B------:R1:W2:Y:S01]  /*8380*/  SYNCS.PHASECHK.TRANS64.TRYWAIT P1, [UR4+0x38850], R0 ;  /* 0x03885000ff0075a7 */ /* 0x0002a20008020144 */
[----:B------:R-:W-:Y:S05]  /*8390*/  @!P0 BRA `(.L_x_20) ;  /* 0x0000000000048947 */ /* 0x000fea0003800000 */
[----:B------:R-:W-:Y:S01]  /*83a0*/  BPT.TRAP 0x1 ;  /* 0x000000040000795c */ /* 0x000fe20000300000 */
.L_x_20:
[----:B--2---:R-:W-:Y:S05]  /*83b0*/  @P1 BRA `(.L_x_21) ;  /* 0x0000000000081947 */ /* 0x004fea0003800000 */
[----:B------:R-:W2:Y:S02]  /*83c0*/  SYNCS.PHASECHK.TRANS64.TRYWAIT P1, [UR4+0x38850], R0 ;  /* 0x03885000ff0075a7 */ /* 0x000ea40008020144 */
[----:B--2---:R-:W-:Y:S05]  /*83d0*/  @!P1 BRA `(.L_x_22) ;  /* 0x0000008400409947 */ /* 0x004fea0003800000 */
.L_x_21:
[----:B------:R-:W-:Y:S01]  /*83e0*/  R2UR UR5, R3 ;  /* 0x00000000030572ca */ /* 0x000fe200000e0000 */
[----:B------:R-:W-:Y:S01]  /*83f0*/  WARPGROUP.ARRIVE ;  /* 0x00000000000079c5 */ /* 0x000fe20000000000 */
[----:B------:R-:W-:-:S11]  /*8400*/  UMOV UR7, 0x40000040 ;  /* 0x4000004000077882 */ /* 0x000fd60000000000 */
[----:B------:R-:W-:-:S04]  /*8410*/  UIADD3 UR5, UR5, 0x400, URZ ;  /* 0x0000040005057890 */ /* 0x000fc8000fffe03f */
[----:B------:R-:W-:-:S04]  /*8420*/  USHF.R.U32.HI UR5, URZ, 0x4, UR5 ;  /* 0x000000043f057899 */ /* 0x000fc80008011605 */
[----:B------:R-:W-:-:S04]  /*8430*/  ULOP3.LUT UR5, UR5, 0x3fff, URZ, 0xc0, !UPT ;  /* 0x00003fff05057892 */ /* 0x000fc8000f8ec03f */
[----:B------:R-:W-:-:S04]  /*8440*/  ULOP3.LUT UR5, UR5, 0x2800000, URZ, 0xfc, !UPT ;  /* 0x0280000005057892 */ /* 0x000fc8000f8efc3f */
[----:B------:R-:W-:-:S07]  /*8450*/  UIMAD UR5, UR60, 0xa00, UR5 ;  /* 0x00000a003c0578a4 */ /* 0x000fce000f8e0205 */
[----:B------:R-:W-:Y:S02]  /*8460*/  UMOV UR6, UR5 ;  /* 0x0000000500067c82 */ /* 0x000fe40008000000 */
[----:B------:R-:W-:Y:S01]  /*8470*/  HGMMA.64x256x16.F32 R24, R208, gdesc[UR4].tnspB, R24, gsb0 ;  /* 0x43e00004d0187df0 */ /* 0x000fe20008000818 */
[----:B------:R-:W-:Y:S01]  /*8480*/  UIADD3 UR6, UR5, 0x80, URZ ;  /* 0x0000008005067890 */ /* 0x000fe2000fffe03f */
[----:B------:R-:W-:Y:S01]  /*8490*/  UMOV UR7, 0x40000040 ;  /* 0x4000004000077882 */ /* 0x000fe20000000000 */
[----:B------:R-:W-:Y:S02]  /*84a0*/  WARPGROUP.DEPBAR.LE gsb0, 0x0 ;  /* 0x00008000000079c5 */ /* 0x000fe40000010000 */
[----:B------:R-:W-:-:S15]  /*84b0*/  WARPGROUP.ARRIVE ;  /* 0x00000000000079c5 */ /* 0x000fde0000000000 */
[----:B------:R-:W-:-:S08]  /*84c0*/  NOP ;  /* 0x0000000000007918 */ /* 0x000fd00000000000 */
        /* <DEDUP_REMOVED lines=18> */
[----:B------:R-:W-:Y:S03]  /*85f0*/  HGMMA.64x256x16.F32 R24, R192, gdesc[UR4].tnspB, R24, gsb0 ;  /* 0x43e00004c0187df0 */ /* 0x000fe60008000818 */
[----:B------:R-:W-:Y:S02]  /*8600*/  WARPGROUP.DEPBAR.LE gsb0, 0x0 ;  /* 0x00008000000079c5 */ /* 0x000fe40000010000 */
[----:B------:R-:W-:Y:S05]  /*8610*/  @!P0 BRA `(.L_x_23) ;  /* 0x0000000000048947 */ /* 0x000fea0003800000 */
[----:B------:R-:W-:Y:S01]  /*8620*/  BPT.TRAP 0x1 ;  /* 0x000000040000795c */ /* 0x000fe20000300000 */
.L_x_23:
[----:B------:R-:W-:Y:S01]  /*8630*/  FMUL.FTZ R184, R184, UR39 ;  /* 0x00000027b8b87c20 */ /* 0x000fe20008410000 */
[----:B------:R-:W-:Y:S01]  /*8640*/  FMUL.FTZ R193, R186, UR39 ;  /* 0x00000027bac17c20 */ /* 0x000fe20008410000 */
[----:B------:R-:W-:Y:S01]  /*8650*/  FMUL.FTZ R185, R185, UR39 ;  /* 0x00000027b9b97c20 */ /* 0x000fe20008410000 */
[----:B------:R-:W-:Y:S01]  /*8660*/  FMUL.FTZ R186, R187, UR39 ;  /* 0x00000027bbba7c20 */ /* 0x000fe20008410000 */
[----:B------:R-:W-:Y:S01]  /*8670*/  FMUL.FTZ R187, R188, UR39 ;  /* 0x00000027bcbb7c20 */ /* 0x000fe20008410000 */
[----:B------:R-:W-:Y:S01]  /*8680*/  FMUL.FTZ R188, R189, UR39 ;  /* 0x00000027bdbc7c20 */ /* 0x000fe20008410000 */
[----:B------:R-:W1:Y:S01]  /*8690*/  MUFU.TANH R184, R184 ;  /* 0x000000b800b87308 */ /* 0x000e620000002400 */
[----:B------:R-:W-:Y:S01]  /*86a0*/  FMUL.FTZ R189, R190, UR39 ;  /* 0x00000027bebd7c20 */ /* 0x000fe20008410000 */
[----:B------:R-:W-:Y:S01]  /*86b0*/  FMUL.FTZ R190, R191, UR39 ;  /* 0x00000027bfbe7c20 */ /* 0x000fe20008410000 */
[----:B------:R-:W-:Y:S01]  /*86c0*/  FMUL.FTZ R176, R176, UR39 ;  /* 0x00000027b0b07c20 */ /* 0x000fe20008410000 */
[----:B------:R-:W-:Y:S01]  /*86d0*/  FMUL.FTZ R178, R178, UR39 ;  /* 0x00000027b2b27c20 */ /* 0x000fe20008410000 */
[----:B------:R-:W-:Y:S01]  /*86e0*/  FMUL.FTZ R177, R177, UR39 ;  /* 0x00000027b1b17c20 */ /* 0x000fe20008410000 */
[----:B------:R-:W-:Y:S01]  /*86f0*/  FMUL.FTZ R179, R179, UR39 ;  /* 0x00000027b3b37c20 */ /* 0x000fe20008410000 */
[----:B------:R-:W-:Y:S01]  /*8700*/  FMUL.FTZ R180, R180, UR39 ;  /* 0x00000027b4b47c20 */ /* 0x000fe20008410000 */
[----:B------:R-:W3:Y:S01]  /*8710*/  MUFU.TANH R193, R193 ;  /* 0x000000c100c17308 */ /* 0x000ee20000002400 */
[----:B------:R-:W-:Y:S01]  /*8720*/  FMUL.FTZ R182, R182, UR39 ;  /* 0x00000027b6b67c20 */ /* 0x000fe20008410000 */
[----:B------:R-:W-:Y:S01]  /*8730*/  FMUL.FTZ R181, R181, UR39 ;  /* 0x00000027b5b57c20 */ /* 0x000fe20008410000 */
[----:B------:R-:W-:Y:S01]  /*8740*/  FMUL.FTZ R192, R161, UR39 ;  /* 0x00000027a1c07c20 */ /* 0x000fe20008410000 */
[----:B------:R-:W-:Y:S01]  /*8750*/  FMUL.FTZ R183, R183, UR39 ;  /* 0x00000027b7b77c20 */ /* 0x000fe20008410000 */
[----:B------:R-:W-:Y:S01]  /*8760*/  FMUL.FTZ R161, R163, UR39 ;  /* 0x00000027a3a17c20 */ /* 0x000fe20008410000 */
[----:B------:R-:W-:Y:S01]  /*8770*/  FMUL.FTZ R168, R168, UR39 ;  /* 0x00000027a8a87c20 */ /* 0x000fe20008410000 */
[----:B------:R-:W-:Y:S01]  /*8780*/  FMUL.FTZ R163, R167, UR39 ;  /* 0x00000027a7a37c20 */ /* 0x000fe20008410000 */
[----:B------:R-:W4:Y:S01]  /*8790*/  MUFU.TANH R185, R185 ;  /* 0x000000b900b97308 */ /* 0x000f220000002400 */
[----:B-12---:R-:W-:Y:S01]  /*87a0*/  FMNMX.FTZ R0, R184, R21, !PT ;  /* 0x00000015b8007209 */ /* 0x006fe20007810000 */
[----:B------:R-:W-:Y:S01]  /*87b0*/  FMUL.FTZ R167, R153, UR39 ;  /* 0x0000002799a77c20 */ /* 0x000fe20008410000 */
[----:B------:R-:W-:Y:S01]  /*87c0*/  FMUL.FTZ R170, R170, UR39 ;  /* 0x00000027aaaa7c20 */ /* 0x000fe20008410000 */
[----:B------:R-:W-:Y:S01]  /*87d0*/  FMUL.FTZ R169, R169, UR39 ;  /* 0x00000027a9a97c20 */ /* 0x000fe20008410000 */
[----:B------:R-:W-:Y:S01]  /*87e0*/  FMUL.FTZ R171, R171, UR39 ;  /* 0x00000027abab7c20 */ /* 0x000fe20008410000 */
[----:B------:R-:W-:Y:S01]  /*87f0*/  FMUL.FTZ R172, R172, UR39 ;  /* 0x00000027acac7c20 */ /* 0x000fe20008410000 */
[----:B------:R-:W-:Y:S01]  /*8800*/  FMUL.FTZ R191, R173, UR39 ;  /* 0x00000027adbf7c20 */ /* 0x000fe20008410000 */
[----:B------:R-:W1:Y:S01]  /*8810*/  MUFU.TANH R186, R186 ;  /* 0x000000ba00ba7308 */ /* 0x000e620000002400 */
[----:B---3--:R-:W-:Y:S01]  /*8820*/  FMNMX.FTZ R3, R193, R20, !PT ;  /* 0x00000014c1037209 */ /* 0x008fe20007810000 */
[----:B------:R-:W-:Y:S01]  /*8830*/  FMUL.FTZ R173, R174, UR39 ;  /* 0x00000027aead7c20 */ /* 0x000fe20008410000 */
[----:B------:R-:W-:Y:S01]  /*8840*/  FMUL.FTZ R174, R175, UR39 ;  /* 0x00000027afae7c20 */ /* 0x000fe20008410000 */
[----:B------:R-:W-:Y:S01]  /*8850*/  FMUL.FTZ R175, R160, UR39 ;  /* 0x00000027a0af7c20 */ /* 0x000fe20008410000 */
[----:B------:R-:W-:Y:S01]  /*8860*/  FMUL.FTZ R160, R162, UR39 ;  /* 0x00000027a2a07c20 */ /* 0x000fe20008410000 */
[----:B------:R-:W-:Y:S01]  /*8870*/  FMUL.FTZ R164, R164, UR39 ;  /* 0x00000027a4a47c20 */ /* 0x000fe20008410000 */
[----:B------:R-:W-:Y:S01]  /*8880*/  FMUL.FTZ R162, R166, UR39 ;  /* 0x00000027a6a27c20 */ /* 0x000fe20008410000 */
[----:B------:R-:W2:Y:S01]  /*8890*/  MUFU.TANH R187, R187 ;  /* 0x000000bb00bb7308 */ /* 0x000ea20000002400 */
[----:B----4-:R-:W-:Y:S01]  /*88a0*/  FMNMX.FTZ R0, R185, R0, !PT ;  /* 0x00000000b9007209 */ /* 0x010fe20007810000 */
[----:B------:R-:W-:Y:S01]  /*88b0*/  FMUL.FTZ R165, R165, UR39 ;  /* 0x00000027a5a57c20 */ /* 0x000fe20008410000 */
[----:B------:R-:W-:Y:S01]  /*88c0*/  FMUL.FTZ R166, R152, UR39 ;  /* 0x0000002798a67c20 */ /* 0x000fe20008410000 */
[----:B------:R-:W-:Y:S01]  /*88d0*/  FMUL.FTZ R152, R154, UR39 ;  /* 0x000000279a987c20 */ /* 0x000fe20008410000 */
[----:B------:R-:W-:Y:S01]  /*88e0*/  FMUL.FTZ R154, R156, UR39 ;  /* 0x000000279c9a7c20 */ /* 0x000fe20008410000 */
[----:B------:R-:W-:Y:S01]  /*88f0*/  FMUL.FTZ R156, R158, UR39 ;  /* 0x000000279e9c7c20 */ /* 0x000fe20008410000 */
[----:B------:R-:W-:Y:S01]  /*8900*/  ULDC UR5, c[0x0][0x988] ;  /* 0x0002620000057ab9 */ /* 0x000fe20000000800 */
[----:B------:R-:W3:Y:S01]  /*8910*/  MUFU.TANH R189, R189 ;  /* 0x000000bd00bd7308 */ /* 0x000ee20000002400 */
[----:B-1----:R-:W-:Y:S01]  /*8920*/  FMNMX.FTZ R2, R186, R3, !PT ;  /* 0x00000003ba027209 */ /* 0x002fe20007810000 */
[----:B------:R-:W1:Y:S01]  /*8930*/  S2UR UR6, SR_CgaCtaId ;  /* 0x00000000000679c3 */ /* 0x000e620000008800 */
[----:B------:R-:W-:-:S05]  /*8940*/  UIADD3 UR61, UR61, 0x38840, URZ ;  /* 0x000388403d3d7890 */ /* 0x000fca000fffe03f */
[----:B------:R-:W4:Y:S01]  /*8950*/  MUFU.TANH R188, R188 ;  /* 0x000000bc00bc7308 */ /* 0x000f220000002400 */
[----:B--2---:R-:W-:-:S07]  /*8960*/  FMNMX.FTZ R3, R187, R0, !PT ;  /* 0x00000000bb037209 */ /* 0x004fce0007810000 */
[----:B------:R-:W2:Y:S01]  /*8970*/  MUFU.TANH R190, R190 ;  /* 0x000000be00be7308 */ /* 0x000ea20000002400 */
[----:B---3--:R-:W-:-:S07]  /*8980*/  FMNMX.FTZ R153, R189, R2, !PT ;  /* 0x00000002bd997209 */ /* 0x008fce0007810000 */
[----:B------:R-:W3:Y:S01]  /*8990*/  MUFU.TANH R176, R176 ;  /* 0x000000b000b07308 */ /* 0x000ee20000002400 */
[----:B----4-:R-:W-:Y:S01]  /*89a0*/  FMNMX.FTZ R3, R188, R3, !PT ;  /* 0x00000003bc037209 */ /* 0x010fe20007810000 */
[----:B-1----:R-:W-:-:S06]  /*89b0*/  UPRMT UR61, UR6, 0x654, UR61 ;  /* 0x00000654063d7896 */ /* 0x002fcc000800003d */
[----:B------:R-:W1:Y:S01]  /*89c0*/  MUFU.TANH R178, R178 ;  /* 0x000000b200b27308 */ /* 0x000e620000002400 */
[----:B--2---:R-:W-:Y:S02]  /*89d0*/  FMNMX.FTZ R153, R190, R153, !PT ;  /* 0x00000099be997209 */ /* 0x004fe40007810000 */
[----:B------:R-:W-:Y:S05]  /*89e0*/  SYNCS.ARRIVE.TRANS64.RED.A1T0 RZ, [UR61], RZ ;  /* 0x000000ffffff79a7 */ /* 0x000fea000810043d */
[----:B------:R-:W2:Y:S01]  /*89f0*/  MUFU.TANH R177, R177 ;  /* 0x000000b100b17308 */ /* 0x000ea20000002400 */
[----:B---3--:R-:W-:-:S07]  /*8a00*/  FMNMX.FTZ R0, R176, R3, !PT ;  /* 0x00000003b0007209 */ /* 0x008fce0007810000 */
[----:B------:R-:W3:Y:S01]  /*8a10*/  MUFU.TANH R179, R179 ;  /* 0x000000b300b37308 */ /* 0x000ee20000002400 */
[----:B-1----:R-:W-:Y:S01]  /*8a20*/  FMNMX.FTZ R2, R178, R153, !PT ;  /* 0x00000099b2027209 */ /* 0x002fe20007810000 */
[----:B------:R-:W-:-:S06]  /*8a30*/  FMUL.FTZ R153, R155, UR39 ;  /* 0x000000279b997c20 */ /* 0x000fcc0008410000 */
[----:B------:R-:W1:Y:S01]  /*8a40*/  MUFU.TANH R180, R180 ;  /* 0x000000b400b47308 */ /* 0x000e620000002400 */
[----:B--2---:R-:W-:-:S07]  /*8a50*/  FMNMX.FTZ R3, R177, R0, !PT ;  /* 0x00000000b1037209 */ /* 0x004fce0007810000 */
[----:B------:R-:W2:Y:S01]  /*8a60*/  MUFU.TANH R182, R182 ;  /* 0x000000b600b67308 */ /* 0x000ea20000002400 */
[----:B---3--:R-:W-:-:S07]  /*8a70*/  FMNMX.FTZ R195, R179, R2, !PT ;  /* 0x00000002b3c37209 */ /* 0x008fce0007810000 */
[----:B------:R-:W3:Y:S01]  /*8a80*/  MUFU.TANH R181, R181 ;  /* 0x000000b500b57308 */ /* 0x000ee20000002400 */
[----:B-1----:R-:W-:-:S07]  /*8a90*/  FMNMX.FTZ R0, R180, R3, !PT ;  /* 0x00000003b4007209 */ /* 0x002fce0007810000 */
        /* <DEDUP_REMOVED lines=9> */
[----:B---3--:R-:W-:Y:S01]  /*8b30*/  FMNMX.FTZ R2, R170, R155, !PT ;  /* 0x0000009baa027209 */ /* 0x008fe20007810000 */
[----:B------:R-:W-:-:S06]  /*8b40*/  FMUL.FTZ R155, R157, UR39 ;  /* 0x000000279d9b7c20 */ /* 0x000fcc0008410000 */
        /* <DEDUP_REMOVED lines=21> */
[----:B--2---:R-:W-:Y:S01]  /*8ca0*/  FMNMX.FTZ R0, R164, R157, !PT ;  /* 0x0000009da4007209 */ /* 0x004fe20007810000 */
[----:B------:R-:W-:-:S06]  /*8cb0*/  FMUL.FTZ R157, R159, UR39 ;  /* 0x000000279f9d7c20 */ /* 0x000fcc0008410000 */
        /* <DEDUP_REMOVED lines=17> */
[----:B--2---:R-:W-:Y:S02]  /*8dd0*/  FMNMX.FTZ R2, R156, R159, !PT ;  /* 0x0000009f9c027209 */ /* 0x004fe40007810000 */
[----:B---3--:R-:W-:-:S05]  /*8de0*/  FMNMX.FTZ R0, R155, R0, !PT ;  /* 0x000000009b007209 */ /* 0x008fca0007810000 */
[----:B------:R-:W2:Y:S01]  /*8df0*/  SHFL.BFLY PT, R3, R0, 0x2, 0x1f ;  /* 0x0c401f0000037f89 */ /* 0x000ea200000e0000 */
[----:B-1----:R-:W-:-:S05]  /*8e00*/  FMNMX.FTZ R2, R157, R2, !PT ;  /* 0x000000029d027209 */ /* 0x002fca0007810000 */
[----:B------:R-:W1:Y:S01]  /*8e10*/  SHFL.BFLY PT, R159, R2, 0x2, 0x1f ;  /* 0x0c401f00029f7f89 */ /* 0x000e6200000e0000 */
[----:B--2---:R-:W-:-:S05]  /*8e20*/  FMNMX.FTZ R158, R0, R3, !PT ;  /* 0x00000003009e7209 */ /* 0x004fca0007810000 */
[----:B------:R-:W0:Y:S01]  /*8e30*/  SHFL.BFLY PT, R3, R158, 0x1, 0x1f ;  /* 0x0c201f009e037f89 */ /* 0x000e2200000e0000 */
[----:B-1----:R-:W-:-:S05]  /*8e40*/  FMNMX.FTZ R159, R2, R159, !PT ;  /* 0x0000009f029f7209 */ /* 0x002fca0007810000 */
[----:B------:R-:W1:Y:S01]  /*8e50*/  SHFL.BFLY PT, R194, R159, 0x1, 0x1f ;  /* 0x0c201f009fc27f89 */ /* 0x000e6200000e0000 */
[----:B0-----:R-:W-:-:S05]  /*8e60*/  FMNMX.FTZ R4, R158, R3, !PT ;  /* 0x000000039e047209 */ /* 0x001fca0007810000 */
[----:B------:R-:W-:Y:S01]  /*8e70*/  FADD.FTZ R21, -R4, R21 ;  /* 0x0000001504157221 */ /* 0x000fe20000010100 */
[----:B-1----:R-:W-:-:S03]  /*8e80*/  FMNMX.FTZ R3, R159, R194, !PT ;  /* 0x000000c29f037209 */ /* 0x002fc60007810000 */
[----:B------:R-:W-:Y:S02]  /*8e90*/  FMUL.FTZ R194, R21, UR5 ;  /* 0x0000000515c27c20 */ /* 0x000fe40008410000 */
[----:B------:R-:W-:Y:S02]  /*8ea0*/  FADD.FTZ R20, -R3, R20 ;  /* 0x0000001403147221 */ /* 0x000fe40000010100 */
[----:B------:R0:W-:Y:S02]  /*8eb0*/  MUFU.EX2 R0, R194 ;  /* 0x000000c200007308 */ /* 0x0001e40000000800 */
[----:B------:R-:W-:Y:S01]  /*8ec0*/  FMUL.FTZ R2, R20, UR5 ;  /* 0x0000000514027c20 */ /* 0x000fe20008410000 */
[----:B------:R-:W-:-:S04]  /*8ed0*/  FMUL.FTZ R20, R4, UR5 ;  /* 0x0000000504147c20 */ /* 0x000fc80008410000 */
[--C-:B------:R-:W-:Y:S01]  /*8ee0*/  FFMA.FTZ R21, R184, UR5, -R20.reuse ;  /* 0x00000005b8157c23 */ /* 0x100fe20008010814 */
[--C-:B0-----:R-:W-:Y:S01]  /*8ef0*/  FFMA.FTZ R194, R154, UR5, -R20.reuse ;  /* 0x000000059ac27c23 */ /* 0x101fe20008010814 */
[----:B------:R-:W-:Y:S01]  /*8f00*/  FMUL.FTZ R154, R3, UR5 ;  /* 0x00000005039a7c20 */ /* 0x000fe20008410000 */
[--C-:B------:R-:W-:Y:S01]  /*8f10*/  FFMA.FTZ R208, R185, UR5, -R20.reuse ;  /* 0x00000005b9d07c23 */ /* 0x100fe20008010814 */
[----:B------:R-:W-:Y:S01]  /*8f20*/  MUFU.EX2 R2, R2 ;  /* 0x0000000200027308 */ /* 0x000fe20000000800 */
[----:B------:R-:W-:Y:S01]  /*8f30*/  FFMA.FTZ R210, R187, UR5, -R20 ;  /* 0x00000005bbd27c23 */ /* 0x000fe20008010814 */
[--C-:B------:R-:W-:Y:S01]  /*8f40*/  FFMA.FTZ R209, R193, UR5, -R154.reuse ;  /* 0x00000005c1d17c23 */ /* 0x100fe2000801089a */
[--C-:B------:R-:W-:Y:S01]  /*8f50*/  FFMA.FTZ R158, R186, UR5, -R154.reuse ;  /* 0x00000005ba9e7c23 */ /* 0x100fe2000801089a */
[----:B------:R-:W-:Y:S01]  /*8f60*/  FFMA.FTZ R211, R189, UR5, -R154 ;  /* 0x00000005bdd37c23 */ /* 0x000fe2000801089a */
[--C-:B------:R-:W-:Y:S01]  /*8f70*/  FFMA.FTZ R195, R188, UR5, -R20.reuse ;  /* 0x00000005bcc37c23 */ /* 0x100fe20008010814 */
[----:B------:R-:W-:Y:S01]  /*8f80*/  FFMA.FTZ R198, R164, UR5, -R20 ;  /* 0x00000005a4c67c23 */ /* 0x000fe20008010814 */
[----:B------:R-:W-:Y:S01]  /*8f90*/  FFMA.FTZ R164, R190, UR5, -R154 ;  /* 0x00000005bea47c23 */ /* 0x000fe2000801089a */
[----:B------:R-:W0:Y:S01]  /*8fa0*/  MUFU.EX2 R21, R21 ;  /* 0x0000001500157308 */ /* 0x000e220000000800 */
[--C-:B------:R-:W-:Y:S01]  /*8fb0*/  FFMA.FTZ R204, R176, UR5, -R20.reuse ;  /* 0x00000005b0cc7c23 */ /* 0x100fe20008010814 */
[----:B------:R-:W-:Y:S01]  /*8fc0*/  FFMA.FTZ R185, R181, UR5, -R20 ;  /* 0x00000005b5b97c23 */ /* 0x000fe20008010814 */
[----:B------:R-:W-:Y:S01]  /*8fd0*/  FFMA.FTZ R205, R178, UR5, -R154 ;  /* 0x00000005b2cd7c23 */ /* 0x000fe2000801089a */
[--C-:B------:R-:W-:Y:S01]  /*8fe0*/  FFMA.FTZ R181, R169, UR5, -R20.reuse ;  /* 0x00000005a9b57c23 */ /* 0x100fe20008010814 */
[--C-:B------:R-:W-:Y:S01]  /*8ff0*/  FFMA.FTZ R169, R192, UR5, -R20.reuse ;  /* 0x00000005c0a97c23 */ /* 0x100fe20008010814 */
[--C-:B------:R-:W-:Y:S01]  /*9000*/  FFMA.FTZ R187, R177, UR5, -R20.reuse ;  /* 0x00000005b1bb7c23 */ /* 0x100fe20008010814 */
[----:B------:R-:W-:Y:S01]  /*9010*/  FFMA.FTZ R192, R166, UR5, -R20 ;  /* 0x00000005a6c07c23 */ /* 0x000fe20008010814 */
[----:B------:R-:W1:Y:S01]  /*9020*/  MUFU.EX2 R209, R209 ;  /* 0x000000d100d17308 */ /* 0x000e620000000800 */
[----:B------:R-:W-:Y:S01]  /*9030*/  FFMA.FTZ R166, R179, UR5, -R154 ;  /* 0x00000005b3a67c23 */ /* 0x000fe2000801089a */
[----:B------:R-:W-:Y:S01]  /*9040*/  FFMA.FTZ R206, R180, UR5, -R20 ;  /* 0x00000005b4ce7c23 */ /* 0x000fe20008010814 */
[----:B------:R-:W-:Y:S01]  /*9050*/  FFMA.FTZ R207, R182, UR5, -R154 ;  /* 0x00000005b6cf7c23 */ /* 0x000fe2000801089a */
[--C-:B------:R-:W-:Y:S01]  /*9060*/  FFMA.FTZ R200, R168, UR5, -R20.reuse ;  /* 0x00000005a8c87c23 */ /* 0x100fe20008010814 */
[--C-:B------:R-:W-:Y:S01]  /*9070*/  FFMA.FTZ R202, R172, UR5, -R20.reuse ;  /* 0x00000005acca7c23 */ /* 0x100fe20008010814 */
[--C-:B------:R-:W-:Y:S01]  /*9080*/  FFMA.FTZ R177, R191, UR5, -R20.reuse ;  /* 0x00000005bfb17c23 */ /* 0x100fe20008010814 */
[--C-:B------:R-:W-:Y:S01]  /*9090*/  FFMA.FTZ R196, R175, UR5, -R20.reuse ;  /* 0x00000005afc47c23 */ /* 0x100fe20008010814 */
[----:B------:R-:W2:Y:S01]  /*90a0*/  MUFU.EX2 R208, R208 ;  /* 0x000000d000d07308 */ /* 0x000ea20000000800 */
[----:B0-----:R-:W-:Y:S01]  /*90b0*/  FFMA.FTZ R17, R0, R17, R21 ;  /* 0x0000001100117223 */ /* 0x001fe20000010015 */
[--C-:B------:R-:W-:Y:S01]  /*90c0*/  FFMA.FTZ R165, R165, UR5, -R20.reuse ;  /* 0x00000005a5a57c23 */ /* 0x100fe20008010814 */
[--C-:B------:R-:W-:Y:S01]  /*90d0*/  FFMA.FTZ R159, R167, UR5, -R20.reuse ;  /* 0x00000005a79f7c23 */ /* 0x100fe20008010814 */
[----:B------:R-:W-:Y:S01]  /*90e0*/  FFMA.FTZ R155, R155, UR5, -R20 ;  /* 0x000000059b9b7c23 */ /* 0x000fe20008010814 */
[--C-:B------:R-:W-:Y:S01]  /*90f0*/  FFMA.FTZ R168, R183, UR5, -R154.reuse ;  /* 0x00000005b7a87c23 */ /* 0x100fe2000801089a */
[--C-:B------:R-:W-:Y:S01]  /*9100*/  FFMA.FTZ R172, R174, UR5, -R154.reuse ;  /* 0x00000005aeac7c23 */ /* 0x100fe2000801089a */
[--C-:B------:R-:W-:Y:S01]  /*9110*/  FFMA.FTZ R201, R170, UR5, -R154.reuse ;  /* 0x00000005aac97c23 */ /* 0x100fe2000801089a */
[----:B------:R-:W0:Y:S01]  /*9120*/  MUFU.EX2 R158, R158 ;  /* 0x0000009e009e7308 */ /* 0x000e220000000800 */
[----:B-1----:R-:W-:Y:S01]  /*9130*/  FFMA.FTZ R5, R2, R5, R209 ;  /* 0x0000000502057223 */ /* 0x002fe200000100d1 */
[--C-:B------:R-:W-:Y:S01]  /*9140*/  FFMA.FTZ R170, R171, UR5, -R154.reuse ;  /* 0x00000005abaa7c23 */ /* 0x100fe2000801089a */
[--C-:B------:R-:W-:Y:S01]  /*9150*/  FFMA.FTZ R199, R162, UR5, -R154.reuse ;  /* 0x00000005a2c77c23 */ /* 0x100fe2000801089a */
[--C-:B------:R-:W-:Y:S01]  /*9160*/  FFMA.FTZ R203, R173, UR5, -R154.reuse ;  /* 0x00000005adcb7c23 */ /* 0x100fe2000801089a */
[--C-:B------:R-:W-:Y:S01]  /*9170*/  FFMA.FTZ R197, R160, UR5, -R154.reuse ;  /* 0x00000005a0c57c23 */ /* 0x100fe2000801089a */
[--C-:B------:R-:W-:Y:S01]  /*9180*/  FFMA.FTZ R160, R161, UR5, -R154.reuse ;  /* 0x00000005a1a07c23 */ /* 0x100fe2000801089a */
[----:B------:R-:W-:Y:S01]  /*9190*/  FFMA.FTZ R193, R152, UR5, -R154 ;  /* 0x0000000598c17c23 */ /* 0x000fe2000801089a */
[----:B------:R-:W1:Y:S01]  /*91a0*/  MUFU.EX2 R210, R210 ;  /* 0x000000d200d27308 */ /* 0x000e620000000800 */
[----:B--2---:R-:W-:-:S07]  /*91b0*/  FADD.FTZ R17, R208, R17 ;  /* 0x00000011d0117221 */ /* 0x004fce0000010000 */
[----:B------:R-:W2:Y:S01]  /*91c0*/  MUFU.EX2 R211, R211 ;  /* 0x000000d300d37308 */ /* 0x000ea20000000800 */
[----:B0-----:R-:W-:-:S07]  /*91d0*/  FADD.FTZ R20, R158, R5 ;  /* 0x000000059e147221 */ /* 0x001fce0000010000 */
[----:B------:R-:W0:Y:S01]  /*91e0*/  MUFU.EX2 R195, R195 ;  /* 0x000000c300c37308 */ /* 0x000e220000000800 */
[----:B-1----:R-:W-:-:S07]  /*91f0*/  FADD.FTZ R174, R210, R17 ;  /* 0x00000011d2ae7221 */ /* 0x002fce0000010000 */
        /* <DEDUP_REMOVED lines=11> */
[----:B-1----:R-:W-:Y:S01]  /*92b0*/  FADD.FTZ R17, R187, R162 ;  /* 0x000000a2bb117221 */ /* 0x002fe20000010000 */
[----:B------:R-:W-:-:S06]  /*92c0*/  FFMA.FTZ R162, R163, UR5, -R154 ;  /* 0x00000005a3a27c23 */ /* 0x000fcc000801089a */
        /* <DEDUP_REMOVED lines=15> */
[----:B0-----:R-:W-:Y:S01]  /*93c0*/  FADD.FTZ R17, R181, R152 ;  /* 0x00000098b5117221 */ /* 0x001fe20000010000 */
[--C-:B------:R-:W-:Y:S01]  /*93d0*/  FFMA.FTZ R152, R153, UR5, -R154.reuse ;  /* 0x0000000599987c23 */ /* 0x100fe2000801089a */
[----:B------:R-:W-:-:S05]  /*93e0*/  FFMA.FTZ R153, R157, UR5, -R154 ;  /* 0x000000059d997c23 */ /* 0x000fca000801089a */
[----:B------:R-:W0:Y:S01]  /*93f0*/  MUFU.EX2 R203, R203 ;  /* 0x000000cb00cb7308 */ /* 0x000e220000000800 */
[----:B-1----:R-:W-:-:S07]  /*9400*/  FADD.FTZ R20, R170, R5 ;  /* 0x00000005aa147221 */ /* 0x002fce0000010000 */
[----:B------:R-:W1:Y:S01]  /*9410*/  MUFU.EX2 R177, R177 ;  /* 0x000000b100b17308 */ /* 0x000e620000000800 */
[----:B--2---:R-:W-:-:S07]  /*9420*/  FADD.FTZ R174, R202, R17 ;  /* 0x00000011caae7221 */ /* 0x004fce0000010000 */
[----:B------:R-:W2:Y:S01]  /*9430*/  MUFU.EX2 R172, R172 ;  /* 0x000000ac00ac7308 */ /* 0x000ea20000000800 */
[----:B0-----:R-:W-:Y:S01]  /*9440*/  FADD.FTZ R5, R203, R20 ;  /* 0x00000014cb057221 */ /* 0x001fe20000010000 */
[----:B------:R-:W-:-:S06]  /*9450*/  FFMA.FTZ R20, R156, UR5, -R154 ;  /* 0x000000059c147c23 */ /* 0x000fcc000801089a */
        /* <DEDUP_REMOVED lines=32> */
[----:B--2---:R-:W-:-:S03]  /*9660*/  FADD.FTZ R17, R155, R154 ;  /* 0x0000009a9b117221 */ /* 0x004fc60000010000 */
[----:B0-----:R-:W-:Y:S01]  /*9670*/  FADD.FTZ R5, R153, R156 ;  /* 0x0000009c99057221 */ /* 0x001fe20000010000 */
[----:B------:R-:W-:Y:S06]  /*9680*/  @!P0 BRA `(.L_x_24) ;  /* 0x0000000000048947 */ /* 0x000fec0003800000 */
[----:B------:R-:W-:Y:S01]  /*9690*/  BPT.TRAP 0x1 ;  /* 0x000000040000795c */ /* 0x000fe20000300000 */
.L_x_24:
[----:B------:R-:W0:Y:S01]  /*96a0*/  S2UR UR7, SR_CgaCtaId ;  /* 0x00000000000779c3 */ /* 0x000e220000008800 */
[----:B------:R-:W-:Y:S01]  /*96b0*/  UIADD3 UR4, UR4, 0x38860, URZ ;  /* 0x0003886004047890 */ /* 0x000fe2000fffe03f */
[----:B------:R-:W-:Y:S01]  /*96c0*/  R2UR UR6, R228 ;  /* 0x00000000e40672ca */ /* 0x000fe200000e0000 */
[----:B------:R-:W-:Y:S01]  /*96d0*/  UMOV UR60, UR38 ;  /* 0x00000026003c7c82 */ /* 0x000fe20008000000 */
[----:B------:R-:W-:Y:S02]  /*96e0*/  F2FP.F16.F32.PACK_AB R210, R195, R210 ;  /* 0x000000d2c3d2723e */ /* 0x000fe400000000ff */
[----:B------:R-:W-:Y:S01]  /*96f0*/  F2FP.F16.F32.PACK_AB R208, R208, R21 ;  /* 0x00000015d0d0723e */ /* 0x000fe200000000ff */
[----:B------:R-:W-:Y:S01]  /*9700*/  IMAD.MOV.U32 R21, RZ, RZ, R4 ;  /* 0x000000ffff157224 */ /* 0x000fe200078e0004 */
[----:B------:R-:W-:Y:S02]  /*9710*/  F2FP.F16.F32.PACK_AB R195, R153, R20 ;  /* 0x0000001499c3723e */ /* 0x000fe400000000ff */
[----:B------:R-:W-:-:S02]  /*9720*/  F2FP.F16.F32.PACK_AB R209, R158, R209 ;  /* 0x000000d19ed1723e */ /* 0x000fc400000000ff */
[----:B------:R-:W-:Y:S02]  /*9730*/  F2FP.F16.F32.PACK_AB R211, R164, R211 ;  /* 0x000000d3a4d3723e */ /* 0x000fe400000000ff */
[----:B------:R-:W-:Y:S02]  /*9740*/  F2FP.F16.F32.PACK_AB R204, R187, R204 ;  /* 0x000000ccbbcc723e */ /* 0x000fe400000000ff */
[----:B------:R-:W-:Y:S02]  /*9750*/  ISETP.LT.AND P1, PT, RZ, UR6, PT ;  /* 0x00000006ff007c0c */ /* 0x000fe4000bf21270 */
[----:B------:R-:W-:Y:S02]  /*9760*/  F2FP.F16.F32.PACK_AB R205, R166, R205 ;  /* 0x000000cda6cd723e */ /* 0x000fe400000000ff */
[----:B------:R-:W-:Y:S02]  /*9770*/  F2FP.F16.F32.PACK_AB R206, R185, R206 ;  /* 0x000000ceb9ce723e */ /* 0x000fe400000000ff */
[----:B------:R-:W-:Y:S01]  /*9780*/  F2FP.F16.F32.PACK_AB R207, R168, R207 ;  /* 0x000000cfa8cf723e */ /* 0x000fe200000000ff */
[----:B0-----:R-:W-:Y:S01]  /*9790*/  UPRMT UR4, UR7, 0x654, UR4 ;  /* 0x0000065407047896 */ /* 0x001fe20008000004 */
[----:B------:R-:W-:-:S02]  /*97a0*/  F2FP.F16.F32.PACK_AB R200, R181, R200 ;  /* 0x000000c8b5c8723e */ /* 0x000fc400000000ff */
[----:B------:R-:W-:Y:S02]  /*97b0*/  F2FP.F16.F32.PACK_AB R201, R170, R201 ;  /* 0x000000c9aac9723e */ /* 0x000fe400000000ff */
[----:B------:R-:W-:Y:S02]  /*97c0*/  F2FP.F16.F32.PACK_AB R202, R177, R202 ;  /* 0x000000cab1ca723e */ /* 0x000fe400000000ff */
[----:B------:R-:W-:Y:S02]  /*97d0*/  F2FP.F16.F32.PACK_AB R203, R172, R203 ;  /* 0x000000cbaccb723e */ /* 0x000fe400000000ff */
[----:B------:R-:W-:Y:S01]  /*97e0*/  SYNCS.ARRIVE.TRANS64.RED.A1T0 RZ, [UR4], RZ ;  /* 0x000000ffffff79a7 */ /* 0x000fe20008100404 */
[----:B------:R-:W-:Y:S01]  /*97f0*/  UIADD3 UR4, UR6, -0x1, URZ ;  /* 0xffffffff06047890 */ /* 0x000fe2000fffe03f */
[----:B------:R-:W-:Y:S02]  /*9800*/  R2UR UR6, R16 ;  /* 0x00000000100672ca */ /* 0x000fe400000e0000 */
[----:B------:R-:W-:-:S02]  /*9810*/  F2FP.F16.F32.PACK_AB R196, R169, R196 ;  /* 0x000000c4a9c4723e */ /* 0x000fc400000000ff */
[----:B------:R-:W-:Y:S01]  /*9820*/  F2FP.F16.F32.PACK_AB R197, R160, R197 ;  /* 0x000000c5a0c5723e */ /* 0x000fe200000000ff */
[----:B------:R-:W-:Y:S01]  /*9830*/  IMAD.U32 R228, RZ, RZ, UR4 ;  /* 0x00000004ffe47e24 */ /* 0x000fe2000f8e00ff */
[----:B------:R-:W-:Y:S02]  /*9840*/  F2FP.F16.F32.PACK_AB R198, R165, R198 ;  /* 0x000000c6a5c6723e */ /* 0x000fe400000000ff */
[----:B------:R-:W-:Y:S02]  /*9850*/  F2FP.F16.F32.PACK_AB R199, R162, R199 ;  /* 0x000000c7a2c7723e */ /* 0x000fe400000000ff */
[----:B------:R-:W-:Y:S02]  /*9860*/  F2FP.F16.F32.PACK_AB R192, R159, R192 ;  /* 0x000000c09fc0723e */ /* 0x000fe400000000ff */
[----:B------:R-:W-:Y:S01]  /*9870*/  F2FP.F16.F32.PACK_AB R193, R152, R193 ;  /* 0x000000c198c1723e */ /* 0x000fe200000000ff */
[----:B------:R-:W-:Y:S01]  /*9880*/  IMAD.U32 R229, RZ, RZ, UR6 ;  /* 0x00000006ffe57e24 */ /* 0x000fe2000f8e00ff */
[----:B------:R-:W-:-:S02]  /*9890*/  F2FP.F16.F32.PACK_AB R194, R155, R194 ;  /* 0x000000c29bc2723e */ /* 0x000fc400000000ff */
[----:B------:R-:W-:Y:S01]  /*98a0*/  MOV R20, R3 ;  /* 0x0000000300147202 */ /* 0x000fe20000000f00 */
[----:B------:R-:W-:Y:S06]  /*98b0*/  @P1 BRA `(.L_x_25) ;  /* 0xffffffc000001947 */ /* 0x000fec000383ffff */
.L_x_14:
[----:B------:R-:W-:Y:S06]  /*98c0*/  BAR.ARV 0x8, 0x180 ;  /* 0x0206000000007b1d */ /* 0x000fec0000002000 */
        /* <DEDUP_REMOVED lines=128> */
[----:B------:R-:W-:Y:S06]  /*a0d0*/  @!P0 BRA `(.L_x_26) ;  /* 0x0000000000048947 */ /* 0x000fec0003800000 */
[----:B------:R-:W-:Y:S01]  /*a0e0*/  BPT.TRAP 0x1 ;  /* 0x000000040000795c */ /* 0x000fe20000300000 */
.L_x_26:
[----:B------:R-:W0:Y:S01]  /*a0f0*/  S2UR UR13, SR_CgaCtaId ;  /* 0x00000000000d79c3 */ /* 0x000e220000008800 */
[----:B------:R-:W-:Y:S01]  /*a100*/  R2UR UR6, R16 ;  /* 0x00000000100672ca */ /* 0x000fe200000e0000 */
[----:B------:R-:W-:-:S12]  /*a110*/  UMOV UR4, 0x400 ;  /* 0x0000040000047882 */ /* 0x000fd80000000000 */
[----:B------:R-:W-:-:S04]  /*a120*/  MOV R0, UR6 ;  /* 0x0000000600007c02 */ /* 0x000fc80008000f00 */
[----:B------:R-:W-:Y:S01]  /*a130*/  SHF.L.U32 R0, R0, 0x1f, RZ ;  /* 0x0000001f00007819 */ /* 0x000fe200000006ff */
[----:B0-----:R-:W-:-:S04]  /*a140*/  ULEA UR4, UR13, UR4, 0x18 ;  /* 0x000000040d047291 */ /* 0x001fc8000f8ec03f */
[----:B------:R-:W-:-:S09]  /*a150*/  ULEA UR12, UR38, UR4, 0x3 ;  /* 0x00000004260c7291 */ /* 0x000fd2000f8e183f */
[----:B------:R0:W1:Y:S01]  /*a160*/  SYNCS.PHASECHK.TRANS64.TRYWAIT P1, [UR12+0x38850], R0 ;  /* 0x03885000ff0075a7 */ /* 0x000062000802014c */
[----:B------:R-:W-:Y:S05]  /*a170*/  @!P0 BRA `(.L_x_27) ;  /* 0x0000000000048947 */ /* 0x000fea0003800000 */
[----:B------:R-:W-:Y:S01]  /*a180*/  BPT.TRAP 0x1 ;  /* 0x000000040000795c */ /* 0x000fe20000300000 */
.L_x_27:
[----:B-1----:R-:W-:Y:S05]  /*a190*/  @P1 BRA `(.L_x_28) ;  /* 0x0000000000081947 */ /* 0x002fea0003800000 */
[----:B------:R-:W1:Y:S02]  /*a1a0*/  SYNCS.PHASECHK.TRANS64.TRYWAIT P1, [UR12+0x38850], R0 ;  /* 0x03885000ff0075a7 */ /* 0x000e64000802014c */
[----:B-1----:R-:W-:Y:S05]  /*a1b0*/  @!P1 BRA `(.L_x_29) ;  /* 0x0000006400e09947 */ /* 0x002fea0003800000 */
.L_x_28:
[----:B------:R-:W-:Y:S01]  /*a1c0*/  UIADD3 UR6, UR4, 0x400, URZ ;  /* 0x0000040004067890 */ /* 0x000fe2000fffe03f */
[----:B------:R-:W-:Y:S01]  /*a1d0*/  WARPGROUP.ARRIVE ;  /* 0x00000000000079c5 */ /* 0x000fe20000000000 */
[----:B------:R-:W-:Y:S01]  /*a1e0*/  UMOV UR7, 0x40000040 ;  /* 0x4000004000077882 */ /* 0x000fe20000000000 */
[----:B------:R-:W-:Y:S01]  /*a1f0*/  UMOV UR11, 0x40000040 ;  /* 0x40000040000b7882 */ /* 0x000fe20000000000 */
[----:B------:R-:W-:Y:S01]  /*a200*/  USHF.R.U32.HI UR6, URZ, 0x4, UR6 ;  /* 0x000000043f067899 */ /* 0x000fe20008011606 */
[----:B01----:R-:W0:Y:S01]  /*a210*/  SHFL.BFLY PT, R0, R17, 0x2, 0x1f ;  /* 0x0c401f0011007f89 */ /* 0x003e2200000e0000 */
[----:B------:R-:W-:Y:S01]  /*a220*/  IMAD.MOV.U32 R6, RZ, RZ, RZ ;  /* 0x000000ffff067224 */ /* 0x000fe200078e00ff */
[----:B------:R-:W-:Y:S01]  /*a230*/  MOV R13, UR5 ;  /* 0x00000005000d7c02 */ /* 0x000fe20008000f00 */
[----:B------:R-:W-:Y:S01]  /*a240*/  ULOP3.LUT UR6, UR6, 0x3fff, URZ, 0xc0, !UPT ;  /* 0x00003fff06067892 */ /* 0x000fe2000f8ec03f */
[----:B------:R-:W1:Y:S03]  /*a250*/  SHFL.BFLY PT, R2, R5, 0x2, 0x1f ;  /* 0x0c401f0005027f89 */ /* 0x000e6600000e0000 */
[----:B------:R-:W-:-:S04]  /*a260*/  ULOP3.LUT UR6, UR6, 0x2800000, URZ, 0xfc, !UPT ;  /* 0x0280000006067892 */ /* 0x000fc8000f8efc3f */
[----:B------:R-:W-:-:S04]  /*a270*/  UIMAD UR6, UR38, 0xa00, UR6 ;  /* 0x00000a00260678a4 */ /* 0x000fc8000f8e0206 */
[----:B------:R-:W-:-:S05]  /*a280*/  UIADD3 UR8, UR6, 0x80, URZ ;  /* 0x0000008006087890 */ /* 0x000fca000fffe03f */
[----:B------:R-:W-:Y:S01]  /*a290*/  HGMMA.64x256x16.F32 R24, R208, gdesc[UR4].tnspB, R24, gsb0 ;  /* 0x43e00004d0187df0 */ /* 0x000fe20008000818 */
[----:B------:R-:W-:Y:S01]  /*a2a0*/  UMOV UR7, 0x40000040 ;  /* 0x4000004000077882 */ /* 0x000fe20000000000 */
[----:B------:R-:W-:Y:S01]  /*a2b0*/  UMOV UR10, UR8 ;  /* 0x00000008000a7c82 */ /* 0x000fe20008000000 */
[----:B------:R-:W-:Y:S01]  /*a2c0*/  UIADD3 UR8, UR6, 0x100, URZ ;  /* 0x0000010006087890 */ /* 0x000fe2000fffe03f */
[----:B0-----:R-:W-:Y:S01]  /*a2d0*/  FADD.FTZ R0, R0, R17 ;  /* 0x0000001100007221 */ /* 0x001fe20000010000 */
[----:B-1----:R-:W-:-:S04]  /*a2e0*/  FADD.FTZ R2, R2, R5 ;  /* 0x0000000502027221 */ /* 0x002fc80000010000 */
[----:B------:R-:W0:Y:S01]  /*a2f0*/  SHFL.BFLY PT, R7, R0, 0x1, 0x1f ;  /* 0x0c201f0000077f89 */ /* 0x000e2200000e0000 */
[----:B------:R-:W-:-:S03]  /*a300*/  IMAD.MOV.U32 R5, RZ, RZ, RZ ;  /* 0x000000ffff057224 */ /* 0x000fc600078e00ff */
[----:B------:R-:W1:Y:S01]  /*a310*/  SHFL.BFLY PT, R9, R2, 0x1, 0x1f ;  /* 0x0c201f0002097f89 */ /* 0x000e6200000e0000 */
[----:B0-----:R-:W-:Y:S01]  /*a320*/  FADD.FTZ R11, R0, R7 ;  /* 0x00000007000b7221 */ /* 0x001fe20000010000 */
[----:B------:R-:W-:Y:S02]  /*a330*/  IMAD.U32 R7, RZ, RZ, UR5 ;  /* 0x00000005ff077e24 */ /* 0x000fe4000f8e00ff */
[----:B------:R-:W-:Y:S02]  /*a340*/  IMAD.MOV.U32 R0, RZ, RZ, -0x800000 ;  /* 0xff800000ff007424 */ /* 0x000fe400078e00ff */
[----:B-1----:R-:W-:Y:S01]  /*a350*/  FADD.FTZ R12, R2, R9 ;  /* 0x00000009020c7221 */ /* 0x002fe20000010000 */
[----:B------:R-:W-:Y:S01]  /*a360*/  FSETP.NE.FTZ.AND P1, PT, R11, RZ, PT ;  /* 0x000000ff0b00720b */ /* 0x000fe20003f35000 */
[----:B------:R-:W-:-:S03]  /*a370*/  IMAD.MOV.U32 R2, RZ, RZ, -0x800000 ;  /* 0xff800000ff027424 */ /* 0x000fc600078e00ff */
[----:B------:R-:W-:-:S09]  /*a380*/  FSETP.NE.FTZ.AND P2, PT, R12, RZ, PT ;  /* 0x000000ff0c00720b */ /* 0x000fd20003f55000 */
[----:B------:R-:W0:Y:S01]  /*a390*/  @P1 MUFU.LG2 R8, R11 ;  /* 0x0000000b00081308 */ /* 0x000e220000000c00 */
[----:B------:R-:W-:-:S03]  /*a3a0*/  @P1 FMUL.FTZ R7, R7, 0.69314718246459960938 ;  /* 0x3f31721807071820 */ /* 0x000fc60000410000 */
[----:B------:R-:W-:-:S04]  /*a3b0*/  @P2 FMUL.FTZ R13, R13, 0.69314718246459960938 ;  /* 0x3f3172180d0d2820 */ /* 0x000fc80000410000 */
[----:B------:R-:W1:Y:S08]  /*a3c0*/  @P2 MUFU.LG2 R9, R12 ;  /* 0x0000000c00092308 */ /* 0x000e700000000c00 */
[----:B------:R2:W3:Y:S01]  /*a3d0*/  @P1 MUFU.RCP R6, R11 ;  /* 0x0000000b00061308 */ /* 0x0004e20000001000 */
[----:B0-----:R-:W-:-:S04]  /*a3e0*/  @P1 FMUL.FTZ R8, R8, 0.69314718246459960938 ;  /* 0x3f31721808081820 */ /* 0x001fc80000410000 */
[----:B------:R-:W-:-:S03]  /*a3f0*/  @P1 FFMA.FTZ R2, R7, R4, R8 ;  /* 0x0000000407021223 */ /* 0x000fc60000010008 */
[----:B------:R2:W0:Y:S01]  /*a400*/  @P2 MUFU.RCP R5, R12 ;  /* 0x0000000c00052308 */ /* 0x0004220000001000 */
[----:B-1----:R-:W-:-:S04]  /*a410*/  @P2 FMUL.FTZ R10, R9, 0.69314718246459960938 ;  /* 0x3f317218090a2820 */ /* 0x002fc80000410000 */
[----:B------:R-:W-:Y:S01]  /*a420*/  @P2 FFMA.FTZ R0, R13, R3, R10 ;  /* 0x000000030d002223 */ /* 0x000fe2000001000a */
[----:B------:R-:W-:Y:S02]  /*a430*/  WARPGROUP.DEPBAR.LE gsb0, 0x0 ;  /* 0x00008000000079c5 */ /* 0x000fe40000010000 */
[----:B------:R-:W-:-:S06]  /*a440*/  WARPGROUP.ARRIVE ;  /* 0x00000000000079c5 */ /* 0x000fcc0000000000 */
[----:B------:R-:W-:Y:S01]  /*a450*/  HGMMA.64x256x16.F32 R24, R204, gdesc[UR8].tnspB, R24, gsb0 ;  /* 0x43e00008cc187df0 */ /* 0x000fe20008000818 */
[----:B------:R-:W-:Y:S01]  /*a460*/  UMOV UR10, UR8 ;  /* 0x00000008000a7c82 */ /* 0x000fe20008000000 */
[----:B------:R-:W-:Y:S01]  /*a470*/  UMOV UR11, 0x40000040 ;  /* 0x40000040000b7882 */ /* 0x000fe20000000000 */
[----:B------:R-:W-:Y:S02]  /*a480*/  UIADD3 UR8, UR6, 0x180, URZ ;  /* 0x0000018006087890 */ /* 0x000fe4000fffe03f */
[----:B------:R-:W-:Y:S01]  /*a490*/  UIADD3 UR6, UR6, 0x200, URZ ;  /* 0x0000020006067890 */ /* 0x000fe2000fffe03f */
[----:B------:R-:W-:Y:S02]  /*a4a0*/  WARPGROUP.DEPBAR.LE gsb0, 0x0 ;  /* 0x00008000000079c5 */ /* 0x000fe40000010000 */
[----:B------:R-:W-:-:S15]  /*a4b0*/  WARPGROUP.ARRIVE ;  /* 0x00000000000079c5 */ /* 0x000fde0000000000 */
[----:B------:R-:W-:-:S05]  /*a4c0*/  NOP ;  /* 0x0000000000007918 */ /* 0x000fca0000000000 */
[----:B------:R-:W-:Y:S01]  /*a4d0*/  HGMMA.64x256x16.F32 R24, R200, gdesc[UR8].tnspB, R24, gsb0 ;  /* 0x43e00008c8187df0 */ /* 0x000fe20008000818 */
[----:B------:R-:W-:Y:S01]  /*a4e0*/  UMOV UR10, UR8 ;  /* 0x00000008000a7c82 */ /* 0x000fe20008000000 */
[----:B------:R-:W-:Y:S01]  /*a4f0*/  UMOV UR11, 0x40000040 ;  /* 0x40000040000b7882 */ /* 0x000fe20000000000 */
[----:B------:R-:W-:Y:S02]  /*a500*/  WARPGROUP.DEPBAR.LE gsb0, 0x0 ;  /* 0x00008000000079c5 */ /* 0x000fe40000010000 */
[----:B------:R-:W-:-:S15]  /*a510*/  WARPGROUP.ARRIVE ;  /* 0x00000000000079c5 */ /* 0x000fde0000000000 */
[----:B------:R-:W-:-:S08]  /*a520*/  NOP ;  /* 0x0000000000007918 */ /* 0x000fd00000000000 */
[----:B------:R-:W-:Y:S03]  /*a530*/  HGMMA.64x256x16.F32 R24, R196, gdesc[UR8].tnspB, R24, gsb0 ;  /* 0x43e00008c4187df0 */ /* 0x000fe60008000818 */
[----:B------:R-:W-:Y:S02]  /*a540*/  WARPGROUP.DEPBAR.LE gsb0, 0x0 ;  /* 0x00008000000079c5 */ /* 0x000fe40000010000 */
[----:B------:R-:W-:-:S15]  /*a550*/  WARPGROUP.ARRIVE ;  /* 0x00000000000079c5 */ /* 0x000fde0000000000 */
[----:B------:R-:W-:-:S08]  /*a560*/  NOP ;  /* 0x0000000000007918 */ /* 0x000fd00000000000 */
[----:B------:R-:W-:Y:S03]  /*a570*/  HGMMA.64x256x16.F32 R24, R192, gdesc[UR4].tnspB, R24, gsb0 ;  /* 0x43e00004c0187df0 */ /* 0x000fe60008000818 */
[----:B------:R-:W-:Y:S02]  /*a580*/  WARPGROUP.DEPBAR.LE gsb0, 0x0 ;  /* 0x00008000000079c5 */ /* 0x000fe40000010000 */
[----:B0-23--:R-:W-:Y:S05]  /*a590*/  @!P0 BRA `(.L_x_30) ;  /* 0x0000000000048947 */ /* 0x00dfea0003800000 */
[----:B------:R-:W-:Y:S01]  /*a5a0*/  BPT.TRAP 0x1 ;  /* 0x000000040000795c */ /* 0x000fe20000300000 */
.L_x_30:
[----:B------:R-:W0:Y:S01]  /*a5b0*/  S2UR UR5, SR_SWINHI ;  /* 0x00000000000579c3 */ /* 0x000e220000002f00 */
        /* <DEDUP_REMOVED lines=23> */
[----:B------:R-:W-:Y:S01]  /*a730*/  UMOV UR6, UR4 ;  /* 0x0000000400067c82 */ /* 0x000fe20008000000 */
[----:B0-----:R-:W-:Y:S01]  /*a740*/  UMOV UR7, UR5 ;  /* 0x0000000500077c82 */ /* 0x001fe20008000000 */
[----:B------:R-:W-:Y:S01]  /*a750*/  FMUL.FTZ R42, R42, R5 ;  /* 0x000000052a2a7220 */ /* 0x000fe20000410000 */
[----:B------:R-:W-:Y:S01]  /*a760*/  MOV R161, UR7 ;  /* 0x0000000700a17c02 */ /* 0x000fe20008000f00 */
[----:B------:R-:W-:-:S02]  /*a770*/  IMAD.U32 R160, RZ, RZ, UR6 ;  /* 0x00000006ffa07e24 */ /* 0x000fc4000f8e00ff */
[-C--:B------:R-:W-:Y:S01]  /*a780*/  FMUL.FTZ R47, R47, R5.reuse ;  /* 0x000000052f2f7220 */ /* 0x080fe20000410000 */
[-C--:B------:R-:W-:Y:S01]  /*a790*/  FMUL.FTZ R46, R46, R5.reuse ;  /* 0x000000052e2e7220 */ /* 0x080fe20000410000 */
[----:B------:R-:W-:Y:S01]  /*a7a0*/  FMUL.FTZ R51, R51, R5 ;  /* 0x0000000533337220 */ /* 0x000fe20000410000 */
[----:B------:R-:W-:-:S04]  /*a7b0*/  IMAD.WIDE R20, R224, 0x2, R160 ;  /* 0x00000002e0147825 */ /* 0x000fc800078e02a0 */
[-C--:B------:R-:W-:Y:S01]  /*a7c0*/  FMUL.FTZ R50, R50, R5.reuse ;  /* 0x0000000532327220 */ /* 0x080fe20000410000 */
[-C--:B------:R-:W-:Y:S01]  /*a7d0*/  FMUL.FTZ R55, R55, R5.reuse ;  /* 0x0000000537377220 */ /* 0x080fe20000410000 */
[-C--:B------:R-:W-:Y:S01]  /*a7e0*/  FMUL.FTZ R54, R54, R5.reuse ;  /* 0x0000000536367220 */ /* 0x080fe20000410000 */
[-C--:B------:R-:W-:Y:S01]  /*a7f0*/  FMUL.FTZ R59, R59, R5.reuse ;  /* 0x000000053b3b7220 */ /* 0x080fe20000410000 */
[----:B------:R-:W-:Y:S01]  /*a800*/  IADD3 R9, P3, R20, 0xc060, RZ ;  /* 0x0000c06014097810 */ /* 0x000fe20007f7e0ff */
[-C--:B------:R-:W-:Y:S01]  /*a810*/  FMUL.FTZ R58, R58, R5.reuse ;  /* 0x000000053a3a7220 */ /* 0x080fe20000410000 */
[-C--:B------:R-:W-:Y:S01]  /*a820*/  FMUL.FTZ R63, R63, R5.reuse ;  /* 0x000000053f3f7220 */ /* 0x080fe20000410000 */
[-C--:B------:R-:W-:Y:S01]  /*a830*/  FMUL.FTZ R62, R62, R5.reuse ;  /* 0x000000053e3e7220 */ /* 0x080fe20000410000 */
[----:B------:R-:W-:Y:S01]  /*a840*/  LOP3.LUT R4, R9, 0x380, RZ, 0xc0, !PT ;  /* 0x0000038009047812 */ /* 0x000fe200078ec0ff */
        /* <DEDUP_REMOVED lines=47> */
[----:B------:R-:W-:Y:S01]  /*ab40*/  FMUL.FTZ R192, R73, R6 ;  /* 0x0000000649c07220 */ /* 0x000fe20000410000 */
[----:B------:R-:W-:Y:S01]  /*ab50*/  IMAD R7, R218, 0x40, R19 ;  /* 0x00000040da077824 */ /* 0x000fe200078e0213 */
[----:B------:R-:W-:Y:S01]  /*ab60*/  SHF.R.U64 R4, R4, 0x3, RZ ;  /* 0x0000000304047819 */ /* 0x000fe200000012ff */
[----:B------:R-:W-:Y:S01]  /*ab70*/  IMAD.X R5, RZ, RZ, R21, P3 ;  /* 0x000000ffff057224 */ /* 0x000fe200018e0615 */
[C---:B------:R-:W-:Y:S01]  /*ab80*/  IADD3 R107, P4, R20.reuse, 0xc040, RZ ;  /* 0x0000c040146b7810 */ /* 0x040fe20007f9e0ff */
[----:B------:R-:W-:Y:S01]  /*ab90*/  IMAD.WIDE R160, R7, 0x2, R160 ;  /* 0x0000000207a07825 */ /* 0x000fe200078e02a0 */
[----:B------:R-:W-:-:S03]  /*aba0*/  IADD3 R65, P0, R20, 0x8060, RZ ;  /* 0x0000806014417810 */ /* 0x000fc60007f1e0ff */
[-C--:B------:R-:W-:Y:S01]  /*abb0*/  FMUL.FTZ R171, R32, R6.reuse ;  /* 0x0000000620ab7220 */ /* 0x080fe20000410000 */
[----:B------:R-:W-:Y:S01]  /*abc0*/  IADD3 R33, P1, R20, 0x20, RZ ;  /* 0x0000002014217810 */ /* 0x000fe20007f3e0ff */
[-C--:B------:R-:W-:Y:S01]  /*abd0*/  FMUL.FTZ R181, R52, R6.reuse ;  /* 0x0000000634b57220 */ /* 0x080fe20000410000 */
[C---:B------:R-:W-:Y:S01]  /*abe0*/  IADD3 R73, P5, R20.reuse, 0xc020, RZ ;  /* 0x0000c02014497810 */ /* 0x040fe20007fbe0ff */
[-C--:B------:R-:W-:Y:S01]  /*abf0*/  FMUL.FTZ R196, R57, R6.reuse ;  /* 0x0000000639c47220 */ /* 0x080fe20000410000 */
[----:B------:R-:W-:Y:S01]  /*ac00*/  IADD3 R69, P6, R20, 0xc000, RZ ;  /* 0x0000c00014457810 */ /* 0x000fe20007fde0ff */
[-C--:B------:R-:W-:Y:S01]  /*ac10*/  FMUL.FTZ R180, R56, R6.reuse ;  /* 0x0000000638b47220 */ /* 0x080fe20000410000 */
[----:B------:R-:W-:Y:S01]  /*ac20*/  IADD3 R64, P2, R20, 0x8040, RZ ;  /* 0x0000804014407810 */ /* 0x000fe20007f5e0ff */
[-C--:B------:R-:W-:Y:S01]  /*ac30*/  FMUL.FTZ R179, R60, R6.reuse ;  /* 0x000000063cb37220 */ /* 0x080fe20000410000 */
[C---:B------:R-:W-:Y:S01]  /*ac40*/  IADD3 R61, P3, R20.reuse, 0x8020, RZ ;  /* 0x00008020143d7810 */ /* 0x040fe20007f7e0ff */
[--C-:B------:R-:W-:Y:S01]  /*ac50*/  IMAD.X R7, RZ, RZ, R21.reuse, P4 ;  /* 0x000000ffff077224 */ /* 0x100fe200020e0615 */
[----:B------:R-:W-:Y:S01]  /*ac60*/  LOP3.LUT R131, R20, 0x380, RZ, 0xc0, !PT ;  /* 0x0000038014837812 */ /* 0x000fe200078ec0ff */
[--C-:B------:R-:W-:Y:S01]  /*ac70*/  IMAD.X R13, RZ, RZ, R21.reuse, P0 ;  /* 0x000000ffff0d7224 */ /* 0x100fe200000e0615 */
[----:B------:R-:W-:Y:S01]  /*ac80*/  LOP3.LUT R4, R4, R9, RZ, 0x3c, !PT ;  /* 0x0000000904047212 */ /* 0x000fe200078e3cff */
[--C-:B------:R-:W-:Y:S01]  /*ac90*/  IMAD.X R15, RZ, RZ, R21.reuse, P1 ;  /* 0x000000ffff0f7224 */ /* 0x100fe200008e0615 */
[-C--:B------:R-:W-:Y:S01]  /*aca0*/  IADD3.X R9, RZ, R21.reuse, RZ, P5, !PT ;  /* 0x00000015ff097210 */ /* 0x080fe20002ffe4ff */
[-C--:B------:R-:W-:Y:S01]  /*acb0*/  FMUL.FTZ R197, R53, R6.reuse ;  /* 0x0000000635c57220 */ /* 0x080fe20000410000 */
[-C--:B------:R-:W-:Y:S01]  /*acc0*/  IADD3.X R135, RZ, R21.reuse, RZ, P2, !PT ;  /* 0x00000015ff877210 */ /* 0x080fe200017fe4ff */
[--C-:B------:R-:W-:Y:S01]  /*acd0*/  IMAD.X R11, RZ, RZ, R21.reuse, P6 ;  /* 0x000000ffff0b7224 */ /* 0x100fe200030e0615 */
[----:B------:R-:W-:Y:S01]  /*ace0*/  R2UR UR14, R216 ;  /* 0x00000000d80e72ca */ /* 0x000fe200000e0000 */
[--C-:B------:R-:W-:Y:S01]  /*acf0*/  IMAD.X R139, RZ, RZ, R21.reuse, P3 ;  /* 0x000000ffff8b7224 */ /* 0x100fe200018e0615 */
[C---:B------:R-:W-:Y:S01]  /*ad00*/  IADD3 R60, P4, R20.reuse, 0x8000, RZ ;  /* 0x00008000143c7810 */ /* 0x040fe20007f9e0ff */
[----:B------:R-:W-:Y:S01]  /*ad10*/  ULDC UR10, c[0x0][0xc44] ;  /* 0x00031100000a7ab9 */ /* 0x000fe20000000800 */
[C---:B------:R-:W-:Y:S01]  /*ad20*/  IADD3 R57, P5, R20.reuse, 0x4060, RZ ;  /* 0x0000406014397810 */ /* 0x040fe20007fbe0ff */
[----:B------:R-:W-:Y:S01]  /*ad30*/  ULDC.64 UR8, c[0x0][0xb90] ;  /* 0x0002e40000087ab9 */ /* 0x000fe20000000a00 */
[C---:B------:R-:W-:Y:S01]  /*ad40*/  IADD3 R56, P0, R20.reuse, 0x4040, RZ ;  /* 0x0000404014387810 */ /* 0x040fe20007f1e0ff */
[--C-:B------:R-:W-:Y:S01]  /*ad50*/  IMAD.X R143, RZ, RZ, R21.reuse, P4 ;  /* 0x000000ffff8f7224 */ /* 0x100fe200020e0615 */
[C---:B------:R-:W-:Y:S01]  /*ad60*/  IADD3 R52, P1, R20.reuse, 0x4020, RZ ;  /* 0x0000402014347810 */ /* 0x040fe20007f3e0ff */
[--C-:B------:R-:W-:Y:S01]  /*ad70*/  IMAD.X R147, RZ, RZ, R21.reuse, P5 ;  /* 0x000000ffff937224 */ /* 0x100fe200028e0615 */
[C---:B------:R-:W-:Y:S01]  /*ad80*/  IADD3 R32, P2, R20.reuse, 0x4000, RZ ;  /* 0x0000400014207810 */ /* 0x040fe20007f5e0ff */
[--C-:B------:R-:W-:Y:S01]  /*ad90*/  IMAD.X R153, RZ, RZ, R21.reuse, P0 ;  /* 0x000000ffff997224 */ /* 0x100fe200000e0615 */
[----:B------:R-:W-:Y:S01]  /*ada0*/  SHF.R.U64 R131, R131, 0x3, RZ ;  /* 0x0000000383837819 */ /* 0x000fe200000012ff */
[--C-:B------:R-:W-:Y:S01]  /*adb0*/  IMAD.X R155, RZ, RZ, R21.reuse, P1 ;  /* 0x000000ffff9b7224 */ /* 0x100fe200008e0615 */
[C---:B------:R-:W-:Y:S01]  /*adc0*/  IADD3 R53, P6, R20.reuse, 0x40, RZ ;  /* 0x0000004014357810 */ /* 0x040fe20007fde0ff */
[--C-:B------:R-:W-:Y:S01]  /*add0*/  IMAD.X R157, RZ, RZ, R21.reuse, P2 ;  /* 0x000000ffff9d7224 */ /* 0x100fe200010e0615 */
[----:B------:R-:W-:Y:S01]  /*ade0*/  IADD3 R30, P3, R20, 0x60, RZ ;  /* 0x00000060141e7810 */ /* 0x000fe20007f7e0ff */
[----:B------:R-:W-:Y:S01]  /*adf0*/  UIADD3 UR5, -UR14, URZ, URZ ;  /* 0x0000003f0e057290 */ /* 0x000fe2000fffe13f */
[----:B------:R-:W-:Y:S01]  /*ae00*/  R2UR UR16, R217 ;  /* 0x00000000d91072ca */ /* 0x000fe200000e0000 */
[----:B------:R-:W-:Y:S01]  /*ae10*/  FMUL.FTZ R177, R68, R6 ;  /* 0x0000000644b17220 */ /* 0x000fe20000410000 */
[----:B------:R-:W-:Y:S01]  /*ae20*/  LOP3.LUT R130, R131, R20, RZ, 0x3c, !PT ;  /* 0x0000001483827212 */ /* 0x000fe200078e3cff */
[----:B------:R-:W-:Y:S01]  /*ae30*/  IMAD.MOV.U32 R131, RZ, RZ, R21 ;  /* 0x000000ffff837224 */ /* 0x000fe200078e0015 */
[-C--:B------:R-:W-:Y:S01]  /*ae40*/  IADD3.X R151, RZ, R21.reuse, RZ, P6, !PT ;  /* 0x00000015ff977210 */ /* 0x080fe200037fe4ff */
[----:B------:R-:W0:Y:S01]  /*ae50*/  LDC R198, c[0x0][0xbe8] ;  /* 0x0002fa00ffc67b82 */ /* 0x000e220000000800 */
[----:B------:R-:W-:Y:S01]  /*ae60*/  IADD3.X R159, RZ, R21, RZ, P3, !PT ;  /* 0x00000015ff9f7210 */ /* 0x000fe20001ffe4ff */
[-C--:B------:R-:W-:Y:S01]  /*ae70*/  FMUL.FTZ R25, R25, R6.reuse ;  /* 0x0000000619197220 */ /* 0x080fe20000410000 */
[----:B------:R-:W-:Y:S01]  /*ae80*/  LOP3.LUT R21, R64, 0x380, RZ, 0xc0, !PT ;  /* 0x0000038040157812 */ /* 0x000fe200078ec0ff */
[-C--:B------:R-:W-:Y:S01]  /*ae90*/  FMUL.FTZ R24, R24, R6.reuse ;  /* 0x0000000618187220 */ /* 0x080fe20000410000 */
[----:B------:R-:W-:Y:S01]  /*aea0*/  LOP3.LUT R20, R61, 0x380, RZ, 0xc0, !PT ;  /* 0x000003803d147812 */ /* 0x000fe200078ec0ff */
[-C--:B------:R-:W-:Y:S01]  /*aeb0*/  FMUL.FTZ R29, R29, R6.reuse ;  /* 0x000000061d1d7220 */ /* 0x080fe20000410000 */
[----:B------:R-:W-:Y:S01]  /*aec0*/  SHF.R.U64 R21, R21, 0x3, RZ ;  /* 0x0000000315157819 */ /* 0x000fe200000012ff */
[----:B------:R-:W-:Y:S01]  /*aed0*/  UIMAD UR10, UR10, UR5, UR16 ;  /* 0x000000050a0a72a4 */ /* 0x000fe2000f8e0210 */
[----:B------:R-:W-:Y:S01]  /*aee0*/  SHF.R.U64 R20, R20, 0x3, RZ ;  /* 0x0000000314147819 */ /* 0x000fe200000012ff */
[----:B------:R-:W-:Y:S01]  /*aef0*/  FMUL.FTZ R28, R28, R6 ;  /* 0x000000061c1c7220 */ /* 0x000fe20000410000 */
[----:B------:R-:W-:Y:S01]  /*af00*/  LOP3.LUT R134, R21, R64, RZ, 0x3c, !PT ;  /* 0x0000004015867212 */ /* 0x000fe200078e3cff */
[----:B------:R-:W-:Y:S01]  /*af10*/  USHF.R.S32.HI UR11, URZ, 0x1f, UR10 ;  /* 0x0000001f3f0b7899 */ /* 0x000fe2000801140a */
[----:B------:R-:W-:Y:S01]  /*af20*/  LOP3.LUT R21, R60, 0x380, RZ, 0xc0, !PT ;  /* 0x000003803c157812 */ /* 0x000fe200078ec0ff */
[----:B------:R-:W-:Y:S01]  /*af30*/  UIMAD.WIDE.U32 UR6, UR10, UR8, URZ ;  /* 0x000000080a0672a5 */ /* 0x000fe2000f8e003f */
[----:B------:R-:W-:Y:S01]  /*af40*/  LOP3.LUT R138, R20, R61, RZ, 0x3c, !PT ;  /* 0x0000003d148a7212 */ /* 0x000fe200078e3cff */
[----:B------:R-:W-:Y:S01]  /*af50*/  UIMAD UR5, UR11, UR8, URZ ;  /* 0x000000080b0572a4 */ /* 0x000fe2000f8e023f */
[----:B------:R-:W-:Y:S01]  /*af60*/  LOP3.LUT R20, R57, 0x380, RZ, 0xc0, !PT ;  /* 0x0000038039147812 */ /* 0x000fe200078ec0ff */
[----:B------:R-:W-:Y:S01]  /*af70*/  FMUL.FTZ R36, R36, R6 ;  /* 0x0000000624247220 */ /* 0x000fe20000410000 */
[----:B------:R-:W-:Y:S01]  /*af80*/  LOP3.LUT R14, R33, 0x380, RZ, 0xc0, !PT ;  /* 0x00000380210e7812 */ /* 0x000fe200078ec0ff */
[----:B------:R-:W-:Y:S01]  /*af90*/  UIMAD UR5, UR10, UR9, UR5 ;  /* 0x000000090a0572a4 */ /* 0x000fe2000f8e0205 */
[----:B------:R-:W-:Y:S01]  /*afa0*/  SHF.R.U64 R21, R21, 0x3, RZ ;  /* 0x0000000315157819 */ /* 0x000fe200000012ff */
[----:B------:R-:W-:Y:S01]  /*afb0*/  IMAD.U32 R126, RZ, RZ, UR6 ;  /* 0x00000006ff7e7e24 */ /* 0x000fe2000f8e00ff */
[----:B------:R-:W-:Y:S01]  /*afc0*/  SHF.R.U64 R20, R20, 0x3, RZ ;  /* 0x0000000314147819 */ /* 0x000fe200000012ff */
[----:B------:R-:W-:Y:S01]  /*afd0*/  UIADD3 UR6, UR7, UR5, URZ ;  /* 0x0000000507067290 */ /* 0x000fe2000fffe03f */
[----:B------:R-:W-:Y:S01]  /*afe0*/  SHF.R.U64 R14, R14, 0x3, RZ ;  /* 0x000000030e0e7819 */ /* 0x000fe200000012ff */
[----:B------:R-:W-:Y:S01]  /*aff0*/  UIADD3 UR5, UR12, 0x38860, URZ ;  /* 0x000388600c057890 */ /* 0x000fe2000fffe03f */
[----:B------:R-:W-:Y:S01]  /*b000*/  LOP3.LUT R142, R21, R60, RZ, 0x3c, !PT ;  /* 0x0000003c158e7212 */ /* 0x000fe200078e3cff */
[-C--:B------:R-:W-:Y:S01]  /*b010*/  FMUL.FTZ R41, R41, R6.reuse ;  /* 0x0000000629297220 */ /* 0x080fe20000410000 */
[----:B------:R-:W-:Y:S01]  /*b020*/  LOP3.LUT R10, R69, 0x380, RZ, 0xc0, !PT ;  /* 0x00000380450a7812 */ /* 0x000fe200078ec0ff */
[----:B------:R-:W-:Y:S01]  /*b030*/  UPRMT UR5, UR13, 0x654, UR5 ;  /* 0x000006540d057896 */ /* 0x000fe20008000005 */
[----:B------:R-:W-:Y:S01]  /*b040*/  LOP3.LUT R146, R20, R57, RZ, 0x3c, !PT ;  /* 0x0000003914927212 */ /* 0x000fe200078e3cff */
[-C--:B------:R-:W-:Y:S01]  /*b050*/  FMUL.FTZ R40, R40, R6.reuse ;  /* 0x0000000628287220 */ /* 0x080fe20000410000 */
[----:B------:R-:W-:Y:S01]  /*b060*/  LOP3.LUT R21, R52, 0x380, RZ, 0xc0, !PT ;  /* 0x0000038034157812 */ /* 0x000fe200078ec0ff */
[-C--:B------:R-:W-:Y:S01]  /*b070*/  FMUL.FTZ R44, R44, R6.reuse ;  /* 0x000000062c2c7220 */ /* 0x080fe20000410000 */
[----:B------:R-:W-:Y:S01]  /*b080*/  LOP3.LUT R57, R32, 0x380, RZ, 0xc0, !PT ;  /* 0x0000038020397812 */ /* 0x000fe200078ec0ff */
[-C--:B------:R-:W-:Y:S01]  /*b090*/  FMUL.FTZ R49, R49, R6.reuse ;  /* 0x0000000631317220 */ /* 0x080fe20000410000 */
[----:B------:R-:W-:Y:S01]  /*b0a0*/  LOP3.LUT R14, R14, R33, RZ, 0x3c, !PT ;  /* 0x000000210e0e7212 */ /* 0x000fe200078e3cff */
[-C--:B------:R-:W-:Y:S01]  /*b0b0*/  FMUL.FTZ R48, R48, R6.reuse ;  /* 0x0000000630307220 */ /* 0x080fe20000410000 */
[----:B------:R-:W-:Y:S01]  /*b0c0*/  LOP3.LUT R33, R56, 0x380, RZ, 0xc0, !PT ;  /* 0x0000038038217812 */ /* 0x000fe200078ec0ff */
[----:B------:R-:W-:Y:S01]  /*b0d0*/  SYNCS.ARRIVE.TRANS64.RED.A1T0 RZ, [UR5], RZ ;  /* 0x000000ffffff79a7 */ /* 0x000fe20008100405 */
[----:B------:R-:W-:Y:S01]  /*b0e0*/  SHF.R.U64 R10, R10, 0x3, RZ ;  /* 0x000000030a0a7819 */ /* 0x000fe200000012ff */
[-C--:B------:R-:W-:Y:S01]  /*b0f0*/  FMUL.FTZ R176, R72, R6.reuse ;  /* 0x0000000648b07220 */ /* 0x080fe20000410000 */
[----:B------:R-:W-:Y:S01]  /*b100*/  SHF.R.U64 R21, R21, 0x3, RZ ;  /* 0x0000000315157819 */ /* 0x000fe200000012ff */
[-C--:B------:R-:W-:Y:S01]  /*b110*/  FMUL.FTZ R76, R76, R6.reuse ;  /* 0x000000064c4c7220 */ /* 0x080fe20000410000 */
[----:B------:R-:W-:Y:S01]  /*b120*/  SHF.R.U64 R57, R57, 0x3, RZ ;  /* 0x0000000339397819 */ /* 0x000fe200000012ff */
[-C--:B------:R-:W-:Y:S01]  /*b130*/  FMUL.FTZ R81, R81, R6.reuse ;  /* 0x0000000651517220 */ /* 0x080fe20000410000 */
[----:B------:R-:W-:Y:S01]  /*b140*/  LOP3.LUT R20, R53, 0x380, RZ, 0xc0, !PT ;  /* 0x0000038035147812 */ /* 0x000fe200078ec0ff */
[-C--:B------:R-:W-:Y:S01]  /*b150*/  FMUL.FTZ R80, R80, R6.reuse ;  /* 0x0000000650507220 */ /* 0x080fe20000410000 */
[----:B------:R-:W-:Y:S01]  /*b160*/  SHF.R.U64 R33, R33, 0x3, RZ ;  /* 0x0000000321217819 */ /* 0x000fe200000012ff */
[-C--:B------:R-:W-:Y:S01]  /*b170*/  FMUL.FTZ R84, R84, R6.reuse ;  /* 0x0000000654547220 */ /* 0x080fe20000410000 */
[----:B------:R-:W-:Y:S01]  /*b180*/  LOP3.LUT R10, R10, R69, RZ, 0x3c, !PT ;  /* 0x000000450a0a7212 */ /* 0x000fe200078e3cff */
[----:B------:R-:W-:Y:S01]  /*b190*/  FMUL.FTZ R89, R89, R6 ;  /* 0x0000000659597220 */ /* 0x000fe20000410000 */
[----:B------:R-:W-:Y:S01]  /*b1a0*/  LOP3.LUT R154, R21, R52, RZ, 0x3c, !PT ;  /* 0x00000034159a7212 */ /* 0x000fe200078e3cff */
[-C--:B------:R-:W-:Y:S01]  /*b1b0*/  FMUL.FTZ R88, R88, R6.reuse ;  /* 0x0000000658587220 */ /* 0x080fe20000410000 */
[----:B------:R-:W-:Y:S01]  /*b1c0*/  IADD3 R52, P3, R160, 0x1000, RZ ;  /* 0x00001000a0347810 */ /* 0x000fe20007f7e0ff */
[----:B------:R-:W-:Y:S01]  /*b1d0*/  FMUL.FTZ R92, R92, R6 ;  /* 0x000000065c5c7220 */ /* 0x000fe20000410000 */
[----:B------:R-:W-:Y:S01]  /*b1e0*/  LOP3.LUT R156, R57, R32, RZ, 0x3c, !PT ;  /* 0x00000020399c7212 */ /* 0x000fe200078e3cff */
[-C--:B------:R-:W-:Y:S01]  /*b1f0*/  FMUL.FTZ R97, R97, R6.reuse ;  /* 0x0000000661617220 */ /* 0x080fe20000410000 */
[----:B------:R-:W-:Y:S01]  /*b200*/  IADD3 R69, P2, R160, 0x7000, RZ ;  /* 0x00007000a0457810 */ /* 0x000fe20007f5e0ff */
[-C--:B------:R-:W-:Y:S01]  /*b210*/  FMUL.FTZ R96, R96, R6.reuse ;  /* 0x0000000660607220 */ /* 0x080fe20000410000 */
[----:B------:R-:W-:Y:S01]  /*b220*/  IADD3 R57, P6, R160, 0x4000, RZ ;  /* 0x00004000a0397810 */ /* 0x000fe20007fde0ff */
[-C--:B------:R-:W-:Y:S01]  /*b230*/  FMUL.FTZ R100, R100, R6.reuse ;  /* 0x0000000664647220 */ /* 0x080fe20000410000 */
[----:B------:R-:W-:Y:S01]  /*b240*/  SHF.R.U64 R20, R20, 0x3, RZ ;  /* 0x0000000314147819 */ /* 0x000fe200000012ff */
[----:B------:R-:W-:Y:S01]  /*b250*/  FMUL.FTZ R104, R104, R6 ;  /* 0x0000000668687220 */ /* 0x000fe20000410000 */
[----:B------:R-:W-:Y:S01]  /*b260*/  LOP3.LUT R152, R33, R56, RZ, 0x3c, !PT ;  /* 0x0000003821987212 */ /* 0x000fe200078e3cff */
[-C--:B------:R-:W-:Y:S01]  /*b270*/  FMUL.FTZ R108, R108, R6.reuse ;  /* 0x000000066c6c7220 */ /* 0x080fe20000410000 */
[----:B------:R-:W-:Y:S01]  /*b280*/  IADD3 R33, P4, R160, 0x2000, RZ ;  /* 0x00002000a0217810 */ /* 0x000fe20007f9e0ff */
[-C--:B------:R-:W-:Y:S01]  /*b290*/  FMUL.FTZ R112, R112, R6.reuse ;  /* 0x0000000670707220 */ /* 0x080fe20000410000 */
[----:B------:R-:W-:Y:S01]  /*b2a0*/  LOP3.LUT R21, R52, 0x380, RZ, 0xc0, !PT ;  /* 0x0000038034157812 */ /* 0x000fe200078ec0ff */
        /* <DEDUP_REMOVED lines=8> */
[-C--:B------:R-:W-:Y:S01]  /*b330*/  FMUL.FTZ R128, R128, R6.reuse ;  /* 0x0000000680807220 */ /* 0x080fe20000410000 */
[----:B------:R-:W-:Y:S01]  /*b340*/  SHF.R.U64 R21, R21, 0x3, RZ ;  /* 0x0000000315157819 */ /* 0x000fe200000012ff */
[-C--:B------:R-:W-:Y:S01]  /*b350*/  FMUL.FTZ R133, R133, R6.reuse ;  /* 0x0000000685857220 */ /* 0x080fe20000410000 */
[----:B------:R-:W-:Y:S01]  /*b360*/  SHF.R.U64 R68, R68, 0x3, RZ ;  /* 0x0000000344447819 */ /* 0x000fe200000012ff */
[-C--:B------:R-:W-:Y:S01]  /*b370*/  FMUL.FTZ R132, R132, R6.reuse ;  /* 0x0000000684847220 */ /* 0x080fe20000410000 */
[----:B------:R-:W-:Y:S01]  /*b380*/  SHF.R.U64 R56, R56, 0x3, RZ ;  /* 0x0000000338387819 */ /* 0x000fe200000012ff */
[-C--:B------:R-:W-:Y:S01]  /*b390*/  FMUL.FTZ R137, R137, R6.reuse ;  /* 0x0000000689897220 */ /* 0x080fe20000410000 */
[----:B------:R-:W-:Y:S01]  /*b3a0*/  SHF.R.U64 R32, R20, 0x3, RZ ;  /* 0x0000000314207819 */ /* 0x000fe200000012ff */
[----:B------:R-:W-:Y:S01]  /*b3b0*/  FMUL.FTZ R136, R136, R6 ;  /* 0x0000000688887220 */ /* 0x000fe20000410000 */
[----:B------:R-:W-:Y:S01]  /*b3c0*/  LOP3.LUT R20, R21, R52, RZ, 0x3c, !PT ;  /* 0x0000003415147212 */ /* 0x000fe200078e3cff */
[--C-:B------:R-:W-:Y:S01]  /*b3d0*/  IMAD.X R21, RZ, RZ, R161.reuse, P3 ;  /* 0x000000ffff157224 */ /* 0x100fe200018e06a1 */
[----:B------:R-:W-:Y:S01]  /*b3e0*/  LOP3.LUT R68, R68, R69, RZ, 0x3c, !PT ;  /* 0x0000004544447212 */ /* 0x000fe200078e3cff */
[----:B------:R-:W-:Y:S01]  /*b3f0*/  IMAD.X R69, RZ, RZ, R161, P2 ;  /* 0x000000ffff457224 */ /* 0x000fe200010e06a1 */
[----:B------:R-:W-:Y:S01]  /*b400*/  LOP3.LUT R56, R56, R57, RZ, 0x3c, !PT ;  /* 0x0000003938387212 */ /* 0x000fe200078e3cff */
[-C--:B------:R-:W-:Y:S01]  /*b410*/  FMUL.FTZ R141, R141, R6.reuse ;  /* 0x000000068d8d7220 */ /* 0x080fe20000410000 */
[----:B------:R-:W-:Y:S01]  /*b420*/  IADD3 R57, P3, R160, 0x8000, RZ ;  /* 0x00008000a0397810 */ /* 0x000fe20007f7e0ff */
[-C--:B------:R-:W-:Y:S01]  /*b430*/  FMUL.FTZ R140, R140, R6.reuse ;  /* 0x000000068c8c7220 */ /* 0x080fe20000410000 */
[----:B------:R-:W-:Y:S01]  /*b440*/  IADD3 R123, P2, R160, 0xe000, RZ ;  /* 0x0000e000a07b7810 */ /* 0x000fe20007f5e0ff */
[----:B------:R-:W-:Y:S01]  /*b450*/  FMUL.FTZ R145, R145, R6 ;  /* 0x0000000691917220 */ /* 0x000fe20000410000 */
[----:B------:R-:W-:Y:S01]  /*b460*/  F2FP.F16.F32.PACK_AB R24, R25, R24 ;  /* 0x000000181918723e */ /* 0x000fe200000000ff */
[----:B------:R-:W-:Y:S01]  /*b470*/  FMUL.FTZ R144, R144, R6 ;  /* 0x0000000690907220 */ /* 0x000fe20000410000 */
[----:B------:R-:W-:Y:S01]  /*b480*/  F2FP.F16.F32.PACK_AB R25, R27, R26 ;  /* 0x0000001a1b19723e */ /* 0x000fe200000000ff */
[-C--:B------:R-:W-:Y:S01]  /*b490*/  FMUL.FTZ R149, R149, R6.reuse ;  /* 0x0000000695957220 */ /* 0x080fe20000410000 */
[----:B------:R-:W-:Y:S01]  /*b4a0*/  F2FP.F16.F32.PACK_AB R27, R31, R17 ;  /* 0x000000111f1b723e */ /* 0x000fe200000000ff */
[----:B------:R-:W-:Y:S01]  /*b4b0*/  FMUL.FTZ R148, R148, R6 ;  /* 0x0000000694947220 */ /* 0x000fe20000410000 */
[----:B------:R-:W-:Y:S01]  /*b4c0*/  LOP3.LUT R122, R123, 0x380, RZ, 0xc0, !PT ;  /* 0x000003807b7a7812 */ /* 0x000fe200078ec0ff */
[----:B------:R-:W-:Y:S01]  /*b4d0*/  USHF.R.S32.HI UR12, URZ, 0x1f, UR14 ;  /* 0x0000001f3f0c7899 */ /* 0x000fe2000801140e */
[----:B------:R-:W-:Y:S01]  /*b4e0*/  MOV R199, R130 ;  /* 0x0000008200c77202 */ /* 0x000fe20000000f00 */
[----:B------:R-:W-:Y:S01]  /*b4f0*/  IMAD.U32 R127, RZ, RZ, UR7 ;  /* 0x00000007ff7f7e24 */ /* 0x000fe2000f8e00ff */
[----:B------:R-:W-:Y:S01]  /*b500*/  IADD3.X R31, RZ, R161, RZ, P3, !PT ;  /* 0x000000a1ff1f7210 */ /* 0x000fe20001ffe4ff */
[----:B------:R-:W-:Y:S01]  /*b510*/  ULDC UR5, c[0x0][0xa88] ;  /* 0x0002a20000057ab9 */ /* 0x000fe20000000800 */
[----:B------:R-:W-:Y:S01]  /*b520*/  IADD3 R130, P3, R160, 0xf000, RZ ;  /* 0x0000f000a0827810 */ /* 0x000fe20007f7e0ff */
[----:B------:R-:W-:Y:S01]  /*b530*/  ULDC.64 UR8, c[0x0][0xae8] ;  /* 0x0002ba0000087ab9 */ /* 0x000fe20000000a00 */
[----:B------:R-:W-:-:S02]  /*b540*/  SHF.R.U64 R122, R122, 0x3, RZ ;  /* 0x000000037a7a7819 */ /* 0x000fc400000012ff */
[----:B------:R-:W-:Y:S01]  /*b550*/  LOP3.LUT R17, R130, 0x380, RZ, 0xc0, !PT ;  /* 0x0000038082117812 */ /* 0x000fe200078ec0ff */
[--C-:B------:R-:W-:Y:S01]  /*b560*/  IMAD.X R131, RZ, RZ, R161.reuse, P3 ;  /* 0x000000ffff837224 */ /* 0x100fe200018e06a1 */
[----:B------:R-:W-:Y:S01]  /*b570*/  LOP3.LUT R122, R122, R123, RZ, 0x3c, !PT ;  /* 0x0000007b7a7a7212 */ /* 0x000fe200078e3cff */
[----:B------:R-:W-:Y:S01]  /*b580*/  IMAD.X R123, RZ, RZ, R161, P2 ;  /* 0x000000ffff7b7224 */ /* 0x000fe200010e06a1 */
[----:B------:R-:W-:Y:S02]  /*b590*/  LOP3.LUT R8, R73, 0x380, RZ, 0xc0, !PT ;  /* 0x0000038049087812 */ /* 0x000fe400078ec0ff */
[----:B------:R-:W-:Y:S02]  /*b5a0*/  SHF.R.U64 R17, R17, 0x3, RZ ;  /* 0x0000000311117819 */ /* 0x000fe400000012ff */
[----:B0-----:R-:W-:Y:S02]  /*b5b0*/  ISETP.NE.AND P2, PT, R198, 0x1, PT ;  /* 0x00000001c600780c */ /* 0x001fe40003f45270 */
[----:B------:R-:W-:-:S02]  /*b5c0*/  SHF.R.U64 R8, R8, 0x3, RZ ;  /* 0x0000000308087819 */ /* 0x000fc400000012ff */
[----:B------:R-:W-:Y:S02]  /*b5d0*/  LOP3.LUT R130, R17, R130, RZ, 0x3c, !PT ;  /* 0x0000008211827212 */ /* 0x000fe400078e3cff */
[----:B------:R-:W-:Y:S02]  /*b5e0*/  MOV R17, R4 ;  /* 0x0000000400117202 */ /* 0x000fe40000000f00 */
[----:B------:R-:W0:Y:S01]  /*b5f0*/  LDC R4, c[0x0][0xc38] ;  /* 0x00030e00ff047b82 */ /* 0x000e220000000800 */
[----:B------:R-:W-:-:S07]  /*b600*/  F2FP.F16.F32.PACK_AB R26, R29, R28 ;  /* 0x0000001c1d1a723e */ /* 0x000fce00000000ff */
[----:B------:R-:W-:Y:S01]  /*b610*/  BAR.SYNC.DEFER_BLOCKING 0x1, 0x100 ;  /* 0x0044000000007b1d */ /* 0x000fe20000010000 */
[----:B------:R-:W-:Y:S02]  /*b620*/  LOP3.LUT R8, R8, R73, RZ, 0x3c, !PT ;  /* 0x0000004908087212 */ /* 0x000fe400078e3cff */
[----:B------:R-:W-:Y:S02]  /*b630*/  LOP3.LUT R12, R65, 0x380, RZ, 0xc0, !PT ;  /* 0x00000380410c7812 */ /* 0x000fe400078ec0ff */
[----:B------:R-:W-:Y:S02]  /*b640*/  LOP3.LUT R53, R30, 0x380, RZ, 0xc0, !PT ;  /* 0x000003801e357812 */ /* 0x000fe400078ec0ff */
[----:B------:R-:W-:Y:S02]  /*b650*/  SHF.R.U64 R12, R12, 0x3, RZ ;  /* 0x000000030c0c7819 */ /* 0x000fe400000012ff */
[----:B------:R-:W-:Y:S02]  /*b660*/  SHF.R.U64 R53, R53, 0x3, RZ ;  /* 0x0000000335357819 */ /* 0x000fe400000012ff */
[----:B------:R-:W-:-:S02]  /*b670*/  R2UR UR15, R215 ;  /* 0x00000000d70f72ca */ /* 0x000fc400000e0000 */
[----:B------:R-:W-:Y:S02]  /*b680*/  LOP3.LUT R12, R12, R65, RZ, 0x3c, !PT ;  /* 0x000000410c0c7212 */ /* 0x000fe400078e3cff */
[----:B------:R-:W-:Y:S02]  /*b690*/  LOP3.LUT R158, R53, R30, RZ, 0x3c, !PT ;  /* 0x0000001e359e7212 */ /* 0x000fe400078e3cff */
[C---:B------:R-:W-:Y:S02]  /*b6a0*/  IADD3 R53, P5, R160.reuse, 0x3000, RZ ;  /* 0x00003000a0357810 */ /* 0x040fe40007fbe0ff */
[C---:B------:R-:W-:Y:S02]  /*b6b0*/  IADD3 R61, P0, R160.reuse, 0x5000, RZ ;  /* 0x00005000a03d7810 */ /* 0x040fe40007f1e0ff */
[----:B------:R-:W-:Y:S02]  /*b6c0*/  IADD3 R65, P1, R160, 0x6000, RZ ;  /* 0x00006000a0417810 */ /* 0x000fe40007f3e0ff */
[----:B------:R-:W-:Y:S01]  /*b6d0*/  LOP3.LUT R52, R53, 0x380, RZ, 0xc0, !PT ;  /* 0x0000038035347812 */ /* 0x000fe200078ec0ff */
[----:B------:R1:W-:Y:S01]  /*b6e0*/  STSM.16.M88.4 [R199], R24 ;  /* 0x00000018c7007844 */ /* 0x0003e20000000200 */
[----:B------:R-:W-:-:S02]  /*b6f0*/  LOP3.LUT R60, R61, 0x380, RZ, 0xc0, !PT ;  /* 0x000003803d3c7812 */ /* 0x000fc400078ec0ff */
[----:B------:R-:W-:Y:S02]  /*b700*/  LOP3.LUT R64, R65, 0x380, RZ, 0xc0, !PT ;  /* 0x0000038041407812 */ /* 0x000fe400078ec0ff */
[----:B------:R-:W-:Y:S02]  /*b710*/  LOP3.LUT R30, R57, 0x380, RZ, 0xc0, !PT ;  /* 0x00000380391e7812 */ /* 0x000fe400078ec0ff */
[----:B------:R-:W-:Y:S01]  /*b720*/  MOV R134, R134 ;  /* 0x0000008600867202 */ /* 0x000fe20000000f00 */
[----:B------:R-:W-:Y:S01]  /*b730*/  IMAD R135, RZ, RZ, -UR16 ;  /* 0x80000010ff877e24 */ /* 0x000fe2000f8e02ff */
[----:B------:R-:W-:Y:S02]  /*b740*/  LOP3.LUT R6, R107, 0x380, RZ, 0xc0, !PT ;  /* 0x000003806b067812 */ /* 0x000fe400078ec0ff */
[----:B------:R-:W-:Y:S01]  /*b750*/  SHF.R.U64 R52, R52, 0x3, RZ ;  /* 0x0000000334347819 */ /* 0x000fe200000012ff */
[----:B0-----:R-:W-:Y:S01]  /*b760*/  IMAD R135, R4, R135, UR15 ;  /* 0x0000000f04877e24 */ /* 0x001fe2000f8e0287 */
[----:B------:R-:W-:-:S02]  /*b770*/  SHF.R.U64 R60, R60, 0x3, RZ ;  /* 0x000000033c3c7819 */ /* 0x000fc400000012ff */
[----:B------:R-:W-:Y:S01]  /*b780*/  SHF.R.U64 R64, R64, 0x3, RZ ;  /* 0x0000000340407819 */ /* 0x000fe200000012ff */
[----:B-1----:R-:W0:Y:S01]  /*b790*/  LDC.64 R24, c[0x0][0xb98] ;  /* 0x0002e600ff187b82 */ /* 0x002e220000000a00 */
[----:B------:R-:W-:Y:S02]  /*b7a0*/  MOV R27, R8 ;  /* 0x00000008001b7202 */ /* 0x000fe40000000f00 */
[----:B------:R-:W-:Y:S02]  /*b7b0*/  SHF.R.U64 R30, R30, 0x3, RZ ;  /* 0x000000031e1e7819 */ /* 0x000fe400000012ff */
[----:B------:R-:W-:Y:S02]  /*b7c0*/  SHF.R.U64 R6, R6, 0x3, RZ ;  /* 0x0000000306067819 */ /* 0x000fe400000012ff */
[----:B------:R-:W-:Y:S01]  /*b7d0*/  F2FP.F16.F32.PACK_AB R40, R41, R40 ;  /* 0x000000282928723e */ /* 0x000fe200000000ff */
[----:B------:R-:W1:Y:S01]  /*b7e0*/  @P2 LDC R8, c[0x0][0xbec] ;  /* 0x0002fb00ff082b82 */ /* 0x000e620000000800 */
[----:B------:R-:W-:-:S02]  /*b7f0*/  F2FP.F16.F32.PACK_AB R41, R43, R42 ;  /* 0x0000002a2b29723e */ /* 0x000fc400000000ff */
[----:B------:R-:W-:Y:S01]  /*b800*/  LOP3.LUT R32, R32, R33, RZ, 0x3c, !PT ;  /* 0x0000002120207212 */ /* 0x000fe200078e3cff */
[--C-:B------:R-:W-:Y:S01]  /*b810*/  IMAD.X R33, RZ, RZ, R161.reuse, P4 ;  /* 0x000000ffff217224 */ /* 0x100fe200020e06a1 */
[----:B------:R-:W-:Y:S01]  /*b820*/  LOP3.LUT R52, R52, R53, RZ, 0x3c, !PT ;  /* 0x0000003534347212 */ /* 0x000fe200078e3cff */
[--C-:B------:R-:W-:Y:S01]  /*b830*/  IMAD.X R53, RZ, RZ, R161.reuse, P5 ;  /* 0x000000ffff357224 */ /* 0x100fe200028e06a1 */
[----:B------:R-:W-:Y:S01]  /*b840*/  LOP3.LUT R60, R60, R61, RZ, 0x3c, !PT ;  /* 0x0000003d3c3c7212 */ /* 0x000fe200078e3cff */
[----:B------:R-:W2:Y:S01]  /*b850*/  @P2 LDC R9, c[0x0][0xbf0] ;  /* 0x0002fc00ff092b82 */ /* 0x000ea20000000800 */
[----:B------:R-:W-:Y:S01]  /*b860*/  LOP3.LUT R64, R64, R65, RZ, 0x3c, !PT ;  /* 0x0000004140407212 */ /* 0x000fe200078e3cff */
[--C-:B------:R-:W-:Y:S01]  /*b870*/  IMAD.X R61, RZ, RZ, R161.reuse, P0 ;  /* 0x000000ffff3d7224 */ /* 0x100fe200000e06a1 */
[----:B------:R-:W-:Y:S01]  /*b880*/  LOP3.LUT R30, R30, R57, RZ, 0x3c, !PT ;  /* 0x000000391e1e7212 */ /* 0x000fe200078e3cff */
[----:B------:R-:W-:Y:S01]  /*b890*/  IMAD.X R65, RZ, RZ, R161, P1 ;  /* 0x000000ffff417224 */ /* 0x000fe200008e06a1 */
[----:B------:R-:W-:Y:S01]  /*b8a0*/  F2FP.F16.F32.PACK_AB R43, R47, R46 ;  /* 0x0000002e2f2b723e */ /* 0x000fe200000000ff */
[----:B------:R-:W-:Y:S01]  /*b8b0*/  IMAD R47, R135, 0x80, R223 ;  /* 0x00000080872f7824 */ /* 0x000fe200078e02df */
[----:B------:R-:W-:-:S02]  /*b8c0*/  LOP3.LUT R6, R6, R107, RZ, 0x3c, !PT ;  /* 0x0000006b06067212 */ /* 0x000fc400078e3cff */
[----:B------:R-:W-:Y:S02]  /*b8d0*/  IADD3.X R57, RZ, R161, RZ, P6, !PT ;  /* 0x000000a1ff397210 */ /* 0x000fe400037fe4ff */
[C---:B------:R-:W-:Y:S02]  /*b8e0*/  IADD3 R73, P4, R160.reuse, 0x9000, RZ ;  /* 0x00009000a0497810 */ /* 0x040fe40007f9e0ff */
[C---:B------:R-:W-:Y:S02]  /*b8f0*/  IADD3 R107, P5, R160.reuse, 0xa000, RZ ;  /* 0x0000a000a06b7810 */ /* 0x040fe40007fbe0ff */
[C---:B------:R-:W-:Y:S01]  /*b900*/  IADD3 R111, P6, R160.reuse, 0xb000, RZ ;  /* 0x0000b000a06f7810 */ /* 0x040fe20007fde0ff */
[----:B-1----:R-:W-:Y:S01]  /*b910*/  @P2 IMAD.HI.U32 R8, R47, R8, RZ ;  /* 0x000000082f082227 */ /* 0x002fe200078e00ff */
[C---:B------:R-:W-:Y:S02]  /*b920*/  IADD3 R115, P0, R160.reuse, 0xc000, RZ ;  /* 0x0000c000a0737810 */ /* 0x040fe40007f1e0ff */
[----:B------:R-:W-:-:S02]  /*b930*/  IADD3 R119, P1, R160, 0xd000, RZ ;  /* 0x0000d000a0777810 */ /* 0x000fc40007f3e0ff */
[----:B------:R-:W-:Y:S02]  /*b940*/  LOP3.LUT R72, R73, 0x380, RZ, 0xc0, !PT ;  /* 0x0000038049487812 */ /* 0x000fe400078ec0ff */
[----:B------:R-:W-:Y:S02]  /*b950*/  LOP3.LUT R106, R107, 0x380, RZ, 0xc0, !PT ;  /* 0x000003806b6a7812 */ /* 0x000fe400078ec0ff */
[----:B------:R-:W-:Y:S02]  /*b960*/  LOP3.LUT R110, R111, 0x380, RZ, 0xc0, !PT ;  /* 0x000003806f6e7812 */ /* 0x000fe400078ec0ff */
[----:B------:R-:W-:Y:S02]  /*b970*/  LOP3.LUT R114, R115, 0x380, RZ, 0xc0, !PT ;  /* 0x0000038073727812 */ /* 0x000fe400078ec0ff */
[----:B------:R-:W-:Y:S02]  /*b980*/  LOP3.LUT R118, R119, 0x380, RZ, 0xc0, !PT ;  /* 0x0000038077767812 */ /* 0x000fe400078ec0ff */
[----:B------:R-:W-:-:S02]  /*b990*/  LOP3.LUT R29, R160, 0x380, RZ, 0xc0, !PT ;  /* 0x00000380a01d7812 */ /* 0x000fc400078ec0ff */
[----:B------:R-:W-:Y:S01]  /*b9a0*/  F2FP.F16.F32.PACK_AB R5, R35, R34 ;  /* 0x000000222305723e */ /* 0x000fe200000000ff */
[----:B------:R-:W-:Y:S01]  /*b9b0*/  IMAD.MOV.U32 R35, RZ, RZ, R47 ;  /* 0x000000ffff237224 */ /* 0x000fe200078e002f */
[----:B------:R-:W-:Y:S01]  /*b9c0*/  SHF.R.U64 R72, R72, 0x3, RZ ;  /* 0x0000000348487819 */ /* 0x000fe200000012ff */
[----:B0-----:R-:W-:Y:S01]  /*b9d0*/  IMAD R34, R24, UR12, RZ ;  /* 0x0000000c18227c24 */ /* 0x001fe2000f8e02ff */
[----:B------:R-:W-:Y:S02]  /*b9e0*/  SHF.R.U64 R106, R106, 0x3, RZ ;  /* 0x000000036a6a7819 */ /* 0x000fe400000012ff */
[----:B------:R-:W-:Y:S01]  /*b9f0*/  SHF.R.U64 R110, R110, 0x3, RZ ;  /* 0x000000036e6e7819 */ /* 0x000fe200000012ff */
[----:B------:R-:W-:Y:S01]  /*ba00*/  IMAD R34, R25, UR14, R34 ;  /* 0x0000000e19227c24 */ /* 0x000fe2000f8e0222 */
[----:B------:R-:W-:Y:S02]  /*ba10*/  SHF.R.U64 R114, R114, 0x3, RZ ;  /* 0x0000000372727819 */ /* 0x000fe400000012ff */
[----:B------:R-:W-:-:S02]  /*ba20*/  SHF.R.U64 R118, R118, 0x3, RZ ;  /* 0x0000000376767819 */ /* 0x000fc400000012ff */
[----:B------:R-:W-:Y:S02]  /*ba30*/  SHF.R.U64 R29, R29, 0x3, RZ ;  /* 0x000000031d1d7819 */ /* 0x000fe400000012ff */
[----:B------:R-:W-:Y:S02]  /*ba40*/  MOV R26, R6 ;  /* 0x00000006001a7202 */ /* 0x000fe40000000f00 */
[----:B--2---:R-:W-:Y:S02]  /*ba50*/  @P2 SHF.R.U32.HI R35, RZ, R9, R8 ;  /* 0x00000009ff232219 */ /* 0x004fe40000011608 */
[----:B------:R-:W-:Y:S02]  /*ba60*/  MOV R15, R14 ;  /* 0x0000000e000f7202 */ /* 0x000fe40000000f00 */
[----:B------:R-:W-:Y:S02]  /*ba70*/  F2FP.F16.F32.PACK_AB R4, R175, R171 ;  /* 0x000000abaf04723e */ /* 0x000fe400000000ff */
[----:B------:R-:W-:-:S02]  /*ba80*/  F2FP.F16.F32.PACK_AB R6, R174, R36 ;  /* 0x00000024ae06723e */ /* 0x000fc400000000ff */
[----:B------:R-:W-:Y:S02]  /*ba90*/  F2FP.F16.F32.PACK_AB R7, R39, R38 ;  /* 0x000000262707723e */ /* 0x000fe400000000ff */
[----:B------:R-:W-:Y:S02]  /*baa0*/  F2FP.F16.F32.PACK_AB R48, R49, R48 ;  /* 0x000000303130723e */ /* 0x000fe400000000ff */
[----:B------:R-:W-:Y:S01]  /*bab0*/  LOP3.LUT R72, R72, R73, RZ, 0x3c, !PT ;  /* 0x0000004948487212 */ /* 0x000fe200078e3cff */
[--C-:B------:R-:W-:Y:S01]  /*bac0*/  IMAD.X R73, RZ, RZ, R161.reuse, P4 ;  /* 0x000000ffff497224 */ /* 0x100fe200020e06a1 */
[----:B------:R-:W-:Y:S01]  /*bad0*/  LOP3.LUT R106, R106, R107, RZ, 0x3c, !PT ;  /* 0x0000006b6a6a7212 */ /* 0x000fe200078e3cff */
[--C-:B------:R-:W-:Y:S01]  /*bae0*/  IMAD.X R107, RZ, RZ, R161.reuse, P5 ;  /* 0x000000ffff6b7224 */ /* 0x100fe200028e06a1 */
[----:B------:R-:W-:Y:S01]  /*baf0*/  LOP3.LUT R110, R110, R111, RZ, 0x3c, !PT ;  /* 0x0000006f6e6e7212 */ /* 0x000fe200078e3cff */
[--C-:B------:R-:W-:Y:S01]  /*bb00*/  IMAD.X R111, RZ, RZ, R161.reuse, P6 ;  /* 0x000000ffff6f7224 */ /* 0x100fe200030e06a1 */
[----:B------:R-:W-:Y:S01]  /*bb10*/  LOP3.LUT R114, R114, R115, RZ, 0x3c, !PT ;  /* 0x0000007372727212 */ /* 0x000fe200078e3cff */
[----:B------:R0:W-:Y:S01]  /*bb20*/  STSM.16.M88.4 [R15], R4 ;  /* 0x000000040f007844 */ /* 0x0001e20000000200 */
[----:B------:R-:W-:Y:S01]  /*bb30*/  LOP3.LUT R118, R118, R119, RZ, 0x3c, !PT ;  /* 0x0000007776767212 */ /* 0x000fe200078e3cff */
[----:B------:R-:W-:Y:S01]  /*bb40*/  IMAD.X R119, RZ, RZ, R161, P1 ;  /* 0x000000ffff777224 */ /* 0x000fe200008e06a1 */
[----:B------:R-:W-:-:S02]  /*bb50*/  LOP3.LUT R28, R29, R160, RZ, 0x3c, !PT ;  /* 0x000000a01d1c7212 */ /* 0x000fc400078e3cff */
[----:B------:R-:W-:Y:S02]  /*bb60*/  MOV R150, R150 ;  /* 0x0000009600967202 */ /* 0x000fe40000000f00 */
[----:B------:R-:W-:Y:S02]  /*bb70*/  F2FP.F16.F32.PACK_AB R42, R173, R44 ;  /* 0x0000002cad2a723e */ /* 0x000fe400000000ff */
[----:B------:R-:W-:Y:S02]  /*bb80*/  F2FP.F16.F32.PACK_AB R49, R51, R50 ;  /* 0x000000323331723e */ /* 0x000fe400000000ff */
[----:B------:R-:W-:Y:S01]  /*bb90*/  IADD3 R39, -R35, RZ, RZ ;  /* 0x000000ff23277210 */ /* 0x000fe20007ffe1ff */
[----:B------:R-:W-:Y:S01]  /*bba0*/  STSM.16.M88.4 [R150], R40 ;  /* 0x0000002896007844 */ /* 0x000fe20000000200 */
[-C--:B------:R-:W-:Y:S02]  /*bbb0*/  IADD3.X R115, RZ, R161.reuse, RZ, P0, !PT ;  /* 0x000000a1ff737210 */ /* 0x080fe400007fe4ff */
[----:B------:R-:W-:Y:S01]  /*bbc0*/  MOV R29, R161 ;  /* 0x000000a1001d7202 */ /* 0x000fe20000000f00 */
[----:B------:R-:W-:Y:S01]  /*bbd0*/  IMAD R39, R198, R39, R47 ;  /* 0x00000027c6277224 */ /* 0x000fe200078e022f */
[----:B------:R-:W-:-:S02]  /*bbe0*/  MOV R160, R10 ;  /* 0x0000000a00a07202 */ /* 0x000fc40000000f00 */
[----:B------:R-:W-:Y:S02]  /*bbf0*/  MOV R158, R158 ;  /* 0x0000009e009e7202 */ /* 0x000fe40000000f00 */
[----:B------:R-:W-:Y:S02]  /*bc00*/  F2FP.F16.F32.PACK_AB R50, R197, R181 ;  /* 0x000000b5c532723e */ /* 0x000fe400000000ff */
[----:B------:R-:W-:Y:S02]  /*bc10*/  F2FP.F16.F32.PACK_AB R51, R55, R54 ;  /* 0x000000363733723e */ /* 0x000fe400000000ff */
[----:B------:R-:W-:Y:S01]  /*bc20*/  MOV R127, UR6 ;  /* 0x00000006007f7c02 */ /* 0x000fe20008000f00 */
[----:B------:R-:W-:Y:S01]  /*bc30*/  ULDC.64 UR6, c[0x0][0xb88] ;  /* 0x0002e20000067ab9 */ /* 0x000fe20000000a00 */
[----:B------:R-:W-:Y:S01]  /*bc40*/  MOV R161, R12 ;  /* 0x0000000c00a17202 */ /* 0x000fe20000000f00 */
[----:B------:R-:W-:Y:S01]  /*bc50*/  STSM.16.M88.4 [R158], R48 ;  /* 0x000000309e007844 */ /* 0x000fe20000000200 */
[----:B------:R-:W-:Y:S01]  /*bc60*/  MOV R156, R156 ;  /* 0x0000009c009c7202 */ /* 0x000fe20000000f00 */
[----:B------:R-:W-:Y:S01]  /*bc70*/  IMAD.WIDE.U32 R24, R24, UR14, R126 ;  /* 0x0000000e18187c25 */ /* 0x000fe2000f8e007e */
[----:B------:R-:W-:-:S02]  /*bc80*/  F2FP.F16.F32.PACK_AB R8, R196, R180 ;  /* 0x000000b4c408723e */ /* 0x000fc400000000ff */
[----:B------:R-:W-:Y:S02]  /*bc90*/  F2FP.F16.F32.PACK_AB R9, R59, R58 ;  /* 0x0000003a3b09723e */ /* 0x000fe400000000ff */
[----:B------:R-:W-:Y:S02]  /*bca0*/  F2FP.F16.F32.PACK_AB R10, R195, R179 ;  /* 0x000000b3c30a723e */ /* 0x000fe400000000ff */
[----:B------:R-:W-:Y:S02]  /*bcb0*/  F2FP.F16.F32.PACK_AB R11, R63, R62 ;  /* 0x0000003e3f0b723e */ /* 0x000fe400000000ff */
[----:B------:R-:W-:Y:S02]  /*bcc0*/  MOV R154, R154 ;  /* 0x0000009a009a7202 */ /* 0x000fe40000000f00 */
[----:B------:R-:W-:Y:S01]  /*bcd0*/  F2FP.F16.F32.PACK_AB R12, R194, R178 ;  /* 0x000000b2c20c723e */ /* 0x000fe200000000ff */
[----:B------:R1:W-:Y:S01]  /*bce0*/  STSM.16.M88.4 [R156], R8 ;  /* 0x000000089c007844 */ /* 0x0003e20000000200 */
[----:B------:R-:W-:-:S02]  /*bcf0*/  F2FP.F16.F32.PACK_AB R13, R67, R66 ;  /* 0x00000042430d723e */ /* 0x000fc400000000ff */
[----:B------:R-:W-:Y:S02]  /*bd00*/  F2FP.F16.F32.PACK_AB R14, R193, R177 ;  /* 0x000000b1c10e723e */ /* 0x000fe400000000ff */
[----:B0-----:R-:W-:Y:S02]  /*bd10*/  F2FP.F16.F32.PACK_AB R15, R71, R70 ;  /* 0x00000046470f723e */ /* 0x001fe400000000ff */
[----:B------:R-:W-:Y:S02]  /*bd20*/  MOV R152, R152 ;  /* 0x0000009800987202 */ /* 0x000fe40000000f00 */
[----:B------:R-:W-:Y:S01]  /*bd30*/  F2FP.F16.F32.PACK_AB R4, R192, R176 ;  /* 0x000000b0c004723e */ /* 0x000fe200000000ff */
[----:B------:R0:W-:Y:S01]  /*bd40*/  STSM.16.M88.4 [R154], R12 ;  /* 0x0000000c9a007844 */ /* 0x0001e20000000200 */
[----:B------:R-:W-:Y:S02]  /*bd50*/  F2FP.F16.F32.PACK_AB R5, R75, R74 ;  /* 0x0000004a4b05723e */ /* 0x000fe400000000ff */
[----:B------:R-:W-:-:S02]  /*bd60*/  F2FP.F16.F32.PACK_AB R6, R191, R76 ;  /* 0x0000004cbf06723e */ /* 0x000fc400000000ff */
[----:B------:R-:W-:Y:S02]  /*bd70*/  F2FP.F16.F32.PACK_AB R7, R79, R78 ;  /* 0x0000004e4f07723e */ /* 0x000fe400000000ff */
[----:B-1----:R-:W-:Y:S02]  /*bd80*/  IADD3 R8, P0, R35, R24, RZ ;  /* 0x0000001823087210 */ /* 0x002fe40007f1e0ff */
[----:B------:R-:W-:Y:S01]  /*bd90*/  F2FP.F16.F32.PACK_AB R80, R81, R80 ;  /* 0x000000505150723e */ /* 0x000fe200000000ff */
[----:B------:R1:W-:Y:S01]  /*bda0*/  STSM.16.M88.4 [R152], R4 ;  /* 0x0000000498007844 */ /* 0x0003e20000000200 */
[----:B------:R-:W-:Y:S02]  /*bdb0*/  F2FP.F16.F32.PACK_AB R81, R83, R82 ;  /* 0x000000525351723e */ /* 0x000fe400000000ff */
[----:B------:R-:W-:Y:S02]  /*bdc0*/  F2FP.F16.F32.PACK_AB R88, R89, R88 ;  /* 0x000000585958723e */ /* 0x000fe400000000ff */
[----:B------:R-:W-:Y:S01]  /*bdd0*/  MOV R146, R146 ;  /* 0x0000009200927202 */ /* 0x000fe20000000f00 */
[----:B0-----:R-:W-:Y:S01]  /*bde0*/  IMAD R12, R135, 0x80, R222 ;  /* 0x00000080870c7824 */ /* 0x001fe200078e02de */
[----:B------:R-:W-:-:S02]  /*bdf0*/  F2FP.F16.F32.PACK_AB R82, R190, R84 ;  /* 0x00000054be52723e */ /* 0x000fc400000000ff */
[----:B------:R-:W-:Y:S01]  /*be00*/  F2FP.F16.F32.PACK_AB R83, R87, R86 ;  /* 0x000000565753723e */ /* 0x000fe200000000ff */
[----:B------:R-:W-:Y:S01]  /*be10*/  VIADD R10, R12, 0x8 ;  /* 0x000000080c0a7836 */ /* 0x000fe20000000000 */
[----:B------:R-:W-:Y:S02]  /*be20*/  F2FP.F16.F32.PACK_AB R89, R91, R90 ;  /* 0x0000005a5b59723e */ /* 0x000fe400000000ff */
[----:B------:R-:W-:Y:S01]  /*be30*/  F2FP.F16.F32.PACK_AB R96, R97, R96 ;  /* 0x000000606160723e */ /* 0x000fe200000000ff */
[----:B------:R-:W-:Y:S01]  /*be40*/  STSM.16.M88.4 [R146], R80 ;  /* 0x0000005092007844 */ /* 0x000fe20000000200 */
[----:B------:R-:W-:Y:S02]  /*be50*/  MOV R142, R142 ;  /* 0x0000008e008e7202 */ /* 0x000fe40000000f00 */
[----:B-1----:R-:W-:Y:S02]  /*be60*/  SHF.R.S32.HI R4, RZ, 0x1f, R39 ;  /* 0x0000001fff047819 */ /* 0x002fe40000011427 */
[----:B------:R-:W-:-:S02]  /*be70*/  SHF.R.S32.HI R5, RZ, 0x1f, R35 ;  /* 0x0000001fff057819 */ /* 0x000fc40000011423 */
[----:B------:R-:W-:Y:S01]  /*be80*/  F2FP.F16.F32.PACK_AB R90, R189, R92 ;  /* 0x0000005cbd5a723e */ /* 0x000fe200000000ff */
[----:B------:R-:W-:Y:S01]  /*be90*/  IMAD R4, R4, UR6, RZ ;  /* 0x0000000604047c24 */ /* 0x000fe2000f8e02ff */
[----:B------:R-:W-:Y:S02]  /*bea0*/  IADD3.X R9, R5, R25, R34, P0, !PT ;  /* 0x0000001905097210 */ /* 0x000fe400007fe422 */
[----:B------:R-:W-:Y:S01]  /*beb0*/  F2FP.F16.F32.PACK_AB R91, R95, R94 ;  /* 0x0000005e5f5b723e */ /* 0x000fe200000000ff */
[----:B------:R-:W-:Y:S01]  /*bec0*/  IMAD R11, R39, UR7, R4 ;  /* 0x00000007270b7c24 */ /* 0x000fe2000f8e0204 */
[----:B------:R-:W-:Y:S01]  /*bed0*/  F2FP.F16.F32.PACK_AB R97, R99, R98 ;  /* 0x000000626361723e */ /* 0x000fe200000000ff */
[----:B------:R-:W-:Y:S01]  /*bee0*/  IMAD.WIDE.U32 R8, R39, UR6, R8 ;  /* 0x0000000627087c25 */ /* 0x000fe2000f8e0008 */
[----:B------:R-:W-:Y:S01]  /*bef0*/  MOV R138, R138 ;  /* 0x0000008a008a7202 */ /* 0x000fe20000000f00 */
[----:B------:R-:W-:Y:S01]  /*bf00*/  STSM.16.M88.4 [R142], R88 ;  /* 0x000000588e007844 */ /* 0x000fe20000000200 */
[----:B------:R-:W-:Y:S01]  /*bf10*/  F2FP.F16.F32.PACK_AB R98, R188, R100 ;  /* 0x00000064bc62723e */ /* 0x000fe200000000ff */
[----:B------:R-:W-:Y:S01]  /*bf20*/  ULDC.64 UR6, c[0x0][0xb50] ;  /* 0x0002d40000067ab9 */ /* 0x000fe20000000a00 */
[----:B------:R-:W-:Y:S01]  /*bf30*/  F2FP.F16.F32.PACK_AB R99, R103, R102 ;  /* 0x000000666763723e */ /* 0x000fe200000000ff */
[----:B------:R-:W-:Y:S01]  /*bf40*/  IMAD.IADD R9, R9, 0x1, R11 ;  /* 0x0000000109097824 */ /* 0x000fe200078e020b */
[----:B------:R-:W-:-:S02]  /*bf50*/  F2FP.F16.F32.PACK_AB R4, R187, R104 ;  /* 0x00000068bb04723e */ /* 0x000fc400000000ff */
[----:B------:R-:W-:Y:S01]  /*bf60*/  F2FP.F16.F32.PACK_AB R5, R3, R18 ;  /* 0x000000120305723e */ /* 0x000fe200000000ff */
[----:B------:R-:W-:Y:S01]  /*bf70*/  STSM.16.M88.4 [R138], R96 ;  /* 0x000000608a007844 */ /* 0x000fe20000000200 */
[----:B------:R-:W-:Y:S01]  /*bf80*/  F2FP.F16.F32.PACK_AB R6, R186, R108 ;  /* 0x0000006cba06723e */ /* 0x000fe200000000ff */
[----:B------:R-:W-:Y:S01]  /*bf90*/  IMAD R3, R198, UR5, RZ ;  /* 0x00000005c6037c24 */ /* 0x000fe2000f8e02ff */
[----:B------:R-:W-:Y:S02]  /*bfa0*/  F2FP.F16.F32.PACK_AB R7, R37, R45 ;  /* 0x0000002d2507723e */ /* 0x000fe400000000ff */
[----:B------:R-:W-:Y:S02]  /*bfb0*/  F2FP.F16.F32.PACK_AB R76, R185, R112 ;  /* 0x00000070b94c723e */ /* 0x000fe400000000ff */
[----:B------:R-:W-:Y:S01]  /*bfc0*/  F2FP.F16.F32.PACK_AB R77, R77, R85 ;  /* 0x000000554d4d723e */ /* 0x000fe200000000ff */
[----:B------:R0:W-:Y:S01]  /*bfd0*/  STSM.16.M88.4 [R134], R4 ;  /* 0x0000000486007844 */ /* 0x0001e20000000200 */
[----:B------:R-:W-:-:S02]  /*bfe0*/  F2FP.F16.F32.PACK_AB R78, R184, R116 ;  /* 0x00000074b84e723e */ /* 0x000fc400000000ff */
[----:B------:R-:W-:Y:S02]  /*bff0*/  F2FP.F16.F32.PACK_AB R79, R93, R101 ;  /* 0x000000655d4f723e */ /* 0x000fe400000000ff */
[----:B------:R-:W-:Y:S02]  /*c000*/  LEA R11, P3, R8, UR6, 0x2 ;  /* 0x00000006080b7c11 */ /* 0x000fe4000f8610ff */
[----:B------:R-:W-:Y:S01]  /*c010*/  F2FP.F16.F32.PACK_AB R125, R121, R125 ;  /* 0x0000007d797d723e */ /* 0x000fe200000000ff */
[----:B------:R-:W-:Y:S01]  /*c020*/  STSM.16.M88.4 [R161], R76 ;  /* 0x0000004ca1007844 */ /* 0x000fe20000000200 */
[----:B------:R-:W-:Y:S02]  /*c030*/  F2FP.F16.F32.PACK_AB R126, R133, R132 ;  /* 0x00000084857e723e */ /* 0x000fe400000000ff */
[----:B------:R-:W-:Y:S01]  /*c040*/  F2FP.F16.F32.PACK_AB R127, R162, R163 ;  /* 0x000000a3a27f723e */ /* 0x000fe200000000ff */
[----:B------:R-:W-:Y:S01]  /*c050*/  SHFL.IDX PT, R24, R11, RZ, 0x1c1f ;  /* 0x001c1fff0b187589 */ /* 0x000fe200000e0000 */
[----:B------:R-:W-:-:S02]  /*c060*/  F2FP.F16.F32.PACK_AB R136, R137, R136 ;  /* 0x000000888988723e */ /* 0x000fc400000000ff */
[----:B------:R-:W-:Y:S01]  /*c070*/  F2FP.F16.F32.PACK_AB R137, R164, R165 ;  /* 0x000000a5a489723e */ /* 0x000fe200000000ff */
[----:B------:R-:W-:Y:S01]  /*c080*/  SHFL.IDX PT, R36, R11, 0x1, 0x1c1f ;  /* 0x003c1f000b247f89 */ /* 0x000fe200000e0000 */
[----:B0-----:R-:W-:Y:S02]  /*c090*/  F2FP.F16.F32.PACK_AB R4, R183, R120 ;  /* 0x00000078b704723e */ /* 0x001fe400000000ff */
[----:B------:R-:W-:Y:S02]  /*c0a0*/  F2FP.F16.F32.PACK_AB R5, R105, R109 ;  /* 0x0000006d6905723e */ /* 0x000fe400000000ff */
[----:B------:R-:W-:Y:S02]  /*c0b0*/  F2FP.F16.F32.PACK_AB R6, R182, R124 ;  /* 0x0000007cb606723e */ /* 0x000fe400000000ff */
[----:B------:R-:W-:Y:S02]  /*c0c0*/  F2FP.F16.F32.PACK_AB R7, R113, R117 ;  /* 0x000000757107723e */ /* 0x000fe400000000ff */
[----:B------:R-:W-:-:S02]  /*c0d0*/  F2FP.F16.F32.PACK_AB R124, R129, R128 ;  /* 0x00000080817c723e */ /* 0x000fc400000000ff */
[----:B------:R-:W-:Y:S01]  /*c0e0*/  F2FP.F16.F32.PACK_AB R138, R141, R140 ;  /* 0x0000008c8d8a723e */ /* 0x000fe200000000ff */
[----:B------:R-:W-:Y:S01]  /*c0f0*/  STSM.16.M88.4 [R160], R4 ;  /* 0x00000004a0007844 */ /* 0x000fe20000000200 */
[----:B------:R-:W-:Y:S02]  /*c100*/  F2FP.F16.F32.PACK_AB R139, R166, R167 ;  /* 0x000000a7a68b723e */ /* 0x000fe400000000ff */
[----:B------:R-:W-:Y:S01]  /*c110*/  F2FP.F16.F32.PACK_AB R144, R145, R144 ;  /* 0x000000909190723e */ /* 0x000fe200000000ff */
[----:B------:R-:W-:Y:S01]  /*c120*/  STSM.16.M88.4 [R27], R124 ;  /* 0x0000007c1b007844 */ /* 0x000fe20000000200 */
[----:B------:R-:W-:Y:S02]  /*c130*/  F2FP.F16.F32.PACK_AB R145, R168, R169 ;  /* 0x000000a9a891723e */ /* 0x000fe400000000ff */
[----:B------:R-:W-:Y:S01]  /*c140*/  F2FP.F16.F32.PACK_AB R146, R149, R148 ;  /* 0x000000949592723e */ /* 0x000fe200000000ff */
[----:B------:R0:W-:Y:S01]  /*c150*/  STSM.16.M88.4 [R26], R136 ;  /* 0x000000881a007844 */ /* 0x0001e20000000200 */
[----:B------:R-:W-:-:S02]  /*c160*/  F2FP.F16.F32.PACK_AB R147, R170, R172 ;  /* 0x000000acaa93723e */ /* 0x000fc400000000ff */
[----:B------:R-:W-:Y:S02]  /*c170*/  LEA.HI.X R9, R8, UR7, R9, 0x2, P3 ;  /* 0x0000000708097c11 */ /* 0x000fe400098f1409 */
[----:B------:R-:W-:Y:S01]  /*c180*/  LOP3.LUT P0, RZ, R220, 0x3, RZ, 0xc0, !PT ;  /* 0x00000003dcff7812 */ /* 0x000fe2000780c0ff */
[----:B------:R1:W-:Y:S03]  /*c190*/  STSM.16.M88.4 [R17], R144 ;  /* 0x0000009011007844 */ /* 0x0003e60000000200 */
[-C--:B------:R-:W-:Y:S01]  /*c1a0*/  ISETP.GE.OR P1, PT, R12, R3.reuse, P0 ;  /* 0x000000030c00720c */ /* 0x080fe20000726670 */
[----:B------:R-:W2:Y:S01]  /*c1b0*/  SHFL.IDX PT, R25, R9, RZ, 0x1c1f ;  /* 0x001c1fff09197589 */ /* 0x000ea200000e0000 */
[----:B------:R-:W-:Y:S01]  /*c1c0*/  ISETP.GE.OR P0, PT, R10, R3, P0 ;  /* 0x000000030a00720c */ /* 0x000fe20000706670 */
[----:B------:R-:W-:Y:S08]  /*c1d0*/  BAR.SYNC.DEFER_BLOCKING 0x1, 0x100 ;  /* 0x0044000000007b1d */ /* 0x000ff00000010000 */
[----:B0-----:R-:W0:Y:S01]  /*c1e0*/  LDC.64 R26, c[0x0][0xae0] ;  /* 0x0002b800ff1a7b82 */ /* 0x001e220000000a00 */
[----:B------:R-:W3:Y:S07]  /*c1f0*/  SHFL.IDX PT, R37, R9, 0x1, 0x1c1f ;  /* 0x003c1f0009257f89 */ /* 0x000eee00000e0000 */
[----:B-1----:R-:W1:Y:S01]  /*c200*/  @P2 LDC R17, c[0x0][0xbec] ;  /* 0x0002fb00ff112b82 */ /* 0x002e620000000800 */
[----:B--2---:R-:W-:Y:S04]  /*c210*/  @!P1 ST.E desc[UR36][R24.64], R2 ;  /* 0x0000000218009985 */ /* 0x004fe8000c101924 */
[----:B---3--:R2:W-:Y:S04]  /*c220*/  @!P0 ST.E desc[UR36][R36.64], R0 ;  /* 0x0000000024008985 */ /* 0x0085e8000c101924 */
[----:B------:R3:W5:Y:S01]  /*c230*/  LD.E.128 R12, desc[UR36][R20.64] ;  /* 0x00000024140c7980 */ /* 0x000762000c101d00 */
[----:B------:R-:W-:-:S02]  /*c240*/  UIMAD UR5, UR11, UR8, URZ ;  /* 0x000000080b0572a4 */ /* 0x000fc4000f8e023f */
[----:B------:R-:W-:Y:S01]  /*c250*/  UIMAD.WIDE.U32 UR6, UR10, UR8, URZ ;  /* 0x000000080a0672a5 */ /* 0x000fe2000f8e003f */
[----:B------:R4:W5:Y:S01]  /*c260*/  LD.E.128 R8, desc[UR36][R28.64] ;  /* 0x000000241c087980 */ /* 0x000962000c101d00 */
[----:B--2---:R-:W-:-:S03]  /*c270*/  LEA R0, R213, R218, 0x5 ;  /* 0x000000dad5007211 */ /* 0x004fc600078e28ff */
[----:B------:R-:W5:Y:S01]  /*c280*/  LD.E.128 R32, desc[UR36][R32.64] ;  /* 0x0000002420207980 */ /* 0x000f62000c101d00 */
[----:B---3--:R-:W2:Y:S01]  /*c290*/  @P2 LDC R21, c[0x0][0xbf0] ;  /* 0x0002fc00ff152b82 */ /* 0x008ea20000000800 */
[----:B------:R-:W-:Y:S01]  /*c2a0*/  IMAD R2, R135, 0x80, R0 ;  /* 0x0000008087027824 */ /* 0x000fe200078e0200 */
[----:B------:R-:W-:Y:S01]  /*c2b0*/  UIMAD UR5, UR10, UR9, UR5 ;  /* 0x000000090a0572a4 */ /* 0x000fe2000f8e0205 */
[----:B------:R-:W5:Y:S02]  /*c2c0*/  LD.E.128 R52, desc[UR36][R52.64] ;  /* 0x0000002434347980 */ /* 0x000f64000c101d00 */
[----:B-1----:R-:W-:Y:S01]  /*c2d0*/  @P2 IMAD.HI.U32 R0, R2, R17, RZ ;  /* 0x0000001102002227 */ /* 0x002fe200078e00ff */
[----:B------:R-:W-:Y:S01]  /*c2e0*/  ULDC.64 UR8, c[0x0][0xaf0] ;  /* 0x0002bc0000087ab9 */ /* 0x000fe20000000a00 */
[----:B------:R-:W-:Y:S01]  /*c2f0*/  UIADD3 UR7, UR7, UR5, URZ ;  /* 0x0000000507077290 */ /* 0x000fe2000fffe03f */
[----:B------:R-:W5:Y:S01]  /*c300*/  LD.E.128 R56, desc[UR36][R56.64] ;  /* 0x0000002438387980 */ /* 0x000f62000c101d00 */
[----:B------:R-:W-:Y:S01]  /*c310*/  IMAD.MOV.U32 R17, RZ, RZ, R2 ;  /* 0x000000ffff117224 */ /* 0x000fe200078e0002 */
[----:B------:R-:W-:-:S02]  /*c320*/  UIMAD UR5, UR12, UR8, URZ ;  /* 0x000000080c0572a4 */ /* 0x000fc4000f8e023f */
[----:B------:R-:W-:Y:S01]  /*c330*/  UIMAD.WIDE.U32 UR6, UR14, UR8, UR6 ;  /* 0x000000080e0672a5 */ /* 0x000fe2000f8e0006 */
[----:B------:R-:W5:Y:S01]  /*c340*/  LD.E.128 R60, desc[UR36][R60.64] ;  /* 0x000000243c3c7980 */ /* 0x000f62000c101d00 */
[----:B------:R-:W-:-:S03]  /*c350*/  UIMAD UR5, UR14, UR9, UR5 ;  /* 0x000000090e0572a4 */ /* 0x000fc6000f8e0205 */
[----:B------:R-:W5:Y:S04]  /*c360*/  LD.E.128 R64, desc[UR36][R64.64] ;  /* 0x0000002440407980 */ /* 0x000f68000c101d00 */
[----:B------:R-:W5:Y:S01]  /*c370*/  LD.E.128 R68, desc[UR36][R68.64] ;  /* 0x0000002444447980 */ /* 0x000f62000c101d00 */
[----:B--2---:R-:W-:-:S03]  /*c380*/  @P2 SHF.R.U32.HI R17, RZ, R21, R0 ;  /* 0x00000015ff112219 */ /* 0x004fc60000011600 */
[----:B------:R4:W5:Y:S01]  /*c390*/  LD.E.128 R4, desc[UR36][R30.64] ;  /* 0x000000241e047980 */ /* 0x000962000c101d00 */
[--C-:B------:R-:W-:Y:S01]  /*c3a0*/  SHF.R.S32.HI R21, RZ, 0x1f, R17.reuse ;  /* 0x0000001fff157819 */ /* 0x100fe20000011411 */
[----:B------:R-:W-:Y:S01]  /*c3b0*/  IMAD.MOV R25, RZ, RZ, -R17 ;  /* 0x000000ffff197224 */ /* 0x000fe200078e0a11 */
[----:B------:R-:W-:Y:S01]  /*c3c0*/  UIADD3 UR7, UR7, UR5, URZ ;  /* 0x0000000507077290 */ /* 0x000fe2000fffe03f */
[----:B------:R-:W5:Y:S02]  /*c3d0*/  LD.E.128 R72, desc[UR36][R72.64] ;  /* 0x0000002448487980 */ /* 0x000f64000c101d00 */
[----:B0-----:R-:W-:Y:S01]  /*c3e0*/  IMAD R0, R21, R26, RZ ;  /* 0x0000001a15007224 */ /* 0x001fe200078e02ff */
[----:B------:R-:W-:Y:S01]  /*c3f0*/  R2UR UR9, R16 ;  /* 0x00000000100972ca */ /* 0x000fe200000e0000 */
[----:B------:R-:W-:Y:S01]  /*c400*/  IMAD R21, R198, R25, R2 ;  /* 0x00000019c6157224 */ /* 0x000fe200078e0202 */
[----:B------:R-:W5:Y:S01]  /*c410*/  LD.E.128 R104, desc[UR36][R106.64] ;  /* 0x000000246a687980 */ /* 0x000f62000c101d00 */
[----:B------:R-:W-:-:S02]  /*c420*/  IMAD R25, R17, R27, R0 ;  /* 0x0000001b11197224 */ /* 0x000fc400078e0200 */
[----:B------:R-:W-:Y:S01]  /*c430*/  IMAD.WIDE.U32 R16, R17, R26, UR6 ;  /* 0x0000000611107e25 */ /* 0x000fe2000f8e001a */
[----:B------:R-:W5:Y:S01]  /*c440*/  LD.E.128 R108, desc[UR36][R110.64] ;  /* 0x000000246e6c7980 */ /* 0x000f62000c101d00 */
[----:B------:R-:W-:Y:S01]  /*c450*/  SHF.R.S32.HI R0, RZ, 0x1f, R21 ;  /* 0x0000001fff007819 */ /* 0x000fe20000011415 */
[----:B------:R-:W-:Y:S02]  /*c460*/  ULDC.64 UR6, c[0x0][0xad8] ;  /* 0x0002b60000067ab9 */ /* 0x000fe40000000a00 */
[----:B------:R-:W5:Y:S04]  /*c470*/  LD.E.128 R112, desc[UR36][R114.64] ;  /* 0x0000002472707980 */ /* 0x000f68000c101d00 */
[----:B------:R-:W5:Y:S04]  /*c480*/  LD.E.128 R116, desc[UR36][R118.64] ;  /* 0x0000002476747980 */ /* 0x000f68000c101d00 */
[----:B------:R-:W5:Y:S04]  /*c490*/  LD.E.128 R120, desc[UR36][R122.64] ;  /* 0x000000247a787980 */ /* 0x000f68000c101d00 */
[----:B------:R-:W5:Y:S01]  /*c4a0*/  LD.E.128 R128, desc[UR36][R130.64] ;  /* 0x0000002482807980 */ /* 0x000f62000c101d00 */
[----:B------:R-:W-:Y:S01]  /*c4b0*/  IADD3 R17, R17, R25, RZ ;  /* 0x0000001911117210 */ /* 0x000fe20007ffe0ff */
[----:B------:R-:W-:Y:S01]  /*c4c0*/  @!PT LDS RZ, [RZ] ;  /* 0x00000000fffff984 */ /* 0x000fe20000000800 */
[----:B------:R-:W-:Y:S01]  /*c4d0*/  @!PT LDS RZ, [RZ] ;  /* 0x00000000fffff984 */ /* 0x000fe20000000800 */
[----:B------:R-:W-:Y:S01]  /*c4e0*/  @!PT LDS RZ, [RZ] ;  /* 0x00000000fffff984 */ /* 0x000fe20000000800 */
[----:B------:R-:W-:Y:S01]  /*c4f0*/  @!PT LDS RZ, [RZ] ;  /* 0x00000000fffff984 */ /* 0x000fe20000000800 */
[----:B------:R0:W-:Y:S06]  /*c500*/  MEMBAR.ALL.CTA ;  /* 0x0000000000007992 */ /* 0x0001ec0000008000 */
[----:B0-----:R-:W0:Y:S01]  /*c510*/  FENCE.VIEW.ASYNC.S ;  /* 0x00000000000073c6 */ /* 0x001e220000000000 */
[----:B------:R-:W-:Y:S01]  /*c520*/  R2UR UR10, R214 ;  /* 0x00000000d60a72ca */ /* 0x000fe200000e0000 */
[----:B------:R-:W-:Y:S01]  /*c530*/  IMAD R2, R0, UR6, RZ ;  /* 0x0000000600027c24 */ /* 0x000fe2000f8e02ff */
[----:B------:R-:W-:Y:S01]  /*c540*/  UIADD3 UR38, UR38, 0x1, URZ ;  /* 0x0000000126267890 */ /* 0x000fe2000fffe03f */
[----:B------:R-:W-:-:S02]  /*c550*/  IMAD R18, R135, 0x80, R218 ;  /* 0x0000008087127824 */ /* 0x000fc400078e02da */
[C---:B------:R-:W-:Y:S01]  /*c560*/  IMAD.WIDE.U32 R16, R21.reuse, UR6, R16 ;  /* 0x0000000615107c25 */ /* 0x040fe2000f8e0010 */
[----:B------:R-:W-:Y:S02]  /*c570*/  UISETP.NE.AND UP0, UPT, UR38, 0x2, UPT ;  /* 0x000000022600788c */ /* 0x000fe4000bf05270 */
[----:B------:R-:W-:Y:S01]  /*c580*/  UIADD3 UR4, UR4, 0x38820, URZ ;  /* 0x0003882004047890 */ /* 0x000fe2000fffe03f */
[----:B------:R-:W-:Y:S01]  /*c590*/  IMAD R25, R21, UR7, R2 ;  /* 0x0000000715197c24 */ /* 0x000fe2000f8e0202 */
[----:B------:R-:W-:Y:S01]  /*c5a0*/  ULDC.64 UR6, c[0x0][0xa80] ;  /* 0x0002a00000067ab9 */ /* 0x000fe20000000a00 */
[----:B------:R-:W-:Y:S02]  /*c5b0*/  ISETP.GE.AND P2, PT, R18, R3, PT ;  /* 0x000000031200720c */ /* 0x000fe40003f46270 */
[----:B------:R-:W-:Y:S01]  /*c5c0*/  LEA R2, P3, R16, UR6, 0x1 ;  /* 0x0000000610027c11 */ /* 0x000fe2000f8608ff */
[----:B------:R-:W-:Y:S01]  /*c5d0*/  USEL UR6, URZ, 0x1, UP0 ;  /* 0x000000013f067887 */ /* 0x000fe20008000000 */
[----:B------:R-:W-:Y:S01]  /*c5e0*/  IADD3 R17, R17, R25, RZ ;  /* 0x0000001911117210 */ /* 0x000fe20007ffe0ff */
[----:B------:R-:W-:Y:S01]  /*c5f0*/  UPRMT UR4, URZ, 0x654, UR4 ;  /* 0x000006543f047896 */ /* 0x000fe20008000004 */
[----:B------:R-:W-:Y:S01]  /*c600*/  VIADD R0, R18, 0x20 ;  /* 0x0000002012007836 */ /* 0x000fe20000000000 */
[----:B------:R-:W-:Y:S01]  /*c610*/  ULDC UR5, c[0x0][0xc] ;  /* 0x0000030000057ab9 */ /* 0x000fe20000000800 */
[----:B------:R-:W-:Y:S01]  /*c620*/  ULOP3.LUT UR9, UR9, UR6, URZ, 0x3c, !UPT ;  /* 0x0000000609097292 */ /* 0x000fe2000f8e3c3f */
[----:B------:R-:W-:Y:S01]  /*c630*/  LEA.HI.X R17, R16, UR7, R17, 0x1, P3 ;  /* 0x0000000710117c11 */ /* 0x000fe200098f0c11 */
[----:B------:R-:W-:Y:S01]  /*c640*/  UIADD3 UR10, UR5, UR10, URZ ;  /* 0x0000000a050a7290 */ /* 0x000fe2000fffe03f */
[-C--:B------:R-:W-:Y:S01]  /*c650*/  ISETP.GE.AND P1, PT, R0, R3.reuse, PT ;  /* 0x000000030000720c */ /* 0x080fe20003f26270 */
[----:B------:R-:W-:Y:S01]  /*c660*/  VIADD R0, R18, 0x40 ;  /* 0x0000004012007836 */ /* 0x000fe20000000000 */
[----:B------:R-:W-:Y:S01]  /*c670*/  USEL UR38, UR38, URZ, UP0 ;  /* 0x0000003f26267287 */ /* 0x000fe20008000000 */
[----:B0-----:R4:W0:Y:S01]  /*c680*/  SHFL.IDX PT, R24, R2, RZ, 0x181f ;  /* 0x00181fff02187589 */ /* 0x00182200000e0000 */
[----:B------:R-:W-:Y:S01]  /*c690*/  IMAD.U32 R16, RZ, RZ, UR9 ;  /* 0x00000009ff107e24 */ /* 0x000fe2000f8e00ff */
[----:B------:R-:W-:Y:S01]  /*c6a0*/  SYNCS.ARRIVE.TRANS64.RED.A1T0 RZ, [UR4], RZ ;  /* 0x000000ffffff79a7 */ /* 0x000fe20008100404 */
[----:B------:R-:W-:Y:S01]  /*c6b0*/  IMAD.U32 R214, RZ, RZ, UR10 ;  /* 0x0000000affd67e24 */ /* 0x000fe2000f8e00ff */
[----:B------:R4:W1:Y:S01]  /*c6c0*/  SHFL.IDX PT, R25, R17, RZ, 0x181f ;  /* 0x00181fff11197589 */ /* 0x00086200000e0000 */
[----:B------:R-:W-:Y:S01]  /*c6d0*/  BSSY B0, `(.L_x_31) ;  /* 0x0000015000007945 */ /* 0x000fe20003800000 */
[----:B------:R-:W-:-:S02]  /*c6e0*/  ISETP.GE.AND P0, PT, R0, R3, PT ;  /* 0x000000030000720c */ /* 0x000fc40003f06270 */
[----:B------:R-:W-:Y:S02]  /*c6f0*/  SHF.R.S32.HI R200, RZ, 0x1f, R23 ;  /* 0x0000001fffc87819 */ /* 0x000fe40000011417 */
[----:B------:R-:W-:Y:S01]  /*c700*/  SHF.R.S32.HI R201, RZ, 0x1f, R212 ;  /* 0x0000001fffc97819 */ /* 0x000fe200000114d4 */
[----:B------:R-:W-:Y:S08]  /*c710*/  @P2 BRA `(.L_x_32) ;  /* 0x0000000000402947 */ /* 0x000ff00003800000 */
[----:B------:R-:W-:Y:S02]  /*c720*/  ULDC UR4, c[0x0][0xac8] ;  /* 0x0002b20000047ab9 */ /* 0x000fe40000000800 */
[----:B------:R-:W-:Y:S02]  /*c730*/  ISETP.GE.AND P4, PT, R212, UR4, PT ;  /* 0x00000004d4007c0c */ /* 0x000fe4000bf86270 */
[----:B------:R-:W-:Y:S02]  /*c740*/  ISETP.GE.AND P3, PT, R23, UR4, PT ;  /* 0x0000000417007c0c */ /* 0x000fe4000bf66270 */
[----:B------:R-:W-:Y:S02]  /*c750*/  ISETP.GE.AND P2, PT, R22, UR4, PT ;  /* 0x0000000416007c0c */ /* 0x000fe4000bf46270 */
[----:B------:R-:W-:-:S07]  /*c760*/  ISETP.GE.AND P5, PT, R19, UR4, PT ;  /* 0x0000000413007c0c */ /* 0x000fce000bfa6270 */
[----:B0-----:R-:W-:-:S04]  /*c770*/  @!P4 LEA R26, P6, R212, R24, 0x1 ;  /* 0x00000018d41ac211 */ /* 0x001fc800078c08ff */
[----:B-1----:R-:W-:Y:S02]  /*c780*/  @!P4 LEA.HI.X R27, R212, R25, R201, 0x1, P6 ;  /* 0x00000019d41bc211 */ /* 0x002fe400030f0cc9 */
[----:B----4-:R-:W-:Y:S01]  /*c790*/  @!P3 LEA R28, P6, R23, R24, 0x1 ;  /* 0x00000018171cb211 */ /* 0x010fe200078c08ff */
[----:B------:R-:W-:-:S03]  /*c7a0*/  @!P5 IMAD.WIDE R20, R19, 0x2, R24 ;  /* 0x000000021314d825 */ /* 0x000fc600078e0218 */
[-C--:B------:R-:W-:Y:S02]  /*c7b0*/  @!P3 LEA.HI.X R29, R23, R25.reuse, R200, 0x1, P6 ;  /* 0x00000019171db211 */ /* 0x080fe400030f0cc8 */
[C---:B------:R-:W-:Y:S01]  /*c7c0*/  @!P2 LEA R30, P6, R22.reuse, R24, 0x1 ;  /* 0x00000018161ea211 */ /* 0x040fe200078c08ff */
[----:B-----5:R2:W-:Y:S03]  /*c7d0*/  @!P5 ST.E.128 desc[UR36][R20.64], R8 ;  /* 0x000000081400d985 */ /* 0x0205e6000c101d24 */
[----:B------:R-:W-:Y:S01]  /*c7e0*/  @!P2 LEA.HI.X R31, R22, R25, R227, 0x1, P6 ;  /* 0x00000019161fa211 */ /* 0x000fe200030f0ce3 */
[----:B------:R2:W-:Y:S04]  /*c7f0*/  @!P4 ST.E.128 desc[UR36][R26.64], R56 ;  /* 0x000000381a00c985 */ /* 0x0005e8000c101d24 */
[----:B------:R2:W-:Y:S04]  /*c800*/  @!P3 ST.E.128 desc[UR36][R28.64], R4 ;  /* 0x000000041c00b985 */ /* 0x0005e8000c101d24 */
[----:B------:R2:W-:Y:S02]  /*c810*/  @!P2 ST.E.128 desc[UR36][R30.64], R112 ;  /* 0x000000701e00a985 */ /* 0x0005e4000c101d24 */
.L_x_32:
[----:B------:R-:W-:Y:S05]  /*c820*/  BSYNC B0 ;  /* 0x0000000000007941 */ /* 0x000fea0003800000 */
.L_x_31:
[----:B--2--5:R2:W3:Y:S01]  /*c830*/  SHFL.IDX PT, R7, R17, 0x1, 0x181f ;  /* 0x00381f0011077f89 */ /* 0x0244e200000e0000 */
[----:B------:R-:W-:Y:S03]  /*c840*/  BSSY B0, `(.L_x_33) ;  /* 0x0000013000007945 */ /* 0x000fe60003800000 */
[----:B------:R2:W0:Y:S01]  /*c850*/  SHFL.IDX PT, R6, R2, 0x1, 0x181f ;  /* 0x00381f0002067f89 */ /* 0x00042200000e0000 */
[----:B------:R-:W-:Y:S05]  /*c860*/  @P1 BRA `(.L_x_34) ;  /* 0x0000000000401947 */ /* 0x000fea0003800000 */
[----:B------:R-:W-:Y:S02]  /*c870*/  ULDC UR4, c[0x0][0xac8] ;  /* 0x0002b20000047ab9 */ /* 0x000fe40000000800 */
[----:B------:R-:W-:Y:S02]  /*c880*/  ISETP.GE.AND P3, PT, R212, UR4, PT ;  /* 0x00000004d4007c0c */ /* 0x000fe4000bf66270 */
[----:B------:R-:W-:Y:S02]  /*c890*/  ISETP.GE.AND P2, PT, R23, UR4, PT ;  /* 0x0000000417007c0c */ /* 0x000fe4000bf46270 */
[----:B------:R-:W-:Y:S02]  /*c8a0*/  ISETP.GE.AND P1, PT, R22, UR4, PT ;  /* 0x0000000416007c0c */ /* 0x000fe4000bf26270 */
[----:B------:R-:W-:-:S07]  /*c8b0*/  ISETP.GE.AND P4, PT, R19, UR4, PT ;  /* 0x0000000413007c0c */ /* 0x000fce000bf86270 */
[CC--:B0-----:R-:W-:Y:S02]  /*c8c0*/  @!P3 LEA R8, P6, R212.reuse, R6.reuse, 0x1 ;  /* 0x00000006d408b211 */ /* 0x0c1fe400078c08ff */
[-C--:B------:R-:W-:Y:S02]  /*c8d0*/  @!P2 LEA R10, P5, R23, R6.reuse, 0x1 ;  /* 0x00000006170aa211 */ /* 0x080fe400078a08ff */
[-C--:B---3--:R-:W-:Y:S02]  /*c8e0*/  @!P3 LEA.HI.X R9, R212, R7.reuse, R201, 0x1, P6 ;  /* 0x00000007d409b211 */ /* 0x088fe400030f0cc9 */
[C---:B------:R-:W-:Y:S01]  /*c8f0*/  @!P1 LEA R20, P6, R22.reuse, R6, 0x1 ;  /* 0x0000000616149211 */ /* 0x040fe200078c08ff */
[----:B------:R-:W-:Y:S01]  /*c900*/  @!P4 IMAD.WIDE R4, R19, 0x2, R6 ;  /* 0x000000021304c825 */ /* 0x000fe200078e0206 */
[-C--:B------:R-:W-:Y:S02]  /*c910*/  @!P2 LEA.HI.X R11, R23, R7.reuse, R200, 0x1, P5 ;  /* 0x00000007170ba211 */ /* 0x080fe400028f0cc8 */
[----:B------:R-:W-:-:S02]  /*c920*/  @!P1 LEA.HI.X R21, R22, R7, R227, 0x1, P6 ;  /* 0x0000000716159211 */ /* 0x000fc400030f0ce3 */
[----:B------:R0:W-:Y:S04]  /*c930*/  @!P4 ST.E.128 desc[UR36][R4.64], R12 ;  /* 0x0000000c0400c985 */ /* 0x0001e8000c101d24 */
[----:B------:R0:W-:Y:S04]  /*c940*/  @!P3 ST.E.128 desc[UR36][R8.64], R60 ;  /* 0x0000003c0800b985 */ /* 0x0001e8000c101d24 */
[----:B------:R0:W-:Y:S04]  /*c950*/  @!P2 ST.E.128 desc[UR36][R10.64], R72 ;  /* 0x000000480a00a985 */ /* 0x0001e8000c101d24 */
[----:B------:R0:W-:Y:S02]  /*c960*/  @!P1 ST.E.128 desc[UR36][R20.64], R116 ;  /* 0x0000007414009985 */ /* 0x0001e4000c101d24 */
.L_x_34:
[----:B------:R-:W-:Y:S05]  /*c970*/  BSYNC B0 ;  /* 0x0000000000007941 */ /* 0x000fea0003800000 */
.L_x_33:
[----:B---3--:R3:W1:Y:S01]  /*c980*/  SHFL.IDX PT, R7, R17, 0x2, 0x181f ;  /* 0x00581f0011077f89 */ /* 0x00866200000e0000 */
[----:B------:R-:W-:Y:S03]  /*c990*/  BSSY B0, `(.L_x_35) ;  /* 0x0000013000007945 */ /* 0x000fe60003800000 */
[----:B0-----:R3:W0:Y:S01]  /*c9a0*/  SHFL.IDX PT, R6, R2, 0x2, 0x181f ;  /* 0x00581f0002067f89 */ /* 0x00162200000e0000 */
[----:B------:R-:W-:Y:S05]  /*c9b0*/  @P0 BRA `(.L_x_36) ;  /* 0x0000000000400947 */ /* 0x000fea0003800000 */
[----:B------:R-:W-:Y:S02]  /*c9c0*/  ULDC UR4, c[0x0][0xac8] ;  /* 0x0002b20000047ab9 */ /* 0x000fe40000000800 */
[----:B------:R-:W-:Y:S02]  /*c9d0*/  ISETP.GE.AND P4, PT, R212, UR4, PT ;  /* 0x00000004d4007c0c */ /* 0x000fe4000bf86270 */
[----:B------:R-:W-:Y:S02]  /*c9e0*/  ISETP.GE.AND P5, PT, R23, UR4, PT ;  /* 0x0000000417007c0c */ /* 0x000fe4000bfa6270 */
[----:B------:R-:W-:Y:S02]  /*c9f0*/  ISETP.GE.AND P6, PT, R22, UR4, PT ;  /* 0x0000000416007c0c */ /* 0x000fe4000bfc6270 */
[----:B------:R-:W-:-:S07]  /*ca00*/  ISETP.GE.AND P3, PT, R19, UR4, PT ;  /* 0x0000000413007c0c */ /* 0x000fce000bf66270 */
[-C--:B0-----:R-:W-:Y:S02]  /*ca10*/  @!P4 LEA R8, P0, R212, R6.reuse, 0x1 ;  /* 0x00000006d408c211 */ /* 0x081fe400078008ff */
[-C--:B------:R-:W-:Y:S02]  /*ca20*/  @!P5 LEA R10, P1, R23, R6.reuse, 0x1 ;  /* 0x00000006170ad211 */ /* 0x080fe400078208ff */
[----:B------:R-:W-:Y:S02]  /*ca30*/  @!P6 LEA R12, P2, R22, R6, 0x1 ;  /* 0x00000006160ce211 */ /* 0x000fe400078408ff */
[----:B-1----:R-:W-:Y:S01]  /*ca40*/  @!P3 IMAD.WIDE R4, R19, 0x2, R6 ;  /* 0x000000021304b825 */ /* 0x002fe200078e0206 */
[-C--:B------:R-:W-:Y:S02]  /*ca50*/  @!P4 LEA.HI.X R9, R212, R7.reuse, R201, 0x1, P0 ;  /* 0x00000007d409c211 */ /* 0x080fe400000f0cc9 */
[-C--:B------:R-:W-:Y:S02]  /*ca60*/  @!P5 LEA.HI.X R11, R23, R7.reuse, R200, 0x1, P1 ;  /* 0x00000007170bd211 */ /* 0x080fe400008f0cc8 */
[----:B------:R-:W-:Y:S01]  /*ca70*/  @!P6 LEA.HI.X R13, R22, R7, R227, 0x1, P2 ;  /* 0x00000007160de211 */ /* 0x000fe200010f0ce3 */
[----:B------:R0:W-:Y:S04]  /*ca80*/  @!P3 ST.E.128 desc[UR36][R4.64], R32 ;  /* 0x000000200400b985 */ /* 0x0001e8000c101d24 */
[----:B------:R0:W-:Y:S04]  /*ca90*/  @!P4 ST.E.128 desc[UR36][R8.64], R64 ;  /* 0x000000400800c985 */ /* 0x0001e8000c101d24 */
[----:B------:R0:W-:Y:S04]  /*caa0*/  @!P5 ST.E.128 desc[UR36][R10.64], R104 ;  /* 0x000000680a00d985 */ /* 0x0001e8000c101d24 */
[----:B------:R0:W-:Y:S02]  /*cab0*/  @!P6 ST.E.128 desc[UR36][R12.64], R120 ;  /* 0x000000780c00e985 */ /* 0x0001e4000c101d24 */
.L_x_36:
[----:B------:R-:W-:Y:S05]  /*cac0*/  BSYNC B0 ;  /* 0x0000000000007941 */ /* 0x000fea0003800000 */
.L_x_35:
[----:B------:R-:W-:Y:S01]  /*cad0*/  R2UR UR4, R219 ;  /* 0x00000000db0472ca */ /* 0x000fe200000e0000 */
[----:B0-----:R0:W0:Y:S01]  /*cae0*/  SHFL.IDX PT, R5, R17, 0x3, 0x181f ;  /* 0x00781f0011057f89 */ /* 0x00102200000e0000 */
[----:B------:R-:W-:Y:S01]  /*caf0*/  IADD3 R0, R18, 0x60, RZ ;  /* 0x0000006012007810 */ /* 0x000fe20007ffe0ff */
[----:B------:R-:W-:Y:S02]  /*cb00*/  BSSY B0, `(.L_x_37) ;  /* 0x0000016000007945 */ /* 0x000fe40003800000 */
[----:B------:R0:W0:Y:S01]  /*cb10*/  SHFL.IDX PT, R4, R2, 0x3, 0x181f ;  /* 0x00781f0002047f89 */ /* 0x00002200000e0000 */
[----:B------:R-:W-:-:S07]  /*cb20*/  ISETP.GE.AND P0, PT, R0, R3, PT ;  /* 0x000000030000720c */ /* 0x000fce0003f06270 */
[----:B------:R-:W-:-:S06]  /*cb30*/  UIADD3 UR4, UR4, 0x1, URZ ;  /* 0x0000000104047890 */ /* 0x000fcc000fffe03f */
[----:B------:R-:W-:Y:S01]  /*cb40*/  IMAD.U32 R219, RZ, RZ, UR4 ;  /* 0x00000004ffdb7e24 */ /* 0x000fe2000f8e00ff */
[----:B------:R-:W-:Y:S06]  /*cb50*/  @P0 BRA `(.L_x_38) ;  /* 0x0000000000400947 */ /* 0x000fec0003800000 */
        /* <DEDUP_REMOVED lines=8> */
[----:B--234-:R-:W-:Y:S01]  /*cbe0*/  @!P3 IMAD.WIDE R2, R19, 0x2, R4 ;  /* 0x000000021302b825 */ /* 0x01cfe200078e0204 */
[-C--:B-1----:R-:W-:Y:S02]  /*cbf0*/  @!P4 LEA.HI.X R7, R212, R5.reuse, R201, 0x1, P0 ;  /* 0x00000005d407c211 */ /* 0x082fe400000f0cc9 */
[-C--:B------:R-:W-:Y:S02]  /*cc00*/  @!P5 LEA.HI.X R9, R23, R5.reuse, R200, 0x1, P1 ;  /* 0x000000051709d211 */ /* 0x080fe400008f0cc8 */
[----:B------:R-:W-:Y:S01]  /*cc10*/  @!P6 LEA.HI.X R11, R22, R5, R227, 0x1, P2 ;  /* 0x00000005160be211 */ /* 0x000fe200010f0ce3 */
[----:B------:R0:W-:Y:S04]  /*cc20*/  @!P3 ST.E.128 desc[UR36][R2.64], R52 ;  /* 0x000000340200b985 */ /* 0x0001e8000c101d24 */
[----:B------:R0:W-:Y:S04]  /*cc30*/  @!P4 ST.E.128 desc[UR36][R6.64], R68 ;  /* 0x000000440600c985 */ /* 0x0001e8000c101d24 */
[----:B------:R0:W-:Y:S04]  /*cc40*/  @!P5 ST.E.128 desc[UR36][R8.64], R108 ;  /* 0x0000006c0800d985 */ /* 0x0001e8000c101d24 */
[----:B------:R0:W-:Y:S02]  /*cc50*/  @!P6 ST.E.128 desc[UR36][R10.64], R128 ;  /* 0x000000800a00e985 */ /* 0x0001e4000c101d24 */
.L_x_38:
[----:B------:R-:W-:Y:S05]  /*cc60*/  BSYNC B0 ;  /* 0x0000000000007941 */ /* 0x000fea0003800000 */
.L_x_37:
[----:B------:R-:W5:Y:S01]  /*cc70*/  LDC R0, c[0x0][0xc34] ;  /* 0x00030d00ff007b82 */ /* 0x000f620000000800 */
[----:B------:R-:W-:-:S13]  /*cc80*/  R2UR UR4, R214 ;  /* 0x00000000d60472ca */ /* 0x000fda00000e0000 */
[----:B-----5:R-:W-:-:S13]  /*cc90*/  ISETP.LE.AND P0, PT, R0, UR4, PT ;  /* 0x0000000400007c0c */ /* 0x020fda000bf03270 */
[----:B------:R-:W-:Y:S05]  /*cca0*/  @!P0 BRA `(.L_x_39) ;  /* 0xffffff4000248947 */ /* 0x000fea000383ffff */
[----:B------:R-:W-:Y:S05]  /*ccb0*/  EXIT ;  /* 0x000000000000794d */ /* 0x000fea0003800000 */
.L_x_5:
[----:B------:R-:W-:-:S08]  /*ccc0*/  NOP ;  /* 0x0000000000007918 */ /* 0x000fd00000000000 */
[----:B0-----:R-:W0:-:S00]  /*ccd0*/  USETMAXREG.DEALLOC.CTAPOOL 0x28 ;  /* 0x00000028000079c8 */ /* 0x001e0000080e0500 */
[----:B------:R-:W1:Y:S01]  /*cce0*/  S2UR UR9, SR_CTAID.X ;  /* 0x00000000000979c3 */ /* 0x000e620000002500 */
[----:B0-----:R-:W-:Y:S01]  /*ccf0*/  IMAD.MOV.U32 R0, RZ, RZ, 0x1 ;  /* 0x00000001ff007424 */ /* 0x001fe200078e00ff */
[----:B------:R-:W-:Y:S01]  /*cd00*/  MOV R22, RZ ;  /* 0x000000ff00167202 */ /* 0x000fe20000000f00 */
[----:B------:R-:W-:-:S05]  /*cd10*/  IMAD.MOV.U32 R25, RZ, RZ, 0x1 ;  /* 0x00000001ff197424 */ /* 0x000fca00078e00ff */
[----:B------:R-:W1:Y:S02]  /*cd20*/  LDC R2, c[0x0][0xc34] ;  /* 0x00030d00ff027b82 */ /* 0x000e640000000800 */
[----:B-1----:R-:W-:-:S13]  /*cd30*/  ISETP.LE.AND P0, PT, R2, UR9, PT ;  /* 0x0000000902007c0c */ /* 0x002fda000bf03270 */
[----:B------:R-:W-:Y:S05]  /*cd40*/  @P0 BRA `(.L_x_40) ;  /* 0x0000003400c40947 */ /* 0x000fea0003800000 */
[----:B------:R-:W2:Y:S01]  /*cd50*/  LDL R3, [R1+0xc] ;  /* 0x00000c0001037983 */ /* 0x000ea20000100800 */
[----:B------:R-:W-:Y:S01]  /*cd60*/  IMAD.SHL.U32 R26, R27, 0x8, RZ ;  /* 0x000000081b1a7824 */ /* 0x000fe200078e00ff */
[----:B------:R-:W-:Y:S01]  /*cd70*/  ULDC.64 UR6, c[0x0][0x2f0] ;  /* 0x0000bc0000067ab9 */ /* 0x000fe20000000a00 */
[----:B------:R-:W-:Y:S01]  /*cd80*/  ULDC.64 UR4, c[0x0][0x418] ;  /* 0x0001060000047ab9 */ /* 0x000fe20000000a00 */
[----:B------:R-:W-:Y:S01]  /*cd90*/  ULDC UR8, c[0x0][0x2b8] ;  /* 0x0000ae0000087ab9 */ /* 0x000fe20000000800 */
[----:B------:R-:W-:Y:S01]  /*cda0*/  UISETP.NE.U32.AND UP0, UPT, UR4, URZ, UPT ;  /* 0x0000003f0400728c */ /* 0x000fe2000bf05070 */
[C---:B------:R-:W-:Y:S01]  /*cdb0*/  LOP3.LUT R0, R26.reuse, 0x1f8, RZ, 0xc0, !PT ;  /* 0x000001f81a007812 */ /* 0x040fe200078ec0ff */
[----:B------:R-:W-:Y:S01]  /*cdc0*/  UMOV UR39, 0x400 ;  /* 0x0000040000277882 */ /* 0x000fe20000000000 */
[----:B------:R-:W-:Y:S01]  /*cdd0*/  LOP3.LUT R37, R26, 0x38, RZ, 0xc0, !PT ;  /* 0x000000381a257812 */ /* 0x000fe200078ec0ff */
[----:B------:R-:W-:Y:S01]  /*cde0*/  UISETP.NE.AND.EX UP0, UPT, UR5, URZ, UPT, UP0 ;  /* 0x0000003f0500728c */ /* 0x000fe2000bf05300 */
[----:B------:R-:W-:Y:S01]  /*cdf0*/  LOP3.LUT R16, R16, 0xfffffffb, RZ, 0xc0, !PT ;  /* 0xfffffffb10107812 */ /* 0x000fe200078ec0ff */
[----:B------:R-:W-:Y:S01]  /*ce00*/  ULDC UR4, c[0x0][0x424] ;  /* 0x0001090000047ab9 */ /* 0x000fe20000000800 */
[----:B------:R-:W-:Y:S01]  /*ce10*/  SHF.R.U32.HI R34, RZ, 0x3, R27 ;  /* 0x00000003ff227819 */ /* 0x000fe2000001161b */
[----:B------:R-:W-:Y:S01]  /*ce20*/  USEL UR4, UR4, 0x1, UP0 ;  /* 0x0000000104047887 */ /* 0x000fe20008000000 */
[----:B------:R-:W-:Y:S01]  /*ce30*/  STL [R1], RZ ;  /* 0x000000ff01007387 */ /* 0x000fe20000100800 */
[----:B------:R-:W-:Y:S01]  /*ce40*/  IMAD.U32 R36, RZ, RZ, UR9 ;  /* 0x00000009ff247e24 */ /* 0x000fe2000f8e00ff */
[----:B------:R-:W-:Y:S01]  /*ce50*/  LOP3.LUT R34, R34, 0xf, RZ, 0xc0, !PT ;  /* 0x0000000f22227812 */ /* 0x000fe200078ec0ff */
[----:B------:R-:W-:Y:S01]  /*ce60*/  UIMAD UR38, UR4, UR6, URZ ;  /* 0x00000006042672a4 */ /* 0x000fe2000f8e023f */
[----:B------:R-:W0:Y:S01]  /*ce70*/  S2UR UR6, SR_CgaCtaId ;  /* 0x00000000000679c3 */ /* 0x000e220000008800 */
[----:B------:R-:W-:Y:S01]  /*ce80*/  MOV R25, 0x1 ;  /* 0x0000000100197802 */ /* 0x000fe20000000f00 */
[----:B------:R-:W-:Y:S01]  /*ce90*/  IMAD.MOV.U32 R22, RZ, RZ, RZ ;  /* 0x000000ffff167224 */ /* 0x000fe200078e00ff */
[----:B------:R-:W-:Y:S01]  /*cea0*/  UIADD3 UR4, UR38, 0x4f, URZ ;  /* 0x0000004f26047890 */ /* 0x000fe2000fffe03f */
[----:B------:R-:W-:Y:S01]  /*ceb0*/  ULDC UR40, c[0x0][0x448] ;  /* 0x0001120000287ab9 */ /* 0x000fe20000000800 */
[----:B------:R-:W-:-:S02]  /*cec0*/  ULDC UR43, c[0x0][0xc] ;  /* 0x00000300002b7ab9 */ /* 0x000fc40000000800 */
[----:B------:R-:W-:-:S04]  /*ced0*/  UIMAD.WIDE UR4, UR4, 0x66666667, URZ ;  /* 0x66666667040478a5 */ /* 0x000fc8000f8e023f */
[----:B------:R-:W-:-:S04]  /*cee0*/  USHF.R.U32.HI UR4, URZ, 0x1f, UR5 ;  /* 0x0000001f3f047899 */ /* 0x000fc80008011605 */
[----:B------:R-:W-:-:S03]  /*cef0*/  ULEA.HI.SX32 UR5, UR5, UR4, 0x1b ;  /* 0x0000000405057291 */ /* 0x000fc6000f8fda3f */
[----:B------:R-:W-:Y:S01]  /*cf00*/  ULDC UR4, c[0x0][0x288] ;  /* 0x0000a20000047ab9 */ /* 0x000fe20000000800 */
[----:B------:R-:W-:Y:S02]  /*cf10*/  UIADD3 UR44, UR5, -0x1, URZ ;  /* 0xffffffff052c7890 */ /* 0x000fe4000fffe03f */
[----:B------:R-:W-:Y:S02]  /*cf20*/  UIMAD UR40, UR40, UR4, URZ ;  /* 0x00000004282872a4 */ /* 0x000fe4000f8e023f */
[----:B------:R-:W-:Y:S02]  /*cf30*/  UIADD3 UR41, UR5, -0x2, URZ ;  /* 0xfffffffe05297890 */ /* 0x000fe4000fffe03f */
[----:B0-----:R-:W-:Y:S02]  /*cf40*/  ULEA UR39, UR6, UR39, 0x18 ;  /* 0x0000002706277291 */ /* 0x001fe4000f8ec03f */
[----:B------:R-:W-:-:S06]  /*cf50*/  UIMAD UR6, UR44, -0x50, UR38 ;  /* 0xffffffb02c0678a4 */ /* 0x000fcc000f8e0226 */
[----:B------:R-:W-:Y:S02]  /*cf60*/  IADD3 R33, -R34, UR6, RZ ;  /* 0x0000000622217c10 */ /* 0x000fe4000fffe1ff */
[----:B--2---:R-:W-:Y:S02]  /*cf70*/  R2UR UR10, R3 ;  /* 0x00000000030a72ca */ /* 0x004fe400000e0000 */
[----:B------:R-:W-:Y:S02]  /*cf80*/  LOP3.LUT R3, R0, 0x38, R27, 0x78, !PT ;  /* 0x0000003800037812 */ /* 0x000fe400078e781b */
[----:B------:R-:W-:Y:S02]  /*cf90*/  LOP3.LUT R0, R37, 0x40, RZ, 0xfc, !PT ;  /* 0x0000004025007812 */ /* 0x000fe400078efcff */
[----:B------:R-:W-:Y:S02]  /*cfa0*/  SHF.L.U32 R27, R27, 0x4, RZ ;  /* 0x000000041b1b7819 */ /* 0x000fe400000006ff */
[----:B------:R-:W-:-:S02]  /*cfb0*/  ISETP.GE.AND P2, PT, R0, UR7, PT ;  /* 0x0000000700007c0c */ /* 0x000fc4000bf46270 */
[C---:B------:R-:W-:Y:S02]  /*cfc0*/  ISETP.GE.AND P1, PT, R0.reuse, UR8, PT ;  /* 0x0000000800007c0c */ /* 0x040fe4000bf26270 */
[----:B------:R-:W-:Y:S01]  /*cfd0*/  ISETP.GE.AND P0, PT, R0, UR7, PT ;  /* 0x0000000700007c0c */ /* 0x000fe2000bf06270 */
[----:B------:R-:W-:Y:S01]  /*cfe0*/  ULOP3.LUT UR42, UR10, 0x2, URZ, 0xfc, !UPT ;  /* 0x000000020a2a7892 */ /* 0x000fe2000f8efc3f */
[----:B------:R-:W-:Y:S02]  /*cff0*/  LOP3.LUT R0, R37, 0x80, RZ, 0xfc, !PT ;  /* 0x0000008025007812 */ /* 0x000fe400078efcff */
[----:B------:R-:W-:Y:S02]  /*d000*/  LOP3.LUT R27, R34, 0x70, R27, 0xf8, !PT ;  /* 0x00000070221b7812 */ /* 0x000fe400078ef81b */
[----:B------:R-:W-:-:S03]  /*d010*/  LOP3.LUT R26, R3, 0x200, R26, 0xf8, !PT ;  /* 0x00000200031a7812 */ /* 0x000fc600078ef81a */
[----:B------:R-:W-:Y:S02]  /*d020*/  @P2 LOP3.LUT R16, R16, 0x4, RZ, 0xfc, !PT ;  /* 0x0000000410102812 */ /* 0x000fe400078efcff */
[----:B------:R-:W-:Y:S02]  /*d030*/  ISETP.GE.AND P2, PT, R0, UR7, PT ;  /* 0x0000000700007c0c */ /* 0x000fe4000bf46270 */
[----:B------:R-:W-:-:S04]  /*d040*/  LOP3.LUT R16, R16, 0xffffdfff, RZ, 0xc0, !PT ;  /* 0xffffdfff10107812 */ /* 0x000fc800078ec0ff */
[----:B------:R-:W-:Y:S02]  /*d050*/  @P1 LOP3.LUT R16, R16, 0x2000, RZ, 0xfc, !PT ;  /* 0x0000200010101812 */ /* 0x000fe400078efcff */
[----:B------:R-:W-:Y:S02]  /*d060*/  ISETP.GE.AND P1, PT, R0, UR8, PT ;  /* 0x0000000800007c0c */ /* 0x000fe4000bf26270 */
[----:B------:R-:W-:-:S04]  /*d070*/  LOP3.LUT R16, R16, 0xffffffbf, RZ, 0xc0, !PT ;  /* 0xffffffbf10107812 */ /* 0x000fc800078ec0ff */
[----:B------:R-:W-:Y:S02]  /*d080*/  @P0 LOP3.LUT R16, R16, 0x40, RZ, 0xfc, !PT ;  /* 0x0000004010100812 */ /* 0x000fe400078efcff */
[----:B------:R-:W-:Y:S01]  /*d090*/  ISETP.GE.AND P0, PT, R0, UR7, PT ;  /* 0x0000000700007c0c */ /* 0x000fe2000bf06270 */
[----:B------:R-:W-:Y:S01]  /*d0a0*/  IMAD.U32 R0, RZ, RZ, UR44 ;  /* 0x0000002cff007e24 */ /* 0x000fe2000f8e00ff */
[----:B------:R-:W-:-:S03]  /*d0b0*/  LOP3.LUT R16, R16, 0xfffffffd, RZ, 0xc0, !PT ;  /* 0xfffffffd10107812 */ /* 0x000fc600078ec0ff */
[----:B------:R-:W-:Y:S01]  /*d0c0*/  IMAD R2, R0, 0x50, R27 ;  /* 0x0000005000027824 */ /* 0x000fe200078e021b */
[----:B------:R-:W-:Y:S02]  /*d0d0*/  @P2 LOP3.LUT R16, R16, 0x2, RZ, 0xfc, !PT ;  /* 0x0000000210102812 */ /* 0x000fe400078efcff */
[C---:B------:R-:W-:Y:S02]  /*d0e0*/  LOP3.LUT R0, R37.reuse, 0xc0, RZ, 0xfc, !PT ;  /* 0x000000c025007812 */ /* 0x040fe400078efcff */
[----:B------:R-:W-:Y:S01]  /*d0f0*/  LOP3.LUT R16, R16, 0xffffefff, RZ, 0xc0, !PT ;  /* 0xffffefff10107812 */ /* 0x000fe200078ec0ff */
[----:B------:R0:W-:Y:S01]  /*d100*/  STL [R1+0x8], R2 ;  /* 0x0000080201007387 */ /* 0x0001e20000100800 */
[----:B------:R-:W-:Y:S02]  /*d110*/  ISETP.GE.AND P2, PT, R37, UR7, PT ;  /* 0x0000000725007c0c */ /* 0x000fe4000bf46270 */
[----:B------:R-:W-:-:S04]  /*d120*/  @P1 LOP3.LUT R16, R16, 0x1000, RZ, 0xfc, !PT ;  /* 0x0000100010101812 */ /* 0x000fc800078efcff */
[----:B------:R-:W-:-:S04]  /*d130*/  LOP3.LUT R16, R16, 0xffffffdf, RZ, 0xc0, !PT ;  /* 0xffffffdf10107812 */ /* 0x000fc800078ec0ff */
[----:B------:R-:W-:Y:S02]  /*d140*/  @P0 LOP3.LUT R16, R16, 0x20, RZ, 0xfc, !PT ;  /* 0x0000002010100812 */ /* 0x000fe400078efcff */
[----:B------:R-:W-:Y:S02]  /*d150*/  ISETP.GE.AND P0, PT, R2, UR38, PT ;  /* 0x0000002602007c0c */ /* 0x000fe4000bf06270 */
[----:B------:R-:W-:Y:S02]  /*d160*/  LOP3.LUT R16, R16, 0xfffffffe, RZ, 0xc0, !PT ;  /* 0xfffffffe10107812 */ /* 0x000fe400078ec0ff */
[----:B------:R-:W-:Y:S02]  /*d170*/  ISETP.LT.U32.AND P1, PT, R27, 0x50, !P0 ;  /* 0x000000501b00780c */ /* 0x000fe40004721070 */
[----:B------:R-:W-:Y:S02]  /*d180*/  ISETP.GE.AND P0, PT, R0, UR7, PT ;  /* 0x0000000700007c0c */ /* 0x000fe4000bf06270 */
[----:B------:R-:W-:-:S02]  /*d190*/  LOP3.LUT R16, R16, 0xfffffbff, RZ, 0xc0, !PT ;  /* 0xfffffbff10107812 */ /* 0x000fc400078ec0ff */
[----:B0-----:R-:W-:-:S05]  /*d1a0*/  LEA R2, R26, UR39, 0x1 ;  /* 0x000000271a027c11 */ /* 0x001fca000f8e08ff */
[----:B------:R0:W-:Y:S02]  /*d1b0*/  STL [R1+0x4], R2 ;  /* 0x0000040201007387 */ /* 0x0001e40000100800 */
[----:B------:R-:W-:Y:S02]  /*d1c0*/  @P1 LOP3.LUT R16, R16, 0x400, RZ, 0xfc, !PT ;  /* 0x0000040010101812 */ /* 0x000fe400078efcff */
[----:B------:R-:W-:Y:S02]  /*d1d0*/  ISETP.GE.AND P1, PT, R0, UR8, PT ;  /* 0x0000000800007c0c */ /* 0x000fe4000bf26270 */
[----:B------:R-:W-:Y:S02]  /*d1e0*/  @P0 LOP3.LUT R16, R16, 0x1, RZ, 0xfc, !PT ;  /* 0x0000000110100812 */ /* 0x000fe400078efcff */
[----:B------:R-:W-:Y:S02]  /*d1f0*/  ISETP.GE.AND P0, PT, R0, UR7, PT ;  /* 0x0000000700007c0c */ /* 0x000fe4000bf06270 */
[----:B------:R-:W-:-:S07]  /*d200*/  LOP3.LUT R16, R16, 0xfffff7ff, RZ, 0xc0, !PT ;  /* 0xfffff7ff10107812 */ /* 0x000fce00078ec0ff */
[----:B------:R-:W-:Y:S02]  /*d210*/  @P1 LOP3.LUT R16, R16, 0x800, RZ, 0xfc, !PT ;  /* 0x0000080010101812 */ /* 0x000fe400078efcff */
[----:B------:R-:W-:Y:S02]  /*d220*/  ISETP.GE.AND P1, PT, R37, UR7, PT ;  /* 0x0000000725007c0c */ /* 0x000fe4000bf26270 */
[----:B------:R-:W-:-:S04]  /*d230*/  LOP3.LUT R16, R16, 0xffffffef, RZ, 0xc0, !PT ;  /* 0xffffffef10107812 */ /* 0x000fc800078ec0ff */
[----:B------:R-:W-:Y:S02]  /*d240*/  @P0 LOP3.LUT R16, R16, 0x10, RZ, 0xfc, !PT ;  /* 0x0000001010100812 */ /* 0x000fe400078efcff */
[----:B------:R-:W-:Y:S02]  /*d250*/  ISETP.GE.AND P0, PT, R37, UR8, PT ;  /* 0x0000000825007c0c */ /* 0x000fe4000bf06270 */
[----:B------:R-:W-:-:S04]  /*d260*/  LOP3.LUT R16, R16, 0xfffffff7, RZ, 0xc0, !PT ;  /* 0xfffffff710107812 */ /* 0x000fc800078ec0ff */
[----:B------:R-:W-:-:S04]  /*d270*/  @P2 LOP3.LUT R16, R16, 0x8, RZ, 0xfc, !PT ;  /* 0x0000000810102812 */ /* 0x000fc800078efcff */
[----:B------:R-:W-:-:S04]  /*d280*/  LOP3.LUT R16, R16, 0xffffbfff, RZ, 0xc0, !PT ;  /* 0xffffbfff10107812 */ /* 0x000fc800078ec0ff */
[----:B------:R-:W-:-:S04]  /*d290*/  LOP3.LUT R16, R16, 0xffffff7f, RZ, 0xc0, !PT ;  /* 0xffffff7f10107812 */ /* 0x000fc800078ec0ff */
[----:B------:R-:W-:-:S04]  /*d2a0*/  @P1 LOP3.LUT R16, R16, 0x80, RZ, 0xfc, !PT ;  /* 0x0000008010101812 */ /* 0x000fc800078efcff */
[----:B0-----:R-:W-:-:S07]  /*d2b0*/  @P0 LOP3.LUT R16, R16, 0x4000, RZ, 0xfc, !PT ;  /* 0x0000400010100812 */ /* 0x001fce00078efcff */
.L_x_77:
[----:B0-----:R-:W0:Y:S01]  /*d2c0*/  LDC R0, c[0x0][0xc38] ;  /* 0x00030e00ff007b82 */ /* 0x001e220000000800 */
[----:B------:R-:W-:Y:S01]  /*d2d0*/  IMAD.MOV.U32 R24, RZ, RZ, R36 ;  /* 0x000000ffff187224 */ /* 0x000fe200078e0024 */
[----:B------:R-:W-:Y:S05]  /*d2e0*/  YIELD ;  /* 0x0000000000007946 */ /* 0x000fea0003800000 */
[----:B------:R-:W-:Y:S01]  /*d2f0*/  ULDC.64 UR4, c[0x0][0xa28] ;  /* 0x00028a0000047ab9 */ /* 0x000fe20000000a00 */
[----:B------:R-:W-:Y:S01]  /*d300*/  IMAD.MOV.U32 R31, RZ, RZ, RZ ;  /* 0x000000ffff1f7224 */ /* 0x000fe200078e00ff */
[----:B0-----:R-:W-:-:S13]  /*d310*/  ISETP.NE.AND P0, PT, R0, 0x1, PT ;  /* 0x000000010000780c */ /* 0x001fda0003f05270 */
[----:B------:R-:W0:Y:S08]  /*d320*/  @P0 LDC R3, c[0x0][0xc3c] ;  /* 0x00030f00ff030b82 */ /* 0x000e300000000800 */
[----:B------:R-:W1:Y:S01]  /*d330*/  @P0 LDC R5, c[0x0][0xc40] ;  /* 0x00031000ff050b82 */ /* 0x000e620000000800 */
[----:B0-----:R-:W-:-:S05]  /*d340*/  @P0 IMAD.HI.U32 R0, R36, R3, RZ ;  /* 0x0000000324000227 */ /* 0x001fca00078e00ff */
[----:B-1----:R-:W-:Y:S02]  /*d350*/  @P0 SHF.R.U32.HI R24, RZ, R5, R0 ;  /* 0x00000005ff180219 */ /* 0x002fe40000011600 */
[----:B------:R-:W0:Y:S02]  /*d360*/  LDC R0, c[0x0][0xc44] ;  /* 0x00031100ff007b82 */ /* 0x000e240000000800 */
[----:B------:R-:W-:Y:S02]  /*d370*/  MOV R23, R24 ;  /* 0x0000001800177202 */ /* 0x000fe40000000f00 */
[----:B0-----:R-:W-:-:S13]  /*d380*/  ISETP.NE.AND P0, PT, R0, 0x1, PT ;  /* 0x000000010000780c */ /* 0x001fda0003f05270 */
[----:B------:R-:W0:Y:S02]  /*d390*/  @P0 LDC.64 R2, c[0x0][0xc48] ;  /* 0x00031200ff020b82 */ /* 0x000e240000000a00 */
[----:B0-----:R-:W-:-:S05]  /*d3a0*/  @P0 IMAD.HI.U32 R0, R24, R2, RZ ;  /* 0x0000000218000227 */ /* 0x001fca00078e00ff */
[----:B------:R-:W-:Y:S02]  /*d3b0*/  @P0 SHF.R.U32.HI R23, RZ, R3, R0 ;  /* 0x00000003ff170219 */ /* 0x000fe40000011600 */
[----:B------:R-:W-:-:S04]  /*d3c0*/  ISETP.NE.U32.AND P0, PT, RZ, UR4, PT ;  /* 0x00000004ff007c0c */ /* 0x000fc8000bf05070 */
[----:B------:R-:W-:-:S13]  /*d3d0*/  ISETP.NE.AND.EX P0, PT, RZ, UR5, PT, P0 ;  /* 0x00000005ff007c0c */ /* 0x000fda000bf05300 */
[----:B------:R-:W0:Y:S01]  /*d3e0*/  @P0 LDC.64 R2, c[0x0][0xa28] ;  /* 0x00028a00ff020b82 */ /* 0x000e220000000a00 */
[----:B------:R-:W-:-:S04]  /*d3f0*/  UIADD3 UR4, UR39, 0x24400, URZ ;  /* 0x0002440027047890 */ /* 0x000fc8000fffe03f */
[----:B------:R-:W-:Y:S01]  /*d400*/  ULOP3.LUT UP0, URZ, UR4, 0x3ff, URZ, 0xc0, !UPT ;  /* 0x000003ff043f7892 */ /* 0x000fe2000f80c03f */
[----:B0-----:R-:W-:-:S05]  /*d410*/  @P0 IMAD.WIDE R2, R23, 0x4, R2 ;  /* 0x0000000417020825 */ /* 0x001fca00078e0202 */
[----:B------:R0:W5:Y:S01]  /*d420*/  @P0 LDG.E R31, desc[UR36][R2.64] ;  /* 0x00000024021f0981 */ /* 0x000162000c1e1900 */
[----:B------:R-:W-:-:S13]  /*d430*/  PLOP3.LUT P0, PT, PT, PT, UP0, 0x80, 0x0 ;  /* 0x000000000000781c */ /* 0x000fda0003f0f008 */
[----:B0-----:R-:W-:Y:S05]  /*d440*/  @!P0 BRA `(.L_x_41) ;  /* 0x0000000000408947 */ /* 0x001fea0003800000 */
[----:B------:R-:W-:Y:S01]  /*d450*/  MOV R2, 0x0 ;  /* 0x0000000000027802 */ /* 0x000fe20000000f00 */
[----:B------:R-:W-:Y:S01]  /*d460*/  ULDC.64 UR4, c[0x4][0xa8] ;  /* 0x01002a0000047ab9 */ /* 0x000fe20000000a00 */
[----:B------:R-:W-:Y:S01]  /*d470*/  ULDC.64 UR6, c[0x4][0xb0] ;  /* 0x01002c0000067ab9 */ /* 0x000fe20000000a00 */
[----:B------:R-:W-:Y:S01]  /*d480*/  IMAD.U32 R4, RZ, RZ, UR4 ;  /* 0x00000004ff047e24 */ /* 0x000fe2000f8e00ff */
[----:B------:R-:W-:Y:S01]  /*d490*/  MOV R5, UR5 ;  /* 0x0000000500057c02 */ /* 0x000fe20008000f00 */
[----:B------:R-:W-:Y:S01]  /*d4a0*/  ULDC.64 UR4, c[0x4][0x8] ;  /* 0x0100020000047ab9 */ /* 0x000fe20000000a00 */
[----:B------:R-:W0:Y:S01]  /*d4b0*/  LDC.64 R2, c[0x4][R2] ;  /* 0x0100000002027b82 */ /* 0x000e220000000a00 */
[----:B------:R-:W-:Y:S01]  /*d4c0*/  IMAD.U32 R6, RZ, RZ, UR6 ;  /* 0x00000006ff067e24 */ /* 0x000fe2000f8e00ff */
[----:B------:R-:W-:Y:S01]  /*d4d0*/  MOV R10, UR4 ;  /* 0x00000004000a7c02 */ /* 0x000fe20008000f00 */
[----:B------:R-:W-:Y:S01]  /*d4e0*/  IMAD.U32 R7, RZ, RZ, UR7 ;  /* 0x00000007ff077e24 */ /* 0x000fe2000f8e00ff */
[----:B------:R-:W-:Y:S01]  /*d4f0*/  MOV R12, 0x1 ;  /* 0x00000001000c7802 */ /* 0x000fe20000000f00 */
[----:B------:R-:W-:-:S02]  /*d500*/  IMAD.U32 R11, RZ, RZ, UR5 ;  /* 0x00000005ff0b7e24 */ /* 0x000fc4000f8e00ff */
[----:B------:R-:W-:Y:S02]  /*d510*/  IMAD.MOV.U32 R8, RZ, RZ, 0x70 ;  /* 0x00000070ff087424 */ /* 0x000fe400078e00ff */
[----:B------:R-:W-:-:S07]  /*d520*/  IMAD.MOV.U32 R13, RZ, RZ, RZ ;  /* 0x000000ffff0d7224 */ /* 0x000fce00078e00ff */
[----:B------:R-:W-:-:S07]  /*d530*/  LEPC R20, `(.L_x_41) ;  /* 0x000000001014794e */ /* 0x000fce0000000000 */
[----:B0----5:R-:W-:Y:S05]  /*d540*/  CALL.ABS.NOINC R2 ;  /* 0x0000000002007343 */ /* 0x021fea0003c00000 */
.L_x_41:
[----:B------:R-:W-:-:S04]  /*d550*/  UIADD3 UR4, UR39, 0x400, URZ ;  /* 0x0000040027047890 */ /* 0x000fc8000fffe03f */
[----:B------:R-:W-:-:S06]  /*d560*/  ULOP3.LUT UP0, URZ, UR4, 0x3ff, URZ, 0xc0, !UPT ;  /* 0x000003ff043f7892 */ /* 0x000fcc000f80c03f */
[----:B------:R-:W-:-:S13]  /*d570*/  PLOP3.LUT P0, PT, PT, PT, UP0, 0x80, 0x0 ;  /* 0x000000000000781c */ /* 0x000fda0003f0f008 */
[----:B------:R-:W-:Y:S05]  /*d580*/  @!P0 BRA `(.L_x_42) ;  /* 0x00000000007c8947 */ /* 0x000fea0003800000 */
[----:B------:R-:W-:Y:S01]  /*d590*/  MOV R17, 0x0 ;  /* 0x0000000000117802 */ /* 0x000fe20000000f00 */
[----:B------:R-:W-:Y:S01]  /*d5a0*/  ULDC.64 UR6, c[0x4][0xa8] ;  /* 0x01002a0000067ab9 */ /* 0x000fe20000000a00 */
[----:B------:R-:W-:Y:S01]  /*d5b0*/  ULDC.64 UR8, c[0x4][0xb0] ;  /* 0x01002c0000087ab9 */ /* 0x000fe20000000a00 */
[----:B------:R-:W-:Y:S01]  /*d5c0*/  ULDC.64 UR4, c[0x4][0x10] ;  /* 0x0100040000047ab9 */ /* 0x000fe20000000a00 */
[----:B------:R0:W1:Y:S01]  /*d5d0*/  LDC.64 R2, c[0x4][R17] ;  /* 0x0100000011027b82 */ /* 0x0000620000000a00 */
[----:B------:R-:W-:Y:S01]  /*d5e0*/  IMAD.U32 R4, RZ, RZ, UR6 ;  /* 0x00000006ff047e24 */ /* 0x000fe2000f8e00ff */
[----:B------:R-:W-:Y:S01]  /*d5f0*/  MOV R5, UR7 ;  /* 0x0000000700057c02 */ /* 0x000fe20008000f00 */
[----:B------:R-:W-:Y:S01]  /*d600*/  IMAD.U32 R6, RZ, RZ, UR8 ;  /* 0x00000008ff067e24 */ /* 0x000fe2000f8e00ff */
[----:B------:R-:W-:Y:S01]  /*d610*/  MOV R10, UR4 ;  /* 0x00000004000a7c02 */ /* 0x000fe20008000f00 */
[----:B------:R-:W-:Y:S01]  /*d620*/  IMAD.U32 R7, RZ, RZ, UR9 ;  /* 0x00000009ff077e24 */ /* 0x000fe2000f8e00ff */
[----:B------:R-:W-:Y:S01]  /*d630*/  MOV R12, 0x1 ;  /* 0x00000001000c7802 */ /* 0x000fe20000000f00 */
[----:B------:R-:W-:-:S02]  /*d640*/  IMAD.U32 R11, RZ, RZ, UR5 ;  /* 0x00000005ff0b7e24 */ /* 0x000fc4000f8e00ff */
[----:B------:R-:W-:Y:S02]  /*d650*/  IMAD.MOV.U32 R8, RZ, RZ, 0x70 ;  /* 0x00000070ff087424 */ /* 0x000fe400078e00ff */
[----:B0-----:R-:W-:-:S07]  /*d660*/  IMAD.MOV.U32 R13, RZ, RZ, RZ ;  /* 0x000000ffff0d7224 */ /* 0x001fce00078e00ff */
[----:B------:R-:W-:-:S07]  /*d670*/  LEPC R20, `(.L_x_43) ;  /* 0x000000001014794e */ /* 0x000fce0000000000 */
[----:B-1---5:R-:W-:Y:S05]  /*d680*/  CALL.ABS.NOINC R2 ;  /* 0x0000000002007343 */ /* 0x022fea0003c00000 */
.L_x_43:
[----:B------:R0:W1:Y:S01]  /*d690*/  LDC.64 R2, c[0x4][R17] ;  /* 0x0100000011027b82 */ /* 0x0000620000000a00 */
[----:B------:R-:W-:Y:S01]  /*d6a0*/  ULDC.64 UR4, c[0x4][0xa8] ;  /* 0x01002a0000047ab9 */ /* 0x000fe20000000a00 */
[----:B------:R-:W-:Y:S01]  /*d6b0*/  ULDC.64 UR6, c[0x4][0xb0] ;  /* 0x01002c0000067ab9 */ /* 0x000fe20000000a00 */
[----:B------:R-:W-:Y:S01]  /*d6c0*/  IMAD.U32 R4, RZ, RZ, UR4 ;  /* 0x00000004ff047e24 */ /* 0x000fe2000f8e00ff */
[----:B------:R-:W-:Y:S01]  /*d6d0*/  MOV R5, UR5 ;  /* 0x0000000500057c02 */ /* 0x000fe20008000f00 */
[----:B------:R-:W-:Y:S01]  /*d6e0*/  ULDC.64 UR4, c[0x4][0x18] ;  /* 0x0100060000047ab9 */ /* 0x000fe20000000a00 */
        /* <DEDUP_REMOVED lines=8> */
[----:B-1----:R-:W-:Y:S05]  /*d770*/  CALL.ABS.NOINC R2 ;  /* 0x0000000002007343 */ /* 0x002fea0003c00000 */
.L_x_42:
[----:B------:R-:W-:Y:S01]  /*d780*/  ULDC.64 UR4, c[0x0][0x9f8] ;  /* 0x00027e0000047ab9 */ /* 0x000fe20000000a00 */
[----:B------:R-:W-:Y:S01]  /*d790*/  IMAD.MOV.U32 R30, RZ, RZ, R23 ;  /* 0x000000ffff1e7224 */ /* 0x000fe200078e0017 */
[----:B------:R-:W-:Y:S01]  /*d7a0*/  ISETP.NE.U32.AND P0, PT, RZ, UR4, PT ;  /* 0x00000004ff007c0c */ /* 0x000fe2000bf05070 */
[----:B------:R-:W0:Y:S01]  /*d7b0*/  LDC R8, c[0x0][0x430] ;  /* 0x00010c00ff087b82 */ /* 0x000e220000000800 */
[----:B------:R-:W-:Y:S01]  /*d7c0*/  IADD3 R19, -R23, RZ, RZ ;  /* 0x000000ff17137210 */ /* 0x000fe20007ffe1ff */
[----:B------:R-:W-:Y:S01]  /*d7d0*/  ULDC UR4, c[0x0][0xc44] ;  /* 0x0003110000047ab9 */ /* 0x000fe20000000800 */
[----:B------:R-:W-:-:S13]  /*d7e0*/  ISETP.NE.AND.EX P0, PT, RZ, UR5, PT, P0 ;  /* 0x00000005ff007c0c */ /* 0x000fda000bf05300 */
[----:B------:R-:W1:Y:S02]  /*d7f0*/  @P0 LDC.64 R2, c[0x0][0x9f8] ;  /* 0x00027e00ff020b82 */ /* 0x000e640000000a00 */
[----:B-1----:R-:W-:-:S05]  /*d800*/  @P0 IMAD.WIDE R2, R23, 0x4, R2 ;  /* 0x0000000417020825 */ /* 0x002fca00078e0202 */
[----:B------:R1:W5:Y:S01]  /*d810*/  @P0 LDG.E R30, desc[UR36][R2.64] ;  /* 0x00000024021e0981 */ /* 0x000362000c1e1900 */
[----:B------:R-:W-:Y:S01]  /*d820*/  UMOV UR5, 0xffffffff ;  /* 0xffffffff00057882 */ /* 0x000fe20000000000 */
[----:B------:R-:W-:Y:S02]  /*d830*/  IMAD R19, R19, UR4, R24 ;  /* 0x0000000413137c24 */ /* 0x000fe4000f8e0218 */
[----:B0-----:R-:W-:Y:S05]  /*d840*/  BRA.DIV UR5, `(.L_x_44) ;  /* 0x0000003205547947 */ /* 0x001fea000b800000 */
.L_x_94:
[----:B------:R-:W2:Y:S01]  /*d850*/  LDL R0, [R1+0x8] ;  /* 0x0000080001007983 */ /* 0x000ea20000100800 */
[----:B------:R-:W-:Y:S02]  /*d860*/  ISETP.NE.AND P0, PT, R8, 0x1, PT ;  /* 0x000000010800780c */ /* 0x000fe40003f05270 */
[C---:B------:R-:W-:Y:S02]  /*d870*/  LOP3.LUT P1, RZ, R16.reuse, 0x400, RZ, 0xc0, !PT ;  /* 0x0000040010ff7812 */ /* 0x040fe4000782c0ff */
[----:B-----5:R-:W-:Y:S02]  /*d880*/  SHF.R.S32.HI R32, RZ, 0x1f, R30 ;  /* 0x0000001fff207819 */ /* 0x020fe4000001141e */
[----:B------:R-:W-:-:S07]  /*d890*/  LOP3.LUT R16, R16, 0xfffffdff, RZ, 0xc0, !PT ;  /* 0xfffffdff10107812 */ /* 0x000fce00078ec0ff */
[----:B-1----:R-:W0:Y:S01]  /*d8a0*/  @P0 LDC R3, c[0x0][0x434] ;  /* 0x00010d00ff030b82 */ /* 0x002e220000000800 */
[----:B------:R-:W-:-:S07]  /*d8b0*/  @P0 LOP3.LUT R16, R16, 0x200, RZ, 0xfc, !PT ;  /* 0x0000020010100812 */ /* 0x000fce00078efcff */
[----:B------:R-:W1:Y:S08]  /*d8c0*/  @P0 LDC R5, c[0x0][0x438] ;  /* 0x00010e00ff050b82 */ /* 0x000e700000000800 */
[----:B------:R-:W3:Y:S01]  /*d8d0*/  @P1 LDC.64 R6, c[0x0][0x428] ;  /* 0x00010a00ff061b82 */ /* 0x000ee20000000a00 */
[----:B------:R-:W-:Y:S02]  /*d8e0*/  LOP3.LUT R16, R16, 0xfffffeff, RZ, 0xc0, !PT ;  /* 0xfffffeff10107812 */ /* 0x000fe400078ec0ff */
[----:B------:R-:W-:Y:S01]  /*d8f0*/  SHF.R.S32.HI R29, RZ, 0x1f, R19 ;  /* 0x0000001fff1d7819 */ /* 0x000fe20000011413 */
[----:B--2---:R-:W-:-:S04]  /*d900*/  IMAD.IADD R0, R0, 0x1, R31 ;  /* 0x0000000100007824 */ /* 0x004fc800078e021f */
[----:B0-----:R-:W-:-:S04]  /*d910*/  @P0 IMAD.HI.U32 R2, R0, R3, RZ ;  /* 0x0000000300020227 */ /* 0x001fc800078e00ff */
[----:B------:R-:W-:Y:S01]  /*d920*/  IMAD.MOV.U32 R9, RZ, RZ, R0 ;  /* 0x000000ffff097224 */ /* 0x000fe200078e0000 */
[----:B-1----:R-:W-:Y:S01]  /*d930*/  @P0 SHF.R.U32.HI R9, RZ, R5, R2 ;  /* 0x00000005ff090219 */ /* 0x002fe20000011602 */
[----:B---3--:R-:W-:Y:S01]  /*d940*/  @P1 IMAD R2, R32, R6, RZ ;  /* 0x0000000620021224 */ /* 0x008fe200078e02ff */
[----:B------:R-:W0:Y:S02]  /*d950*/  @P1 LDC.64 R4, c[0x0][0x418] ;  /* 0x00010600ff041b82 */ /* 0x000e240000000a00 */
[----:B------:R-:W-:Y:S01]  /*d960*/  @P1 SHF.R.S32.HI R3, RZ, 0x1f, R9 ;  /* 0x0000001fff031819 */ /* 0x000fe20000011409 */
[----:B------:R-:W-:Y:S01]  /*d970*/  @P1 IMAD R7, R30, R7, R2 ;  /* 0x000000071e071224 */ /* 0x000fe200078e0202 */
[----:B------:R-:W-:-:S05]  /*d980*/  @P1 MOV R2, R9 ;  /* 0x0000000900021202 */ /* 0x000fca0000000f00 */
[----:B------:R-:W-:-:S04]  /*d990*/  @P1 IMAD.WIDE.U32 R2, R30, R6, R2 ;  /* 0x000000061e021225 */ /* 0x000fc800078e0002 */
[----:B------:R-:W-:Y:S02]  /*d9a0*/  @P1 IMAD.IADD R3, R3, 0x1, R7 ;  /* 0x0000000103031824 */ /* 0x000fe400078e0207 */
[----:B------:R-:W-:Y:S01]  /*d9b0*/  IMAD.MOV.U32 R6, RZ, RZ, RZ ;  /* 0x000000ffff067224 */ /* 0x000fe200078e00ff */
[----:B0-----:R-:W-:-:S04]  /*d9c0*/  @P1 LEA R4, P0, R2, R4, 0x2 ;  /* 0x0000000402041211 */ /* 0x001fc800078010ff */
[----:B------:R-:W-:Y:S02]  /*d9d0*/  @P1 LEA.HI.X R5, R2, R5, R3, 0x2, P0 ;  /* 0x0000000502051211 */ /* 0x000fe400000f1403 */
[----:B------:R-:W-:-:S03]  /*d9e0*/  IADD3 R3, -R9, RZ, RZ ;  /* 0x000000ff09037210 */ /* 0x000fc60007ffe1ff */
[----:B------:R0:W5:Y:S02]  /*d9f0*/  @P1 LDG.E R6, desc[UR36][R4.64] ;  /* 0x0000002404061981 */ /* 0x000164000c1e1900 */
[----:B0-----:R-:W-:Y:S02]  /*da00*/  IMAD R5, R8, R3, R0 ;  /* 0x0000000308057224 */ /* 0x001fe400078e0200 */
[----:B------:R-:W-:-:S05]  /*da10*/  IMAD.U32 R0, RZ, RZ, UR42 ;  /* 0x0000002aff007e24 */ /* 0x000fca000f8e00ff */
[----:B------:R-:W-:-:S13]  /*da20*/  ISETP.NE.AND P0, PT, R0, 0x3, PT ;  /* 0x000000030000780c */ /* 0x000fda0003f05270 */
[----:B------:R-:W-:Y:S01]  /*da30*/  @P0 LOP3.LUT R16, R16, 0x100, RZ, 0xfc, !PT ;  /* 0x0000010010100812 */ /* 0x000fe200078efcff */
[----:B------:R-:W-:Y:S06]  /*da40*/  @!P0 BRA `(.L_x_45) ;  /* 0x0000000000048947 */ /* 0x000fec0003800000 */
[----:B------:R-:W-:Y:S01]  /*da50*/  BPT.TRAP 0x1 ;  /* 0x000000040000795c */ /* 0x000fe20000300000 */
.L_x_45:
[----:B------:R-:W-:Y:S01]  /*da60*/  SHF.R.S32.HI R7, RZ, 0x1f, R5 ;  /* 0x0000001fff077819 */ /* 0x000fe20000011405 */
[----:B------:R-:W-:Y:S01]  /*da70*/  ULDC.64 UR4, c[0x0][0x328] ;  /* 0x0000ca0000047ab9 */ /* 0x000fe20000000a00 */
[----:B-----5:R-:W-:Y:S01]  /*da80*/  SHF.R.S32.HI R4, RZ, 0x1f, R6 ;  /* 0x0000001fff047819 */ /* 0x020fe20000011406 */
[----:B------:R-:W-:Y:S01]  /*da90*/  IMAD.WIDE.U32 R2, R5, UR4, RZ ;  /* 0x0000000405027c25 */ /* 0x000fe2000f8e00ff */
[----:B------:R-:W-:Y:S03]  /*daa0*/  BSSY B0, `(.L_x_46) ;  /* 0x0000015000007945 */ /* 0x000fe60003800000 */
[----:B------:R-:W-:-:S04]  /*dab0*/  IMAD R0, R7, UR4, RZ ;  /* 0x0000000407007c24 */ /* 0x000fc8000f8e02ff */
[----:B------:R-:W-:Y:S01]  /*dac0*/  IMAD R9, R5, UR5, R0 ;  /* 0x0000000505097c24 */ /* 0x000fe2000f8e0200 */
[----:B------:R-:W-:-:S03]  /*dad0*/  ULDC.64 UR4, c[0x0][0x338] ;  /* 0x0000ce0000047ab9 */ /* 0x000fc60000000a00 */
[----:B------:R-:W-:Y:S02]  /*dae0*/  IMAD.IADD R3, R3, 0x1, R9 ;  /* 0x0000000103037824 */ /* 0x000fe400078e0209 */
[----:B------:R-:W-:Y:S02]  /*daf0*/  IMAD R9, R4, UR4, RZ ;  /* 0x0000000404097c24 */ /* 0x000fe4000f8e02ff */
[----:B------:R-:W-:-:S04]  /*db00*/  IMAD.WIDE.U32 R2, R6, UR4, R2 ;  /* 0x0000000406027c25 */ /* 0x000fc8000f8e0002 */
[----:B------:R-:W-:Y:S01]  /*db10*/  IMAD R9, R6, UR5, R9 ;  /* 0x0000000506097c24 */ /* 0x000fe2000f8e0209 */
[----:B------:R-:W-:Y:S02]  /*db20*/  ULDC.64 UR4, c[0x0][0x330] ;  /* 0x0000cc0000047ab9 */ /* 0x000fe40000000a00 */
[----:B------:R-:W-:Y:S02]  /*db30*/  IMAD R0, R29, UR4, RZ ;  /* 0x000000041d007c24 */ /* 0x000fe4000f8e02ff */
[----:B------:R-:W-:Y:S02]  /*db40*/  IADD3 R3, R3, R9, RZ ;  /* 0x0000000903037210 */ /* 0x000fe40007ffe0ff */
[C---:B------:R-:W-:Y:S01]  /*db50*/  IMAD R9, R19.reuse, UR5, R0 ;  /* 0x0000000513097c24 */ /* 0x040fe2000f8e0200 */
[----:B------:R-:W-:Y:S01]  /*db60*/  LEA R0, R22, UR39, 0x3 ;  /* 0x0000002716007c11 */ /* 0x000fe2000f8e18ff */
[----:B------:R-:W-:Y:S01]  /*db70*/  IMAD.WIDE.U32 R2, R19, UR4, R2 ;  /* 0x0000000413027c25 */ /* 0x000fe2000f8e0002 */
[----:B------:R-:W-:-:S03]  /*db80*/  ULDC.64 UR4, c[0x0][0x318] ;  /* 0x0000c60000047ab9 */ /* 0x000fc60000000a00 */
[----:B------:R-:W-:Y:S01]  /*db90*/  IMAD.IADD R3, R3, 0x1, R9 ;  /* 0x0000000103037824 */ /* 0x000fe200078e0209 */
[----:B------:R-:W-:-:S04]  /*dba0*/  LEA R17, P0, R2, UR4, 0x1 ;  /* 0x0000000402117c11 */ /* 0x000fc8000f8008ff */
[----:B------:R-:W-:Y:S02]  /*dbb0*/  LEA.HI.X R18, R2, UR5, R3, 0x1, P0 ;  /* 0x0000000502127c11 */ /* 0x000fe400080f0c03 */
[----:B------:R-:W-:-:S06]  /*dbc0*/  SHF.L.U32 R3, R25, 0x1f, RZ ;  /* 0x0000001f19037819 */ /* 0x000fcc00000006ff */
[----:B------:R-:W0:Y:S02]  /*dbd0*/  SYNCS.PHASECHK.TRANS64.TRYWAIT P0, [R0+URZ+0x38840], R3 ;  /* 0x03884003000075a7 */ /* 0x000e24000800017f */
[----:B0-----:R-:W-:Y:S05]  /*dbe0*/  @!P0 BRA `(.L_x_47) ;  /* 0x0000002c00a08947 */ /* 0x001fea0003800000 */
.L_x_95:
[----:B------:R-:W-:Y:S05]  /*dbf0*/  BSYNC B0 ;  /* 0x0000000000007941 */ /* 0x000fea0003800000 */
.L_x_46:
[----:B------:R-:W-:Y:S02]  /*dc00*/  ULDC.64 UR4, c[0x0][0x300] ;  /* 0x0000c00000047ab9 */ /* 0x000fe40000000a00 */
[----:B------:R-:W-:-:S04]  /*dc10*/  IMAD R2, R7, UR4, RZ ;  /* 0x0000000407027c24 */ /* 0x000fc8000f8e02ff */
[C---:B------:R-:W-:Y:S02]  /*dc20*/  IMAD R7, R5.reuse, UR5, R2 ;  /* 0x0000000505077c24 */ /* 0x040fe4000f8e0202 */
[----:B0-----:R-:W-:Y:S01]  /*dc30*/  IMAD.WIDE.U32 R2, R5, UR4, RZ ;  /* 0x0000000405027c25 */ /* 0x001fe2000f8e00ff */
        /* <DEDUP_REMOVED lines=8> */
[C---:B------:R-:W-:Y:S02]  /*dcc0*/  IMAD R5, R19.reuse, UR5, R4 ;  /* 0x0000000513057c24 */ /* 0x040fe4000f8e0204 */
[----:B------:R-:W-:Y:S01]  /*dcd0*/  IMAD.WIDE.U32 R2, R19, UR4, R2 ;  /* 0x0000000413027c25 */ /* 0x000fe2000f8e0002 */
[----:B------:R-:W-:-:S03]  /*dce0*/  ULDC.64 UR4, c[0x0][0x2e8] ;  /* 0x0000ba0000047ab9 */ /* 0x000fc60000000a00 */
[----:B------:R-:W-:Y:S01]  /*dcf0*/  IMAD.IADD R3, R3, 0x1, R5 ;  /* 0x0000000103037824 */ /* 0x000fe200078e0205 */
[----:B------:R-:W-:Y:S01]  /*dd00*/  LEA R4, P0, R2, UR4, 0x1 ;  /* 0x0000000402047c11 */ /* 0x000fe2000f8008ff */
[----:B------:R-:W-:Y:S01]  /*dd10*/  UMOV UR4, 0xffffffff ;  /* 0xffffffff00047882 */ /* 0x000fe20000000000 */
[----:B------:R-:W-:Y:S02]  /*dd20*/  IMAD R5, R22, 0x5000, R26 ;  /* 0x0000500016057824 */ /* 0x000fe400078e021a */
[----:B------:R-:W-:Y:S01]  /*dd30*/  LEA.HI.X R6, R2, UR5, R3, 0x1, P0 ;  /* 0x0000000502067c11 */ /* 0x000fe200080f0c03 */
[----:B------:R-:W-:Y:S08]  /*dd40*/  BRA.DIV UR4, `(.L_x_48) ;  /* 0x0000002e045c7947 */ /* 0x000ff0000b800000 */
[----:B------:R-:W0:Y:S01]  /*dd50*/  SHFL.IDX PT, R14, R4, RZ, 0x181f ;  /* 0x00181fff040e7589 */ /* 0x000e2200000e0000 */
[----:B------:R-:W-:Y:S02]  /*dd60*/  ISETP.GE.AND P0, PT, R33, 0x1, PT ;  /* 0x000000012100780c */ /* 0x000fe40003f06270 */
[C---:B------:R-:W-:Y:S01]  /*dd70*/  LOP3.LUT P5, RZ, R16.reuse, 0x8, RZ, 0xc0, !PT ;  /* 0x0000000810ff7812 */ /* 0x040fe200078ac0ff */
[----:B------:R-:W1:Y:S01]  /*dd80*/  SHFL.IDX PT, R2, R6, RZ, 0x181f ;  /* 0x00181fff06027589 */ /* 0x000e6200000e0000 */
[C---:B------:R-:W-:Y:S02]  /*dd90*/  LOP3.LUT P4, RZ, R16.reuse, 0x4, RZ, 0xc0, !PT ;  /* 0x0000000410ff7812 */ /* 0x040fe4000788c0ff */
[C---:B------:R-:W-:Y:S01]  /*dda0*/  LOP3.LUT P3, RZ, R16.reuse, 0x2, RZ, 0xc0, !PT ;  /* 0x0000000210ff7812 */ /* 0x040fe2000786c0ff */
[----:B------:R-:W-:Y:S01]  /*ddb0*/  SHFL.IDX PT, R8, R6, 0x1, 0x181f ;  /* 0x00381f0006087f89 */ /* 0x000fe200000e0000 */
[----:B------:R-:W-:-:S05]  /*ddc0*/  LOP3.LUT P2, RZ, R16, 0x1, RZ, 0xc0, !PT ;  /* 0x0000000110ff7812 */ /* 0x000fca000784c0ff */
[----:B------:R-:W-:Y:S02]  /*ddd0*/  @P0 LEA R7, R5, UR39, 0x1 ;  /* 0x0000002705070c11 */ /* 0x000fe4000f8e08ff */
[----:B0-----:R-:W-:-:S05]  /*dde0*/  @P0 LEA R14, P1, R37, R14, 0x1 ;  /* 0x0000000e250e0211 */ /* 0x001fca00078208ff */
[----:B-1----:R-:W-:Y:S01]  /*ddf0*/  @P0 IMAD.X R3, RZ, RZ, R2, P1 ;  /* 0x000000ffff030224 */ /* 0x002fe200008e0602 */
[----:B------:R-:W-:Y:S02]  /*de00*/  @P0 MOV R2, R14 ;  /* 0x0000000e00020202 */ /* 0x000fe40000000f00 */
[----:B------:R-:W0:Y:S04]  /*de10*/  SHFL.IDX PT, R14, R4, 0x1, 0x181f ;  /* 0x00381f00040e7f89 */ /* 0x000e2800000e0000 */
[----:B------:R-:W-:Y:S04]  /*de20*/  @P0 LDGSTS.E.BYPASS.LTC128B.128 [R7+0x24400], desc[UR36][R2.64], !P5 ;  /* 0x2440000002070fae */ /* 0x000fe8000e901d64 */
[----:B------:R-:W-:Y:S04]  /*de30*/  @P0 LDGSTS.E.BYPASS.LTC128B.128 [R7+0x26c00], desc[UR36][R2.64+0x80], !P4 ;  /* 0x26c0008002070fae */ /* 0x000fe8000e101d64 */
[----:B------:R-:W-:Y:S04]  /*de40*/  @P0 LDGSTS.E.BYPASS.LTC128B.128 [R7+0x29400], desc[UR36][R2.64+0x100], !P3 ;  /* 0x2940010002070fae */ /* 0x000fe8000d901d64 */
[----:B------:R1:W-:Y:S01]  /*de50*/  @P0 LDGSTS.E.BYPASS.LTC128B.128 [R7+0x2bc00], desc[UR36][R2.64+0x180], !P2 ;  /* 0x2bc0018002070fae */ /* 0x0003e2000d101d64 */
[----:B------:R-:W-:-:S03]  /*de60*/  ISETP.GE.AND P0, PT, R33, 0x11, PT ;  /* 0x000000112100780c */ /* 0x000fc60003f06270 */
[----:B-1----:R-:W-:Y:S10]  /*de70*/  SHFL.IDX PT, R7, R6, 0x2, 0x181f ;  /* 0x00581f0006077f89 */ /* 0x002ff400000e0000 */
[----:B0-----:R-:W-:-:S02]  /*de80*/  @P0 LEA R14, P1, R37, R14, 0x1 ;  /* 0x0000000e250e0211 */ /* 0x001fc400078208ff */
[----:B------:R-:W-:-:S03]  /*de90*/  @P0 LEA R21, R5, UR39, 0x1 ;  /* 0x0000002705150c11 */ /* 0x000fc6000f8e08ff */
[----:B------:R-:W-:Y:S02]  /*dea0*/  @P0 IMAD.X R9, RZ, RZ, R8, P1 ;  /* 0x000000ffff090224 */ /* 0x000fe400008e0608 */
[----:B------:R-:W-:Y:S02]  /*deb0*/  @P0 IMAD.MOV.U32 R2, RZ, RZ, R14 ;  /* 0x000000ffff020224 */ /* 0x000fe400078e000e */
[----:B------:R-:W0:Y:S01]  /*dec0*/  SHFL.IDX PT, R14, R4, 0x2, 0x181f ;  /* 0x00581f00040e7f89 */ /* 0x000e2200000e0000 */
[----:B------:R-:W-:-:S05]  /*ded0*/  @P0 MOV R3, R9 ;  /* 0x0000000900030202 */ /* 0x000fca0000000f00 */
[----:B------:R-:W-:Y:S04]  /*dee0*/  @P0 LDGSTS.E.BYPASS.LTC128B.128 [R21+0x24c00], desc[UR36][R2.64], !P5 ;  /* 0x24c0000002150fae */ /* 0x000fe8000e901d64 */
[----:B------:R-:W-:Y:S04]  /*def0*/  @P0 LDGSTS.E.BYPASS.LTC128B.128 [R21+0x27400], desc[UR36][R2.64+0x80], !P4 ;  /* 0x2740008002150fae */ /* 0x000fe8000e101d64 */
[----:B------:R-:W-:Y:S04]  /*df00*/  @P0 LDGSTS.E.BYPASS.LTC128B.128 [R21+0x29c00], desc[UR36][R2.64+0x100], !P3 ;  /* 0x29c0010002150fae */ /* 0x000fe8000d901d64 */
[----:B------:R1:W-:Y:S01]  /*df10*/  @P0 LDGSTS.E.BYPASS.LTC128B.128 [R21+0x2c400], desc[UR36][R2.64+0x180], !P2 ;  /* 0x2c40018002150fae */ /* 0x0003e2000d101d64 */
[----:B------:R-:W-:-:S13]  /*df20*/  ISETP.GE.AND P0, PT, R33, 0x21, PT ;  /* 0x000000212100780c */ /* 0x000fda0003f06270 */
[----:B0-----:R-:W-:Y:S02]  /*df30*/  @P0 LEA R14, P1, R37, R14, 0x1 ;  /* 0x0000000e250e0211 */ /* 0x001fe400078208ff */
[----:B------:R-:W-:-:S03]  /*df40*/  @P0 LEA R9, R5, UR39, 0x1 ;  /* 0x0000002705090c11 */ /* 0x000fc6000f8e08ff */
[----:B------:R-:W-:Y:S02]  /*df50*/  @P0 IMAD.X R7, RZ, RZ, R7, P1 ;  /* 0x000000ffff070224 */ /* 0x000fe400008e0607 */
[----:B-1----:R-:W-:Y:S02]  /*df60*/  @P0 IMAD.MOV.U32 R2, RZ, RZ, R14 ;  /* 0x000000ffff020224 */ /* 0x002fe400078e000e */
[----:B------:R-:W0:Y:S01]  /*df70*/  SHFL.IDX PT, R14, R4, 0x3, 0x181f ;  /* 0x00781f00040e7f89 */ /* 0x000e2200000e0000 */
[----:B------:R-:W-:-:S03]  /*df80*/  @P0 MOV R3, R7 ;  /* 0x0000000700030202 */ /* 0x000fc60000000f00 */
[----:B------:R-:W1:Y:S04]  /*df90*/  SHFL.IDX PT, R7, R6, 0x3, 0x181f ;  /* 0x00781f0006077f89 */ /* 0x000e6800000e0000 */
[----:B------:R-:W-:Y:S04]  /*dfa0*/  @P0 LDGSTS.E.BYPASS.LTC128B.128 [R9+0x25400], desc[UR36][R2.64], !P5 ;  /* 0x2540000002090fae */ /* 0x000fe8000e901d64 */
[----:B------:R-:W-:Y:S04]  /*dfb0*/  @P0 LDGSTS.E.BYPASS.LTC128B.128 [R9+0x27c00], desc[UR36][R2.64+0x80], !P4 ;  /* 0x27c0008002090fae */ /* 0x000fe8000e101d64 */
[----:B------:R-:W-:Y:S04]  /*dfc0*/  @P0 LDGSTS.E.BYPASS.LTC128B.128 [R9+0x2a400], desc[UR36][R2.64+0x100], !P3 ;  /* 0x2a40010002090fae */ /* 0x000fe8000d901d64 */
[----:B------:R2:W-:Y:S01]  /*dfd0*/  @P0 LDGSTS.E.BYPASS.LTC128B.128 [R9+0x2cc00], desc[UR36][R2.64+0x180], !P2 ;  /* 0x2cc0018002090fae */ /* 0x0005e2000d101d64 */
[----:B------:R-:W-:-:S13]  /*dfe0*/  ISETP.GE.AND P0, PT, R33, 0x31, PT ;  /* 0x000000312100780c */ /* 0x000fda0003f06270 */
[----:B0-----:R-:W-:Y:S02]  /*dff0*/  @P0 LEA R14, P1, R37, R14, 0x1 ;  /* 0x0000000e250e0211 */ /* 0x001fe400078208ff */
[----:B------:R-:W-:-:S03]  /*e000*/  @P0 LEA R21, R5, UR39, 0x1 ;  /* 0x0000002705150c11 */ /* 0x000fc6000f8e08ff */
[----:B-1----:R-:W-:Y:S02]  /*e010*/  @P0 IMAD.X R7, RZ, RZ, R7, P1 ;  /* 0x000000ffff070224 */ /* 0x002fe400008e0607 */
[----:B--2---:R-:W-:Y:S02]  /*e020*/  @P0 IMAD.MOV.U32 R2, RZ, RZ, R14 ;  /* 0x000000ffff020224 */ /* 0x004fe400078e000e */
[----:B------:R0:W1:Y:S01]  /*e030*/  SHFL.IDX PT, R14, R4, 0x4, 0x181f ;  /* 0x00981f00040e7f89 */ /* 0x00006200000e0000 */
[----:B------:R-:W-:-:S03]  /*e040*/  @P0 MOV R3, R7 ;  /* 0x0000000700030202 */ /* 0x000fc60000000f00 */
[----:B------:R0:W2:Y:S04]  /*e050*/  SHFL.IDX PT, R7, R6, 0x4, 0x181f ;  /* 0x00981f0006077f89 */ /* 0x0000a800000e0000 */
[----:B------:R0:W-:Y:S04]  /*e060*/  @P0 LDGSTS.E.BYPASS.LTC128B.128 [R21+0x25c00], desc[UR36][R2.64], !P5 ;  /* 0x25c0000002150fae */ /* 0x0001e8000e901d64 */
[----:B------:R0:W-:Y:S04]  /*e070*/  @P0 LDGSTS.E.BYPASS.LTC128B.128 [R21+0x28400], desc[UR36][R2.64+0x80], !P4 ;  /* 0x2840008002150fae */ /* 0x0001e8000e101d64 */
[----:B------:R0:W-:Y:S04]  /*e080*/  @P0 LDGSTS.E.BYPASS.LTC128B.128 [R21+0x2ac00], desc[UR36][R2.64+0x100], !P3 ;  /* 0x2ac0010002150fae */ /* 0x0001e8000d901d64 */
[----:B------:R0:W-:Y:S02]  /*e090*/  @P0 LDGSTS.E.BYPASS.LTC128B.128 [R21+0x2d400], desc[UR36][R2.64+0x180], !P2 ;  /* 0x2d40018002150fae */ /* 0x0001e4000d101d64 */
.L_x_107:
[----:B------:R-:W-:Y:S01]  /*e0a0*/  ISETP.GE.AND P0, PT, R33, 0x41, PT ;  /* 0x000000412100780c */ /* 0x000fe20003f06270 */
[----:B------:R-:W-:-:S12]  /*e0b0*/  BSSY B0, `(.L_x_49) ;  /* 0x0000010000007945 */ /* 0x000fd80003800000 */
[----:B------:R-:W-:Y:S05]  /*e0c0*/  @!P0 BRA `(.L_x_50) ;  /* 0x0000000000388947 */ /* 0x000fea0003800000 */
[C---:B------:R-:W-:Y:S02]  /*e0d0*/  LOP3.LUT P4, RZ, R16.reuse, 0x8, RZ, 0xc0, !PT ;  /* 0x0000000810ff7812 */ /* 0x040fe4000788c0ff */
[C---:B------:R-:W-:Y:S02]  /*e0e0*/  LOP3.LUT P3, RZ, R16.reuse, 0x4, RZ, 0xc0, !PT ;  /* 0x0000000410ff7812 */ /* 0x040fe4000786c0ff */
[C---:B------:R-:W-:Y:S02]  /*e0f0*/  LOP3.LUT P2, RZ, R16.reuse, 0x2, RZ, 0xc0, !PT ;  /* 0x0000000210ff7812 */ /* 0x040fe4000784c0ff */
[----:B------:R-:W-:Y:S02]  /*e100*/  LOP3.LUT P1, RZ, R16, 0x1, RZ, 0xc0, !PT ;  /* 0x0000000110ff7812 */ /* 0x000fe4000782c0ff */
[----:B01----:R-:W-:Y:S02]  /*e110*/  LEA R2, P0, R37, R14, 0x1 ;  /* 0x0000000e25027211 */ /* 0x003fe400078008ff */
[----:B------:R-:W-:-:S03]  /*e120*/  LEA R5, R5, UR39, 0x1 ;  /* 0x0000002705057c11 */ /* 0x000fc6000f8e08ff */
[----:B--2---:R-:W-:-:S05]  /*e130*/  IMAD.X R3, RZ, RZ, R7, P0 ;  /* 0x000000ffff037224 */ /* 0x004fca00000e0607 */
[----:B------:R-:W-:Y:S01]  /*e140*/  @!PT LDS RZ, [RZ] ;  /* 0x00000000fffff984 */ /* 0x000fe20000000800 */
[----:B------:R-:W-:Y:S01]  /*e150*/  @!PT LDS RZ, [RZ] ;  /* 0x00000000fffff984 */ /* 0x000fe20000000800 */
[----:B------:R-:W-:Y:S01]  /*e160*/  @!PT LDS RZ, [RZ] ;  /* 0x00000000fffff984 */ /* 0x000fe20000000800 */
[----:B------:R3:W-:Y:S04]  /*e170*/  LDGSTS.E.BYPASS.LTC128B.128 [R5+0x26400], desc[UR36][R2.64], !P4 ;  /* 0x2640000002057fae */ /* 0x0007e8000e101d64 */
[----:B------:R3:W-:Y:S04]  /*e180*/  LDGSTS.E.BYPASS.LTC128B.128 [R5+0x28c00], desc[UR36][R2.64+0x80], !P3 ;  /* 0x28c0008002057fae */ /* 0x0007e8000d901d64 */
[----:B------:R3:W-:Y:S04]  /*e190*/  LDGSTS.E.BYPASS.LTC128B.128 [R5+0x2b400], desc[UR36][R2.64+0x100], !P2 ;  /* 0x2b40010002057fae */ /* 0x0007e8000d101d64 */
[----:B------:R3:W-:Y:S02]  /*e1a0*/  LDGSTS.E.BYPASS.LTC128B.128 [R5+0x2dc00], desc[UR36][R2.64+0x180], !P1 ;  /* 0x2dc0018002057fae */ /* 0x0007e4000c901d64 */
.L_x_50:
[----:B------:R-:W-:Y:S05]  /*e1b0*/  BSYNC B0 ;  /* 0x0000000000007941 */ /* 0x000fea0003800000 */
.L_x_49:
[----:B------:R-:W-:Y:S01]  /*e1c0*/  NOP ;  /* 0x0000000000007918 */ /* 0x000fe20000000000 */
[----:B------:R-:W-:-:S13]  /*e1d0*/  PLOP3.LUT P0, PT, PT, PT, PT, 0x80, 0x0 ;  /* 0x000000000000781c */ /* 0x000fda0003f0f070 */
.L_x_51:
[----:B------:R-:W-:Y:S02]  /*e1e0*/  PLOP3.LUT P1, PT, P1, P0, PT, 0xa2, 0x0 ;  /* 0x000000000000781c */ /* 0x000fe40000f21472 */
[----:B------:R-:W-:-:S08]  /*e1f0*/  @P0 R2UR P1, UR4, R0 ;  /* 0x00000000000402ca */ /* 0x000fd00000020000 */
[----:B------:R-:W-:-:S05]  /*e200*/  @P0 PLOP3.LUT P0, PT, P1, PT, PT, 0x80, 0x0 ;  /* 0x000000000000081c */ /* 0x000fca0000f0f070 */
[----:B------:R-:W-:Y:S01]  /*e210*/  @!P1 SYNCS.ARRIVE.TRANS64.RED.A0T1 RZ, [UR4+0x38830], RZ ;  /* 0x038830ffffff99a7 */ /* 0x000fe20008200404 */
[----:B------:R-:W-:Y:S07]  /*e220*/  @!P1 ARRIVES.LDGSTSBAR.64.TRANSCNT [UR4+0x38830] ;  /* 0x03883000ff0099b0 */ /* 0x000fee0008000a84 */
[----:B------:R-:W-:Y:S05]  /*e230*/  @P0 BRA.U.ANY `(.L_x_51) ;  /* 0xfffffffd00e80947 */ /* 0x000fea000393ffff */
[----:B------:R-:W-:Y:S01]  /*e240*/  NOP ;  /* 0x0000000000007918 */ /* 0x000fe20000000000 */
[----:B------:R-:W-:-:S13]  /*e250*/  LOP3.LUT P2, RZ, R16, 0x100, RZ, 0xc0, !PT ;  /* 0x0000010010ff7812 */ /* 0x000fda000784c0ff */
[----:B------:R-:W-:Y:S05]  /*e260*/  @!P2 BRA `(.L_x_52) ;  /* 0x000000000004a947 */ /* 0x000fea0003800000 */
[----:B------:R-:W-:Y:S01]  /*e270*/  BPT.TRAP 0x1 ;  /* 0x000000040000795c */ /* 0x000fe20000300000 */
.L_x_52:
[----:B------:R4:W-:Y:S02]  /*e280*/  SYNCS.ARRIVE.TRANS64.A1T0 RZ, [R0+URZ+0x38830], RZ ;  /* 0x038830ff00ff79a7 */ /* 0x0009e4000810003f */
[----:B------:R-:W-:Y:S05]  /*e290*/  WARPSYNC.ALL ;  /* 0x0000000000007948 */ /* 0x000fea0003800000 */
[----:B------:R-:W-:-:S04]  /*e2a0*/  UIADD3 UR4, UR39, 0x14400, URZ ;  /* 0x0001440027047890 */ /* 0x000fc8000fffe03f */
[----:B------:R-:W-:Y:S01]  /*e2b0*/  ULOP3.LUT UP0, URZ, UR4, 0x3ff, URZ, 0xc0, !UPT ;  /* 0x000003ff043f7892 */ /* 0x000fe2000f80c03f */
[----:B------:R-:W-:Y:S05]  /*e2c0*/  BAR.SYNC.DEFER_BLOCKING 0x8, 0x180 ;  /* 0x0206000000007b1d */ /* 0x000fea0000010000 */
[----:B------:R-:W-:-:S13]  /*e2d0*/  PLOP3.LUT P0, PT, PT, PT, UP0, 0x80, 0x0 ;  /* 0x000000000000781c */ /* 0x000fda0003f0f008 */
[----:B------:R-:W-:Y:S05]  /*e2e0*/  @!P0 BRA `(.L_x_53) ;  /* 0x0000000000408947 */ /* 0x000fea0003800000 */
[----:B0--3--:R-:W-:Y:S01]  /*e2f0*/  MOV R2, 0x0 ;  /* 0x0000000000027802 */ /* 0x009fe20000000f00 */
[----:B------:R-:W-:Y:S01]  /*e300*/  ULDC.64 UR6, c[0x4][0xa8] ;  /* 0x01002a0000067ab9 */ /* 0x000fe20000000a00 */
[----:B------:R-:W-:Y:S01]  /*e310*/  ULDC.64 UR8, c[0x4][0xb0] ;  /* 0x01002c0000087ab9 */ /* 0x000fe20000000a00 */
[----:B------:R-:W-:Y:S01]  /*e320*/  ULDC.64 UR4, c[0x4][0x20] ;  /* 0x0100080000047ab9 */ /* 0x000fe20000000a00 */
[----:B------:R-:W-:Y:S01]  /*e330*/  IMAD.U32 R4, RZ, RZ, UR6 ;  /* 0x00000006ff047e24 */ /* 0x000fe2000f8e00ff */
[----:B------:R-:W-:Y:S01]  /*e340*/  MOV R5, UR7 ;  /* 0x0000000700057c02 */ /* 0x000fe20008000f00 */
[----:B------:R-:W0:Y:S01]  /*e350*/  LDC.64 R2, c[0x4][R2] ;  /* 0x0100000002027b82 */ /* 0x000e220000000a00 */
[----:B------:R-:W-:Y:S01]  /*e360*/  IMAD.U32 R6, RZ, RZ, UR8 ;  /* 0x00000008ff067e24 */ /* 0x000fe2000f8e00ff */
[----:B------:R-:W-:Y:S01]  /*e370*/  MOV R10, UR4 ;  /* 0x00000004000a7c02 */ /* 0x000fe20008000f00 */
[----:B--2---:R-:W-:Y:S01]  /*e380*/  IMAD.U32 R7, RZ, RZ, UR9 ;  /* 0x00000009ff077e24 */ /* 0x004fe2000f8e00ff */
[----:B------:R-:W-:Y:S01]  /*e390*/  MOV R12, 0x1 ;  /* 0x00000001000c7802 */ /* 0x000fe20000000f00 */
[----:B------:R-:W-:-:S02]  /*e3a0*/  IMAD.U32 R11, RZ, RZ, UR5 ;  /* 0x00000005ff0b7e24 */ /* 0x000fc4000f8e00ff */
[----:B------:R-:W-:Y:S02]  /*e3b0*/  IMAD.MOV.U32 R8, RZ, RZ, 0x70 ;  /* 0x00000070ff087424 */ /* 0x000fe400078e00ff */
[----:B------:R-:W-:-:S07]  /*e3c0*/  IMAD.MOV.U32 R13, RZ, RZ, RZ ;  /* 0x000000ffff0d7224 */ /* 0x000fce00078e00ff */
[----:B------:R-:W-:-:S07]  /*e3d0*/  LEPC R20, `(.L_x_53) ;  /* 0x000000001014794e */ /* 0x000fce0000000000 */
[----:B01--4-:R-:W-:Y:S05]  /*e3e0*/  CALL.ABS.NOINC R2 ;  /* 0x0000000002007343 */ /* 0x013fea0003c00000 */
.L_x_53:
[----:B------:R1:W5:Y:S01]  /*e3f0*/  LDL R20, [R1+0x4] ;  /* 0x0000040001147983 */ /* 0x0003620000100800 */
[----:B----4-:R-:W4:Y:S01]  /*e400*/  LDC R0, c[0x0][0x448] ;  /* 0x00011200ff007b82 */ /* 0x010f220000000800 */
[----:B0--3--:R-:W-:Y:S01]  /*e410*/  IMAD.MOV R3, RZ, RZ, -R24 ;  /* 0x000000ffff037224 */ /* 0x009fe200078e0a18 */
[----:B------:R-:W-:Y:S01]  /*e420*/  ULDC UR4, c[0x0][0xc38] ;  /* 0x00030e0000047ab9 */ /* 0x000fe20000000800 */
[----:B------:R-:W-:Y:S02]  /*e430*/  SHF.R.S32.HI R6, RZ, 0x1f, R23 ;  /* 0x0000001fff067819 */ /* 0x000fe40000011417 */
[----:B------:R-:W-:Y:S01]  /*e440*/  IMAD R4, R3, UR4, R36 ;  /* 0x0000000403047c24 */ /* 0x000fe2000f8e0224 */
[----:B------:R-:W-:Y:S01]  /*e450*/  ULDC.64 UR4, c[0x0][0x2d8] ;  /* 0x0000b60000047ab9 */ /* 0x000fe20000000a00 */
[C---:B------:R-:W-:Y:S02]  /*e460*/  LOP3.LUT P2, RZ, R16.reuse, 0x4000, RZ, 0xc0, !PT ;  /* 0x0000400010ff7812 */ /* 0x040fe4000784c0ff */
[----:B------:R-:W-:-:S02]  /*e470*/  LOP3.LUT P3, RZ, R16, 0x2000, RZ, 0xc0, !PT ;  /* 0x0000200010ff7812 */ /* 0x000fc4000786c0ff */
[----:B------:R-:W-:Y:S02]  /*e480*/  SHF.L.U32 R4, R4, 0x7, RZ ;  /* 0x0000000704047819 */ /* 0x000fe400000006ff */
[C---:B------:R-:W-:Y:S02]  /*e490*/  LOP3.LUT P4, RZ, R16.reuse, 0x1000, RZ, 0xc0, !PT ;  /* 0x0000100010ff7812 */ /* 0x040fe4000788c0ff */
[----:B--2---:R-:W-:Y:S02]  /*e4a0*/  LOP3.LUT R7, R27, R4, RZ, 0xfc, !PT ;  /* 0x000000041b077212 */ /* 0x004fe400078efcff */
[----:B------:R-:W-:-:S03]  /*e4b0*/  LOP3.LUT P5, RZ, R16, 0x800, RZ, 0xc0, !PT ;  /* 0x0000080010ff7812 */ /* 0x000fc600078ac0ff */
[----:B------:R-:W-:Y:S01]  /*e4c0*/  IMAD.MOV.U32 R5, RZ, RZ, R7 ;  /* 0x000000ffff057224 */ /* 0x000fe200078e0007 */
[----:B----4-:R-:W-:-:S13]  /*e4d0*/  ISETP.NE.AND P0, PT, R0, 0x1, PT ;  /* 0x000000010000780c */ /* 0x010fda0003f05270 */
[----:B------:R-:W0:Y:S08]  /*e4e0*/  @P0 LDC R2, c[0x0][0x44c] ;  /* 0x00011300ff020b82 */ /* 0x000e300000000800 */
[----:B------:R-:W2:Y:S01]  /*e4f0*/  @P0 LDC R9, c[0x0][0x450] ;  /* 0x00011400ff090b82 */ /* 0x000ea20000000800 */
[----:B0-----:R-:W-:-:S05]  /*e500*/  @P0 IMAD.HI.U32 R2, R7, R2, RZ ;  /* 0x0000000207020227 */ /* 0x001fca00078e00ff */
[----:B--2---:R-:W-:Y:S01]  /*e510*/  @P0 SHF.R.U32.HI R5, RZ, R9, R2 ;  /* 0x00000009ff050219 */ /* 0x004fe20000011602 */
[----:B------:R-:W-:-:S04]  /*e520*/  IMAD R2, R29, UR4, RZ ;  /* 0x000000041d027c24 */ /* 0x000fc8000f8e02ff */
[C---:B------:R-:W-:Y:S02]  /*e530*/  IMAD R9, R19.reuse, UR5, R2 ;  /* 0x0000000513097c24 */ /* 0x040fe4000f8e0202 */
[----:B------:R-:W-:Y:S01]  /*e540*/  IMAD.WIDE.U32 R2, R19, UR4, RZ ;  /* 0x0000000413027c25 */ /* 0x000fe2000f8e00ff */
[----:B------:R-:W-:-:S03]  /*e550*/  ULDC.64 UR4, c[0x0][0x2e0] ;  /* 0x0000b80000047ab9 */ /* 0x000fc60000000a00 */
[----:B------:R-:W-:Y:S02]  /*e560*/  IMAD R6, R6, UR4, RZ ;  /* 0x0000000406067c24 */ /* 0x000fe4000f8e02ff */
[----:B------:R-:W-:Y:S02]  /*e570*/  IMAD.IADD R3, R3, 0x1, R9 ;  /* 0x0000000103037824 */ /* 0x000fe400078e0209 */
[----:B------:R-:W-:Y:S01]  /*e580*/  IMAD R9, R23, UR5, R6 ;  /* 0x0000000517097c24 */ /* 0x000fe2000f8e0206 */
[----:B------:R-:W-:Y:S01]  /*e590*/  IADD3 R6, -R5, RZ, RZ ;  /* 0x000000ff05067210 */ /* 0x000fe20007ffe1ff */
[----:B------:R-:W-:Y:S01]  /*e5a0*/  IMAD.WIDE.U32 R2, R23, UR4, R2 ;  /* 0x0000000417027c25 */ /* 0x000fe2000f8e0002 */
[----:B------:R-:W-:-:S03]  /*e5b0*/  ULDC.64 UR4, c[0x0][0x2d0] ;  /* 0x0000b40000047ab9 */ /* 0x000fc60000000a00 */
[----:B------:R-:W-:Y:S01]  /*e5c0*/  IMAD R7, R0, R6, R7 ;  /* 0x0000000600077224 */ /* 0x000fe200078e0207 */
[----:B------:R-:W-:Y:S01]  /*e5d0*/  SHF.R.S32.HI R0, RZ, 0x1f, R5 ;  /* 0x0000001fff007819 */ /* 0x000fe20000011405 */
[----:B------:R-:W-:-:S04]  /*e5e0*/  IMAD.IADD R3, R3, 0x1, R9 ;  /* 0x0000000103037824 */ /* 0x000fc800078e0209 */
[----:B------:R-:W-:Y:S02]  /*e5f0*/  IMAD R0, R0, UR4, RZ ;  /* 0x0000000400007c24 */ /* 0x000fe4000f8e02ff */
[----:B------:R-:W-:-:S04]  /*e600*/  IMAD.WIDE.U32 R2, R5, UR4, R2 ;  /* 0x0000000405027c25 */ /* 0x000fc8000f8e0002 */
[----:B------:R-:W-:Y:S01]  /*e610*/  IMAD R5, R5, UR5, R0 ;  /* 0x0000000505057c24 */ /* 0x000fe2000f8e0200 */
[----:B------:R-:W-:Y:S01]  /*e620*/  SHF.R.S32.HI R0, RZ, 0x1f, R7 ;  /* 0x0000001fff007819 */ /* 0x000fe20000011407 */
[----:B------:R-:W-:Y:S02]  /*e630*/  ULDC.64 UR4, c[0x0][0x2c8] ;  /* 0x0000b20000047ab9 */ /* 0x000fe40000000a00 */
[----:B------:R-:W-:Y:S02]  /*e640*/  IMAD.IADD R3, R3, 0x1, R5 ;  /* 0x0000000103037824 */ /* 0x000fe400078e0205 */
[----:B------:R-:W-:Y:S02]  /*e650*/  IMAD R0, R0, UR4, RZ ;  /* 0x0000000400007c24 */ /* 0x000fe4000f8e02ff */
[----:B------:R-:W-:-:S04]  /*e660*/  IMAD.WIDE.U32 R2, R7, UR4, R2 ;  /* 0x0000000407027c25 */ /* 0x000fc8000f8e0002 */
[----:B------:R-:W-:Y:S01]  /*e670*/  IMAD R5, R7, UR5, R0 ;  /* 0x0000000507057c24 */ /* 0x000fe2000f8e0200 */
[----:B------:R-:W-:Y:S02]  /*e680*/  ULDC.64 UR4, c[0x0][0x280] ;  /* 0x0000a00000047ab9 */ /* 0x000fe40000000a00 */
[----:B------:R-:W-:Y:S01]  /*e690*/  LEA R0, P0, R2, UR4, 0x1 ;  /* 0x0000000402007c11 */ /* 0x000fe2000f8008ff */
[----:B------:R-:W-:Y:S01]  /*e6a0*/  UMOV UR4, 0xffffffff ;  /* 0xffffffff00047882 */ /* 0x000fe20000000000 */
[----:B------:R-:W-:-:S04]  /*e6b0*/  IADD3 R5, R3, R5, RZ ;  /* 0x0000000503057210 */ /* 0x000fc80007ffe0ff */
[----:B------:R-:W-:Y:S01]  /*e6c0*/  LEA.HI.X R5, R2, UR5, R5, 0x1, P0 ;  /* 0x0000000502057c11 */ /* 0x000fe200080f0c05 */
[----:B-1----:R-:W-:Y:S06]  /*e6d0*/  BRA.DIV UR4, `(.L_x_54) ;  /* 0x0000002a04bc7947 */ /* 0x002fec000b800000 */
[----:B------:R-:W0:Y:S01]  /*e6e0*/  SHFL.IDX PT, R14, R0, RZ, 0x181f ;  /* 0x00181fff000e7589 */ /* 0x000e2200000e0000 */
[----:B------:R-:W-:-:S03]  /*e6f0*/  IMAD.IADD R4, R34, 0x1, R4 ;  /* 0x0000000122047824 */ /* 0x000fc600078e0204 */
[----:B------:R-:W1:Y:S01]  /*e700*/  SHFL.IDX PT, R2, R5, RZ, 0x181f ;  /* 0x00181fff05027589 */ /* 0x000e6200000e0000 */
[C---:B------:R-:W-:Y:S01]  /*e710*/  VIADD R7, R4.reuse, 0x10 ;  /* 0x0000001004077836 */ /* 0x040fe20000000000 */
[----:B------:R-:W-:Y:S02]  /*e720*/  ISETP.GE.AND P0, PT, R4, UR40, PT ;  /* 0x0000002804007c0c */ /* 0x000fe4000bf06270 */
[----:B------:R-:W-:Y:S11]  /*e730*/  SHFL.IDX PT, R6, R5, 0x1, 0x181f ;  /* 0x00381f0005067f89 */ /* 0x000ff600000e0000 */
[----:B0-----:R-:W-:-:S05]  /*e740*/  @!P0 LEA R14, P1, R37, R14, 0x1 ;  /* 0x0000000e250e8211 */ /* 0x001fca00078208ff */
[----:B-1----:R-:W-:Y:S01]  /*e750*/  @!P0 IMAD.X R3, RZ, RZ, R2, P1 ;  /* 0x000000ffff038224 */ /* 0x002fe200008e0602 */
[----:B------:R-:W-:Y:S02]  /*e760*/  @!P0 MOV R2, R14 ;  /* 0x0000000e00028202 */ /* 0x000fe40000000f00 */
[----:B------:R-:W0:Y:S04]  /*e770*/  SHFL.IDX PT, R14, R0, 0x1, 0x181f ;  /* 0x00381f00000e7f89 */ /* 0x000e2800000e0000 */
[----:B-----5:R-:W-:Y:S04]  /*e780*/  @!P0 LDGSTS.E.BYPASS.LTC128B.128 [R20+0x14400], desc[UR36][R2.64], !P2 ;  /* 0x1440000002148fae */ /* 0x020fe8000d101d64 */
[----:B------:R-:W-:Y:S04]  /*e790*/  @!P0 LDGSTS.E.BYPASS.LTC128B.128 [R20+0x18400], desc[UR36][R2.64+0x80], !P3 ;  /* 0x1840008002148fae */ /* 0x000fe8000d901d64 */
[----:B------:R-:W-:Y:S04]  /*e7a0*/  @!P0 LDGSTS.E.BYPASS.LTC128B.128 [R20+0x1c400], desc[UR36][R2.64+0x100], !P4 ;  /* 0x1c40010002148fae */ /* 0x000fe8000e101d64 */
[----:B------:R1:W-:Y:S01]  /*e7b0*/  @!P0 LDGSTS.E.BYPASS.LTC128B.128 [R20+0x20400], desc[UR36][R2.64+0x180], !P5 ;  /* 0x2040018002148fae */ /* 0x0003e2000e901d64 */
[----:B------:R-:W-:-:S13]  /*e7c0*/  ISETP.GE.AND P0, PT, R7, UR40, PT ;  /* 0x0000002807007c0c */ /* 0x000fda000bf06270 */
[----:B0-----:R-:W-:-:S04]  /*e7d0*/  @!P0 LEA R14, P1, R37, R14, 0x1 ;  /* 0x0000000e250e8211 */ /* 0x001fc800078208ff */
[----:B-1----:R-:W-:Y:S01]  /*e7e0*/  @!P0 MOV R2, R14 ;  /* 0x0000000e00028202 */ /* 0x002fe20000000f00 */
[----:B------:R-:W-:Y:S01]  /*e7f0*/  @!P0 IMAD.X R7, RZ, RZ, R6, P1 ;  /* 0x000000ffff078224 */ /* 0x000fe200008e0606 */
[----:B------:R-:W0:Y:S03]  /*e800*/  SHFL.IDX PT, R14, R0, 0x2, 0x181f ;  /* 0x00581f00000e7f89 */ /* 0x000e2600000e0000 */
[----:B------:R-:W-:Y:S01]  /*e810*/  @!P0 IMAD.MOV.U32 R3, RZ, RZ, R7 ;  /* 0x000000ffff038224 */ /* 0x000fe200078e0007 */
[----:B------:R-:W1:Y:S01]  /*e820*/  SHFL.IDX PT, R6, R5, 0x2, 0x181f ;  /* 0x00581f0005067f89 */ /* 0x000e6200000e0000 */
[----:B------:R-:W-:-:S03]  /*e830*/  VIADD R7, R4, 0x20 ;  /* 0x0000002004077836 */ /* 0x000fc60000000000 */
[----:B------:R-:W-:Y:S04]  /*e840*/  @!P0 LDGSTS.E.BYPASS.LTC128B.128 [R20+0x14c00], desc[UR36][R2.64], !P2 ;  /* 0x14c0000002148fae */ /* 0x000fe8000d101d64 */
[----:B------:R-:W-:Y:S04]  /*e850*/  @!P0 LDGSTS.E.BYPASS.LTC128B.128 [R20+0x18c00], desc[UR36][R2.64+0x80], !P3 ;  /* 0x18c0008002148fae */ /* 0x000fe8000d901d64 */
[----:B------:R-:W-:Y:S04]  /*e860*/  @!P0 LDGSTS.E.BYPASS.LTC128B.128 [R20+0x1cc00], desc[UR36][R2.64+0x100], !P4 ;  /* 0x1cc0010002148fae */ /* 0x000fe8000e101d64 */
[----:B------:R2:W-:Y:S01]  /*e870*/  @!P0 LDGSTS.E.BYPASS.LTC128B.128 [R20+0x20c00], desc[UR36][R2.64+0x180], !P5 ;  /* 0x20c0018002148fae */ /* 0x0005e2000e901d64 */
[----:B------:R-:W-:-:S13]  /*e880*/  ISETP.GE.AND P0, PT, R7, UR40, PT ;  /* 0x0000002807007c0c */ /* 0x000fda000bf06270 */
[----:B0-----:R-:W-:-:S04]  /*e890*/  @!P0 LEA R14, P1, R37, R14, 0x1 ;  /* 0x0000000e250e8211 */ /* 0x001fc800078208ff */
[----:B-1----:R-:W-:Y:S01]  /*e8a0*/  @!P0 IADD3.X R7, RZ, R6, RZ, P1, !PT ;  /* 0x00000006ff078210 */ /* 0x002fe20000ffe4ff */
[----:B--2---:R-:W-:Y:S01]  /*e8b0*/  @!P0 IMAD.MOV.U32 R2, RZ, RZ, R14 ;  /* 0x000000ffff028224 */ /* 0x004fe200078e000e */
[----:B------:R-:W-:Y:S03]  /*e8c0*/  SHFL.IDX PT, R6, R5, 0x3, 0x181f ;  /* 0x00781f0005067f89 */ /* 0x000fe600000e0000 */
[----:B------:R-:W-:Y:S01]  /*e8d0*/  @!P0 IMAD.MOV.U32 R3, RZ, RZ, R7 ;  /* 0x000000ffff038224 */ /* 0x000fe200078e0007 */
[----:B------:R-:W0:Y:S01]  /*e8e0*/  SHFL.IDX PT, R14, R0, 0x3, 0x181f ;  /* 0x00781f00000e7f89 */ /* 0x000e2200000e0000 */
[----:B------:R-:W-:-:S03]  /*e8f0*/  IADD3 R7, R4, 0x30, RZ ;  /* 0x0000003004077810 */ /* 0x000fc60007ffe0ff */
[----:B------:R-:W-:Y:S04]  /*e900*/  @!P0 LDGSTS.E.BYPASS.LTC128B.128 [R20+0x15400], desc[UR36][R2.64], !P2 ;  /* 0x1540000002148fae */ /* 0x000fe8000d101d64 */
[----:B------:R-:W-:Y:S04]  /*e910*/  @!P0 LDGSTS.E.BYPASS.LTC128B.128 [R20+0x19400], desc[UR36][R2.64+0x80], !P3 ;  /* 0x1940008002148fae */ /* 0x000fe8000d901d64 */
[----:B------:R-:W-:Y:S04]  /*e920*/  @!P0 LDGSTS.E.BYPASS.LTC128B.128 [R20+0x1d400], desc[UR36][R2.64+0x100], !P4 ;  /* 0x1d40010002148fae */ /* 0x000fe8000e101d64 */
[----:B------:R1:W-:Y:S01]  /*e930*/  @!P0 LDGSTS.E.BYPASS.LTC128B.128 [R20+0x21400], desc[UR36][R2.64+0x180], !P5 ;  /* 0x2140018002148fae */ /* 0x0003e2000e901d64 */
[----:B------:R-:W-:-:S13]  /*e940*/  ISETP.GE.AND P0, PT, R7, UR40, PT ;  /* 0x0000002807007c0c */ /* 0x000fda000bf06270 */
[----:B0-----:R-:W-:-:S05]  /*e950*/  @!P0 LEA R14, P1, R37, R14, 0x1 ;  /* 0x0000000e250e8211 */ /* 0x001fca00078208ff */
[----:B------:R-:W-:Y:S02]  /*e960*/  @!P0 IMAD.X R7, RZ, RZ, R6, P1 ;  /* 0x000000ffff078224 */ /* 0x000fe400008e0606 */
[----:B-1----:R-:W-:Y:S01]  /*e970*/  @!P0 IMAD.MOV.U32 R2, RZ, RZ, R14 ;  /* 0x000000ffff028224 */ /* 0x002fe200078e000e */
[----:B------:R-:W-:Y:S02]  /*e980*/  SHFL.IDX PT, R6, R5, 0x4, 0x181f ;  /* 0x00981f0005067f89 */ /* 0x000fe400000e0000 */
[----:B------:R-:W-:Y:S01]  /*e990*/  @!P0 MOV R3, R7 ;  /* 0x0000000700038202 */ /* 0x000fe20000000f00 */
[----:B------:R-:W-:Y:S01]  /*e9a0*/  VIADD R7, R4, 0x40 ;  /* 0x0000004004077836 */ /* 0x000fe20000000000 */
[----:B------:R-:W0:Y:S04]  /*e9b0*/  SHFL.IDX PT, R14, R0, 0x4, 0x181f ;  /* 0x00981f00000e7f89 */ /* 0x000e2800000e0000 */
[----:B------:R-:W-:Y:S04]  /*e9c0*/  @!P0 LDGSTS.E.BYPASS.LTC128B.128 [R20+0x15c00], desc[UR36][R2.64], !P2 ;  /* 0x15c0000002148fae */ /* 0x000fe8000d101d64 */
        /* <DEDUP_REMOVED lines=31> */
[----:B------:R0:W1:Y:S02]  /*ebc0*/  SHFL.IDX PT, R6, R5, 0x7, 0x181f ;  /* 0x00f81f0005067f89 */ /* 0x00006400000e0000 */
[----:B------:R-:W-:Y:S02]  /*ebd0*/  @!P0 MOV R3, R7 ;  /* 0x0000000700038202 */ /* 0x000fe40000000f00 */
[----:B------:R0:W2:Y:S04]  /*ebe0*/  SHFL.IDX PT, R14, R0, 0x7, 0x181f ;  /* 0x00f81f00000e7f89 */ /* 0x0000a800000e0000 */
[----:B------:R0:W-:Y:S04]  /*ebf0*/  @!P0 LDGSTS.E.BYPASS.LTC128B.128 [R20+0x17400], desc[UR36][R2.64], !P2 ;  /* 0x1740000002148fae */ /* 0x0001e8000d101d64 */
[----:B------:R0:W-:Y:S04]  /*ec00*/  @!P0 LDGSTS.E.BYPASS.LTC128B.128 [R20+0x1b400], desc[UR36][R2.64+0x80], !P3 ;  /* 0x1b40008002148fae */ /* 0x0001e8000d901d64 */
[----:B------:R0:W-:Y:S04]  /*ec10*/  @!P0 LDGSTS.E.BYPASS.LTC128B.128 [R20+0x1f400], desc[UR36][R2.64+0x100], !P4 ;  /* 0x1f40010002148fae */ /* 0x0001e8000e101d64 */
[----:B------:R0:W-:Y:S02]  /*ec20*/  @!P0 LDGSTS.E.BYPASS.LTC128B.128 [R20+0x23400], desc[UR36][R2.64+0x180], !P5 ;  /* 0x2340018002148fae */ /* 0x0001e4000e901d64 */
.L_x_124:
[----:B0-----:R-:W3:Y:S01]  /*ec30*/  LDL R0, [R1] ;  /* 0x0000000001007983 */ /* 0x001ee20000100800 */
[----:B------:R-:W-:-:S05]  /*ec40*/  VIADD R4, R4, 0x70 ;  /* 0x0000007004047836 */ /* 0x000fca0000000000 */
[----:B------:R-:W-:-:S13]  /*ec50*/  ISETP.GE.AND P0, PT, R4, UR40, PT ;  /* 0x0000002804007c0c */ /* 0x000fda000bf06270 */
[----:B--2---:R-:W-:-:S05]  /*ec60*/  @!P0 LEA R2, P1, R37, R14, 0x1 ;  /* 0x0000000e25028211 */ /* 0x004fca00078208ff */
[----:B-1----:R-:W-:-:S05]  /*ec70*/  @!P0 IMAD.X R3, RZ, RZ, R6, P1 ;  /* 0x000000ffff038224 */ /* 0x002fca00008e0606 */
[----:B------:R-:W-:Y:S01]  /*ec80*/  @!PT LDS RZ, [RZ] ;  /* 0x00000000fffff984 */ /* 0x000fe20000000800 */
[----:B------:R-:W-:Y:S01]  /*ec90*/  @!PT LDS RZ, [RZ] ;  /* 0x00000000fffff984 */ /* 0x000fe20000000800 */
[----:B------:R-:W-:Y:S01]  /*eca0*/  @!PT LDS RZ, [RZ] ;  /* 0x00000000fffff984 */ /* 0x000fe20000000800 */
[----:B------:R0:W-:Y:S04]  /*ecb0*/  @!P0 LDGSTS.E.BYPASS.LTC128B.128 [R20+0x17c00], desc[UR36][R2.64], !P2 ;  /* 0x17c0000002148fae */ /* 0x0001e8000d101d64 */
[----:B------:R0:W-:Y:S04]  /*ecc0*/  @!P0 LDGSTS.E.BYPASS.LTC128B.128 [R20+0x1bc00], desc[UR36][R2.64+0x80], !P3 ;  /* 0x1bc0008002148fae */ /* 0x0001e8000d901d64 */
[----:B------:R0:W-:Y:S04]  /*ecd0*/  @!P0 LDGSTS.E.BYPASS.LTC128B.128 [R20+0x1fc00], desc[UR36][R2.64+0x100], !P4 ;  /* 0x1fc0010002148fae */ /* 0x0001e8000e101d64 */
[----:B------:R0:W-:Y:S01]  /*ece0*/  @!P0 LDGSTS.E.BYPASS.LTC128B.128 [R20+0x23c00], desc[UR36][R2.64+0x180], !P5 ;  /* 0x23c0018002148fae */ /* 0x0001e2000e901d64 */
[----:B------:R-:W-:Y:S01]  /*ecf0*/  NOP ;  /* 0x0000000000007918 */ /* 0x000fe20000000000 */
[----:B------:R-:W-:Y:S02]  /*ed00*/  SYNCS.ARRIVE.TRANS64.RED.A0T1 RZ, [UR39+0x38800], RZ ;  /* 0x038800ffffff79a7 */ /* 0x000fe40008200427 */
[----:B------:R-:W-:Y:S01]  /*ed10*/  ARRIVES.LDGSTSBAR.64.TRANSCNT [UR39+0x38800] ;  /* 0x03880000ff0079b0 */ /* 0x000fe20008000aa7 */
[----:B---3--:R-:W-:-:S04]  /*ed20*/  LOP3.LUT R0, R0, 0x1, RZ, 0xc, !PT ;  /* 0x0000000100007812 */ /* 0x008fc800078e0cff */
[----:B------:R-:W-:Y:S01]  /*ed30*/  SHF.L.U32 R0, R0, 0x1f, RZ ;  /* 0x0000001f00007819 */ /* 0x000fe200000006ff */
[----:B------:R-:W-:Y:S01]  /*ed40*/  NOP ;  /* 0x0000000000007918 */ /* 0x000fe20000000000 */
[----:B------:R-:W-:Y:S01]  /*ed50*/  SYNCS.ARRIVE.TRANS64.A1T0 RZ, [UR39+0x38800], RZ ;  /* 0x038800ffffff79a7 */ /* 0x000fe20008100027 */
[----:B------:R-:W-:Y:S01]  /*ed60*/  BSSY B0, `(.L_x_55) ;  /* 0x0000003000007945 */ /* 0x000fe20003800000 */
[----:B------:R-:W1:Y:S03]  /*ed70*/  SYNCS.PHASECHK.TRANS64.TRYWAIT P0, [UR39+0x38820], R0 ;  /* 0x03882000ff0075a7 */ /* 0x000e660008000167 */
[----:B01----:R-:W-:Y:S05]  /*ed80*/  @!P0 BRA `(.L_x_56) ;  /* 0x0000002c00c48947 */ /* 0x003fea0003800000 */
.L_x_125:
[----:B------:R-:W-:Y:S05]  /*ed90*/  BSYNC B0 ;  /* 0x0000000000007941 */ /* 0x000fea0003800000 */
.L_x_55:
[----:B------:R-:W-:Y:S01]  /*eda0*/  UISETP.GE.AND UP0, UPT, UR38, 0x51, UPT ;  /* 0x000000512600788c */ /* 0x000fe2000bf06270 */
[----:B------:R-:W-:-:S05]  /*edb0*/  MOV R8, UR44 ;  /* 0x0000002c00087c02 */ /* 0x000fca0008000f00 */
[----:B------:R-:W-:-:S13]  /*edc0*/  PLOP3.LUT P0, PT, PT, PT, UP0, 0x40, 0x0 ;  /* 0x000000000000781c */ /* 0x000fda0003f0e808 */
[----:B------:R-:W-:Y:S05]  /*edd0*/  @P0 BRA `(.L_x_57) ;  /* 0x0000000c00e80947 */ /* 0x000fea0003800000 */
[----:B------:R-:W-:Y:S01]  /*ede0*/  BSSY B0, `(.L_x_57) ;  /* 0x00000f9000007945 */ /* 0x000fe20003800000 */
[----:B------:R-:W-:Y:S01]  /*edf0*/  IMAD.MOV.U32 R10, RZ, RZ, R25 ;  /* 0x000000ffff0a7224 */ /* 0x000fe200078e0019 */
[----:B0-----:R-:W-:Y:S01]  /*ee00*/  MOV R0, UR41 ;  /* 0x0000002900007c02 */ /* 0x001fe20008000f00 */
[----:B------:R-:W-:Y:S02]  /*ee10*/  IMAD.MOV.U32 R6, RZ, RZ, R22 ;  /* 0x000000ffff067224 */ /* 0x000fe400078e0016 */
[----:B------:R-:W-:-:S07]  /*ee20*/  IMAD.U32 R28, RZ, RZ, UR44 ;  /* 0x0000002cff1c7e24 */ /* 0x000fce000f8e00ff */
.L_x_70:
[----:B------:R-:W0:Y:S01]  /*ee30*/  LDC R2, c[0x0][0x430] ;  /* 0x00010c00ff027b82 */ /* 0x000e220000000800 */
[----:B------:R-:W-:Y:S02]  /*ee40*/  ISETP.GT.U32.AND P0, PT, R27, 0x4f, PT ;  /* 0x0000004f1b00780c */ /* 0x000fe40003f04070 */
[----:B------:R-:W-:Y:S01]  /*ee50*/  LOP3.LUT P2, RZ, R16, 0x100, RZ, 0xc0, !PT ;  /* 0x0000010010ff7812 */ /* 0x000fe2000784c0ff */
[----:B------:R-:W-:Y:S01]  /*ee60*/  VIADD R22, R6, 0x1 ;  /* 0x0000000106167836 */ /* 0x000fe20000000000 */
[----:B------:R-:W-:-:S09]  /*ee70*/  ULDC UR4, c[0x0][0x430] ;  /* 0x00010c0000047ab9 */ /* 0x000fd20000000800 */
[----:B------:R-:W1:Y:S01]  /*ee80*/  @!P0 LDC.64 R4, c[0x0][0x428] ;  /* 0x00010a00ff048b82 */ /* 0x000e620000000a00 */
[----:B0-----:R-:W-:Y:S01]  /*ee90*/  ISETP.NE.AND P1, PT, R2, 0x1, PT ;  /* 0x000000010200780c */ /* 0x001fe20003f25270 */
[----:B------:R-:W-:-:S04]  /*eea0*/  IMAD R2, R0, 0x50, R31 ;  /* 0x0000005000027824 */ /* 0x000fc800078e021f */
[----:B------:R-:W-:-:S05]  /*eeb0*/  IMAD.IADD R7, R27, 0x1, R2 ;  /* 0x000000011b077824 */ /* 0x000fca00078e0202 */
[----:B------:R-:W-:-:S03]  /*eec0*/  MOV R11, R7 ;  /* 0x00000007000b7202 */ /* 0x000fc60000000f00 */
[----:B------:R-:W0:Y:S08]  /*eed0*/  @P1 LDC R8, c[0x0][0x434] ;  /* 0x00010d00ff081b82 */ /* 0x000e300000000800 */
[----:B------:R-:W2:Y:S01]  /*eee0*/  @P1 LDC R3, c[0x0][0x438] ;  /* 0x00010e00ff031b82 */ /* 0x000ea20000000800 */
[----:B0-----:R-:W-:-:S07]  /*eef0*/  @P1 IMAD.HI.U32 R2, R7, R8, RZ ;  /* 0x0000000807021227 */ /* 0x001fce00078e00ff */
[----:B------:R-:W0:Y:S01]  /*ef00*/  @!P0 LDC.64 R8, c[0x0][0x418] ;  /* 0x00010600ff088b82 */ /* 0x000e220000000a00 */
[----:B--2---:R-:W-:Y:S01]  /*ef10*/  @P1 SHF.R.U32.HI R11, RZ, R3, R2 ;  /* 0x00000003ff0b1219 */ /* 0x004fe20000011602 */
[----:B-1----:R-:W-:-:S03]  /*ef20*/  @!P0 IMAD R2, R32, R4, RZ ;  /* 0x0000000420028224 */ /* 0x002fc600078e02ff */
[--C-:B------:R-:W-:Y:S01]  /*ef30*/  @!P0 SHF.R.S32.HI R3, RZ, 0x1f, R11.reuse ;  /* 0x0000001fff038819 */ /* 0x100fe2000001140b */
[----:B------:R-:W-:Y:S02]  /*ef40*/  @!P0 IMAD R5, R30, R5, R2 ;  /* 0x000000051e058224 */ /* 0x000fe400078e0202 */
[----:B------:R-:W-:-:S04]  /*ef50*/  @!P0 IMAD.MOV.U32 R2, RZ, RZ, R11 ;  /* 0x000000ffff028224 */ /* 0x000fc800078e000b */
[----:B------:R-:W-:Y:S01]  /*ef60*/  @!P0 IMAD.WIDE.U32 R2, R30, R4, R2 ;  /* 0x000000041e028225 */ /* 0x000fe200078e0002 */
[----:B------:R-:W-:-:S03]  /*ef70*/  MOV R4, RZ ;  /* 0x000000ff00047202 */ /* 0x000fc60000000f00 */
[----:B------:R-:W-:Y:S01]  /*ef80*/  @!P0 IMAD.IADD R3, R5, 0x1, R3 ;  /* 0x0000000105038824 */ /* 0x000fe200078e0203 */
[----:B0-----:R-:W-:-:S04]  /*ef90*/  @!P0 LEA R8, P1, R2, R8, 0x2 ;  /* 0x0000000802088211 */ /* 0x001fc800078210ff */
[----:B------:R-:W-:Y:S01]  /*efa0*/  @!P0 LEA.HI.X R9, R2, R9, R3, 0x2, P1 ;  /* 0x0000000902098211 */ /* 0x000fe200008f1403 */
[----:B------:R-:W-:-:S04]  /*efb0*/  IMAD.MOV R2, RZ, RZ, -R11 ;  /* 0x000000ffff027224 */ /* 0x000fc800078e0a0b */
[----:B------:R0:W5:Y:S01]  /*efc0*/  @!P0 LDG.E R4, desc[UR36][R8.64] ;  /* 0x0000002408048981 */ /* 0x000162000c1e1900 */
[----:B------:R-:W-:Y:S01]  /*efd0*/  ISETP.NE.AND P0, PT, R22, 0x2, PT ;  /* 0x000000021600780c */ /* 0x000fe20003f05270 */
[----:B------:R-:W-:-:S03]  /*efe0*/  IMAD R5, R2, UR4, R7 ;  /* 0x0000000402057c24 */ /* 0x000fc6000f8e0207 */
[----:B------:R-:W-:Y:S02]  /*eff0*/  SEL R25, RZ, 0x1, P0 ;  /* 0x00000001ff197807 */ /* 0x000fe40000000000 */
[----:B------:R-:W-:Y:S02]  /*f000*/  SEL R22, R22, RZ, P0 ;  /* 0x000000ff16167207 */ /* 0x000fe40000000000 */
[----:B------:R-:W-:Y:S02]  /*f010*/  LOP3.LUT R25, R10, R25, RZ, 0x3c, !PT ;  /* 0x000000190a197212 */ /* 0x000fe400078e3cff */
[----:B0-----:R-:W-:Y:S01]  /*f020*/  MOV R8, R0 ;  /* 0x0000000000087202 */ /* 0x001fe20000000f00 */
[----:B------:R-:W-:Y:S06]  /*f030*/  @!P2 BRA `(.L_x_58) ;  /* 0x000000000004a947 */ /* 0x000fec0003800000 */
[----:B------:R-:W-:Y:S01]  /*f040*/  BPT.TRAP 0x1 ;  /* 0x000000040000795c */ /* 0x000fe20000300000 */
.L_x_58:
[----:B------:R-:W-:Y:S01]  /*f050*/  LEA R7, R22, UR39, 0x3 ;  /* 0x0000002716077c11 */ /* 0x000fe2000f8e18ff */
[----:B------:R-:W-:Y:S01]  /*f060*/  BSSY B1, `(.L_x_59) ;  /* 0x0000004000017945 */ /* 0x000fe20003800000 */
[----:B------:R-:W-:-:S04]  /*f070*/  SHF.L.U32 R0, R25, 0x1f, RZ ;  /* 0x0000001f19007819 */ /* 0x000fc800000006ff */
[----:B------:R-:W0:Y:S02]  /*f080*/  SYNCS.PHASECHK.TRANS64.TRYWAIT P0, [R7+URZ+0x38840], R0 ;  /* 0x03884000070075a7 */ /* 0x000e24000800017f */
[----:B0-----:R-:W-:Y:S05]  /*f090*/  @!P0 BRA `(.L_x_60) ;  /* 0x0000002c00188947 */ /* 0x001fea0003800000 */
.L_x_126:
[----:B------:R-:W-:Y:S05]  /*f0a0*/  BSYNC B1 ;  /* 0x0000000000017941 */ /* 0x000fea0003800000 */
.L_x_59:
[----:B------:R-:W-:Y:S01]  /*f0b0*/  SHF.R.S32.HI R21, RZ, 0x1f, R5 ;  /* 0x0000001fff157819 */ /* 0x000fe20000011405 */
[----:B------:R-:W-:Y:S01]  /*f0c0*/  ULDC.64 UR4, c[0x0][0x300] ;  /* 0x0000c00000047ab9 */ /* 0x000fe20000000a00 */
[----:B-----5:R-:W-:Y:S01]  /*f0d0*/  SHF.R.S32.HI R24, RZ, 0x1f, R4 ;  /* 0x0000001fff187819 */ /* 0x020fe20000011404 */
[----:B------:R-:W-:Y:S01]  /*f0e0*/  IMAD.WIDE.U32 R2, R5, UR4, RZ ;  /* 0x0000000405027c25 */ /* 0x000fe2000f8e00ff */
[C---:B------:R-:W-:Y:S02]  /*f0f0*/  LOP3.LUT P4, RZ, R16.reuse, 0x8, RZ, 0xc0, !PT ;  /* 0x0000000810ff7812 */ /* 0x040fe4000788c0ff */
[C---:B------:R-:W-:Y:S01]  /*f100*/  LOP3.LUT P3, RZ, R16.reuse, 0x4, RZ, 0xc0, !PT ;  /* 0x0000000410ff7812 */ /* 0x040fe2000786c0ff */
[----:B0-----:R-:W-:Y:S01]  /*f110*/  IMAD R0, R21, UR4, RZ ;  /* 0x0000000415007c24 */ /* 0x001fe2000f8e02ff */
[----:B------:R-:W-:Y:S01]  /*f120*/  LOP3.LUT P2, RZ, R16, 0x2, RZ, 0xc0, !PT ;  /* 0x0000000210ff7812 */ /* 0x000fe2000784c0ff */
[----:B------:R-:W-:Y:S01]  /*f130*/  IMAD R20, R22, 0x5000, R26 ;  /* 0x0000500016147824 */ /* 0x000fe200078e021a */
[----:B------:R-:W-:Y:S01]  /*f140*/  LOP3.LUT P1, RZ, R16, 0x1, RZ, 0xc0, !PT ;  /* 0x0000000110ff7812 */ /* 0x000fe2000782c0ff */
        /* <DEDUP_REMOVED lines=8> */
[----:B------:R-:W-:Y:S02]  /*f1d0*/  IMAD.IADD R3, R3, 0x1, R9 ;  /* 0x0000000103037824 */ /* 0x000fe400078e0209 */
[C---:B------:R-:W-:Y:S02]  /*f1e0*/  IMAD R23, R19.reuse, UR5, R0 ;  /* 0x0000000513177c24 */ /* 0x040fe4000f8e0200 */
[----:B------:R-:W-:Y:S01]  /*f1f0*/  IMAD.WIDE.U32 R2, R19, UR4, R2 ;  /* 0x0000000413027c25 */ /* 0x000fe2000f8e0002 */
[----:B------:R-:W-:-:S04]  /*f200*/  ULDC.64 UR4, c[0x0][0x2e8] ;  /* 0x0000ba0000047ab9 */ /* 0x000fc80000000a00 */
[----:B------:R-:W-:Y:S02]  /*f210*/  IADD3 R23, R23, R3, RZ ;  /* 0x0000000317177210 */ /* 0x000fe40007ffe0ff */
[----:B------:R-:W-:Y:S01]  /*f220*/  LEA R9, P0, R2, UR4, 0x1 ;  /* 0x0000000402097c11 */ /* 0x000fe2000f8008ff */
[----:B------:R-:W-:-:S03]  /*f230*/  UMOV UR4, 0xffffffff ;  /* 0xffffffff00047882 */ /* 0x000fc60000000000 */
[----:B------:R-:W-:Y:S01]  /*f240*/  LEA.HI.X R23, R2, UR5, R23, 0x1, P0 ;  /* 0x0000000502177c11 */ /* 0x000fe200080f0c17 */
[----:B------:R-:W-:Y:S08]  /*f250*/  BRA.DIV UR4, `(.L_x_61) ;  /* 0x0000002a04bc7947 */ /* 0x000ff0000b800000 */
[----:B------:R-:W0:Y:S01]  /*f260*/  SHFL.IDX PT, R14, R9, RZ, 0x181f ;  /* 0x00181fff090e7589 */ /* 0x000e2200000e0000 */
[----:B------:R-:W-:Y:S01]  /*f270*/  IMAD.SHL.U32 R0, R37, 0x2, RZ ;  /* 0x0000000225007824 */ /* 0x000fe200078e00ff */
[----:B------:R-:W-:Y:S02]  /*f280*/  LEA R20, R20, UR39, 0x1 ;  /* 0x0000002714147c11 */ /* 0x000fe4000f8e08ff */
[----:B------:R-:W1:Y:S04]  /*f290*/  SHFL.IDX PT, R3, R23, RZ, 0x181f ;  /* 0x00181fff17037589 */ /* 0x000e6800000e0000 */
[----:B------:R-:W-:Y:S01]  /*f2a0*/  SHFL.IDX PT, R35, R23, 0x1, 0x181f ;  /* 0x00381f0017237f89 */ /* 0x000fe200000e0000 */
[----:B0-----:R-:W-:-:S03]  /*f2b0*/  IADD3 R2, P0, R14, R0, RZ ;  /* 0x000000000e027210 */ /* 0x001fc60007f1e0ff */
[----:B------:R-:W0:Y:S02]  /*f2c0*/  SHFL.IDX PT, R14, R9, 0x1, 0x181f ;  /* 0x00381f00090e7f89 */ /* 0x000e2400000e0000 */
[----:B-1----:R-:W-:-:S05]  /*f2d0*/  IMAD.X R3, RZ, RZ, R3, P0 ;  /* 0x000000ffff037224 */ /* 0x002fca00000e0603 */
[----:B------:R-:W-:Y:S04]  /*f2e0*/  LDGSTS.E.BYPASS.LTC128B.128 [R20+0x24400], desc[UR36][R2.64], !P4 ;  /* 0x2440000002147fae */ /* 0x000fe8000e101d64 */
[----:B------:R-:W-:Y:S04]  /*f2f0*/  LDGSTS.E.BYPASS.LTC128B.128 [R20+0x26c00], desc[UR36][R2.64+0x80], !P3 ;  /* 0x26c0008002147fae */ /* 0x000fe8000d901d64 */
[----:B------:R-:W-:Y:S04]  /*f300*/  LDGSTS.E.BYPASS.LTC128B.128 [R20+0x29400], desc[UR36][R2.64+0x100], !P2 ;  /* 0x2940010002147fae */ /* 0x000fe8000d101d64 */
[----:B------:R0:W-:Y:S02]  /*f310*/  LDGSTS.E.BYPASS.LTC128B.128 [R20+0x2bc00], desc[UR36][R2.64+0x180], !P1 ;  /* 0x2bc0018002147fae */ /* 0x0001e4000c901d64 */
[----:B0-----:R-:W-:-:S02]  /*f320*/  IADD3 R2, P0, R14, R0, RZ ;  /* 0x000000000e027210 */ /* 0x001fc40007f1e0ff */
[----:B------:R-:W0:Y:S02]  /*f330*/  SHFL.IDX PT, R14, R9, 0x2, 0x181f ;  /* 0x00581f00090e7f89 */ /* 0x000e2400000e0000 */
[----:B------:R-:W-:Y:S02]  /*f340*/  IADD3.X R3, RZ, R35, RZ, P0, !PT ;  /* 0x00000023ff037210 */ /* 0x000fe400007fe4ff */
[----:B------:R-:W1:Y:S04]  /*f350*/  SHFL.IDX PT, R35, R23, 0x2, 0x181f ;  /* 0x00581f0017237f89 */ /* 0x000e6800000e0000 */
[----:B------:R-:W-:Y:S04]  /*f360*/  LDGSTS.E.BYPASS.LTC128B.128 [R20+0x24c00], desc[UR36][R2.64], !P4 ;  /* 0x24c0000002147fae */ /* 0x000fe8000e101d64 */
[----:B------:R-:W-:Y:S04]  /*f370*/  LDGSTS.E.BYPASS.LTC128B.128 [R20+0x27400], desc[UR36][R2.64+0x80], !P3 ;  /* 0x2740008002147fae */ /* 0x000fe8000d901d64 */
[----:B------:R-:W-:Y:S04]  /*f380*/  LDGSTS.E.BYPASS.LTC128B.128 [R20+0x29c00], desc[UR36][R2.64+0x100], !P2 ;  /* 0x29c0010002147fae */ /* 0x000fe8000d101d64 */
[----:B------:R0:W-:Y:S02]  /*f390*/  LDGSTS.E.BYPASS.LTC128B.128 [R20+0x2c400], desc[UR36][R2.64+0x180], !P1 ;  /* 0x2c40018002147fae */ /* 0x0001e4000c901d64 */
[----:B0-----:R-:W-:-:S02]  /*f3a0*/  IADD3 R2, P0, R14, R0, RZ ;  /* 0x000000000e027210 */ /* 0x001fc40007f1e0ff */
[----:B------:R-:W0:Y:S03]  /*f3b0*/  SHFL.IDX PT, R14, R9, 0x3, 0x181f ;  /* 0x00781f00090e7f89 */ /* 0x000e2600000e0000 */
[----:B-1----:R-:W-:Y:S02]  /*f3c0*/  IMAD.X R3, RZ, RZ, R35, P0 ;  /* 0x000000ffff037224 */ /* 0x002fe400000e0623 */
[----:B------:R-:W1:Y:S04]  /*f3d0*/  SHFL.IDX PT, R35, R23, 0x3, 0x181f ;  /* 0x00781f0017237f89 */ /* 0x000e6800000e0000 */
[----:B------:R-:W-:Y:S04]  /*f3e0*/  LDGSTS.E.BYPASS.LTC128B.128 [R20+0x25400], desc[UR36][R2.64], !P4 ;  /* 0x2540000002147fae */ /* 0x000fe8000e101d64 */
[----:B------:R-:W-:Y:S04]  /*f3f0*/  LDGSTS.E.BYPASS.LTC128B.128 [R20+0x27c00], desc[UR36][R2.64+0x80], !P3 ;  /* 0x27c0008002147fae */ /* 0x000fe8000d901d64 */
[----:B------:R-:W-:Y:S04]  /*f400*/  LDGSTS.E.BYPASS.LTC128B.128 [R20+0x2a400], desc[UR36][R2.64+0x100], !P2 ;  /* 0x2a40010002147fae */ /* 0x000fe8000d101d64 */
[----:B------:R0:W-:Y:S02]  /*f410*/  LDGSTS.E.BYPASS.LTC128B.128 [R20+0x2cc00], desc[UR36][R2.64+0x180], !P1 ;  /* 0x2cc0018002147fae */ /* 0x0001e4000c901d64 */
[----:B0-----:R-:W-:-:S02]  /*f420*/  IADD3 R2, P0, R14, R0, RZ ;  /* 0x000000000e027210 */ /* 0x001fc40007f1e0ff */
[----:B------:R0:W2:Y:S03]  /*f430*/  SHFL.IDX PT, R14, R9, 0x4, 0x181f ;  /* 0x00981f00090e7f89 */ /* 0x0000a600000e0000 */
[----:B-1----:R-:W-:Y:S02]  /*f440*/  IMAD.X R3, RZ, RZ, R35, P0 ;  /* 0x000000ffff037224 */ /* 0x002fe400000e0623 */
[----:B------:R0:W1:Y:S04]  /*f450*/  SHFL.IDX PT, R35, R23, 0x4, 0x181f ;  /* 0x00981f0017237f89 */ /* 0x00006800000e0000 */
[----:B------:R0:W-:Y:S04]  /*f460*/  LDGSTS.E.BYPASS.LTC128B.128 [R20+0x25c00], desc[UR36][R2.64], !P4 ;  /* 0x25c0000002147fae */ /* 0x0001e8000e101d64 */
[----:B------:R0:W-:Y:S04]  /*f470*/  LDGSTS.E.BYPASS.LTC128B.128 [R20+0x28400], desc[UR36][R2.64+0x80], !P3 ;  /* 0x2840008002147fae */ /* 0x0001e8000d901d64 */
[----:B------:R0:W-:Y:S04]  /*f480*/  LDGSTS.E.BYPASS.LTC128B.128 [R20+0x2ac00], desc[UR36][R2.64+0x100], !P2 ;  /* 0x2ac0010002147fae */ /* 0x0001e8000d101d64 */
[----:B------:R0:W-:Y:S02]  /*f490*/  LDGSTS.E.BYPASS.LTC128B.128 [R20+0x2d400], desc[UR36][R2.64+0x180], !P1 ;  /* 0x2d40018002147fae */ /* 0x0001e4000c901d64 */
.L_x_138:
[----:B0-2---:R-:W-:-:S04]  /*f4a0*/  IADD3 R2, P0, R14, R0, RZ ;  /* 0x000000000e027210 */ /* 0x005fc80007f1e0ff */
[----:B-1----:R-:W-:Y:S02]  /*f4b0*/  IADD3.X R3, RZ, R35, RZ, P0, !PT ;  /* 0x00000023ff037210 */ /* 0x002fe400007fe4ff */
[----:B------:R-:W-:-:S03]  /*f4c0*/  PLOP3.LUT P0, PT, PT, PT, PT, 0x80, 0x0 ;  /* 0x000000000000781c */ /* 0x000fc60003f0f070 */
[----:B------:R-:W-:Y:S01]  /*f4d0*/  @!PT LDS RZ, [RZ] ;  /* 0x00000000fffff984 */ /* 0x000fe20000000800 */
[----:B------:R-:W-:Y:S01]  /*f4e0*/  @!PT LDS RZ, [RZ] ;  /* 0x00000000fffff984 */ /* 0x000fe20000000800 */
[----:B------:R-:W-:Y:S01]  /*f4f0*/  @!PT LDS RZ, [RZ] ;  /* 0x00000000fffff984 */ /* 0x000fe20000000800 */
[----:B------:R0:W-:Y:S04]  /*f500*/  LDGSTS.E.BYPASS.LTC128B.128 [R20+0x26400], desc[UR36][R2.64], !P4 ;  /* 0x2640000002147fae */ /* 0x0001e8000e101d64 */
[----:B------:R0:W-:Y:S04]  /*f510*/  LDGSTS.E.BYPASS.LTC128B.128 [R20+0x28c00], desc[UR36][R2.64+0x80], !P3 ;  /* 0x28c0008002147fae */ /* 0x0001e8000d901d64 */
[----:B------:R0:W-:Y:S04]  /*f520*/  LDGSTS.E.BYPASS.LTC128B.128 [R20+0x2b400], desc[UR36][R2.64+0x100], !P2 ;  /* 0x2b40010002147fae */ /* 0x0001e8000d101d64 */
[----:B------:R0:W-:Y:S01]  /*f530*/  LDGSTS.E.BYPASS.LTC128B.128 [R20+0x2dc00], desc[UR36][R2.64+0x180], !P1 ;  /* 0x2dc0018002147fae */ /* 0x0001e2000c901d64 */
[----:B------:R-:W-:Y:S01]  /*f540*/  NOP ;  /* 0x0000000000007918 */ /* 0x000fe20000000000 */
.L_x_62:
        /* <DEDUP_REMOVED lines=10> */
.L_x_63:
[----:B------:R1:W-:Y:S01]  /*f5f0*/  SYNCS.ARRIVE.TRANS64.A1T0 RZ, [R7+URZ+0x38830], RZ ;  /* 0x038830ff07ff79a7 */ /* 0x0003e2000810003f */
[----:B------:R-:W-:Y:S05]  /*f600*/  @!P2 BRA `(.L_x_64) ;  /* 0x000000000004a947 */ /* 0x000fea0003800000 */
[----:B------:R-:W-:Y:S01]  /*f610*/  BPT.TRAP 0x1 ;  /* 0x000000040000795c */ /* 0x000fe20000300000 */
.L_x_64:
[----:B0-----:R-:W-:Y:S01]  /*f620*/  SHF.L.U32 R2, R10, 0x1f, RZ ;  /* 0x0000001f0a027819 */ /* 0x001fe200000006ff */
[----:B------:R-:W-:Y:S01]  /*f630*/  IMAD.MOV.U32 R9, RZ, RZ, -0x50 ;  /* 0xffffffb0ff097424 */ /* 0x000fe200078e00ff */
[----:B-1----:R-:W-:Y:S01]  /*f640*/  LEA R7, R6, UR39, 0x3 ;  /* 0x0000002706077c11 */ /* 0x002fe2000f8e18ff */
[----:B------:R-:W-:Y:S02]  /*f650*/  BSSY B1, `(.L_x_65) ;  /* 0x0000004000017945 */ /* 0x000fe40003800000 */
[----:B------:R-:W-:Y:S01]  /*f660*/  IMAD R9, R28, R9, UR38 ;  /* 0x000000261c097e24 */ /* 0x000fe2000f8e0209 */
[----:B------:R-:W0:Y:S02]  /*f670*/  SYNCS.PHASECHK.TRANS64.TRYWAIT P0, [R7+URZ+0x38860], R2 ;  /* 0x03886002070075a7 */ /* 0x000e24000800017f */
[----:B0-----:R-:W-:Y:S05]  /*f680*/  @!P0 BRA `(.L_x_66) ;  /* 0x0000002c00308947 */ /* 0x001fea0003800000 */
.L_x_139:
[----:B------:R-:W-:Y:S05]  /*f690*/  BSYNC B1 ;  /* 0x0000000000017941 */ /* 0x000fea0003800000 */
.L_x_65:
[----:B------:R-:W-:Y:S01]  /*f6a0*/  UMOV UR4, 0xffffffff ;  /* 0xffffffff00047882 */ /* 0x000fe20000000000 */
[----:B------:R-:W-:Y:S01]  /*f6b0*/  LOP3.LUT P4, RZ, R16, 0x80, RZ, 0xc0, !PT ;  /* 0x0000008010ff7812 */ /* 0x000fe2000788c0ff */
[----:B------:R-:W-:Y:S01]  /*f6c0*/  IMAD R6, R6, 0x5000, R26 ;  /* 0x0000500006067824 */ /* 0x000fe200078e021a */
[C---:B------:R-:W-:Y:S01]  /*f6d0*/  LOP3.LUT P3, RZ, R16.reuse, 0x40, RZ, 0xc0, !PT ;  /* 0x0000004010ff7812 */ /* 0x040fe2000786c0ff */
[----:B------:R-:W-:Y:S01]  /*f6e0*/  IMAD.IADD R9, R9, 0x1, -R34 ;  /* 0x0000000109097824 */ /* 0x000fe200078e0a22 */
[C---:B------:R-:W-:Y:S02]  /*f6f0*/  LOP3.LUT P2, RZ, R16.reuse, 0x20, RZ, 0xc0, !PT ;  /* 0x0000002010ff7812 */ /* 0x040fe4000784c0ff */
[----:B------:R-:W-:Y:S01]  /*f700*/  LOP3.LUT P1, RZ, R16, 0x10, RZ, 0xc0, !PT ;  /* 0x0000001010ff7812 */ /* 0x000fe2000782c0ff */
[----:B------:R-:W-:-:S12]  /*f710*/  BRA.DIV UR4, `(.L_x_67) ;  /* 0x0000002e04207947 */ /* 0x000fd8000b800000 */
[----:B------:R-:W0:Y:S01]  /*f720*/  SHFL.IDX PT, R14, R17, RZ, 0x181f ;  /* 0x00181fff110e7589 */ /* 0x000e2200000e0000 */
[----:B------:R-:W-:-:S03]  /*f730*/  LEA R6, R6, UR39, 0x1 ;  /* 0x0000002706067c11 */ /* 0x000fc6000f8e08ff */
[----:B------:R-:W1:Y:S01]  /*f740*/  SHFL.IDX PT, R3, R18, RZ, 0x181f ;  /* 0x00181fff12037589 */ /* 0x000e6200000e0000 */
[----:B0-----:R-:W-:-:S03]  /*f750*/  IADD3 R2, P0, R14, R0, RZ ;  /* 0x000000000e027210 */ /* 0x001fc60007f1e0ff */
[----:B------:R-:W0:Y:S01]  /*f760*/  SHFL.IDX PT, R14, R17, 0x1, 0x181f ;  /* 0x00381f00110e7f89 */ /* 0x000e2200000e0000 */
[----:B-1----:R-:W-:Y:S02]  /*f770*/  IADD3.X R3, RZ, R3, RZ, P0, !PT ;  /* 0x00000003ff037210 */ /* 0x002fe400007fe4ff */
[----:B------:R-:W-:-:S13]  /*f780*/  ISETP.LT.OR P0, PT, R9, 0x1, P4 ;  /* 0x000000010900780c */ /* 0x000fda0002701670 */
[----:B------:R-:W-:Y:S01]  /*f790*/  LDGSTS.E.BYPASS.LTC128B.128 [R6+0x400], desc[UR36][R2.64], !P0 ;  /* 0x0040000002067fae */ /* 0x000fe2000c101d64 */
[----:B------:R-:W-:-:S13]  /*f7a0*/  ISETP.LT.OR P0, PT, R9, 0x1, P3 ;  /* 0x000000010900780c */ /* 0x000fda0001f01670 */
[----:B------:R-:W-:Y:S01]  /*f7b0*/  LDGSTS.E.BYPASS.LTC128B.128 [R6+0x2c00], desc[UR36][R2.64+0x80], !P0 ;  /* 0x02c0008002067fae */ /* 0x000fe2000c101d64 */
[----:B------:R-:W-:-:S13]  /*f7c0*/  ISETP.LT.OR P0, PT, R9, 0x1, P2 ;  /* 0x000000010900780c */ /* 0x000fda0001701670 */
[----:B------:R-:W-:Y:S01]  /*f7d0*/  LDGSTS.E.BYPASS.LTC128B.128 [R6+0x5400], desc[UR36][R2.64+0x100], !P0 ;  /* 0x0540010002067fae */ /* 0x000fe2000c101d64 */
[----:B------:R-:W-:-:S13]  /*f7e0*/  ISETP.LT.OR P0, PT, R9, 0x1, P1 ;  /* 0x000000010900780c */ /* 0x000fda0000f01670 */
[----:B------:R1:W-:Y:S04]  /*f7f0*/  LDGSTS.E.BYPASS.LTC128B.128 [R6+0x7c00], desc[UR36][R2.64+0x180], !P0 ;  /* 0x07c0018002067fae */ /* 0x0003e8000c101d64 */
[----:B-1----:R-:W1:Y:S01]  /*f800*/  SHFL.IDX PT, R3, R18, 0x1, 0x181f ;  /* 0x00381f0012037f89 */ /* 0x002e6200000e0000 */
[----:B0-----:R-:W-:-:S03]  /*f810*/  IADD3 R2, P0, R14, R0, RZ ;  /* 0x000000000e027210 */ /* 0x001fc60007f1e0ff */
[----:B------:R-:W0:Y:S02]  /*f820*/  SHFL.IDX PT, R14, R17, 0x2, 0x181f ;  /* 0x00581f00110e7f89 */ /* 0x000e2400000e0000 */
[----:B-1----:R-:W-:Y:S01]  /*f830*/  IMAD.X R3, RZ, RZ, R3, P0 ;  /* 0x000000ffff037224 */ /* 0x002fe200000e0603 */
        /* <DEDUP_REMOVED lines=22> */
[----:B------:R-:W2:Y:S04]  /*f9a0*/  SHFL.IDX PT, R18, R18, 0x4, 0x181f ;  /* 0x00981f0012127f89 */ /* 0x000ea800000e0000 */
[----:B------:R3:W4:Y:S01]  /*f9b0*/  SHFL.IDX PT, R14, R17, 0x4, 0x181f ;  /* 0x00981f00110e7f89 */ /* 0x00072200000e0000 */
[----:B-1----:R-:W-:Y:S02]  /*f9c0*/  IADD3.X R3, RZ, R3, RZ, P0, !PT ;  /* 0x00000003ff037210 */ /* 0x002fe400007fe4ff */
[----:B------:R-:W-:-:S13]  /*f9d0*/  ISETP.LT.OR P0, PT, R9, 0x31, P4 ;  /* 0x000000310900780c */ /* 0x000fda0002701670 */
[----:B------:R3:W-:Y:S01]  /*f9e0*/  LDGSTS.E.BYPASS.LTC128B.128 [R6+0x1c00], desc[UR36][R2.64], !P0 ;  /* 0x01c0000002067fae */ /* 0x0007e2000c101d64 */
[----:B------:R-:W-:-:S13]  /*f9f0*/  ISETP.LT.OR P0, PT, R9, 0x31, P3 ;  /* 0x000000310900780c */ /* 0x000fda0001f01670 */
[----:B------:R3:W-:Y:S01]  /*fa00*/  LDGSTS.E.BYPASS.LTC128B.128 [R6+0x4400], desc[UR36][R2.64+0x80], !P0 ;  /* 0x0440008002067fae */ /* 0x0007e2000c101d64 */
[----:B------:R-:W-:-:S13]  /*fa10*/  ISETP.LT.OR P0, PT, R9, 0x31, P2 ;  /* 0x000000310900780c */ /* 0x000fda0001701670 */
[----:B------:R3:W-:Y:S01]  /*fa20*/  LDGSTS.E.BYPASS.LTC128B.128 [R6+0x6c00], desc[UR36][R2.64+0x100], !P0 ;  /* 0x06c0010002067fae */ /* 0x0007e2000c101d64 */
[----:B------:R-:W-:-:S13]  /*fa30*/  ISETP.LT.OR P0, PT, R9, 0x31, P1 ;  /* 0x000000310900780c */ /* 0x000fda0000f01670 */
[----:B--2-4-:R3:W-:Y:S02]  /*fa40*/  LDGSTS.E.BYPASS.LTC128B.128 [R6+0x9400], desc[UR36][R2.64+0x180], !P0 ;  /* 0x0940018002067fae */ /* 0x0147e4000c101d64 */
.L_x_151:
[----:B0--3--:R-:W-:Y:S01]  /*fa50*/  IADD3 R2, P0, R14, R0, RZ ;  /* 0x000000000e027210 */ /* 0x009fe20007f1e0ff */
[----:B------:R-:W-:Y:S02]  /*fa60*/  ULDC.64 UR4, c[0x0][0x328] ;  /* 0x0000ca0000047ab9 */ /* 0x000fe40000000a00 */
[----:B------:R-:W-:Y:S02]  /*fa70*/  IMAD R0, R21, UR4, RZ ;  /* 0x0000000415007c24 */ /* 0x000fe4000f8e02ff */
[----:B------:R-:W-:Y:S01]  /*fa80*/  IMAD.X R3, RZ, RZ, R18, P0 ;  /* 0x000000ffff037224 */ /* 0x000fe200000e0612 */
[----:B------:R-:W-:-:S13]  /*fa90*/  ISETP.LT.OR P0, PT, R9, 0x41, P4 ;  /* 0x000000410900780c */ /* 0x000fda0002701670 */
[----:B------:R-:W-:Y:S01]  /*faa0*/  @!PT LDS RZ, [RZ] ;  /* 0x00000000fffff984 */ /* 0x000fe20000000800 */
[----:B------:R-:W-:Y:S01]  /*fab0*/  @!PT LDS RZ, [RZ] ;  /* 0x00000000fffff984 */ /* 0x000fe20000000800 */
[----:B------:R-:W-:Y:S01]  /*fac0*/  @!PT LDS RZ, [RZ] ;  /* 0x00000000fffff984 */ /* 0x000fe20000000800 */
[----:B------:R-:W-:Y:S01]  /*fad0*/  LDGSTS.E.BYPASS.LTC128B.128 [R6+0x2400], desc[UR36][R2.64], !P0 ;  /* 0x0240000002067fae */ /* 0x000fe2000c101d64 */
[----:B------:R-:W-:-:S13]  /*fae0*/  ISETP.LT.OR P0, PT, R9, 0x41, P3 ;  /* 0x000000410900780c */ /* 0x000fda0001f01670 */
[----:B------:R-:W-:Y:S01]  /*faf0*/  LDGSTS.E.BYPASS.LTC128B.128 [R6+0x4c00], desc[UR36][R2.64+0x80], !P0 ;  /* 0x04c0008002067fae */ /* 0x000fe2000c101d64 */
[----:B------:R-:W-:-:S13]  /*fb00*/  ISETP.LT.OR P0, PT, R9, 0x41, P2 ;  /* 0x000000410900780c */ /* 0x000fda0001701670 */
[----:B------:R-:W-:Y:S01]  /*fb10*/  LDGSTS.E.BYPASS.LTC128B.128 [R6+0x7400], desc[UR36][R2.64+0x100], !P0 ;  /* 0x0740010002067fae */ /* 0x000fe2000c101d64 */
[----:B------:R-:W-:Y:S01]  /*fb20*/  ISETP.LT.OR P0, PT, R9, 0x41, P1 ;  /* 0x000000410900780c */ /* 0x000fe20000f01670 */
[----:B------:R-:W-:-:S12]  /*fb30*/  IMAD R9, R5, UR5, R0 ;  /* 0x0000000505097c24 */ /* 0x000fd8000f8e0200 */
[----:B------:R0:W-:Y:S02]  /*fb40*/  LDGSTS.E.BYPASS.LTC128B.128 [R6+0x9c00], desc[UR36][R2.64+0x180], !P0 ;  /* 0x09c0018002067fae */ /* 0x0001e4000c101d64 */
        /* <DEDUP_REMOVED lines=10> */
[----:B------:R-:W-:Y:S01]  /*fbf0*/  NOP ;  /* 0x0000000000007918 */ /* 0x000fe20000000000 */
[----:B------:R-:W-:Y:S01]  /*fc00*/  IMAD.WIDE.U32 R2, R19, UR4, R2 ;  /* 0x0000000413027c25 */ /* 0x000fe2000f8e0002 */
[----:B------:R-:W-:-:S03]  /*fc10*/  ULDC.64 UR4, c[0x0][0x318] ;  /* 0x0000c60000047ab9 */ /* 0x000fc60000000a00 */
[----:B------:R-:W-:Y:S01]  /*fc20*/  IMAD.IADD R3, R5, 0x1, R3 ;  /* 0x0000000105037824 */ /* 0x000fe200078e0203 */
[----:B------:R-:W-:-:S04]  /*fc30*/  LEA R17, P0, R2, UR4, 0x1 ;  /* 0x0000000402117c11 */ /* 0x000fc8000f8008ff */
[----:B------:R-:W-:Y:S02]  /*fc40*/  LEA.HI.X R18, R2, UR5, R3, 0x1, P0 ;  /* 0x0000000502127c11 */ /* 0x000fe400080f0c03 */
[----:B------:R-:W-:-:S13]  /*fc50*/  PLOP3.LUT P0, PT, PT, PT, PT, 0x80, 0x0 ;  /* 0x000000000000781c */ /* 0x000fda0003f0f070 */
.L_x_68:
        /* <DEDUP_REMOVED lines=10> */
.L_x_69:
[C---:B------:R-:W-:Y:S01]  /*fd00*/  ISETP.GT.AND P0, PT, R8.reuse, RZ, PT ;  /* 0x000000ff0800720c */ /* 0x040fe20003f04270 */
[----:B------:R0:W-:Y:S01]  /*fd10*/  SYNCS.ARRIVE.TRANS64.A1T0 RZ, [R7+URZ+0x38850], RZ ;  /* 0x038850ff07ff79a7 */ /* 0x0001e2000810003f */
[----:B------:R-:W-:Y:S01]  /*fd20*/  VIADD R0, R8, 0xffffffff ;  /* 0xffffffff08007836 */ /* 0x000fe20000000000 */
[----:B------:R-:W-:Y:S01]  /*fd30*/  MOV R10, R25 ;  /* 0x00000019000a7202 */ /* 0x000fe20000000f00 */
[----:B------:R-:W-:Y:S02]  /*fd40*/  IMAD.MOV.U32 R6, RZ, RZ, R22 ;  /* 0x000000ffff067224 */ /* 0x000fe400078e0016 */
[----:B------:R-:W-:-:S07]  /*fd50*/  IMAD.MOV.U32 R28, RZ, RZ, R8 ;  /* 0x000000ffff1c7224 */ /* 0x000fce00078e0008 */
[----:B0-----:R-:W-:Y:S05]  /*fd60*/  @P0 BRA `(.L_x_70) ;  /* 0xfffffff000300947 */ /* 0x001fea000383ffff */
[----:B------:R-:W-:Y:S05]  /*fd70*/  BSYNC B0 ;  /* 0x0000000000007941 */ /* 0x000fea0003800000 */
.L_x_57:
[----:B------:R-:W-:-:S13]  /*fd80*/  LOP3.LUT P0, RZ, R16, 0x100, RZ, 0xc0, !PT ;  /* 0x0000010010ff7812 */ /* 0x000fda000780c0ff */
[----:B------:R-:W-:Y:S05]  /*fd90*/  @!P0 BRA `(.L_x_71) ;  /* 0x0000000000048947 */ /* 0x000fea0003800000 */
[----:B------:R-:W-:Y:S01]  /*fda0*/  BPT.TRAP 0x1 ;  /* 0x000000040000795c */ /* 0x000fe20000300000 */
.L_x_71:
[----:B------:R-:W-:Y:S01]  /*fdb0*/  LEA R4, R22, UR39, 0x3 ;  /* 0x0000002716047c11 */ /* 0x000fe2000f8e18ff */
[----:B------:R-:W-:Y:S01]  /*fdc0*/  BSSY B0, `(.L_x_72) ;  /* 0x0000006000007945 */ /* 0x000fe20003800000 */
[----:B0-----:R-:W-:Y:S02]  /*fdd0*/  SHF.L.U32 R3, R25, 0x1f, RZ ;  /* 0x0000001f19037819 */ /* 0x001fe400000006ff */
[----:B------:R-:W-:Y:S02]  /*fde0*/  MOV R5, 0xffffffb0 ;  /* 0xffffffb000057802 */ /* 0x000fe40000000f00 */
[----:B------:R-:W0:Y:S03]  /*fdf0*/  SYNCS.PHASECHK.TRANS64.TRYWAIT P0, [R4+URZ+0x38860], R3 ;  /* 0x03886003040075a7 */ /* 0x000e26000800017f */
[----:B------:R-:W-:Y:S01]  /*fe00*/  IMAD R5, R8, R5, UR38 ;  /* 0x0000002608057e24 */ /* 0x000fe2000f8e0205 */
[----:B0-----:R-:W-:Y:S06]  /*fe10*/  @!P0 BRA `(.L_x_73) ;  /* 0x0000002c00288947 */ /* 0x001fec0003800000 */
.L_x_152:
[----:B------:R-:W-:Y:S05]  /*fe20*/  BSYNC B0 ;  /* 0x0000000000007941 */ /* 0x000fea0003800000 */
.L_x_72:
        /* <DEDUP_REMOVED lines=8> */
[----:B------:R-:W1:Y:S01]  /*feb0*/  SHFL.IDX PT, R14, R17, RZ, 0x181f ;  /* 0x00181fff110e7589 */ /* 0x000e6200000e0000 */
[----:B------:R-:W-:-:S03]  /*fec0*/  IMAD.SHL.U32 R6, R37, 0x2, RZ ;  /* 0x0000000225067824 */ /* 0x000fc600078e00ff */
[----:B------:R-:W0:Y:S02]  /*fed0*/  SHFL.IDX PT, R0, R18, RZ, 0x181f ;  /* 0x00181fff12007589 */ /* 0x000e2400000e0000 */
[----:B-1----:R-:W-:Y:S02]  /*fee0*/  IADD3 R2, P0, R14, R6, RZ ;  /* 0x000000060e027210 */ /* 0x002fe40007f1e0ff */
[----:B------:R-:W1:Y:S02]  /*fef0*/  SHFL.IDX PT, R14, R17, 0x1, 0x181f ;  /* 0x00381f00110e7f89 */ /* 0x000e6400000e0000 */
[----:B0-----:R-:W-:Y:S02]  /*ff00*/  IADD3.X R3, RZ, R0, RZ, P0, !PT ;  /* 0x00000000ff037210 */ /* 0x001fe400007fe4ff */
[----:B------:R-:W-:Y:S02]  /*ff10*/  ISETP.LT.OR P0, PT, R5, 0x1, P4 ;  /* 0x000000010500780c */ /* 0x000fe40002701670 */
[----:B------:R-:W-:-:S02]  /*ff20*/  LEA R0, R7, UR39, 0x1 ;  /* 0x0000002707007c11 */ /* 0x000fc4000f8e08ff */
[----:B------:R-:W0:Y:S09]  /*ff30*/  SHFL.IDX PT, R7, R18, 0x1, 0x181f ;  /* 0x00381f0012077f89 */ /* 0x000e3200000e0000 */
[----:B------:R-:W-:Y:S01]  /*ff40*/  LDGSTS.E.BYPASS.LTC128B.128 [R0+0x400], desc[UR36][R2.64], !P0 ;  /* 0x0040000002007fae */ /* 0x000fe2000c101d64 */
[----:B------:R-:W-:-:S13]  /*ff50*/  ISETP.LT.OR P0, PT, R5, 0x1, P3 ;  /* 0x000000010500780c */ /* 0x000fda0001f01670 */
[----:B------:R-:W-:Y:S01]  /*ff60*/  LDGSTS.E.BYPASS.LTC128B.128 [R0+0x2c00], desc[UR36][R2.64+0x80], !P0 ;  /* 0x02c0008002007fae */ /* 0x000fe2000c101d64 */
[----:B------:R-:W-:-:S13]  /*ff70*/  ISETP.LT.OR P0, PT, R5, 0x1, P2 ;  /* 0x000000010500780c */ /* 0x000fda0001701670 */
[----:B------:R-:W-:Y:S01]  /*ff80*/  LDGSTS.E.BYPASS.LTC128B.128 [R0+0x5400], desc[UR36][R2.64+0x100], !P0 ;  /* 0x0540010002007fae */ /* 0x000fe2000c101d64 */
[----:B------:R-:W-:-:S13]  /*ff90*/  ISETP.LT.OR P0, PT, R5, 0x1, P1 ;  /* 0x000000010500780c */ /* 0x000fda0000f01670 */
[----:B------:R1:W-:Y:S02]  /*ffa0*/  LDGSTS.E.BYPASS.LTC128B.128 [R0+0x7c00], desc[UR36][R2.64+0x180], !P0 ;  /* 0x07c0018002007fae */ /* 0x0003e4000c101d64 */
[----:B-1----:R-:W-:Y:S02]  /*ffb0*/  IADD3 R2, P0, R14, R6, RZ ;  /* 0x000000060e027210 */ /* 0x002fe40007f1e0ff */
[----:B------:R-:W1:Y:S03]  /*ffc0*/  SHFL.IDX PT, R14, R17, 0x2, 0x181f ;  /* 0x00581f00110e7f89 */ /* 0x000e6600000e0000 */
[----:B0-----:R-:W-:Y:S01]  /*ffd0*/  IMAD.X R3, RZ, RZ, R7, P0 ;  /* 0x000000ffff037224 */ /* 0x001fe200000e0607 */
[----:B------:R-:W-:Y:S01]  /*ffe0*/  ISETP.LT.OR P0, PT, R5, 0x11, P4 ;  /* 0x000000110500780c */ /* 0x000fe20002701670 */
[----:B------:R-:W0:-:S12]  /*fff0*/  SHFL.IDX PT, R7, R18, 0x2, 0x181f ;  /* 0x00581f0012077f89 */ /* 0x000e1800000e0000 */
        /* <DEDUP_REMOVED lines=10> */
[C---:B------:R-:W-:Y:S01]  /*100a0*/  ISETP.LT.OR P0, PT, R5.reuse, 0x21, P4 ;  /* 0x000000210500780c */ /* 0x040fe20002701670 */
[----:B------:R-:W0:Y:S04]  /*100b0*/  SHFL.IDX PT, R7, R18, 0x3, 0x181f ;  /* 0x00781f0012077f89 */ /* 0x000e2800000e0000 */
[----:B------:R-:W2:Y:S08]  /*100c0*/  SHFL.IDX PT, R18, R18, 0x4, 0x181f ;  /* 0x00981f0012127f89 */ /* 0x000eb000000e0000 */
        /* <DEDUP_REMOVED lines=8> */
[----:B------:R1:W3:Y:S02]  /*10150*/  SHFL.IDX PT, R14, R17, 0x4, 0x181f ;  /* 0x00981f00110e7f89 */ /* 0x0002e400000e0000 */
[----:B0-----:R-:W-:Y:S02]  /*10160*/  IADD3.X R3, RZ, R7, RZ, P0, !PT ;  /* 0x00000007ff037210 */ /* 0x001fe400007fe4ff */
[----:B------:R-:W-:-:S13]  /*10170*/  ISETP.LT.OR P0, PT, R5, 0x31, P4 ;  /* 0x000000310500780c */ /* 0x000fda0002701670 */
[----:B------:R1:W-:Y:S01]  /*10180*/  LDGSTS.E.BYPASS.LTC128B.128 [R0+0x1c00], desc[UR36][R2.64], !P0 ;  /* 0x01c0000002007fae */ /* 0x0003e2000c101d64 */
[----:B------:R-:W-:-:S13]  /*10190*/  ISETP.LT.OR P0, PT, R5, 0x31, P3 ;  /* 0x000000310500780c */ /* 0x000fda0001f01670 */
[----:B------:R1:W-:Y:S01]  /*101a0*/  LDGSTS.E.BYPASS.LTC128B.128 [R0+0x4400], desc[UR36][R2.64+0x80], !P0 ;  /* 0x0440008002007fae */ /* 0x0003e2000c101d64 */
[----:B------:R-:W-:-:S13]  /*101b0*/  ISETP.LT.OR P0, PT, R5, 0x31, P2 ;  /* 0x000000310500780c */ /* 0x000fda0001701670 */
[----:B------:R1:W-:Y:S01]  /*101c0*/  LDGSTS.E.BYPASS.LTC128B.128 [R0+0x6c00], desc[UR36][R2.64+0x100], !P0 ;  /* 0x06c0010002007fae */ /* 0x0003e2000c101d64 */
[----:B------:R-:W-:-:S13]  /*101d0*/  ISETP.LT.OR P0, PT, R5, 0x31, P1 ;  /* 0x000000310500780c */ /* 0x000fda0000f01670 */
[----:B--23--:R1:W-:Y:S02]  /*101e0*/  LDGSTS.E.BYPASS.LTC128B.128 [R0+0x9400], desc[UR36][R2.64+0x180], !P0 ;  /* 0x0940018002007fae */ /* 0x00c3e4000c101d64 */
.L_x_164:
[----:B01----:R-:W-:-:S05]  /*101f0*/  IADD3 R2, P0, R14, R6, RZ ;  /* 0x000000060e027210 */ /* 0x003fca0007f1e0ff */
[----:B------:R-:W-:Y:S01]  /*10200*/  IMAD.X R3, RZ, RZ, R18, P0 ;  /* 0x000000ffff037224 */ /* 0x000fe200000e0612 */
[----:B------:R-:W-:-:S13]  /*10210*/  ISETP.LT.OR P0, PT, R5, 0x41, P4 ;  /* 0x000000410500780c */ /* 0x000fda0002701670 */
[----:B------:R-:W-:Y:S01]  /*10220*/  @!PT LDS RZ, [RZ] ;  /* 0x00000000fffff984 */ /* 0x000fe20000000800 */
[----:B------:R-:W-:Y:S01]  /*10230*/  @!PT LDS RZ, [RZ] ;  /* 0x00000000fffff984 */ /* 0x000fe20000000800 */
[----:B------:R-:W-:Y:S01]  /*10240*/  @!PT LDS RZ, [RZ] ;  /* 0x00000000fffff984 */ /* 0x000fe20000000800 */
[----:B------:R0:W-:Y:S01]  /*10250*/  LDGSTS.E.BYPASS.LTC128B.128 [R0+0x2400], desc[UR36][R2.64], !P0 ;  /* 0x0240000002007fae */ /* 0x0001e2000c101d64 */
[----:B------:R-:W-:-:S13]  /*10260*/  ISETP.LT.OR P0, PT, R5, 0x41, P3 ;  /* 0x000000410500780c */ /* 0x000fda0001f01670 */
[----:B------:R0:W-:Y:S01]  /*10270*/  LDGSTS.E.BYPASS.LTC128B.128 [R0+0x4c00], desc[UR36][R2.64+0x80], !P0 ;  /* 0x04c0008002007fae */ /* 0x0001e2000c101d64 */
[----:B------:R-:W-:-:S13]  /*10280*/  ISETP.LT.OR P0, PT, R5, 0x41, P2 ;  /* 0x000000410500780c */ /* 0x000fda0001701670 */
[----:B------:R0:W-:Y:S01]  /*10290*/  LDGSTS.E.BYPASS.LTC128B.128 [R0+0x7400], desc[UR36][R2.64+0x100], !P0 ;  /* 0x0740010002007fae */ /* 0x0001e2000c101d64 */
[----:B------:R-:W-:-:S13]  /*102a0*/  ISETP.LT.OR P0, PT, R5, 0x41, P1 ;  /* 0x000000410500780c */ /* 0x000fda0000f01670 */
[----:B------:R0:W-:Y:S01]  /*102b0*/  LDGSTS.E.BYPASS.LTC128B.128 [R0+0x9c00], desc[UR36][R2.64+0x180], !P0 ;  /* 0x09c0018002007fae */ /* 0x0001e2000c101d64 */
[----:B------:R-:W-:Y:S01]  /*102c0*/  PLOP3.LUT P0, PT, PT, PT, PT, 0x80, 0x0 ;  /* 0x000000000000781c */ /* 0x000fe20003f0f070 */
[----:B------:R-:W-:-:S12]  /*102d0*/  NOP ;  /* 0x0000000000007918 */ /* 0x000fd80000000000 */
.L_x_75:
        /* <DEDUP_REMOVED lines=10> */
.L_x_76:
[----:B0-----:R-:W2:Y:S01]  /*10380*/  LDL.LU R2, [R1] ;  /* 0x0000000001027983 */ /* 0x001ea20000300800 */
[----:B------:R-:W-:Y:S01]  /*10390*/  VIADD R22, R22, 0x1 ;  /* 0x0000000116167836 */ /* 0x000fe20000000000 */
[----:B------:R-:W-:Y:S01]  /*103a0*/  IADD3 R36, R36, UR43, RZ ;  /* 0x0000002b24247c10 */ /* 0x000fe2000fffe0ff */
[----:B------:R-:W-:Y:S01]  /*103b0*/  ULDC UR4, c[0x0][0xc34] ;  /* 0x00030d0000047ab9 */ /* 0x000fe20000000800 */
[----:B------:R0:W-:Y:S02]  /*103c0*/  SYNCS.ARRIVE.TRANS64.A1T0 RZ, [R4+URZ+0x38850], RZ ;  /* 0x038850ff04ff79a7 */ /* 0x0001e4000810003f */
[----:B------:R-:W-:-:S04]  /*103d0*/  ISETP.NE.AND P0, PT, R22, 0x2, PT ;  /* 0x000000021600780c */ /* 0x000fc80003f05270 */
[----:B------:R-:W-:Y:S02]  /*103e0*/  SEL R22, R22, RZ, P0 ;  /* 0x000000ff16167207 */ /* 0x000fe40000000000 */
[----:B------:R-:W-:Y:S02]  /*103f0*/  SEL R0, RZ, 0x1, P0 ;  /* 0x00000001ff007807 */ /* 0x000fe40000000000 */
[----:B------:R-:W-:Y:S02]  /*10400*/  ISETP.GE.AND P0, PT, R36, UR4, PT ;  /* 0x0000000424007c0c */ /* 0x000fe4000bf06270 */
[----:B------:R-:W-:Y:S01]  /*10410*/  LOP3.LUT R25, R25, R0, RZ, 0x3c, !PT ;  /* 0x0000000019197212 */ /* 0x000fe200078e3cff */
[----:B--2---:R-:W-:-:S05]  /*10420*/  VIADD R2, R2, 0x1 ;  /* 0x0000000102027836 */ /* 0x004fca0000000000 */
[----:B------:R0:W-:Y:S05]  /*10430*/  STL [R1], R2 ;  /* 0x0000000201007387 */ /* 0x0001ea0000100800 */
[----:B------:R-:W-:Y:S05]  /*10440*/  @!P0 BRA `(.L_x_77) ;  /* 0xffffffcc009c8947 */ /* 0x000fea000383ffff */
[----:B------:R-:W-:-:S07]  /*10450*/  LOP3.LUT R0, R2, 0x1, RZ, 0xc, !PT ;  /* 0x0000000102007812 */ /* 0x000fce00078e0cff */
.L_x_40:
[----:B------:R-:W1:Y:S01]  /*10460*/  S2R R3, SR_CgaCtaId ;  /* 0x0000000000037919 */ /* 0x000e620000008800 */
[----:B0-----:R-:W-:Y:S01]  /*10470*/  MOV R2, 0x400 ;  /* 0x0000040000027802 */ /* 0x001fe20000000f00 */
[----:B------:R-:W-:Y:S01]  /*10480*/  BSSY B0, `(.L_x_78) ;  /* 0x0000005000007945 */ /* 0x000fe20003800000 */
[----:B------:R-:W-:Y:S02]  /*10490*/  SHF.L.U32 R0, R0, 0x1f, RZ ;  /* 0x0000001f00007819 */ /* 0x000fe400000006ff */
[----:B-1----:R-:W-:-:S04]  /*104a0*/  LEA R5, R3, R2, 0x18 ;  /* 0x0000000203057211 */ /* 0x002fc800078ec0ff */
[----:B------:R-:W0:Y:S02]  /*104b0*/  SYNCS.PHASECHK.TRANS64.TRYWAIT P0, [R5+URZ+0x38820], R0 ;  /* 0x03882000050075a7 */ /* 0x000e24000800017f */
[----:B0-----:R-:W-:Y:S05]  /*104c0*/  @!P0 BRA `(.L_x_79) ;  /* 0x0000002c00808947 */ /* 0x001fea0003800000 */
.L_x_165:
[----:B------:R-:W-:Y:S05]  /*104d0*/  BSYNC B0 ;  /* 0x0000000000007941 */ /* 0x000fea0003800000 */
.L_x_78:
[----:B------:R-:W-:-:S03]  /*104e0*/  UMOV UR4, 0xffffffff ;  /* 0xffffffff00047882 */ /* 0x000fc60000000000 */
[----:B------:R-:W-:Y:S05]  /*104f0*/  BRA.DIV UR4, `(.L_x_80) ;  /* 0x0000002e04887947 */ /* 0x000fea000b800000 */
[----:B0-----:R-:W0:Y:S02]  /*10500*/  S2R R0, SR_TID.X ;  /* 0x0000000000007919 */ /* 0x001e240000002100 */
[----:B0-----:R-:W-:-:S04]  /*10510*/  SHF.R.U32.HI R0, RZ, 0x5, R0 ;  /* 0x00000005ff007819 */ /* 0x001fc80000011600 */
[----:B------:R-:W-:-:S05]  /*10520*/  LOP3.LUT R0, R0, 0x3, RZ, 0xc0, !PT ;  /* 0x0000000300007812 */ /* 0x000fca00078ec0ff */
[----:B------:R0:W1:Y:S02]  /*10530*/  SHFL.IDX PT, R14, R0, RZ, 0x1f ;  /* 0x00001fff000e7589 */ /* 0x00006400000e0000 */
.L_x_168:
[----:B-1----:R-:W-:Y:S01]  /*10540*/  ISETP.NE.AND P0, PT, R14, RZ, PT ;  /* 0x000000ff0e00720c */ /* 0x002fe20003f05270 */
[----:B------:R-:W-:-:S12]  /*10550*/  BSSY B0, `(.L_x_81) ;  /* 0x0000026000007945 */ /* 0x000fd80003800000 */
[----:B------:R-:W-:Y:S05]  /*10560*/  @P0 BRA `(.L_x_82) ;  /* 0x0000000000900947 */ /* 0x000fea0003800000 */
[----:B------:R-:W-:-:S03]  /*10570*/  UMOV UR4, 0xffffffff ;  /* 0xffffffff00047882 */ /* 0x000fc60000000000 */
[----:B------:R-:W-:Y:S05]  /*10580*/  BRA.DIV UR4, `(.L_x_83) ;  /* 0x0000002e04987947 */ /* 0x000fea000b800000 */
[----:B------:R-:W-:-:S13]  /*10590*/  ELECT P6, URZ, PT ;  /* 0x00000000003f782f */ /* 0x000fda00038c0000 */
.L_x_171:
[----:B------:R-:W-:Y:S05]  /*105a0*/  @!P6 BRA `(.L_x_82) ;  /* 0x000000000080e947 */ /* 0x000fea0003800000 */
[----:B0-----:R-:W2:Y:S02]  /*105b0*/  LDL R0, [R1+0xc] ;  /* 0x00000c0001007983 */ /* 0x001ea40000100800 */
[----:B--2---:R-:W-:-:S13]  /*105c0*/  R2UR UR4, R0 ;  /* 0x00000000000472ca */ /* 0x004fda00000e0000 */
[----:B------:R-:W-:-:S06]  /*105d0*/  ULOP3.LUT UR4, UR4, 0x2, URZ, 0xfc, !UPT ;  /* 0x0000000204047892 */ /* 0x000fcc000f8efc3f */
[----:B------:R-:W-:-:S05]  /*105e0*/  IMAD.U32 R0, RZ, RZ, UR4 ;  /* 0x00000004ff007e24 */ /* 0x000fca000f8e00ff */
[----:B------:R-:W-:-:S13]  /*105f0*/  ISETP.NE.AND P0, PT, R0, 0x3, PT ;  /* 0x000000030000780c */ /* 0x000fda0003f05270 */
[----:B------:R-:W-:Y:S05]  /*10600*/  @!P0 BRA `(.L_x_84) ;  /* 0x0000000000048947 */ /* 0x000fea0003800000 */
[----:B------:R-:W-:Y:S01]  /*10610*/  BPT.TRAP 0x1 ;  /* 0x000000040000795c */ /* 0x000fe20000300000 */
.L_x_84:
[C---:B------:R-:W-:Y:S01]  /*10620*/  LEA R3, R22.reuse, R5, 0x3 ;  /* 0x0000000516037211 */ /* 0x040fe200078e18ff */
[----:B------:R-:W-:Y:S01]  /*10630*/  VIADD R22, R22, 0x1 ;  /* 0x0000000116167836 */ /* 0x000fe20000000000 */
[----:B------:R-:W-:-:S04]  /*10640*/  SHF.L.U32 R2, R25, 0x1f, RZ ;  /* 0x0000001f19027819 */ /* 0x000fc800000006ff */
[----:B------:R-:W0:Y:S01]  /*10650*/  SYNCS.PHASECHK.TRANS64.TRYWAIT P1, [R3+URZ+0x38840], R2 ;  /* 0x03884002030075a7 */ /* 0x000e22000802017f */
[----:B------:R-:W-:-:S04]  /*10660*/  ISETP.NE.AND P2, PT, R22, 0x2, PT ;  /* 0x000000021600780c */ /* 0x000fc80003f45270 */
[----:B------:R-:W-:Y:S01]  /*10670*/  SEL R0, RZ, 0x1, P2 ;  /* 0x00000001ff007807 */ /* 0x000fe20001000000 */
[----:B0-----:R-:W-:Y:S08]  /*10680*/  @!P1 BRA `(.L_x_85) ;  /* 0x0000002c00789947 */ /* 0x001ff00003800000 */
.L_x_172:
[----:B------:R-:W-:Y:S02]  /*10690*/  SEL R22, R22, RZ, P2 ;  /* 0x000000ff16167207 */ /* 0x000fe40001000000 */
[----:B------:R-:W-:Y:S01]  /*106a0*/  LOP3.LUT R0, R25, R0, RZ, 0x3c, !PT ;  /* 0x0000000019007212 */ /* 0x000fe200078e3cff */
[----:B------:R-:W-:Y:S06]  /*106b0*/  @!P0 BRA `(.L_x_86) ;  /* 0x0000000000048947 */ /* 0x000fec0003800000 */
[----:B------:R-:W-:Y:S01]  /*106c0*/  BPT.TRAP 0x1 ;  /* 0x000000040000795c */ /* 0x000fe20000300000 */
.L_x_86:
[----:B------:R-:W-:Y:S01]  /*106d0*/  IMAD R5, R22, 0x8, R5 ;  /* 0x0000000816057824 */ /* 0x000fe200078e0205 */
[----:B------:R-:W-:-:S04]  /*106e0*/  SHF.L.U32 R0, R0, 0x1f, RZ ;  /* 0x0000001f00007819 */ /* 0x000fc800000006ff */
[----:B------:R-:W1:Y:S02]  /*106f0*/  SYNCS.PHASECHK.TRANS64.TRYWAIT P1, [R5+URZ+0x38840], R0 ;  /* 0x03884000050075a7 */ /* 0x000e64000802017f */
[----:B-1----:R-:W-:Y:S05]  /*10700*/  @!P1 BRA `(.L_x_87) ;  /* 0x0000002c006c9947 */ /* 0x002fea0003800000 */
.L_x_173:
[----:B------:R-:W-:Y:S05]  /*10710*/  @!P0 BRA `(.L_x_88) ;  /* 0x0000000000048947 */ /* 0x000fea0003800000 */
[----:B------:R-:W-:Y:S01]  /*10720*/  BPT.TRAP 0x1 ;  /* 0x000000040000795c */ /* 0x000fe20000300000 */
.L_x_88:
[----:B------:R-:W2:Y:S02]  /*10730*/  SYNCS.PHASECHK.TRANS64.TRYWAIT P1, [R3+URZ+0x38860], R2 ;  /* 0x03886002030075a7 */ /* 0x000ea4000802017f */
[----:B--2---:R-:W-:Y:S05]  /*10740*/  @!P1 BRA `(.L_x_89) ;  /* 0x0000002c00709947 */ /* 0x004fea0003800000 */
.L_x_174:
[----:B------:R-:W-:Y:S05]  /*10750*/  @!P0 BRA `(.L_x_90) ;  /* 0x0000000000048947 */ /* 0x000fea0003800000 */
[----:B------:R-:W-:Y:S01]  /*10760*/  BPT.TRAP 0x1 ;  /* 0x000000040000795c */ /* 0x000fe20000300000 */
.L_x_90:
[----:B---3--:R3:W4:Y:S02]  /*10770*/  SYNCS.PHASECHK.TRANS64.TRYWAIT P0, [R5+URZ+0x38860], R0 ;  /* 0x03886000050075a7 */ /* 0x008724000800017f */
[----:B----4-:R-:W-:Y:S05]  /*10780*/  @!P0 NANOSLEEP.SYNCS 0x989680 ;  /* 0x009896800000895d */ /* 0x010fea0003900000 */
[----:B------:R-:W4:Y:S02]  /*10790*/  @!P0 SYNCS.PHASECHK.TRANS64 P0, [R5+URZ+0x38860], R0 ;  /* 0x03886000050085a7 */ /* 0x000f24000800007f */
[----:B----4-:R-:W-:Y:S05]  /*107a0*/  @!P0 BRA `(.L_x_90) ;  /* 0xfffffffc00f08947 */ /* 0x010fea000383ffff */
.L_x_82:
[----:B------:R-:W-:Y:S05]  /*107b0*/  BSYNC B0 ;  /* 0x0000000000007941 */ /* 0x000fea0003800000 */
.L_x_81:
[----:B------:R-:W-:Y:S05]  /*107c0*/  EXIT ;  /* 0x000000000000794d */ /* 0x000fea0003800000 */
.L_x_8:
[----:B0-----:R-:W-:-:S04]  /*107d0*/  MOV R3, UR40 ;  /* 0x0000002800037c02 */ /* 0x001fc80008000f00 */
[----:B------:R0:W1:Y:S03]  /*107e0*/  SYNCS.PHASECHK.TRANS64.TRYWAIT P1, [R3+URZ+0x38800], R0 ;  /* 0x03880000030075a7 */ /* 0x000066000802017f */
[----:B-1----:R-:W-:Y:S05]  /*107f0*/  @!P1 NANOSLEEP.SYNCS 0x989680 ;  /* 0x009896800000995d */ /* 0x002fea0003900000 */
[----:B------:R-:W1:Y:S02]  /*10800*/  @!P1 SYNCS.PHASECHK.TRANS64 P1, [R3+URZ+0x38800], R0 ;  /* 0x03880000030095a7 */ /* 0x000e64000802007f */
[----:B-1----:R-:W-:Y:S05]  /*10810*/  @!P1 BRA `(.L_x_8) ;  /* 0xfffffffc00ec9947 */ /* 0x002fea000383ffff */
[----:B------:R-:W-:Y:S05]  /*10820*/  BRA `(.L_x_91) ;  /* 0xffffff0800587947 */ /* 0x000fea000383ffff */
.L_x_12:
[----:B-1----:R1:W2:Y:S02]  /*10830*/  SYNCS.PHASECHK.TRANS64.TRYWAIT P1, [R0+URZ+0x38830], R3 ;  /* 0x03883003000075a7 */ /* 0x0022a4000802017f */
[----:B--2---:R-:W-:Y:S05]  /*10840*/  @!P1 NANOSLEEP.SYNCS 0x989680 ;  /* 0x009896800000995d */ /* 0x004fea0003900000 */
[----:B------:R-:W2:Y:S02]  /*10850*/  @!P1 SYNCS.PHASECHK.TRANS64 P1, [R0+URZ+0x38830], R3 ;  /* 0x03883003000095a7 */ /* 0x000ea4000802007f */
[----:B--2---:R-:W-:Y:S05]  /*10860*/  @!P1 BRA `(.L_x_12) ;  /* 0xfffffffc00f09947 */ /* 0x004fea000383ffff */
[----:B------:R-:W-:Y:S05]  /*10870*/  BRA `(.L_x_11) ;  /* 0xffffff08007c7947 */ /* 0x000fea000383ffff */
.L_x_18:
[----:B-1----:R-:W-:-:S04]  /*10880*/  IMAD.U32 R153, RZ, RZ, UR61 ;  /* 0x0000003dff997e24 */ /* 0x002fc8000f8e00ff */
[----:B------:R1:W2:Y:S03]  /*10890*/  SYNCS.PHASECHK.TRANS64.TRYWAIT P1, [R153+URZ+0x38830], R4 ;  /* 0x03883004990075a7 */ /* 0x0002a6000802017f */
[----:B--2---:R-:W-:Y:S05]  /*108a0*/  @!P1 NANOSLEEP.SYNCS 0x989680 ;  /* 0x009896800000995d */ /* 0x004fea0003900000 */
[----:B------:R-:W2:Y:S02]  /*108b0*/  @!P1 SYNCS.PHASECHK.TRANS64 P1, [R153+URZ+0x38830], R4 ;  /* 0x03883004990095a7 */ /* 0x000ea4000802007f */
[----:B--2---:R-:W-:Y:S05]  /*108c0*/  @!P1 BRA `(.L_x_18) ;  /* 0xfffffffc00ec9947 */ /* 0x004fea000383ffff */
[----:B------:R-:W-:Y:S05]  /*108d0*/  BRA `(.L_x_17) ;  /* 0xffffff5000587947 */ /* 0x000fea000383ffff */
.L_x_22:
[----:B--2---:R-:W-:-:S04]  /*108e0*/  IMAD.U32 R2, RZ, RZ, UR4 ;  /* 0x00000004ff027e24 */ /* 0x004fc8000f8e00ff */
[----:B------:R2:W3:Y:S03]  /*108f0*/  SYNCS.PHASECHK.TRANS64.TRYWAIT P1, [R2+URZ+0x38850], R0 ;  /* 0x03885000020075a7 */ /* 0x0004e6000802017f */
[----:B---3--:R-:W-:Y:S05]  /*10900*/  @!P1 NANOSLEEP.SYNCS 0x989680 ;  /* 0x009896800000995d */ /* 0x008fea0003900000 */
[----:B------:R-:W3:Y:S02]  /*10910*/  @!P1 SYNCS.PHASECHK.TRANS64 P1, [R2+URZ+0x38850], R0 ;  /* 0x03885000020095a7 */ /* 0x000ee4000802007f */
[----:B---3--:R-:W-:Y:S05]  /*10920*/  @!P1 BRA `(.L_x_22) ;  /* 0xfffffffc00ec9947 */ /* 0x008fea000383ffff */
[----:B------:R-:W-:Y:S05]  /*10930*/  BRA `(.L_x_21) ;  /* 0xffffff7800a87947 */ /* 0x000fea000383ffff */
.L_x_29:
[----:B-1----:R-:W-:-:S04]  /*10940*/  MOV R7, UR12 ;  /* 0x0000000c00077c02 */ /* 0x002fc80008000f00 */
[----:B------:R1:W2:Y:S03]  /*10950*/  SYNCS.PHASECHK.TRANS64.TRYWAIT P1, [R7+URZ+0x38850], R0 ;  /* 0x03885000070075a7 */ /* 0x0002a6000802017f */
[----:B--2---:R-:W-:Y:S05]  /*10960*/  @!P1 NANOSLEEP.SYNCS 0x989680 ;  /* 0x009896800000995d */ /* 0x004fea0003900000 */
[----:B------:R-:W2:Y:S02]  /*10970*/  @!P1 SYNCS.PHASECHK.TRANS64 P1, [R7+URZ+0x38850], R0 ;  /* 0x03885000070095a7 */ /* 0x000ea4000802007f */
[----:B--2---:R-:W-:Y:S05]  /*10980*/  @!P1 BRA `(.L_x_29) ;  /* 0xfffffffc00ec9947 */ /* 0x004fea000383ffff */
[----:B------:R-:W-:Y:S05]  /*10990*/  BRA `(.L_x_28) ;  /* 0xffffff9800087947 */ /* 0x000fea000383ffff */
.L_x_44:
[----:B------:R-:W0:Y:S01]  /*109a0*/  S2R R17, SR_TID.X ;  /* 0x0000000000117919 */ /* 0x000e220000002100 */
[----:B------:R-:W-:Y:S01]  /*109b0*/  BSSY B0, `(.L_x_92) ;  /* 0x000000a000007945 */ /* 0x000fe20003800000 */
[----:B------:R-:W-:Y:S01]  /*109c0*/  IMAD.MOV.U32 R12, RZ, RZ, RZ ;  /* 0x000000ffff0c7224 */ /* 0x000fe200078e00ff */
[----:B------:R-:W-:Y:S01]  /*109d0*/  MOV R11, 0x1f ;  /* 0x0000001f000b7802 */ /* 0x000fe20000000f00 */
[----:B------:R-:W-:Y:S01]  /*109e0*/  IMAD.MOV.U32 R15, RZ, RZ, -0x1 ;  /* 0xffffffffff0f7424 */ /* 0x000fe200078e00ff */
[----:B0-----:R-:W-:-:S04]  /*109f0*/  SHF.R.U32.HI R17, RZ, 0x5, R17 ;  /* 0x00000005ff117819 */ /* 0x001fc80000011611 */
[----:B------:R-:W-:-:S05]  /*10a00*/  LOP3.LUT R17, R17, 0x3, RZ, 0xc0, !PT ;  /* 0x0000000311117812 */ /* 0x000fca00078ec0ff */
[----:B------:R-:W-:-:S07]  /*10a10*/  IMAD.MOV.U32 R13, RZ, RZ, R17 ;  /* 0x000000ffff0d7224 */ /* 0x000fce00078e0011 */
[----:B-1---5:R-:W-:Y:S05]  /*10a20*/  WARPSYNC.COLLECTIVE R15, `(.L_x_93) ;  /* 0x000000000f087348 */ /* 0x022fea0003c00000 */
[----:B------:R0:W2:Y:S02]  /*10a30*/  SHFL.IDX P6, R14, R13, R12, R11 ;  /* 0x0000000c0d0e7389 */ /* 0x0000a400000c000b */
[----:B012--5:R-:W-:Y:S01]  /*10a40*/  ENDCOLLECTIVE ;  /* 0x000000000000791b */ /* 0x027fe20003800000 */
.L_x_93:
[----:B------:R-:W-:Y:S05]  /*10a50*/  BSYNC B0 ;  /* 0x0000000000007941 */ /* 0x000fea0003800000 */
.L_x_92:
[----:B------:R-:W-:Y:S05]  /*10a60*/  BRA `(.L_x_94) ;  /* 0xffffffcc00787947 */ /* 0x000fea000383ffff */
.L_x_47:
[----:B0-----:R0:W1:Y:S02]  /*10a70*/  SYNCS.PHASECHK.TRANS64.TRYWAIT P0, [R0+URZ+0x38840], R3 ;  /* 0x03884003000075a7 */ /* 0x001064000800017f */
[----:B-1----:R-:W-:Y:S05]  /*10a80*/  @!P0 NANOSLEEP.SYNCS 0x989680 ;  /* 0x009896800000895d */ /* 0x002fea0003900000 */
[----:B------:R-:W1:Y:S02]  /*10a90*/  @!P0 SYNCS.PHASECHK.TRANS64 P0, [R0+URZ+0x38840], R3 ;  /* 0x03884003000085a7 */ /* 0x000e64000800007f */
[----:B-1----:R-:W-:Y:S05]  /*10aa0*/  @!P0 BRA `(.L_x_47) ;  /* 0xfffffffc00f08947 */ /* 0x002fea000383ffff */
[----:B------:R-:W-:Y:S05]  /*10ab0*/  BRA `(.L_x_95) ;  /* 0xffffffd0004c7947 */ /* 0x000fea000383ffff */
.L_x_48:
[----:B------:R-:W-:Y:S01]  /*10ac0*/  BSSY B0, `(.L_x_96) ;  /* 0x0000008000007945 */ /* 0x000fe20003800000 */
[----:B------:R-:W-:Y:S01]  /*10ad0*/  IMAD.MOV.U32 R13, RZ, RZ, R6 ;  /* 0x000000ffff0d7224 */ /* 0x000fe200078e0006 */
[----:B------:R-:W-:Y:S01]  /*10ae0*/  MOV R12, RZ ;  /* 0x000000ff000c7202 */ /* 0x000fe20000000f00 */
[----:B------:R-:W-:Y:S02]  /*10af0*/  IMAD.MOV.U32 R11, RZ, RZ, 0x181f ;  /* 0x0000181fff0b7424 */ /* 0x000fe400078e00ff */
[----:B------:R-:W-:-:S07]  /*10b00*/  IMAD.MOV.U32 R15, RZ, RZ, -0x1 ;  /* 0xffffffffff0f7424 */ /* 0x000fce00078e00ff */
[----:B------:R-:W-:Y:S05]  /*10b10*/  WARPSYNC.COLLECTIVE R15, `(.L_x_97) ;  /* 0x000000000f087348 */ /* 0x000fea0003c00000 */
[----:B------:R0:W1:Y:S02]  /*10b20*/  SHFL.IDX P6, R14, R13, R12, R11 ;  /* 0x0000000c0d0e7389 */ /* 0x00006400000c000b */
[----:B01----:R-:W-:Y:S01]  /*10b30*/  ENDCOLLECTIVE ;  /* 0x000000000000791b */ /* 0x003fe20003800000 */
.L_x_97:
[----:B------:R-:W-:Y:S05]  /*10b40*/  BSYNC B0 ;  /* 0x0000000000007941 */ /* 0x000fea0003800000 */
.L_x_96:
[----:B------:R-:W-:Y:S01]  /*10b50*/  IMAD.MOV.U32 R13, RZ, RZ, R4 ;  /* 0x000000ffff0d7224 */ /* 0x000fe200078e0004 */
[----:B------:R-:W-:Y:S01]  /*10b60*/  MOV R11, 0x181f ;  /* 0x0000181f000b7802 */ /* 0x000fe20000000f00 */
[----:B------:R-:W-:Y:S01]  /*10b70*/  IMAD.MOV.U32 R12, RZ, RZ, RZ ;  /* 0x000000ffff0c7224 */ /* 0x000fe200078e00ff */
[----:B------:R-:W-:Y:S01]  /*10b80*/  MOV R2, R14 ;  /* 0x0000000e00027202 */ /* 0x000fe20000000f00 */
[----:B------:R-:W-:Y:S01]  /*10b90*/  IMAD.MOV.U32 R15, RZ, RZ, -0x1 ;  /* 0xffffffffff0f7424 */ /* 0x000fe200078e00ff */
[----:B------:R-:W-:Y:S02]  /*10ba0*/  ISETP.GE.AND P0, PT, R33, 0x1, PT ;  /* 0x000000012100780c */ /* 0x000fe40003f06270 */
[----:B------:R-:W-:-:S13]  /*10bb0*/  LOP3.LUT P5, RZ, R16, 0x8, RZ, 0xc0, !PT ;  /* 0x0000000810ff7812 */ /* 0x000fda00078ac0ff */
[----:B------:R-:W-:Y:S05]  /*10bc0*/  WARPSYNC.COLLECTIVE R15, `(.L_x_98) ;  /* 0x000000000f087348 */ /* 0x000fea0003c00000 */
[----:B------:R0:W1:Y:S02]  /*10bd0*/  SHFL.IDX P6, R14, R13, R12, R11 ;  /* 0x0000000c0d0e7389 */ /* 0x00006400000c000b */
[----:B01----:R-:W-:Y:S01]  /*10be0*/  ENDCOLLECTIVE ;  /* 0x000000000000791b */ /* 0x003fe20003800000 */
.L_x_98:
[C---:B------:R-:W-:Y:S02]  /*10bf0*/  LOP3.LUT P4, RZ, R16.reuse, 0x4, RZ, 0xc0, !PT ;  /* 0x0000000410ff7812 */ /* 0x040fe4000788c0ff */
[C---:B------:R-:W-:Y:S02]  /*10c00*/  LOP3.LUT P3, RZ, R16.reuse, 0x2, RZ, 0xc0, !PT ;  /* 0x0000000210ff7812 */ /* 0x040fe4000786c0ff */
[----:B------:R-:W-:Y:S02]  /*10c10*/  LOP3.LUT P2, RZ, R16, 0x1, RZ, 0xc0, !PT ;  /* 0x0000000110ff7812 */ /* 0x000fe4000784c0ff */
[----:B------:R-:W-:Y:S01]  /*10c20*/  @P0 LEA R7, R5, UR39, 0x1 ;  /* 0x0000002705070c11 */ /* 0x000fe2000f8e08ff */
[----:B------:R-:W-:Y:S02]  /*10c30*/  IMAD.MOV.U32 R13, RZ, RZ, R6 ;  /* 0x000000ffff0d7224 */ /* 0x000fe400078e0006 */
[----:B------:R-:W-:Y:S01]  /*10c40*/  IMAD.MOV.U32 R12, RZ, RZ, 0x1 ;  /* 0x00000001ff0c7424 */ /* 0x000fe200078e00ff */
[----:B------:R-:W-:-:S05]  /*10c50*/  @P0 LEA R14, P1, R37, R14, 0x1 ;  /* 0x0000000e250e0211 */ /* 0x000fca00078208ff */
[----:B------:R-:W-:Y:S01]  /*10c60*/  @P0 IMAD.X R3, RZ, RZ, R2, P1 ;  /* 0x000000ffff030224 */ /* 0x000fe200008e0602 */
[----:B------:R-:W-:-:S07]  /*10c70*/  @P0 MOV R2, R14 ;  /* 0x0000000e00020202 */ /* 0x000fce0000000f00 */
[----:B------:R-:W-:Y:S05]  /*10c80*/  WARPSYNC.COLLECTIVE R15, `(.L_x_99) ;  /* 0x000000000f087348 */ /* 0x000fea0003c00000 */
[----:B------:R0:W1:Y:S02]  /*10c90*/  SHFL.IDX P6, R14, R13, R12, R11 ;  /* 0x0000000c0d0e7389 */ /* 0x00006400000c000b */
[----:B01----:R-:W-:Y:S01]  /*10ca0*/  ENDCOLLECTIVE ;  /* 0x000000000000791b */ /* 0x003fe20003800000 */
.L_x_99:
[----:B------:R-:W-:Y:S01]  /*10cb0*/  @!PT LDS RZ, [RZ] ;  /* 0x00000000fffff984 */ /* 0x000fe20000000800 */
[----:B------:R-:W-:Y:S01]  /*10cc0*/  @!PT LDS RZ, [RZ] ;  /* 0x00000000fffff984 */ /* 0x000fe20000000800 */
[----:B------:R-:W-:Y:S01]  /*10cd0*/  @!PT LDS RZ, [RZ] ;  /* 0x00000000fffff984 */ /* 0x000fe20000000800 */
[----:B------:R0:W-:Y:S04]  /*10ce0*/  @P0 LDGSTS.E.BYPASS.LTC128B.128 [R7+0x24400], desc[UR36][R2.64], !P5 ;  /* 0x2440000002070fae */ /* 0x0001e8000e901d64 */
[----:B------:R0:W-:Y:S04]  /*10cf0*/  @P0 LDGSTS.E.BYPASS.LTC128B.128 [R7+0x26c00], desc[UR36][R2.64+0x80], !P4 ;  /* 0x26c0008002070fae */ /* 0x0001e8000e101d64 */
[----:B------:R0:W-:Y:S01]  /*10d00*/  @P0 LDGSTS.E.BYPASS.LTC128B.128 [R7+0x29400], desc[UR36][R2.64+0x100], !P3 ;  /* 0x2940010002070fae */ /* 0x0001e2000d901d64 */
[----:B------:R-:W-:-:S03]  /*10d10*/  IMAD.MOV.U32 R13, RZ, RZ, R4 ;  /* 0x000000ffff0d7224 */ /* 0x000fc600078e0004 */
[----:B------:R0:W-:Y:S01]  /*10d20*/  @P0 LDGSTS.E.BYPASS.LTC128B.128 [R7+0x2bc00], desc[UR36][R2.64+0x180], !P2 ;  /* 0x2bc0018002070fae */ /* 0x0001e2000d101d64 */
[----:B------:R-:W-:Y:S02]  /*10d30*/  ISETP.GE.AND P0, PT, R33, 0x11, PT ;  /* 0x000000112100780c */ /* 0x000fe40003f06270 */
[----:B------:R-:W-:-:S11]  /*10d40*/  MOV R8, R14 ;  /* 0x0000000e00087202 */ /* 0x000fd60000000f00 */
[----:B0-----:R-:W-:Y:S05]  /*10d50*/  WARPSYNC.COLLECTIVE R15, `(.L_x_100) ;  /* 0x000000000f087348 */ /* 0x001fea0003c00000 */
[----:B------:R1:W2:Y:S02]  /*10d60*/  SHFL.IDX P6, R14, R13, R12, R11 ;  /* 0x0000000c0d0e7389 */ /* 0x0002a400000c000b */
[----:B012---:R-:W-:Y:S01]  /*10d70*/  ENDCOLLECTIVE ;  /* 0x000000000000791b */ /* 0x007fe20003800000 */
.L_x_100:
[----:B------:R-:W-:Y:S01]  /*10d80*/  @P0 LEA R21, R5, UR39, 0x1 ;  /* 0x0000002705150c11 */ /* 0x000fe2000f8e08ff */
[----:B------:R-:W-:Y:S01]  /*10d90*/  IMAD.MOV.U32 R13, RZ, RZ, R6 ;  /* 0x000000ffff0d7224 */ /* 0x000fe200078e0006 */
[----:B------:R-:W-:Y:S02]  /*10da0*/  MOV R12, 0x2 ;  /* 0x00000002000c7802 */ /* 0x000fe40000000f00 */
[----:B------:R-:W-:-:S04]  /*10db0*/  @P0 LEA R14, P1, R37, R14, 0x1 ;  /* 0x0000000e250e0211 */ /* 0x000fc800078208ff */
[----:B------:R-:W-:Y:S01]  /*10dc0*/  @P0 MOV R2, R14 ;  /* 0x0000000e00020202 */ /* 0x000fe20000000f00 */
[----:B------:R-:W-:-:S08]  /*10dd0*/  @P0 IMAD.X R9, RZ, RZ, R8, P1 ;  /* 0x000000ffff090224 */ /* 0x000fd000008e0608 */
[----:B------:R-:W-:Y:S05]  /*10de0*/  WARPSYNC.COLLECTIVE R15, `(.L_x_101) ;  /* 0x000000000f087348 */ /* 0x000fea0003c00000 */
[----:B------:R0:W1:Y:S02]  /*10df0*/  SHFL.IDX P6, R14, R13, R12, R11 ;  /* 0x0000000c0d0e7389 */ /* 0x00006400000c000b */
[----:B01----:R-:W-:Y:S01]  /*10e00*/  ENDCOLLECTIVE ;  /* 0x000000000000791b */ /* 0x003fe20003800000 */
.L_x_101:
[----:B------:R-:W-:-:S05]  /*10e10*/  @P0 IMAD.MOV.U32 R3, RZ, RZ, R9 ;  /* 0x000000ffff030224 */ /* 0x000fca00078e0009 */
[----:B------:R-:W-:Y:S01]  /*10e20*/  @!PT LDS RZ, [RZ] ;  /* 0x00000000fffff984 */ /* 0x000fe20000000800 */
[----:B------:R-:W-:Y:S01]  /*10e30*/  @!PT LDS RZ, [RZ] ;  /* 0x00000000fffff984 */ /* 0x000fe20000000800 */
[----:B------:R-:W-:Y:S01]  /*10e40*/  @!PT LDS RZ, [RZ] ;  /* 0x00000000fffff984 */ /* 0x000fe20000000800 */
[----:B------:R0:W-:Y:S04]  /*10e50*/  @P0 LDGSTS.E.BYPASS.LTC128B.128 [R21+0x24c00], desc[UR36][R2.64], !P5 ;  /* 0x24c0000002150fae */ /* 0x0001e8000e901d64 */
[----:B------:R0:W-:Y:S01]  /*10e60*/  @P0 LDGSTS.E.BYPASS.LTC128B.128 [R21+0x27400], desc[UR36][R2.64+0x80], !P4 ;  /* 0x2740008002150fae */ /* 0x0001e2000e101d64 */
[----:B------:R-:W-:-:S03]  /*10e70*/  IMAD.MOV.U32 R13, RZ, RZ, R4 ;  /* 0x000000ffff0d7224 */ /* 0x000fc600078e0004 */
[----:B------:R0:W-:Y:S04]  /*10e80*/  @P0 LDGSTS.E.BYPASS.LTC128B.128 [R21+0x29c00], desc[UR36][R2.64+0x100], !P3 ;  /* 0x29c0010002150fae */ /* 0x0001e8000d901d64 */
[----:B------:R0:W-:Y:S01]  /*10e90*/  @P0 LDGSTS.E.BYPASS.LTC128B.128 [R21+0x2c400], desc[UR36][R2.64+0x180], !P2 ;  /* 0x2c40018002150fae */ /* 0x0001e2000d101d64 */
[----:B------:R-:W-:Y:S01]  /*10ea0*/  ISETP.GE.AND P0, PT, R33, 0x21, PT ;  /* 0x000000212100780c */ /* 0x000fe20003f06270 */
[----:B------:R-:W-:-:S12]  /*10eb0*/  IMAD.MOV.U32 R7, RZ, RZ, R14 ;  /* 0x000000ffff077224 */ /* 0x000fd800078e000e */
[----:B0-----:R-:W-:Y:S05]  /*10ec0*/  WARPSYNC.COLLECTIVE R15, `(.L_x_102) ;  /* 0x000000000f087348 */ /* 0x001fea0003c00000 */
[----:B------:R1:W2:Y:S02]  /*10ed0*/  SHFL.IDX P6, R14, R13, R12, R11 ;  /* 0x0000000c0d0e7389 */ /* 0x0002a400000c000b */
[----:B012---:R-:W-:Y:S01]  /*10ee0*/  ENDCOLLECTIVE ;  /* 0x000000000000791b */ /* 0x007fe20003800000 */
.L_x_102:
[----:B------:R-:W-:Y:S02]  /*10ef0*/  @P0 LEA R9, R5, UR39, 0x1 ;  /* 0x0000002705090c11 */ /* 0x000fe4000f8e08ff */
[----:B------:R-:W-:Y:S01]  /*10f00*/  MOV R13, R6 ;  /* 0x00000006000d7202 */ /* 0x000fe20000000f00 */
[----:B------:R-:W-:Y:S01]  /*10f10*/  IMAD.MOV.U32 R12, RZ, RZ, 0x3 ;  /* 0x00000003ff0c7424 */ /* 0x000fe200078e00ff */
[----:B------:R-:W-:-:S04]  /*10f20*/  @P0 LEA R14, P1, R37, R14, 0x1 ;  /* 0x0000000e250e0211 */ /* 0x000fc800078208ff */
[----:B------:R-:W-:Y:S01]  /*10f30*/  @P0 IADD3.X R7, RZ, R7, RZ, P1, !PT ;  /* 0x00000007ff070210 */ /* 0x000fe20000ffe4ff */
[----:B------:R-:W-:-:S08]  /*10f40*/  @P0 IMAD.MOV.U32 R2, RZ, RZ, R14 ;  /* 0x000000ffff020224 */ /* 0x000fd000078e000e */
[----:B------:R-:W-:Y:S05]  /*10f50*/  WARPSYNC.COLLECTIVE R15, `(.L_x_103) ;  /* 0x000000000f087348 */ /* 0x000fea0003c00000 */
[----:B------:R0:W1:Y:S02]  /*10f60*/  SHFL.IDX P6, R14, R13, R12, R11 ;  /* 0x0000000c0d0e7389 */ /* 0x00006400000c000b */
[----:B01----:R-:W-:Y:S01]  /*10f70*/  ENDCOLLECTIVE ;  /* 0x000000000000791b */ /* 0x003fe20003800000 */
.L_x_103:
[----:B------:R-:W-:-:S05]  /*10f80*/  @P0 IMAD.MOV.U32 R3, RZ, RZ, R7 ;  /* 0x000000ffff030224 */ /* 0x000fca00078e0007 */
[----:B------:R-:W-:Y:S01]  /*10f90*/  @!PT LDS RZ, [RZ] ;  /* 0x00000000fffff984 */ /* 0x000fe20000000800 */
[----:B------:R-:W-:Y:S01]  /*10fa0*/  @!PT LDS RZ, [RZ] ;  /* 0x00000000fffff984 */ /* 0x000fe20000000800 */
[----:B------:R-:W-:Y:S01]  /*10fb0*/  @!PT LDS RZ, [RZ] ;  /* 0x00000000fffff984 */ /* 0x000fe20000000800 */
[----:B------:R0:W-:Y:S04]  /*10fc0*/  @P0 LDGSTS.E.BYPASS.LTC128B.128 [R9+0x25400], desc[UR36][R2.64], !P5 ;  /* 0x2540000002090fae */ /* 0x0001e8000e901d64 */
[----:B------:R0:W-:Y:S01]  /*10fd0*/  @P0 LDGSTS.E.BYPASS.LTC128B.128 [R9+0x27c00], desc[UR36][R2.64+0x80], !P4 ;  /* 0x27c0008002090fae */ /* 0x0001e2000e101d64 */
[----:B------:R-:W-:-:S03]  /*10fe0*/  MOV R13, R4 ;  /* 0x00000004000d7202 */ /* 0x000fc60000000f00 */
[----:B------:R0:W-:Y:S04]  /*10ff0*/  @P0 LDGSTS.E.BYPASS.LTC128B.128 [R9+0x2a400], desc[UR36][R2.64+0x100], !P3 ;  /* 0x2a40010002090fae */ /* 0x0001e8000d901d64 */
[----:B------:R0:W-:Y:S01]  /*11000*/  @P0 LDGSTS.E.BYPASS.LTC128B.128 [R9+0x2cc00], desc[UR36][R2.64+0x180], !P2 ;  /* 0x2cc0018002090fae */ /* 0x0001e2000d101d64 */
[----:B------:R-:W-:Y:S01]  /*11010*/  ISETP.GE.AND P0, PT, R33, 0x31, PT ;  /* 0x000000312100780c */ /* 0x000fe20003f06270 */
[----:B------:R-:W-:-:S12]  /*11020*/  IMAD.MOV.U32 R7, RZ, RZ, R14 ;  /* 0x000000ffff077224 */ /* 0x000fd800078e000e */
[----:B0-----:R-:W-:Y:S05]  /*11030*/  WARPSYNC.COLLECTIVE R15, `(.L_x_104) ;  /* 0x000000000f087348 */ /* 0x001fea0003c00000 */
[----:B------:R1:W2:Y:S02]  /*11040*/  SHFL.IDX P6, R14, R13, R12, R11 ;  /* 0x0000000c0d0e7389 */ /* 0x0002a400000c000b */
[----:B012---:R-:W-:Y:S01]  /*11050*/  ENDCOLLECTIVE ;  /* 0x000000000000791b */ /* 0x007fe20003800000 */
.L_x_104:
[----:B------:R-:W-:Y:S01]  /*11060*/  @P0 LEA R21, R5, UR39, 0x1 ;  /* 0x0000002705150c11 */ /* 0x000fe2000f8e08ff */
[----:B------:R-:W-:Y:S02]  /*11070*/  IMAD.MOV.U32 R13, RZ, RZ, R6 ;  /* 0x000000ffff0d7224 */ /* 0x000fe400078e0006 */
[----:B------:R-:W-:Y:S01]  /*11080*/  IMAD.MOV.U32 R12, RZ, RZ, 0x4 ;  /* 0x00000004ff0c7424 */ /* 0x000fe200078e00ff */
[----:B------:R-:W-:-:S05]  /*11090*/  @P0 LEA R14, P1, R37, R14, 0x1 ;  /* 0x0000000e250e0211 */ /* 0x000fca00078208ff */
[----:B------:R-:W-:-:S08]  /*110a0*/  @P0 IMAD.MOV.U32 R2, RZ, RZ, R14 ;  /* 0x000000ffff020224 */ /* 0x000fd000078e000e */
[----:B------:R-:W-:Y:S05]  /*110b0*/  WARPSYNC.COLLECTIVE R15, `(.L_x_105) ;  /* 0x000000000f087348 */ /* 0x000fea0003c00000 */
[----:B------:R0:W1:Y:S02]  /*110c0*/  SHFL.IDX P6, R14, R13, R12, R11 ;  /* 0x0000000c0d0e7389 */ /* 0x00006400000c000b */
[----:B01----:R-:W-:Y:S01]  /*110d0*/  ENDCOLLECTIVE ;  /* 0x000000000000791b */ /* 0x003fe20003800000 */
.L_x_105:
[----:B------:R-:W-:-:S05]  /*110e0*/  @P0 IMAD.X R7, RZ, RZ, R7, P1 ;  /* 0x000000ffff070224 */ /* 0x000fca00008e0607 */
[----:B------:R-:W-:-:S05]  /*110f0*/  @P0 MOV R3, R7 ;  /* 0x0000000700030202 */ /* 0x000fca0000000f00 */
[----:B------:R-:W-:Y:S01]  /*11100*/  @!PT LDS RZ, [RZ] ;  /* 0x00000000fffff984 */ /* 0x000fe20000000800 */
[----:B------:R-:W-:Y:S01]  /*11110*/  @!PT LDS RZ, [RZ] ;  /* 0x00000000fffff984 */ /* 0x000fe20000000800 */
[----:B------:R-:W-:Y:S01]  /*11120*/  @!PT LDS RZ, [RZ] ;  /* 0x00000000fffff984 */ /* 0x000fe20000000800 */
[----:B------:R0:W-:Y:S01]  /*11130*/  @P0 LDGSTS.E.BYPASS.LTC128B.128 [R21+0x25c00], desc[UR36][R2.64], !P5 ;  /* 0x25c0000002150fae */ /* 0x0001e2000e901d64 */
[----:B------:R-:W-:-:S03]  /*11140*/  IMAD.MOV.U32 R13, RZ, RZ, R4 ;  /* 0x000000ffff0d7224 */ /* 0x000fc600078e0004 */
[----:B------:R0:W-:Y:S04]  /*11150*/  @P0 LDGSTS.E.BYPASS.LTC128B.128 [R21+0x28400], desc[UR36][R2.64+0x80], !P4 ;  /* 0x2840008002150fae */ /* 0x0001e8000e101d64 */
[----:B------:R0:W-:Y:S04]  /*11160*/  @P0 LDGSTS.E.BYPASS.LTC128B.128 [R21+0x2ac00], desc[UR36][R2.64+0x100], !P3 ;  /* 0x2ac0010002150fae */ /* 0x0001e8000d901d64 */
[----:B------:R0:W-:Y:S01]  /*11170*/  @P0 LDGSTS.E.BYPASS.LTC128B.128 [R21+0x2d400], desc[UR36][R2.64+0x180], !P2 ;  /* 0x2d40018002150fae */ /* 0x0001e2000d101d64 */
[----:B------:R-:W-:-:S07]  /*11180*/  MOV R7, R14 ;  /* 0x0000000e00077202 */ /* 0x000fce0000000f00 */
[----:B0-----:R-:W-:Y:S05]  /*11190*/  WARPSYNC.COLLECTIVE R15, `(.L_x_106) ;  /* 0x000000000f087348 */ /* 0x001fea0003c00000 */
[----:B------:R1:W2:Y:S02]  /*111a0*/  SHFL.IDX P6, R14, R13, R12, R11 ;  /* 0x0000000c0d0e7389 */ /* 0x0002a400000c000b */
[----:B012---:R-:W-:Y:S01]  /*111b0*/  ENDCOLLECTIVE ;  /* 0x000000000000791b */ /* 0x007fe20003800000 */
.L_x_106:
[----:B------:R-:W-:Y:S05]  /*111c0*/  BRA `(.L_x_107) ;  /* 0xffffffcc00b47947 */ /* 0x000fea000383ffff */
.L_x_54:
[----:B------:R-:W-:Y:S01]  /*111d0*/  IMAD.MOV.U32 R13, RZ, RZ, R5 ;  /* 0x000000ffff0d7224 */ /* 0x000fe200078e0005 */
[----:B------:R-:W-:Y:S01]  /*111e0*/  MOV R12, RZ ;  /* 0x000000ff000c7202 */ /* 0x000fe20000000f00 */
[----:B------:R-:W-:Y:S02]  /*111f0*/  IMAD.MOV.U32 R11, RZ, RZ, 0x181f ;  /* 0x0000181fff0b7424 */ /* 0x000fe400078e00ff */
[----:B------:R-:W-:Y:S02]  /*11200*/  IMAD.MOV.U32 R15, RZ, RZ, -0x1 ;  /* 0xffffffffff0f7424 */ /* 0x000fe400078e00ff */
[----:B------:R-:W-:-:S07]  /*11210*/  IMAD.IADD R4, R34, 0x1, R4 ;  /* 0x0000000122047824 */ /* 0x000fce00078e0204 */
[----:B-----5:R-:W-:Y:S05]  /*11220*/  WARPSYNC.COLLECTIVE R15, `(.L_x_108) ;  /* 0x000000000f087348 */ /* 0x020fea0003c00000 */
[----:B------:R0:W1:Y:S02]  /*11230*/  SHFL.IDX P6, R14, R13, R12, R11 ;  /* 0x0000000c0d0e7389 */ /* 0x00006400000c000b */
[----:B01---5:R-:W-:Y:S01]  /*11240*/  ENDCOLLECTIVE ;  /* 0x000000000000791b */ /* 0x023fe20003800000 */
.L_x_108:
[C---:B------:R-:W-:Y:S01]  /*11250*/  VIADD R6, R4.reuse, 0x10 ;  /* 0x0000001004067836 */ /* 0x040fe20000000000 */
[----:B------:R-:W-:Y:S01]  /*11260*/  ISETP.GE.AND P0, PT, R4, UR40, PT ;  /* 0x0000002804007c0c */ /* 0x000fe2000bf06270 */
[----:B------:R-:W-:Y:S01]  /*11270*/  IMAD.MOV.U32 R13, RZ, RZ, R0 ;  /* 0x000000ffff0d7224 */ /* 0x000fe200078e0000 */
[----:B------:R-:W-:-:S11]  /*11280*/  MOV R2, R14 ;  /* 0x0000000e00027202 */ /* 0x000fd60000000f00 */
[----:B------:R-:W-:Y:S05]  /*11290*/  WARPSYNC.COLLECTIVE R15, `(.L_x_109) ;  /* 0x000000000f087348 */ /* 0x000fea0003c00000 */
[----:B------:R0:W1:Y:S02]  /*112a0*/  SHFL.IDX P6, R14, R13, R12, R11 ;  /* 0x0000000c0d0e7389 */ /* 0x00006400000c000b */
[----:B01----:R-:W-:Y:S01]  /*112b0*/  ENDCOLLECTIVE ;  /* 0x000000000000791b */ /* 0x003fe20003800000 */
.L_x_109:
[----:B------:R-:W-:Y:S01]  /*112c0*/  MOV R13, R5 ;  /* 0x00000005000d7202 */ /* 0x000fe20000000f00 */
[----:B------:R-:W-:Y:S01]  /*112d0*/  IMAD.MOV.U32 R12, RZ, RZ, 0x1 ;  /* 0x00000001ff0c7424 */ /* 0x000fe200078e00ff */
[----:B------:R-:W-:-:S04]  /*112e0*/  @!P0 LEA R14, P1, R37, R14, 0x1 ;  /* 0x0000000e250e8211 */ /* 0x000fc800078208ff */
[----:B------:R-:W-:Y:S01]  /*112f0*/  @!P0 IADD3.X R3, RZ, R2, RZ, P1, !PT ;  /* 0x00000002ff038210 */ /* 0x000fe20000ffe4ff */
[----:B------:R-:W-:-:S08]  /*11300*/  @!P0 IMAD.MOV.U32 R2, RZ, RZ, R14 ;  /* 0x000000ffff028224 */ /* 0x000fd000078e000e */
[----:B------:R-:W-:Y:S05]  /*11310*/  WARPSYNC.COLLECTIVE R15, `(.L_x_110) ;  /* 0x000000000f087348 */ /* 0x000fea0003c00000 */
[----:B------:R0:W1:Y:S02]  /*11320*/  SHFL.IDX P6, R14, R13, R12, R11 ;  /* 0x0000000c0d0e7389 */ /* 0x00006400000c000b */
[----:B01----:R-:W-:Y:S01]  /*11330*/  ENDCOLLECTIVE ;  /* 0x000000000000791b */ /* 0x003fe20003800000 */
.L_x_110:
[----:B------:R-:W-:Y:S01]  /*11340*/  @!PT LDS RZ, [RZ] ;  /* 0x00000000fffff984 */ /* 0x000fe20000000800 */
[----:B------:R-:W-:Y:S01]  /*11350*/  @!PT LDS RZ, [RZ] ;  /* 0x00000000fffff984 */ /* 0x000fe20000000800 */
[----:B------:R-:W-:Y:S01]  /*11360*/  @!PT LDS RZ, [RZ] ;  /* 0x00000000fffff984 */ /* 0x000fe20000000800 */
[----:B------:R0:W-:Y:S04]  /*11370*/  @!P0 LDGSTS.E.BYPASS.LTC128B.128 [R20+0x14400], desc[UR36][R2.64], !P2 ;  /* 0x1440000002148fae */ /* 0x0001e8000d101d64 */
[----:B------:R0:W-:Y:S04]  /*11380*/  @!P0 LDGSTS.E.BYPASS.LTC128B.128 [R20+0x18400], desc[UR36][R2.64+0x80], !P3 ;  /* 0x1840008002148fae */ /* 0x0001e8000d901d64 */
[----:B------:R0:W-:Y:S01]  /*11390*/  @!P0 LDGSTS.E.BYPASS.LTC128B.128 [R20+0x1c400], desc[UR36][R2.64+0x100], !P4 ;  /* 0x1c40010002148fae */ /* 0x0001e2000e101d64 */
[----:B------:R-:W-:-:S03]  /*113a0*/  MOV R13, R0 ;  /* 0x00000000000d7202 */ /* 0x000fc60000000f00 */
[----:B------:R0:W-:Y:S01]  /*113b0*/  @!P0 LDGSTS.E.BYPASS.LTC128B.128 [R20+0x20400], desc[UR36][R2.64+0x180], !P5 ;  /* 0x2040018002148fae */ /* 0x0001e2000e901d64 */
[----:B------:R-:W-:Y:S01]  /*113c0*/  ISETP.GE.AND P0, PT, R6, UR40, PT ;  /* 0x0000002806007c0c */ /* 0x000fe2000bf06270 */
[----:B------:R-:W-:-:S12]  /*113d0*/  IMAD.MOV.U32 R6, RZ, RZ, R14 ;  /* 0x000000ffff067224 */ /* 0x000fd800078e000e */
[----:B0-----:R-:W-:Y:S05]  /*113e0*/  WARPSYNC.COLLECTIVE R15, `(.L_x_111) ;  /* 0x000000000f087348 */ /* 0x001fea0003c00000 */
[----:B------:R1:W2:Y:S02]  /*113f0*/  SHFL.IDX P6, R14, R13, R12, R11 ;  /* 0x0000000c0d0e7389 */ /* 0x0002a400000c000b */
[----:B012---:R-:W-:Y:S01]  /*11400*/  ENDCOLLECTIVE ;  /* 0x000000000000791b */ /* 0x007fe20003800000 */
.L_x_111:
[----:B------:R-:W-:Y:S01]  /*11410*/  IMAD.MOV.U32 R13, RZ, RZ, R5 ;  /* 0x000000ffff0d7224 */ /* 0x000fe200078e0005 */
[----:B------:R-:W-:Y:S02]  /*11420*/  MOV R12, 0x2 ;  /* 0x00000002000c7802 */ /* 0x000fe40000000f00 */
[----:B------:R-:W-:-:S05]  /*11430*/  @!P0 LEA R14, P1, R37, R14, 0x1 ;  /* 0x0000000e250e8211 */ /* 0x000fca00078208ff */
[----:B------:R-:W-:-:S08]  /*11440*/  @!P0 IMAD.MOV.U32 R2, RZ, RZ, R14 ;  /* 0x000000ffff028224 */ /* 0x000fd000078e000e */
[----:B------:R-:W-:Y:S05]  /*11450*/  WARPSYNC.COLLECTIVE R15, `(.L_x_112) ;  /* 0x000000000f087348 */ /* 0x000fea0003c00000 */
[----:B------:R0:W1:Y:S02]  /*11460*/  SHFL.IDX P6, R14, R13, R12, R11 ;  /* 0x0000000c0d0e7389 */ /* 0x00006400000c000b */
[----:B01----:R-:W-:Y:S01]  /*11470*/  ENDCOLLECTIVE ;  /* 0x000000000000791b */ /* 0x003fe20003800000 */
.L_x_112:
[----:B------:R-:W-:Y:S02]  /*11480*/  @!P0 IMAD.X R7, RZ, RZ, R6, P1 ;  /* 0x000000ffff078224 */ /* 0x000fe400008e0606 */
[----:B------:R-:W-:-:S03]  /*11490*/  VIADD R6, R4, 0x20 ;  /* 0x0000002004067836 */ /* 0x000fc60000000000 */
[----:B------:R-:W-:-:S05]  /*114a0*/  @!P0 MOV R3, R7 ;  /* 0x0000000700038202 */ /* 0x000fca0000000f00 */
[----:B------:R-:W-:Y:S01]  /*114b0*/  @!PT LDS RZ, [RZ] ;  /* 0x00000000fffff984 */ /* 0x000fe20000000800 */
[----:B------:R-:W-:Y:S01]  /*114c0*/  @!PT LDS RZ, [RZ] ;  /* 0x00000000fffff984 */ /* 0x000fe20000000800 */
[----:B------:R-:W-:Y:S01]  /*114d0*/  @!PT LDS RZ, [RZ] ;  /* 0x00000000fffff984 */ /* 0x000fe20000000800 */
[----:B------:R0:W-:Y:S01]  /*114e0*/  @!P0 LDGSTS.E.BYPASS.LTC128B.128 [R20+0x14c00], desc[UR36][R2.64], !P2 ;  /* 0x14c0000002148fae */ /* 0x0001e2000d101d64 */
[----:B------:R-:W-:-:S03]  /*114f0*/  IMAD.MOV.U32 R13, RZ, RZ, R0 ;  /* 0x000000ffff0d7224 */ /* 0x000fc600078e0000 */
[----:B------:R0:W-:Y:S04]  /*11500*/  @!P0 LDGSTS.E.BYPASS.LTC128B.128 [R20+0x18c00], desc[UR36][R2.64+0x80], !P3 ;  /* 0x18c0008002148fae */ /* 0x0001e8000d901d64 */
[----:B------:R0:W-:Y:S04]  /*11510*/  @!P0 LDGSTS.E.BYPASS.LTC128B.128 [R20+0x1cc00], desc[UR36][R2.64+0x100], !P4 ;  /* 0x1cc0010002148fae */ /* 0x0001e8000e101d64 */
[----:B------:R0:W-:Y:S01]  /*11520*/  @!P0 LDGSTS.E.BYPASS.LTC128B.128 [R20+0x20c00], desc[UR36][R2.64+0x180], !P5 ;  /* 0x20c0018002148fae */ /* 0x0001e2000e901d64 */
[----:B------:R-:W-:Y:S01]  /*11530*/  ISETP.GE.AND P0, PT, R6, UR40, PT ;  /* 0x0000002806007c0c */ /* 0x000fe2000bf06270 */
[----:B------:R-:W-:-:S12]  /*11540*/  IMAD.MOV.U32 R6, RZ, RZ, R14 ;  /* 0x000000ffff067224 */ /* 0x000fd800078e000e */
[----:B0-----:R-:W-:Y:S05]  /*11550*/  WARPSYNC.COLLECTIVE R15, `(.L_x_113) ;  /* 0x000000000f087348 */ /* 0x001fea0003c00000 */
[----:B------:R1:W2:Y:S02]  /*11560*/  SHFL.IDX P6, R14, R13, R12, R11 ;  /* 0x0000000c0d0e7389 */ /* 0x0002a400000c000b */
[----:B012---:R-:W-:Y:S01]  /*11570*/  ENDCOLLECTIVE ;  /* 0x000000000000791b */ /* 0x007fe20003800000 */
.L_x_113:
[----:B------:R-:W-:Y:S02]  /*11580*/  IMAD.MOV.U32 R13, RZ, RZ, R5 ;  /* 0x000000ffff0d7224 */ /* 0x000fe400078e0005 */
[----:B------:R-:W-:Y:S01]  /*11590*/  IMAD.MOV.U32 R12, RZ, RZ, 0x3 ;  /* 0x00000003ff0c7424 */ /* 0x000fe200078e00ff */
[----:B------:R-:W-:-:S04]  /*115a0*/  @!P0 LEA R14, P1, R37, R14, 0x1 ;  /* 0x0000000e250e8211 */ /* 0x000fc800078208ff */
[----:B------:R-:W-:Y:S01]  /*115b0*/  @!P0 IADD3.X R7, RZ, R6, RZ, P1, !PT ;  /* 0x00000006ff078210 */ /* 0x000fe20000ffe4ff */
[----:B------:R-:W-:Y:S01]  /*115c0*/  @!P0 IMAD.MOV.U32 R2, RZ, RZ, R14 ;  /* 0x000000ffff028224 */ /* 0x000fe200078e000e */
[----:B------:R-:W-:-:S07]  /*115d0*/  IADD3 R6, R4, 0x30, RZ ;  /* 0x0000003004067810 */ /* 0x000fce0007ffe0ff */
[----:B------:R-:W-:Y:S05]  /*115e0*/  WARPSYNC.COLLECTIVE R15, `(.L_x_114) ;  /* 0x000000000f087348 */ /* 0x000fea0003c00000 */
[----:B------:R0:W1:Y:S02]  /*115f0*/  SHFL.IDX P6, R14, R13, R12, R11 ;  /* 0x0000000c0d0e7389 */ /* 0x00006400000c000b */
[----:B01----:R-:W-:Y:S01]  /*11600*/  ENDCOLLECTIVE ;  /* 0x000000000000791b */ /* 0x003fe20003800000 */
.L_x_114:
[----:B------:R-:W-:-:S05]  /*11610*/  @!P0 IMAD.MOV.U32 R3, RZ, RZ, R7 ;  /* 0x000000ffff038224 */ /* 0x000fca00078e0007 */
[----:B------:R-:W-:Y:S01]  /*11620*/  @!PT LDS RZ, [RZ] ;  /* 0x00000000fffff984 */ /* 0x000fe20000000800 */
[----:B------:R-:W-:Y:S01]  /*11630*/  @!PT LDS RZ, [RZ] ;  /* 0x00000000fffff984 */ /* 0x000fe20000000800 */
[----:B------:R-:W-:Y:S01]  /*11640*/  @!PT LDS RZ, [RZ] ;  /* 0x00000000fffff984 */ /* 0x000fe20000000800 */
[----:B------:R0:W-:Y:S04]  /*11650*/  @!P0 LDGSTS.E.BYPASS.LTC128B.128 [R20+0x15400], desc[UR36][R2.64], !P2 ;  /* 0x1540000002148fae */ /* 0x0001e8000d101d64 */
[----:B------:R0:W-:Y:S01]  /*11660*/  @!P0 LDGSTS.E.BYPASS.LTC128B.128 [R20+0x19400], desc[UR36][R2.64+0x80], !P3 ;  /* 0x1940008002148fae */ /* 0x0001e2000d901d64 */
[----:B------:R-:W-:-:S03]  /*11670*/  IMAD.MOV.U32 R13, RZ, RZ, R0 ;  /* 0x000000ffff0d7224 */ /* 0x000fc600078e0000 */
[----:B------:R0:W-:Y:S04]  /*11680*/  @!P0 LDGSTS.E.BYPASS.LTC128B.128 [R20+0x1d400], desc[UR36][R2.64+0x100], !P4 ;  /* 0x1d40010002148fae */ /* 0x0001e8000e101d64 */
[----:B------:R0:W-:Y:S01]  /*11690*/  @!P0 LDGSTS.E.BYPASS.LTC128B.128 [R20+0x21400], desc[UR36][R2.64+0x180], !P5 ;  /* 0x2140018002148fae */ /* 0x0001e2000e901d64 */
[----:B------:R-:W-:Y:S02]  /*116a0*/  ISETP.GE.AND P0, PT, R6, UR40, PT ;  /* 0x0000002806007c0c */ /* 0x000fe4000bf06270 */
[----:B------:R-:W-:-:S11]  /*116b0*/  MOV R6, R14 ;  /* 0x0000000e00067202 */ /* 0x000fd60000000f00 */
[----:B0-----:R-:W-:Y:S05]  /*116c0*/  WARPSYNC.COLLECTIVE R15, `(.L_x_115) ;  /* 0x000000000f087348 */ /* 0x001fea0003c00000 */
[----:B------:R1:W2:Y:S02]  /*116d0*/  SHFL.IDX P6, R14, R13, R12, R11 ;  /* 0x0000000c0d0e7389 */ /* 0x0002a400000c000b */
[----:B012---:R-:W-:Y:S01]  /*116e0*/  ENDCOLLECTIVE ;  /* 0x000000000000791b */ /* 0x007fe20003800000 */
.L_x_115:
[----:B------:R-:W-:Y:S01]  /*116f0*/  MOV R13, R5 ;  /* 0x00000005000d7202 */ /* 0x000fe20000000f00 */
[----:B------:R-:W-:Y:S01]  /*11700*/  IMAD.MOV.U32 R12, RZ, RZ, 0x4 ;  /* 0x00000004ff0c7424 */ /* 0x000fe200078e00ff */
[----:B------:R-:W-:-:S04]  /*11710*/  @!P0 LEA R14, P1, R37, R14, 0x1 ;  /* 0x0000000e250e8211 */ /* 0x000fc800078208ff */
[----:B------:R-:W-:Y:S01]  /*11720*/  @!P0 MOV R2, R14 ;  /* 0x0000000e00028202 */ /* 0x000fe20000000f00 */
[----:B------:R-:W-:-:S08]  /*11730*/  @!P0 IMAD.X R7, RZ, RZ, R6, P1 ;  /* 0x000000ffff078224 */ /* 0x000fd000008e0606 */
[----:B------:R-:W-:Y:S05]  /*11740*/  WARPSYNC.COLLECTIVE R15, `(.L_x_116) ;  /* 0x000000000f087348 */ /* 0x000fea0003c00000 */
[----:B------:R0:W1:Y:S02]  /*11750*/  SHFL.IDX P6, R14, R13, R12, R11 ;  /* 0x0000000c0d0e7389 */ /* 0x00006400000c000b */
[----:B01----:R-:W-:Y:S01]  /*11760*/  ENDCOLLECTIVE ;  /* 0x000000000000791b */ /* 0x003fe20003800000 */
.L_x_116:
[----:B------:R-:W-:Y:S02]  /*11770*/  VIADD R6, R4, 0x40 ;  /* 0x0000004004067836 */ /* 0x000fe40000000000 */
[----:B------:R-:W-:-:S05]  /*11780*/  @!P0 IMAD.MOV.U32 R3, RZ, RZ, R7 ;  /* 0x000000ffff038224 */ /* 0x000fca00078e0007 */
[----:B------:R-:W-:Y:S01]  /*11790*/  @!PT LDS RZ, [RZ] ;  /* 0x00000000fffff984 */ /* 0x000fe20000000800 */
[----:B------:R-:W-:Y:S01]  /*117a0*/  @!PT LDS RZ, [RZ] ;  /* 0x00000000fffff984 */ /* 0x000fe20000000800 */
[----:B------:R-:W-:Y:S01]  /*117b0*/  @!PT LDS RZ, [RZ] ;  /* 0x00000000fffff984 */ /* 0x000fe20000000800 */
[----:B------:R0:W-:Y:S04]  /*117c0*/  @!P0 LDGSTS.E.BYPASS.LTC128B.128 [R20+0x15c00], desc[UR36][R2.64], !P2 ;  /* 0x15c0000002148fae */ /* 0x0001e8000d101d64 */
[----:B------:R0:W-:Y:S01]  /*117d0*/  @!P0 LDGSTS.E.BYPASS.LTC128B.128 [R20+0x19c00], desc[UR36][R2.64+0x80], !P3 ;  /* 0x19c0008002148fae */ /* 0x0001e2000d901d64 */
[----:B------:R-:W-:-:S03]  /*117e0*/  MOV R13, R0 ;  /* 0x00000000000d7202 */ /* 0x000fc60000000f00 */
[----:B------:R0:W-:Y:S04]  /*117f0*/  @!P0 LDGSTS.E.BYPASS.LTC128B.128 [R20+0x1dc00], desc[UR36][R2.64+0x100], !P4 ;  /* 0x1dc0010002148fae */ /* 0x0001e8000e101d64 */
[----:B------:R0:W-:Y:S01]  /*11800*/  @!P0 LDGSTS.E.BYPASS.LTC128B.128 [R20+0x21c00], desc[UR36][R2.64+0x180], !P5 ;  /* 0x21c0018002148fae */ /* 0x0001e2000e901d64 */
[----:B------:R-:W-:Y:S01]  /*11810*/  ISETP.GE.AND P0, PT, R6, UR40, PT ;  /* 0x0000002806007c0c */ /* 0x000fe2000bf06270 */
[----:B------:R-:W-:-:S12]  /*11820*/  IMAD.MOV.U32 R6, RZ, RZ, R14 ;  /* 0x000000ffff067224 */ /* 0x000fd800078e000e */
[----:B0-----:R-:W-:Y:S05]  /*11830*/  WARPSYNC.COLLECTIVE R15, `(.L_x_117) ;  /* 0x000000000f087348 */ /* 0x001fea0003c00000 */
[----:B------:R1:W2:Y:S02]  /*11840*/  SHFL.IDX P6, R14, R13, R12, R11 ;  /* 0x0000000c0d0e7389 */ /* 0x0002a400000c000b */
[----:B012---:R-:W-:Y:S01]  /*11850*/  ENDCOLLECTIVE ;  /* 0x000000000000791b */ /* 0x007fe20003800000 */
.L_x_117:
[----:B------:R-:W-:Y:S01]  /*11860*/  IMAD.MOV.U32 R13, RZ, RZ, R5 ;  /* 0x000000ffff0d7224 */ /* 0x000fe200078e0005 */
[----:B------:R-:W-:Y:S02]  /*11870*/  MOV R12, 0x5 ;  /* 0x00000005000c7802 */ /* 0x000fe40000000f00 */
[----:B------:R-:W-:-:S05]  /*11880*/  @!P0 LEA R14, P1, R37, R14, 0x1 ;  /* 0x0000000e250e8211 */ /* 0x000fca00078208ff */
[----:B------:R-:W-:-:S08]  /*11890*/  @!P0 IMAD.MOV.U32 R2, RZ, RZ, R14 ;  /* 0x000000ffff028224 */ /* 0x000fd000078e000e */
[----:B------:R-:W-:Y:S05]  /*118a0*/  WARPSYNC.COLLECTIVE R15, `(.L_x_118) ;  /* 0x000000000f087348 */ /* 0x000fea0003c00000 */
[----:B------:R0:W1:Y:S02]  /*118b0*/  SHFL.IDX P6, R14, R13, R12, R11 ;  /* 0x0000000c0d0e7389 */ /* 0x00006400000c000b */
[----:B01----:R-:W-:Y:S01]  /*118c0*/  ENDCOLLECTIVE ;  /* 0x000000000000791b */ /* 0x003fe20003800000 */
.L_x_118:
        /* <DEDUP_REMOVED lines=16> */
.L_x_119:
        /* <DEDUP_REMOVED lines=9> */
.L_x_120:
        /* <DEDUP_REMOVED lines=14> */
.L_x_121:
[----:B------:R-:W-:Y:S01]  /*11b40*/  IMAD.MOV.U32 R13, RZ, RZ, R5 ;  /* 0x000000ffff0d7224 */ /* 0x000fe200078e0005 */
[----:B------:R-:W-:Y:S02]  /*11b50*/  MOV R12, 0x7 ;  /* 0x00000007000c7802 */ /* 0x000fe40000000f00 */
[----:B------:R-:W-:-:S04]  /*11b60*/  @!P0 LEA R14, P1, R37, R14, 0x1 ;  /* 0x0000000e250e8211 */ /* 0x000fc800078208ff */
[----:B------:R-:W-:Y:S01]  /*11b70*/  @!P0 MOV R2, R14 ;  /* 0x0000000e00028202 */ /* 0x000fe20000000f00 */
[----:B------:R-:W-:-:S08]  /*11b80*/  @!P0 IMAD.X R7, RZ, RZ, R6, P1 ;  /* 0x000000ffff078224 */ /* 0x000fd000008e0606 */
[----:B------:R-:W-:Y:S05]  /*11b90*/  WARPSYNC.COLLECTIVE R15, `(.L_x_122) ;  /* 0x000000000f087348 */ /* 0x000fea0003c00000 */
[----:B------:R0:W1:Y:S02]  /*11ba0*/  SHFL.IDX P6, R14, R13, R12, R11 ;  /* 0x0000000c0d0e7389 */ /* 0x00006400000c000b */
[----:B01----:R-:W-:Y:S01]  /*11bb0*/  ENDCOLLECTIVE ;  /* 0x000000000000791b */ /* 0x003fe20003800000 */
.L_x_122:
        /* <DEDUP_REMOVED lines=9> */
[----:B------:R-:W-:-:S07]  /*11c50*/  IMAD.MOV.U32 R6, RZ, RZ, R14 ;  /* 0x000000ffff067224 */ /* 0x000fce00078e000e */
[----:B0-----:R-:W-:Y:S05]  /*11c60*/  WARPSYNC.COLLECTIVE R15, `(.L_x_123) ;  /* 0x000000000f087348 */ /* 0x001fea0003c00000 */
[----:B------:R1:W2:Y:S02]  /*11c70*/  SHFL.IDX P6, R14, R13, R12, R11 ;  /* 0x0000000c0d0e7389 */ /* 0x0002a400000c000b */
[----:B012---:R-:W-:Y:S01]  /*11c80*/  ENDCOLLECTIVE ;  /* 0x000000000000791b */ /* 0x007fe20003800000 */
.L_x_123:
[----:B------:R-:W-:Y:S05]  /*11c90*/  BRA `(.L_x_124) ;  /* 0xffffffcc00e47947 */ /* 0x000fea000383ffff */
.L_x_56:
[----:B0-----:R-:W-:-:S04]  /*11ca0*/  MOV R3, UR39 ;  /* 0x0000002700037c02 */ /* 0x001fc80008000f00 */
[----:B------:R0:W1:Y:S03]  /*11cb0*/  SYNCS.PHASECHK.TRANS64.TRYWAIT P0, [R3+URZ+0x38820], R0 ;  /* 0x03882000030075a7 */ /* 0x000066000800017f */
[----:B-1----:R-:W-:Y:S05]  /*11cc0*/  @!P0 NANOSLEEP.SYNCS 0x989680 ;  /* 0x009896800000895d */ /* 0x002fea0003900000 */
[----:B------:R-:W1:Y:S02]  /*11cd0*/  @!P0 SYNCS.PHASECHK.TRANS64 P0, [R3+URZ+0x38820], R0 ;  /* 0x03882000030085a7 */ /* 0x000e64000800007f */
[----:B-1----:R-:W-:Y:S05]  /*11ce0*/  @!P0 BRA `(.L_x_56) ;  /* 0xfffffffc00ec8947 */ /* 0x002fea000383ffff */
[----:B------:R-:W-:Y:S05]  /*11cf0*/  BRA `(.L_x_125) ;  /* 0xffffffd000247947 */ /* 0x000fea000383ffff */
.L_x_60:
[----:B0-----:R0:W1:Y:S02]  /*11d00*/  SYNCS.PHASECHK.TRANS64.TRYWAIT P0, [R7+URZ+0x38840], R0 ;  /* 0x03884000070075a7 */ /* 0x001064000800017f */
[----:B-1----:R-:W-:Y:S05]  /*11d10*/  @!P0 NANOSLEEP.SYNCS 0x989680 ;  /* 0x009896800000895d */ /* 0x002fea0003900000 */
[----:B------:R-:W1:Y:S02]  /*11d20*/  @!P0 SYNCS.PHASECHK.TRANS64 P0, [R7+URZ+0x38840], R0 ;  /* 0x03884000070085a7 */ /* 0x000e64000800007f */
[----:B-1----:R-:W-:Y:S05]  /*11d30*/  @!P0 BRA `(.L_x_60) ;  /* 0xfffffffc00f08947 */ /* 0x002fea000383ffff */
[----:B------:R-:W-:Y:S05]  /*11d40*/  BRA `(.L_x_126) ;  /* 0xffffffd000d47947 */ /* 0x000fea000383ffff */
.L_x_61:
[----:B------:R-:W-:Y:S01]  /*11d50*/  BSSY B1, `(.L_x_127) ;  /* 0x0000008000017945 */ /* 0x000fe20003800000 */
[----:B------:R-:W-:Y:S01]  /*11d60*/  IMAD.MOV.U32 R13, RZ, RZ, R23 ;  /* 0x000000ffff0d7224 */ /* 0x000fe200078e0017 */
[----:B------:R-:W-:Y:S01]  /*11d70*/  MOV R11, 0x181f ;  /* 0x0000181f000b7802 */ /* 0x000fe20000000f00 */
[----:B------:R-:W-:Y:S02]  /*11d80*/  IMAD.MOV.U32 R12, RZ, RZ, RZ ;  /* 0x000000ffff0c7224 */ /* 0x000fe400078e00ff */
[----:B------:R-:W-:-:S07]  /*11d90*/  IMAD.MOV.U32 R15, RZ, RZ, -0x1 ;  /* 0xffffffffff0f7424 */ /* 0x000fce00078e00ff */
[----:B------:R-:W-:Y:S05]  /*11da0*/  WARPSYNC.COLLECTIVE R15, `(.L_x_128) ;  /* 0x000000000f087348 */ /* 0x000fea0003c00000 */
[----:B------:R0:W1:Y:S02]  /*11db0*/  SHFL.IDX P6, R14, R13, R12, R11 ;  /* 0x0000000c0d0e7389 */ /* 0x00006400000c000b */
[----:B01----:R-:W-:Y:S01]  /*11dc0*/  ENDCOLLECTIVE ;  /* 0x000000000000791b */ /* 0x003fe20003800000 */
.L_x_128:
[----:B------:R-:W-:Y:S05]  /*11dd0*/  BSYNC B1 ;  /* 0x0000000000017941 */ /* 0x000fea0003800000 */
.L_x_127:
[----:B------:R-:W-:Y:S01]  /*11de0*/  MOV R13, R9 ;  /* 0x00000009000d7202 */ /* 0x000fe20000000f00 */
[----:B------:R-:W-:Y:S01]  /*11df0*/  IMAD.MOV.U32 R12, RZ, RZ, RZ ;  /* 0x000000ffff0c7224 */ /* 0x000fe200078e00ff */
[----:B------:R-:W-:Y:S01]  /*11e00*/  MOV R15, 0xffffffff ;  /* 0xffffffff000f7802 */ /* 0x000fe20000000f00 */
[----:B------:R-:W-:Y:S01]  /*11e10*/  IMAD.MOV.U32 R11, RZ, RZ, 0x181f ;  /* 0x0000181fff0b7424 */ /* 0x000fe200078e00ff */
[----:B------:R-:W-:Y:S01]  /*11e20*/  LEA R20, R20, UR39, 0x1 ;  /* 0x0000002714147c11 */ /* 0x000fe2000f8e08ff */
[----:B------:R-:W-:Y:S02]  /*11e30*/  IMAD.MOV.U32 R3, RZ, RZ, R14 ;  /* 0x000000ffff037224 */ /* 0x000fe400078e000e */
[----:B------:R-:W-:-:S07]  /*11e40*/  IMAD.SHL.U32 R0, R37, 0x2, RZ ;  /* 0x0000000225007824 */ /* 0x000fce00078e00ff */
[----:B------:R-:W-:Y:S05]  /*11e50*/  WARPSYNC.COLLECTIVE R15, `(.L_x_129) ;  /* 0x000000000f087348 */ /* 0x000fea0003c00000 */
[----:B------:R0:W1:Y:S02]  /*11e60*/  SHFL.IDX P6, R14, R13, R12, R11 ;  /* 0x0000000c0d0e7389 */ /* 0x00006400000c000b */
[----:B01----:R-:W-:Y:S01]  /*11e70*/  ENDCOLLECTIVE ;  /* 0x000000000000791b */ /* 0x003fe20003800000 */
.L_x_129:
[----:B------:R-:W-:Y:S01]  /*11e80*/  MOV R13, R23 ;  /* 0x00000017000d7202 */ /* 0x000fe20000000f00 */
[----:B------:R-:W-:Y:S01]  /*11e90*/  IMAD.MOV.U32 R12, RZ, RZ, 0x1 ;  /* 0x00000001ff0c7424 */ /* 0x000fe200078e00ff */
[----:B------:R-:W-:-:S13]  /*11ea0*/  IADD3 R2, P0, R14, R0, RZ ;  /* 0x000000000e027210 */ /* 0x000fda0007f1e0ff */
[----:B------:R-:W-:Y:S05]  /*11eb0*/  WARPSYNC.COLLECTIVE R15, `(.L_x_130) ;  /* 0x000000000f087348 */ /* 0x000fea0003c00000 */
[----:B------:R0:W1:Y:S02]  /*11ec0*/  SHFL.IDX P6, R14, R13, R12, R11 ;  /* 0x0000000c0d0e7389 */ /* 0x00006400000c000b */
[----:B01----:R-:W-:Y:S01]  /*11ed0*/  ENDCOLLECTIVE ;  /* 0x000000000000791b */ /* 0x003fe20003800000 */
.L_x_130:
[----:B------:R-:W-:-:S05]  /*11ee0*/  IMAD.X R3, RZ, RZ, R3, P0 ;  /* 0x000000ffff037224 */ /* 0x000fca00000e0603 */
[----:B------:R-:W-:Y:S01]  /*11ef0*/  @!PT LDS RZ, [RZ] ;  /* 0x00000000fffff984 */ /* 0x000fe20000000800 */
[----:B------:R-:W-:Y:S01]  /*11f00*/  @!PT LDS RZ, [RZ] ;  /* 0x00000000fffff984 */ /* 0x000fe20000000800 */
[----:B------:R-:W-:Y:S01]  /*11f10*/  @!PT LDS RZ, [RZ] ;  /* 0x00000000fffff984 */ /* 0x000fe20000000800 */
[----:B------:R0:W-:Y:S04]  /*11f20*/  LDGSTS.E.BYPASS.LTC128B.128 [R20+0x24400], desc[UR36][R2.64], !P4 ;  /* 0x2440000002147fae */ /* 0x0001e8000e101d64 */
[----:B------:R0:W-:Y:S01]  /*11f30*/  LDGSTS.E.BYPASS.LTC128B.128 [R20+0x26c00], desc[UR36][R2.64+0x80], !P3 ;  /* 0x26c0008002147fae */ /* 0x0001e2000d901d64 */
[----:B------:R-:W-:-:S03]  /*11f40*/  MOV R13, R9 ;  /* 0x00000009000d7202 */ /* 0x000fc60000000f00 */
[----:B------:R0:W-:Y:S04]  /*11f50*/  LDGSTS.E.BYPASS.LTC128B.128 [R20+0x29400], desc[UR36][R2.64+0x100], !P2 ;  /* 0x2940010002147fae */ /* 0x0001e8000d101d64 */
[----:B------:R0:W-:Y:S01]  /*11f60*/  LDGSTS.E.BYPASS.LTC128B.128 [R20+0x2bc00], desc[UR36][R2.64+0x180], !P1 ;  /* 0x2bc0018002147fae */ /* 0x0001e2000c901d64 */
[----:B------:R-:W-:-:S07]  /*11f70*/  IMAD.MOV.U32 R35, RZ, RZ, R14 ;  /* 0x000000ffff237224 */ /* 0x000fce00078e000e */
[----:B0-----:R-:W-:Y:S05]  /*11f80*/  WARPSYNC.COLLECTIVE R15, `(.L_x_131) ;  /* 0x000000000f087348 */ /* 0x001fea0003c00000 */
[----:B------:R1:W2:Y:S02]  /*11f90*/  SHFL.IDX P6, R14, R13, R12, R11 ;  /* 0x0000000c0d0e7389 */ /* 0x0002a400000c000b */
[----:B012---:R-:W-:Y:S01]  /*11fa0*/  ENDCOLLECTIVE ;  /* 0x000000000000791b */ /* 0x007fe20003800000 */
.L_x_131:
[----:B------:R-:W-:Y:S01]  /*11fb0*/  IMAD.MOV.U32 R13, RZ, RZ, R23 ;  /* 0x000000ffff0d7224 */ /* 0x000fe200078e0017 */
[----:B------:R-:W-:Y:S02]  /*11fc0*/  MOV R12, 0x2 ;  /* 0x00000002000c7802 */ /* 0x000fe40000000f00 */
[----:B------:R-:W-:-:S13]  /*11fd0*/  IADD3 R2, P0, R14, R0, RZ ;  /* 0x000000000e027210 */ /* 0x000fda0007f1e0ff */
[----:B------:R-:W-:Y:S05]  /*11fe0*/  WARPSYNC.COLLECTIVE R15, `(.L_x_132) ;  /* 0x000000000f087348 */ /* 0x000fea0003c00000 */
[----:B------:R0:W1:Y:S02]  /*11ff0*/  SHFL.IDX P6, R14, R13, R12, R11 ;  /* 0x0000000c0d0e7389 */ /* 0x00006400000c000b */
[----:B01----:R-:W-:Y:S01]  /*12000*/  ENDCOLLECTIVE ;  /* 0x000000000000791b */ /* 0x003fe20003800000 */
.L_x_132:
[----:B------:R-:W-:-:S05]  /*12010*/  IMAD.X R3, RZ, RZ, R35, P0 ;  /* 0x000000ffff037224 */ /* 0x000fca00000e0623 */
[----:B------:R-:W-:Y:S01]  /*12020*/  @!PT LDS RZ, [RZ] ;  /* 0x00000000fffff984 */ /* 0x000fe20000000800 */
[----:B------:R-:W-:Y:S01]  /*12030*/  @!PT LDS RZ, [RZ] ;  /* 0x00000000fffff984 */ /* 0x000fe20000000800 */
[----:B------:R-:W-:Y:S01]  /*12040*/  @!PT LDS RZ, [RZ] ;  /* 0x00000000fffff984 */ /* 0x000fe20000000800 */
[----:B------:R0:W-:Y:S04]  /*12050*/  LDGSTS.E.BYPASS.LTC128B.128 [R20+0x24c00], desc[UR36][R2.64], !P4 ;  /* 0x24c0000002147fae */ /* 0x0001e8000e101d64 */
[----:B------:R0:W-:Y:S01]  /*12060*/  LDGSTS.E.BYPASS.LTC128B.128 [R20+0x27400], desc[UR36][R2.64+0x80], !P3 ;  /* 0x2740008002147fae */ /* 0x0001e2000d901d64 */
[----:B------:R-:W-:-:S03]  /*12070*/  IMAD.MOV.U32 R13, RZ, RZ, R9 ;  /* 0x000000ffff0d7224 */ /* 0x000fc600078e0009 */
[----:B------:R0:W-:Y:S04]  /*12080*/  LDGSTS.E.BYPASS.LTC128B.128 [R20+0x29c00], desc[UR36][R2.64+0x100], !P2 ;  /* 0x29c0010002147fae */ /* 0x0001e8000d101d64 */
[----:B------:R0:W-:Y:S01]  /*12090*/  LDGSTS.E.BYPASS.LTC128B.128 [R20+0x2c400], desc[UR36][R2.64+0x180], !P1 ;  /* 0x2c40018002147fae */ /* 0x0001e2000c901d64 */
[----:B------:R-:W-:-:S07]  /*120a0*/  IMAD.MOV.U32 R35, RZ, RZ, R14 ;  /* 0x000000ffff237224 */ /* 0x000fce00078e000e */
[----:B0-----:R-:W-:Y:S05]  /*120b0*/  WARPSYNC.COLLECTIVE R15, `(.L_x_133) ;  /* 0x000000000f087348 */ /* 0x001fea0003c00000 */
[----:B------:R1:W2:Y:S02]  /*120c0*/  SHFL.IDX P6, R14, R13, R12, R11 ;  /* 0x0000000c0d0e7389 */ /* 0x0002a400000c000b */
[----:B012---:R-:W-:Y:S01]  /*120d0*/  ENDCOLLECTIVE ;  /* 0x000000000000791b */ /* 0x007fe20003800000 */
.L_x_133:
[----:B------:R-:W-:Y:S02]  /*120e0*/  IMAD.MOV.U32 R13, RZ, RZ, R23 ;  /* 0x000000ffff0d7224 */ /* 0x000fe400078e0017 */
[----:B------:R-:W-:Y:S01]  /*120f0*/  IMAD.MOV.U32 R12, RZ, RZ, 0x3 ;  /* 0x00000003ff0c7424 */ /* 0x000fe200078e00ff */
[----:B------:R-:W-:-:S13]  /*12100*/  IADD3 R2, P0, R14, R0, RZ ;  /* 0x000000000e027210 */ /* 0x000fda0007f1e0ff */
[----:B------:R-:W-:Y:S05]  /*12110*/  WARPSYNC.COLLECTIVE R15, `(.L_x_134) ;  /* 0x000000000f087348 */ /* 0x000fea0003c00000 */
[----:B------:R0:W1:Y:S02]  /*12120*/  SHFL.IDX P6, R14, R13, R12, R11 ;  /* 0x0000000c0d0e7389 */ /* 0x00006400000c000b */
[----:B01----:R-:W-:Y:S01]  /*12130*/  ENDCOLLECTIVE ;  /* 0x000000000000791b */ /* 0x003fe20003800000 */
.L_x_134:
[----:B------:R-:W-:-:S05]  /*12140*/  IADD3.X R3, RZ, R35, RZ, P0, !PT ;  /* 0x00000023ff037210 */ /* 0x000fca00007fe4ff */
        /* <DEDUP_REMOVED lines=8> */
[----:B------:R-:W-:-:S07]  /*121d0*/  MOV R35, R14 ;  /* 0x0000000e00237202 */ /* 0x000fce0000000f00 */
[----:B0-----:R-:W-:Y:S05]  /*121e0*/  WARPSYNC.COLLECTIVE R15, `(.L_x_135) ;  /* 0x000000000f087348 */ /* 0x001fea0003c00000 */
[----:B------:R1:W2:Y:S02]  /*121f0*/  SHFL.IDX P6, R14, R13, R12, R11 ;  /* 0x0000000c0d0e7389 */ /* 0x0002a400000c000b */
[----:B012---:R-:W-:Y:S01]  /*12200*/  ENDCOLLECTIVE ;  /* 0x000000000000791b */ /* 0x007fe20003800000 */
.L_x_135:
[----:B------:R-:W-:Y:S01]  /*12210*/  MOV R13, R23 ;  /* 0x00000017000d7202 */ /* 0x000fe20000000f00 */
[----:B------:R-:W-:Y:S01]  /*12220*/  IMAD.MOV.U32 R12, RZ, RZ, 0x4 ;  /* 0x00000004ff0c7424 */ /* 0x000fe200078e00ff */
[----:B------:R-:W-:-:S13]  /*12230*/  IADD3 R2, P0, R14, R0, RZ ;  /* 0x000000000e027210 */ /* 0x000fda0007f1e0ff */
[----:B------:R-:W-:Y:S05]  /*12240*/  WARPSYNC.COLLECTIVE R15, `(.L_x_136) ;  /* 0x000000000f087348 */ /* 0x000fea0003c00000 */
[----:B------:R0:W1:Y:S02]  /*12250*/  SHFL.IDX P6, R14, R13, R12, R11 ;  /* 0x0000000c0d0e7389 */ /* 0x00006400000c000b */
[----:B01----:R-:W-:Y:S01]  /*12260*/  ENDCOLLECTIVE ;  /* 0x000000000000791b */ /* 0x003fe20003800000 */
.L_x_136:
        /* <DEDUP_REMOVED lines=13> */
.L_x_137:
[----:B------:R-:W-:Y:S05]  /*12340*/  BRA `(.L_x_138) ;  /* 0xffffffd000547947 */ /* 0x000fea000383ffff */
.L_x_66:
[----:B0-----:R0:W1:Y:S02]  /*12350*/  SYNCS.PHASECHK.TRANS64.TRYWAIT P0, [R7+URZ+0x38860], R2 ;  /* 0x03886002070075a7 */ /* 0x001064000800017f */
[----:B-1----:R-:W-:Y:S05]  /*12360*/  @!P0 NANOSLEEP.SYNCS 0x989680 ;  /* 0x009896800000895d */ /* 0x002fea0003900000 */
[----:B------:R-:W1:Y:S02]  /*12370*/  @!P0 SYNCS.PHASECHK.TRANS64 P0, [R7+URZ+0x38860], R2 ;  /* 0x03886002070085a7 */ /* 0x000e64000800007f */
[----:B-1----:R-:W-:Y:S05]  /*12380*/  @!P0 BRA `(.L_x_66) ;  /* 0xfffffffc00f08947 */ /* 0x002fea000383ffff */
[----:B------:R-:W-:Y:S05]  /*12390*/  BRA `(.L_x_139) ;  /* 0xffffffd000bc7947 */ /* 0x000fea000383ffff */
.L_x_67:
[----:B------:R-:W-:Y:S01]  /*123a0*/  BSSY B1, `(.L_x_140) ;  /* 0x0000008000017945 */ /* 0x000fe20003800000 */
[----:B------:R-:W-:Y:S01]  /*123b0*/  IMAD.MOV.U32 R13, RZ, RZ, R18 ;  /* 0x000000ffff0d7224 */ /* 0x000fe200078e0012 */
[----:B------:R-:W-:Y:S01]  /*123c0*/  MOV R11, 0x181f ;  /* 0x0000181f000b7802 */ /* 0x000fe20000000f00 */
[----:B------:R-:W-:Y:S02]  /*123d0*/  IMAD.MOV.U32 R12, RZ, RZ, RZ ;  /* 0x000000ffff0c7224 */ /* 0x000fe400078e00ff */
[----:B------:R-:W-:-:S07]  /*123e0*/  IMAD.MOV.U32 R15, RZ, RZ, -0x1 ;  /* 0xffffffffff0f7424 */ /* 0x000fce00078e00ff */
[----:B0-----:R-:W-:Y:S05]  /*123f0*/  WARPSYNC.COLLECTIVE R15, `(.L_x_141) ;  /* 0x000000000f087348 */ /* 0x001fea0003c00000 */
[----:B------:R1:W2:Y:S02]  /*12400*/  SHFL.IDX P6, R14, R13, R12, R11 ;  /* 0x0000000c0d0e7389 */ /* 0x0002a400000c000b */
[----:B012---:R-:W-:Y:S01]  /*12410*/  ENDCOLLECTIVE ;  /* 0x000000000000791b */ /* 0x007fe20003800000 */
.L_x_141:
[----:B------:R-:W-:Y:S05]  /*12420*/  BSYNC B1 ;  /* 0x0000000000017941 */ /* 0x000fea0003800000 */
.L_x_140:
[----:B------:R-:W-:Y:S01]  /*12430*/  MOV R13, R17 ;  /* 0x00000011000d7202 */ /* 0x000fe20000000f00 */
[----:B------:R-:W-:Y:S01]  /*12440*/  IMAD.MOV.U32 R12, RZ, RZ, RZ ;  /* 0x000000ffff0c7224 */ /* 0x000fe200078e00ff */
[----:B------:R-:W-:Y:S01]  /*12450*/  MOV R15, 0xffffffff ;  /* 0xffffffff000f7802 */ /* 0x000fe20000000f00 */
[----:B------:R-:W-:Y:S01]  /*12460*/  IMAD.MOV.U32 R11, RZ, RZ, 0x181f ;  /* 0x0000181fff0b7424 */ /* 0x000fe200078e00ff */
[----:B------:R-:W-:Y:S01]  /*12470*/  LEA R6, R6, UR39, 0x1 ;  /* 0x0000002706067c11 */ /* 0x000fe2000f8e08ff */
[----:B------:R-:W-:-:S07]  /*12480*/  IMAD.MOV.U32 R3, RZ, RZ, R14 ;  /* 0x000000ffff037224 */ /* 0x000fce00078e000e */
[----:B------:R-:W-:Y:S05]  /*12490*/  WARPSYNC.COLLECTIVE R15, `(.L_x_142) ;  /* 0x000000000f087348 */ /* 0x000fea0003c00000 */
[----:B------:R0:W1:Y:S02]  /*124a0*/  SHFL.IDX P6, R14, R13, R12, R11 ;  /* 0x0000000c0d0e7389 */ /* 0x00006400000c000b */
[----:B01----:R-:W-:Y:S01]  /*124b0*/  ENDCOLLECTIVE ;  /* 0x000000000000791b */ /* 0x003fe20003800000 */
.L_x_142:
[----:B------:R-:W-:Y:S01]  /*124c0*/  IMAD.MOV.U32 R13, RZ, RZ, R18 ;  /* 0x000000ffff0d7224 */ /* 0x000fe200078e0012 */
[----:B------:R-:W-:Y:S02]  /*124d0*/  MOV R12, 0x1 ;  /* 0x00000001000c7802 */ /* 0x000fe40000000f00 */
[----:B------:R-:W-:-:S13]  /*124e0*/  IADD3 R2, P0, R14, R0, RZ ;  /* 0x000000000e027210 */ /* 0x000fda0007f1e0ff */
[----:B------:R-:W-:Y:S05]  /*124f0*/  WARPSYNC.COLLECTIVE R15, `(.L_x_143) ;  /* 0x000000000f087348 */ /* 0x000fea0003c00000 */
[----:B------:R0:W1:Y:S02]  /*12500*/  SHFL.IDX P6, R14, R13, R12, R11 ;  /* 0x0000000c0d0e7389 */ /* 0x00006400000c000b */
[----:B01----:R-:W-:Y:S01]  /*12510*/  ENDCOLLECTIVE ;  /* 0x000000000000791b */ /* 0x003fe20003800000 */
.L_x_143:
[----:B------:R-:W-:Y:S01]  /*12520*/  IMAD.X R3, RZ, RZ, R3, P0 ;  /* 0x000000ffff037224 */ /* 0x000fe200000e0603 */
[----:B------:R-:W-:Y:S01]  /*12530*/  ISETP.LT.OR P0, PT, R9, 0x1, P4 ;  /* 0x000000010900780c */ /* 0x000fe20002701670 */
[----:B------:R-:W-:-:S12]  /*12540*/  IMAD.MOV.U32 R13, RZ, RZ, R17 ;  /* 0x000000ffff0d7224 */ /* 0x000fd800078e0011 */
        /* <DEDUP_REMOVED lines=8> */
[----:B------:R-:W-:-:S13]  /*125d0*/  ISETP.LT.OR P0, PT, R9, 0x1, P1 ;  /* 0x000000010900780c */ /* 0x000fda0000f01670 */
[----:B------:R0:W-:Y:S02]  /*125e0*/  LDGSTS.E.BYPASS.LTC128B.128 [R6+0x7c00], desc[UR36][R2.64+0x180], !P0 ;  /* 0x07c0018002067fae */ /* 0x0001e4000c101d64 */
[----:B0-----:R-:W-:-:S07]  /*125f0*/  IMAD.MOV.U32 R3, RZ, RZ, R14 ;  /* 0x000000ffff037224 */ /* 0x001fce00078e000e */
[----:B------:R-:W-:Y:S05]  /*12600*/  WARPSYNC.COLLECTIVE R15, `(.L_x_144) ;  /* 0x000000000f087348 */ /* 0x000fea0003c00000 */
[----:B------:R0:W1:Y:S02]  /*12610*/  SHFL.IDX P6, R14, R13, R12, R11 ;  /* 0x0000000c0d0e7389 */ /* 0x00006400000c000b */
[----:B01----:R-:W-:Y:S01]  /*12620*/  ENDCOLLECTIVE ;  /* 0x000000000000791b */ /* 0x003fe20003800000 */
.L_x_144:
[----:B------:R-:W-:Y:S02]  /*12630*/  IMAD.MOV.U32 R13, RZ, RZ, R18 ;  /* 0x000000ffff0d7224 */ /* 0x000fe400078e0012 */
[----:B------:R-:W-:Y:S01]  /*12640*/  IMAD.MOV.U32 R12, RZ, RZ, 0x2 ;  /* 0x00000002ff0c7424 */ /* 0x000fe200078e00ff */
[----:B------:R-:W-:-:S13]  /*12650*/  IADD3 R2, P0, R14, R0, RZ ;  /* 0x000000000e027210 */ /* 0x000fda0007f1e0ff */
[----:B------:R-:W-:Y:S05]  /*12660*/  WARPSYNC.COLLECTIVE R15, `(.L_x_145) ;  /* 0x000000000f087348 */ /* 0x000fea0003c00000 */
[----:B------:R0:W1:Y:S02]  /*12670*/  SHFL.IDX P6, R14, R13, R12, R11 ;  /* 0x0000000c0d0e7389 */ /* 0x00006400000c000b */
[----:B01----:R-:W-:Y:S01]  /*12680*/  ENDCOLLECTIVE ;  /* 0x000000000000791b */ /* 0x003fe20003800000 */
.L_x_145:
[----:B------:R-:W-:Y:S02]  /*12690*/  IADD3.X R3, RZ, R3, RZ, P0, !PT ;  /* 0x00000003ff037210 */ /* 0x000fe400007fe4ff */
        /* <DEDUP_REMOVED lines=12> */
[----:B0-----:R-:W-:-:S07]  /*12760*/  MOV R3, R14 ;  /* 0x0000000e00037202 */ /* 0x001fce0000000f00 */
[----:B------:R-:W-:Y:S05]  /*12770*/  WARPSYNC.COLLECTIVE R15, `(.L_x_146) ;  /* 0x000000000f087348 */ /* 0x000fea0003c00000 */
[----:B------:R0:W1:Y:S02]  /*12780*/  SHFL.IDX P6, R14, R13, R12, R11 ;  /* 0x0000000c0d0e7389 */ /* 0x00006400000c000b */
[----:B01----:R-:W-:Y:S01]  /*12790*/  ENDCOLLECTIVE ;  /* 0x000000000000791b */ /* 0x003fe20003800000 */
.L_x_146:
[----:B------:R-:W-:Y:S01]  /*127a0*/  MOV R13, R18 ;  /* 0x00000012000d7202 */ /* 0x000fe20000000f00 */
[----:B------:R-:W-:Y:S01]  /*127b0*/  IMAD.MOV.U32 R12, RZ, RZ, 0x3 ;  /* 0x00000003ff0c7424 */ /* 0x000fe200078e00ff */
[----:B------:R-:W-:-:S13]  /*127c0*/  IADD3 R2, P0, R14, R0, RZ ;  /* 0x000000000e027210 */ /* 0x000fda0007f1e0ff */
[----:B------:R-:W-:Y:S05]  /*127d0*/  WARPSYNC.COLLECTIVE R15, `(.L_x_147) ;  /* 0x000000000f087348 */ /* 0x000fea0003c00000 */
[----:B------:R0:W1:Y:S02]  /*127e0*/  SHFL.IDX P6, R14, R13, R12, R11 ;  /* 0x0000000c0d0e7389 */ /* 0x00006400000c000b */
[----:B01----:R-:W-:Y:S01]  /*127f0*/  ENDCOLLECTIVE ;  /* 0x000000000000791b */ /* 0x003fe20003800000 */
.L_x_147:
[----:B------:R-:W-:Y:S01]  /*12800*/  IMAD.X R3, RZ, RZ, R3, P0 ;  /* 0x000000ffff037224 */ /* 0x000fe200000e0603 */
[----:B------:R-:W-:Y:S02]  /*12810*/  ISETP.LT.OR P0, PT, R9, 0x21, P4 ;  /* 0x000000210900780c */ /* 0x000fe40002701670 */
[----:B------:R-:W-:-:S11]  /*12820*/  MOV R13, R17 ;  /* 0x00000011000d7202 */ /* 0x000fd60000000f00 */
        /* <DEDUP_REMOVED lines=14> */
.L_x_148:
[----:B------:R-:W-:Y:S01]  /*12910*/  IMAD.MOV.U32 R13, RZ, RZ, R18 ;  /* 0x000000ffff0d7224 */ /* 0x000fe200078e0012 */
[----:B------:R-:W-:Y:S02]  /*12920*/  MOV R12, 0x4 ;  /* 0x00000004000c7802 */ /* 0x000fe40000000f00 */
[----:B------:R-:W-:-:S13]  /*12930*/  IADD3 R2, P0, R14, R0, RZ ;  /* 0x000000000e027210 */ /* 0x000fda0007f1e0ff */
[----:B------:R-:W-:Y:S05]  /*12940*/  WARPSYNC.COLLECTIVE R15, `(.L_x_149) ;  /* 0x000000000f087348 */ /* 0x000fea0003c00000 */
[----:B------:R0:W1:Y:S02]  /*12950*/  SHFL.IDX P6, R14, R13, R12, R11 ;  /* 0x0000000c0d0e7389 */ /* 0x00006400000c000b */
[----:B01----:R-:W-:Y:S01]  /*12960*/  ENDCOLLECTIVE ;  /* 0x000000000000791b */ /* 0x003fe20003800000 */
.L_x_149:
[----:B------:R-:W-:Y:S01]  /*12970*/  IMAD.X R3, RZ, RZ, R3, P0 ;  /* 0x000000ffff037224 */ /* 0x000fe200000e0603 */
[----:B------:R-:W-:Y:S01]  /*12980*/  ISETP.LT.OR P0, PT, R9, 0x31, P4 ;  /* 0x000000310900780c */ /* 0x000fe20002701670 */
[----:B------:R-:W-:-:S12]  /*12990*/  IMAD.MOV.U32 R13, RZ, RZ, R17 ;  /* 0x000000ffff0d7224 */ /* 0x000fd800078e0011 */
[----:B------:R-:W-:Y:S01]  /*129a0*/  @!PT LDS RZ, [RZ] ;  /* 0x00000000fffff984 */ /* 0x000fe20000000800 */
[----:B------:R-:W-:Y:S01]  /*129b0*/  @!PT LDS RZ, [RZ] ;  /* 0x00000000fffff984 */ /* 0x000fe20000000800 */
[----:B------:R-:W-:Y:S01]  /*129c0*/  @!PT LDS RZ, [RZ] ;  /* 0x00000000fffff984 */ /* 0x000fe20000000800 */
[----:B------:R0:W-:Y:S01]  /*129d0*/  LDGSTS.E.BYPASS.LTC128B.128 [R6+0x1c00], desc[UR36][R2.64], !P0 ;  /* 0x01c0000002067fae */ /* 0x0001e2000c101d64 */
[----:B------:R-:W-:Y:S01]  /*129e0*/  ISETP.LT.OR P0, PT, R9, 0x31, P3 ;  /* 0x000000310900780c */ /* 0x000fe20001f01670 */
[----:B------:R-:W-:-:S12]  /*129f0*/  IMAD.MOV.U32 R18, RZ, RZ, R14 ;  /* 0x000000ffff127224 */ /* 0x000fd800078e000e */
[----:B0-----:R-:W-:Y:S05]  /*12a00*/  WARPSYNC.COLLECTIVE R15, `(.L_x_150) ;  /* 0x000000000f087348 */ /* 0x001fea0003c00000 */
[----:B------:R1:W2:Y:S02]  /*12a10*/  SHFL.IDX P6, R14, R13, R12, R11 ;  /* 0x0000000c0d0e7389 */ /* 0x0002a400000c000b */
[----:B012---:R-:W-:Y:S01]  /*12a20*/  ENDCOLLECTIVE ;  /* 0x000000000000791b */ /* 0x007fe20003800000 */
.L_x_150:
        /* <DEDUP_REMOVED lines=8> */
[----:B------:R-:W-:Y:S05]  /*12ab0*/  BRA `(.L_x_151) ;  /* 0xffffffcc00e47947 */ /* 0x000fea000383ffff */
.L_x_73:
[----:B0-----:R0:W1:Y:S02]  /*12ac0*/  SYNCS.PHASECHK.TRANS64.TRYWAIT P0, [R4+URZ+0x38860], R3 ;  /* 0x03886003040075a7 */ /* 0x001064000800017f */
[----:B-1----:R-:W-:Y:S05]  /*12ad0*/  @!P0 NANOSLEEP.SYNCS 0x989680 ;  /* 0x009896800000895d */ /* 0x002fea0003900000 */
[----:B------:R-:W1:Y:S02]  /*12ae0*/  @!P0 SYNCS.PHASECHK.TRANS64 P0, [R4+URZ+0x38860], R3 ;  /* 0x03886003040085a7 */ /* 0x000e64000800007f */
[----:B-1----:R-:W-:Y:S05]  /*12af0*/  @!P0 BRA `(.L_x_73) ;  /* 0xfffffffc00f08947 */ /* 0x002fea000383ffff */
[----:B------:R-:W-:Y:S05]  /*12b00*/  BRA `(.L_x_152) ;  /* 0xffffffd000c47947 */ /* 0x000fea000383ffff */
.L_x_74:
[----:B------:R-:W-:Y:S01]  /*12b10*/  BSSY B0, `(.L_x_153) ;  /* 0x0000008000007945 */ /* 0x000fe20003800000 */
[----:B------:R-:W-:Y:S01]  /*12b20*/  MOV R13, R18 ;  /* 0x00000012000d7202 */ /* 0x000fe20000000f00 */
[----:B------:R-:W-:Y:S01]  /*12b30*/  IMAD.MOV.U32 R12, RZ, RZ, RZ ;  /* 0x000000ffff0c7224 */ /* 0x000fe200078e00ff */
[----:B------:R-:W-:Y:S01]  /*12b40*/  MOV R15, 0xffffffff ;  /* 0xffffffff000f7802 */ /* 0x000fe20000000f00 */
[----:B------:R-:W-:-:S07]  /*12b50*/  IMAD.MOV.U32 R11, RZ, RZ, 0x181f ;  /* 0x0000181fff0b7424 */ /* 0x000fce00078e00ff */
[----:B0-----:R-:W-:Y:S05]  /*12b60*/  WARPSYNC.COLLECTIVE R15, `(.L_x_154) ;  /* 0x000000000f087348 */ /* 0x001fea0003c00000 */
[----:B------:R1:W2:Y:S02]  /*12b70*/  SHFL.IDX P6, R14, R13, R12, R11 ;  /* 0x0000000c0d0e7389 */ /* 0x0002a400000c000b */
[----:B012---:R-:W-:Y:S01]  /*12b80*/  ENDCOLLECTIVE ;  /* 0x000000000000791b */ /* 0x007fe20003800000 */
.L_x_154:
[----:B------:R-:W-:Y:S05]  /*12b90*/  BSYNC B0 ;  /* 0x0000000000007941 */ /* 0x000fea0003800000 */
.L_x_153:
[----:B------:R-:W-:Y:S01]  /*12ba0*/  IMAD.MOV.U32 R13, RZ, RZ, R17 ;  /* 0x000000ffff0d7224 */ /* 0x000fe200078e0011 */
[----:B------:R-:W-:Y:S01]  /*12bb0*/  MOV R12, RZ ;  /* 0x000000ff000c7202 */ /* 0x000fe20000000f00 */
[----:B------:R-:W-:Y:S01]  /*12bc0*/  IMAD.MOV.U32 R11, RZ, RZ, 0x181f ;  /* 0x0000181fff0b7424 */ /* 0x000fe200078e00ff */
[----:B------:R-:W-:Y:S01]  /*12bd0*/  SHF.L.U32 R6, R37, 0x1, RZ ;  /* 0x0000000125067819 */ /* 0x000fe200000006ff */
[----:B------:R-:W-:Y:S02]  /*12be0*/  IMAD.MOV.U32 R15, RZ, RZ, -0x1 ;  /* 0xffffffffff0f7424 */ /* 0x000fe400078e00ff */
[----:B------:R-:W-:-:S07]  /*12bf0*/  IMAD.MOV.U32 R0, RZ, RZ, R14 ;  /* 0x000000ffff007224 */ /* 0x000fce00078e000e */
[----:B------:R-:W-:Y:S05]  /*12c00*/  WARPSYNC.COLLECTIVE R15, `(.L_x_155) ;  /* 0x000000000f087348 */ /* 0x000fea0003c00000 */
[----:B------:R0:W1:Y:S02]  /*12c10*/  SHFL.IDX P6, R14, R13, R12, R11 ;  /* 0x0000000c0d0e7389 */ /* 0x00006400000c000b */
[----:B01----:R-:W-:Y:S01]  /*12c20*/  ENDCOLLECTIVE ;  /* 0x000000000000791b */ /* 0x003fe20003800000 */
.L_x_155:
[----:B------:R-:W-:Y:S01]  /*12c30*/  IMAD.MOV.U32 R13, RZ, RZ, R18 ;  /* 0x000000ffff0d7224 */ /* 0x000fe200078e0012 */
[----:B------:R-:W-:Y:S02]  /*12c40*/  MOV R12, 0x1 ;  /* 0x00000001000c7802 */ /* 0x000fe40000000f00 */
[----:B------:R-:W-:-:S13]  /*12c50*/  IADD3 R2, P0, R14, R6, RZ ;  /* 0x000000060e027210 */ /* 0x000fda0007f1e0ff */
[----:B------:R-:W-:Y:S05]  /*12c60*/  WARPSYNC.COLLECTIVE R15, `(.L_x_156) ;  /* 0x000000000f087348 */ /* 0x000fea0003c00000 */
[----:B------:R0:W1:Y:S02]  /*12c70*/  SHFL.IDX P6, R14, R13, R12, R11 ;  /* 0x0000000c0d0e7389 */ /* 0x00006400000c000b */
[----:B01----:R-:W-:Y:S01]  /*12c80*/  ENDCOLLECTIVE ;  /* 0x000000000000791b */ /* 0x003fe20003800000 */
.L_x_156:
[----:B------:R-:W-:Y:S01]  /*12c90*/  IMAD.X R3, RZ, RZ, R0, P0 ;  /* 0x000000ffff037224 */ /* 0x000fe200000e0600 */
[----:B------:R-:W-:Y:S02]  /*12ca0*/  ISETP.LT.OR P0, PT, R5, 0x1, P4 ;  /* 0x000000010500780c */ /* 0x000fe40002701670 */
[----:B------:R-:W-:Y:S01]  /*12cb0*/  LEA R0, R7, UR39, 0x1 ;  /* 0x0000002707007c11 */ /* 0x000fe2000f8e08ff */
[----:B------:R-:W-:-:S10]  /*12cc0*/  IMAD.MOV.U32 R13, RZ, RZ, R17 ;  /* 0x000000ffff0d7224 */ /* 0x000fd400078e0011 */
        /* <DEDUP_REMOVED lines=9> */
.L_x_157:
[----:B------:R-:W-:Y:S01]  /*12d60*/  @!PT LDS RZ, [RZ] ;  /* 0x00000000fffff984 */ /* 0x000fe20000000800 */
[----:B------:R-:W-:Y:S01]  /*12d70*/  @!PT LDS RZ, [RZ] ;  /* 0x00000000fffff984 */ /* 0x000fe20000000800 */
[----:B------:R-:W-:Y:S01]  /*12d80*/  @!PT LDS RZ, [RZ] ;  /* 0x00000000fffff984 */ /* 0x000fe20000000800 */
[----:B------:R-:W-:Y:S01]  /*12d90*/  LDGSTS.E.BYPASS.LTC128B.128 [R0+0x2c00], desc[UR36][R2.64+0x80], !P0 ;  /* 0x02c0008002007fae */ /* 0x000fe2000c101d64 */
[----:B------:R-:W-:Y:S01]  /*12da0*/  ISETP.LT.OR P0, PT, R5, 0x1, P2 ;  /* 0x000000010500780c */ /* 0x000fe20001701670 */
[----:B------:R-:W-:Y:S02]  /*12db0*/  IMAD.MOV.U32 R13, RZ, RZ, R18 ;  /* 0x000000ffff0d7224 */ /* 0x000fe400078e0012 */
[----:B------:R-:W-:-:S10]  /*12dc0*/  IMAD.MOV.U32 R12, RZ, RZ, 0x2 ;  /* 0x00000002ff0c7424 */ /* 0x000fd400078e00ff */
[----:B------:R-:W-:Y:S01]  /*12dd0*/  LDGSTS.E.BYPASS.LTC128B.128 [R0+0x5400], desc[UR36][R2.64+0x100], !P0 ;  /* 0x0540010002007fae */ /* 0x000fe2000c101d64 */
[----:B------:R-:W-:-:S13]  /*12de0*/  ISETP.LT.OR P0, PT, R5, 0x1, P1 ;  /* 0x000000010500780c */ /* 0x000fda0000f01670 */
[----:B------:R0:W-:Y:S02]  /*12df0*/  LDGSTS.E.BYPASS.LTC128B.128 [R0+0x7c00], desc[UR36][R2.64+0x180], !P0 ;  /* 0x07c0018002007fae */ /* 0x0001e4000c101d64 */
[----:B0-----:R-:W-:-:S13]  /*12e00*/  IADD3 R2, P0, R14, R6, RZ ;  /* 0x000000060e027210 */ /* 0x001fda0007f1e0ff */
[----:B------:R-:W-:Y:S05]  /*12e10*/  WARPSYNC.COLLECTIVE R15, `(.L_x_158) ;  /* 0x000000000f087348 */ /* 0x000fea0003c00000 */
[----:B------:R0:W1:Y:S02]  /*12e20*/  SHFL.IDX P6, R14, R13, R12, R11 ;  /* 0x0000000c0d0e7389 */ /* 0x00006400000c000b */
[----:B01----:R-:W-:Y:S01]  /*12e30*/  ENDCOLLECTIVE ;  /* 0x000000000000791b */ /* 0x003fe20003800000 */
.L_x_158:
[----:B------:R-:W-:Y:S02]  /*12e40*/  IADD3.X R3, RZ, R7, RZ, P0, !PT ;  /* 0x00000007ff037210 */ /* 0x000fe400007fe4ff */
[----:B------:R-:W-:Y:S01]  /*12e50*/  ISETP.LT.OR P0, PT, R5, 0x11, P4 ;  /* 0x000000110500780c */ /* 0x000fe20002701670 */
[----:B------:R-:W-:-:S12]  /*12e60*/  IMAD.MOV.U32 R13, RZ, RZ, R17 ;  /* 0x000000ffff0d7224 */ /* 0x000fd800078e0011 */
[----:B------:R-:W-:Y:S01]  /*12e70*/  @!PT LDS RZ, [RZ] ;  /* 0x00000000fffff984 */ /* 0x000fe20000000800 */
[----:B------:R-:W-:Y:S01]  /*12e80*/  @!PT LDS RZ, [RZ] ;  /* 0x00000000fffff984 */ /* 0x000fe20000000800 */
[----:B------:R-:W-:Y:S01]  /*12e90*/  @!PT LDS RZ, [RZ] ;  /* 0x00000000fffff984 */ /* 0x000fe20000000800 */
[----:B------:R0:W-:Y:S01]  /*12ea0*/  LDGSTS.E.BYPASS.LTC128B.128 [R0+0xc00], desc[UR36][R2.64], !P0 ;  /* 0x00c0000002007fae */ /* 0x0001e2000c101d64 */
[----:B------:R-:W-:Y:S02]  /*12eb0*/  ISETP.LT.OR P0, PT, R5, 0x11, P3 ;  /* 0x000000110500780c */ /* 0x000fe40001f01670 */
[----:B------:R-:W-:-:S11]  /*12ec0*/  MOV R7, R14 ;  /* 0x0000000e00077202 */ /* 0x000fd60000000f00 */
[----:B0-----:R-:W-:Y:S05]  /*12ed0*/  WARPSYNC.COLLECTIVE R15, `(.L_x_159) ;  /* 0x000000000f087348 */ /* 0x001fea0003c00000 */
[----:B------:R1:W2:Y:S02]  /*12ee0*/  SHFL.IDX P6, R14, R13, R12, R11 ;  /* 0x0000000c0d0e7389 */ /* 0x0002a400000c000b */
[----:B012---:R-:W-:Y:S01]  /*12ef0*/  ENDCOLLECTIVE ;  /* 0x000000000000791b */ /* 0x007fe20003800000 */
.L_x_159:
[----:B------:R-:W-:Y:S01]  /*12f00*/  @!PT LDS RZ, [RZ] ;  /* 0x00000000fffff984 */ /* 0x000fe20000000800 */
[----:B------:R-:W-:Y:S01]  /*12f10*/  @!PT LDS RZ, [RZ] ;  /* 0x00000000fffff984 */ /* 0x000fe20000000800 */
[----:B------:R-:W-:Y:S01]  /*12f20*/  @!PT LDS RZ, [RZ] ;  /* 0x00000000fffff984 */ /* 0x000fe20000000800 */
[----:B------:R-:W-:Y:S01]  /*12f30*/  LDGSTS.E.BYPASS.LTC128B.128 [R0+0x3400], desc[UR36][R2.64+0x80], !P0 ;  /* 0x0340008002007fae */ /* 0x000fe2000c101d64 */
[----:B------:R-:W-:Y:S02]  /*12f40*/  ISETP.LT.OR P0, PT, R5, 0x11, P2 ;  /* 0x000000110500780c */ /* 0x000fe40001701670 */
[----:B------:R-:W-:Y:S01]  /*12f50*/  MOV R13, R18 ;  /* 0x00000012000d7202 */ /* 0x000fe20000000f00 */
        /* <DEDUP_REMOVED lines=8> */
.L_x_160:
[----:B------:R-:W-:Y:S01]  /*12fe0*/  IMAD.X R3, RZ, RZ, R7, P0 ;  /* 0x000000ffff037224 */ /* 0x000fe200000e0607 */
[----:B------:R-:W-:Y:S02]  /*12ff0*/  ISETP.LT.OR P0, PT, R5, 0x21, P4 ;  /* 0x000000210500780c */ /* 0x000fe40002701670 */
[----:B------:R-:W-:-:S11]  /*13000*/  MOV R13, R17 ;  /* 0x00000011000d7202 */ /* 0x000fd60000000f00 */
        /* <DEDUP_REMOVED lines=9> */
.L_x_161:
[----:B------:R-:W-:Y:S01]  /*130a0*/  @!PT LDS RZ, [RZ] ;  /* 0x00000000fffff984 */ /* 0x000fe20000000800 */
[----:B------:R-:W-:Y:S01]  /*130b0*/  @!PT LDS RZ, [RZ] ;  /* 0x00000000fffff984 */ /* 0x000fe20000000800 */
[----:B------:R-:W-:Y:S01]  /*130c0*/  @!PT LDS RZ, [RZ] ;  /* 0x00000000fffff984 */ /* 0x000fe20000000800 */
[----:B------:R-:W-:Y:S01]  /*130d0*/  LDGSTS.E.BYPASS.LTC128B.128 [R0+0x3c00], desc[UR36][R2.64+0x80], !P0 ;  /* 0x03c0008002007fae */ /* 0x000fe2000c101d64 */
[----:B------:R-:W-:Y:S01]  /*130e0*/  ISETP.LT.OR P0, PT, R5, 0x21, P2 ;  /* 0x000000210500780c */ /* 0x000fe20001701670 */
[----:B------:R-:W-:Y:S01]  /*130f0*/  IMAD.MOV.U32 R13, RZ, RZ, R18 ;  /* 0x000000ffff0d7224 */ /* 0x000fe200078e0012 */
[----:B------:R-:W-:-:S11]  /*13100*/  MOV R12, 0x4 ;  /* 0x00000004000c7802 */ /* 0x000fd60000000f00 */
[----:B------:R-:W-:Y:S01]  /*13110*/  LDGSTS.E.BYPASS.LTC128B.128 [R0+0x6400], desc[UR36][R2.64+0x100], !P0 ;  /* 0x0640010002007fae */ /* 0x000fe2000c101d64 */
[----:B------:R-:W-:-:S13]  /*13120*/  ISETP.LT.OR P0, PT, R5, 0x21, P1 ;  /* 0x000000210500780c */ /* 0x000fda0000f01670 */
[----:B------:R0:W-:Y:S02]  /*13130*/  LDGSTS.E.BYPASS.LTC128B.128 [R0+0x8c00], desc[UR36][R2.64+0x180], !P0 ;  /* 0x08c0018002007fae */ /* 0x0001e4000c101d64 */
[----:B0-----:R-:W-:-:S13]  /*13140*/  IADD3 R2, P0, R14, R6, RZ ;  /* 0x000000060e027210 */ /* 0x001fda0007f1e0ff */
[----:B------:R-:W-:Y:S05]  /*13150*/  WARPSYNC.COLLECTIVE R15, `(.L_x_162) ;  /* 0x000000000f087348 */ /* 0x000fea0003c00000 */
[----:B------:R0:W1:Y:S02]  /*13160*/  SHFL.IDX P6, R14, R13, R12, R11 ;  /* 0x0000000c0d0e7389 */ /* 0x00006400000c000b */
[----:B01----:R-:W-:Y:S01]  /*13170*/  ENDCOLLECTIVE ;  /* 0x000000000000791b */ /* 0x003fe20003800000 */
.L_x_162:
        /* <DEDUP_REMOVED lines=12> */
.L_x_163:
        /* <DEDUP_REMOVED lines=9> */
.L_x_79:
[----:B0-----:R0:W1:Y:S02]  /*132d0*/  SYNCS.PHASECHK.TRANS64.TRYWAIT P0, [R5+URZ+0x38820], R0 ;  /* 0x03882000050075a7 */ /* 0x001064000800017f */
[----:B-1----:R-:W-:Y:S05]  /*132e0*/  @!P0 NANOSLEEP.SYNCS 0x989680 ;  /* 0x009896800000895d */ /* 0x002fea0003900000 */
[----:B------:R-:W1:Y:S02]  /*132f0*/  @!P0 SYNCS.PHASECHK.TRANS64 P0, [R5+URZ+0x38820], R0 ;  /* 0x03882000050085a7 */ /* 0x000e64000800007f */
[----:B-1----:R-:W-:Y:S05]  /*13300*/  @!P0 BRA `(.L_x_79) ;  /* 0xfffffffc00f08947 */ /* 0x002fea000383ffff */
[----:B------:R-:W-:Y:S05]  /*13310*/  BRA `(.L_x_165) ;  /* 0xffffffd0006c7947 */ /* 0x000fea000383ffff */
.L_x_80:
[----:B------:R-:W1:Y:S01]  /*13320*/  S2R R2, SR_TID.X ;  /* 0x0000000000027919 */ /* 0x000e620000002100 */
[----:B------:R-:W-:Y:S01]  /*13330*/  BSSY B0, `(.L_x_166) ;  /* 0x000000a000007945 */ /* 0x000fe20003800000 */
[----:B------:R-:W-:Y:S01]  /*13340*/  IMAD.MOV.U32 R12, RZ, RZ, RZ ;  /* 0x000000ffff0c7224 */ /* 0x000fe200078e00ff */
[----:B------:R-:W-:Y:S01]  /*13350*/  MOV R15, 0xffffffff ;  /* 0xffffffff000f7802 */ /* 0x000fe20000000f00 */
[----:B------:R-:W-:Y:S01]  /*13360*/  IMAD.MOV.U32 R11, RZ, RZ, 0x1f ;  /* 0x0000001fff0b7424 */ /* 0x000fe200078e00ff */
[----:B-1----:R-:W-:-:S04]  /*13370*/  SHF.R.U32.HI R2, RZ, 0x5, R2 ;  /* 0x00000005ff027819 */ /* 0x002fc80000011602 */
[----:B------:R-:W-:-:S04]  /*13380*/  LOP3.LUT R2, R2, 0x3, RZ, 0xc0, !PT ;  /* 0x0000000302027812 */ /* 0x000fc800078ec0ff */
[----:B------:R-:W-:-:S07]  /*13390*/  MOV R13, R2 ;  /* 0x00000002000d7202 */ /* 0x000fce0000000f00 */
[----:B0-----:R-:W-:Y:S05]  /*133a0*/  WARPSYNC.COLLECTIVE R15, `(.L_x_167) ;  /* 0x000000000f087348 */ /* 0x001fea0003c00000 */
[----:B------:R1:W2:Y:S02]  /*133b0*/  SHFL.IDX P6, R14, R13, R12, R11 ;  /* 0x0000000c0d0e7389 */ /* 0x0002a400000c000b */
[----:B012---:R-:W-:Y:S01]  /*133c0*/  ENDCOLLECTIVE ;  /* 0x000000000000791b */ /* 0x007fe20003800000 */
.L_x_167:
[----:B------:R-:W-:Y:S05]  /*133d0*/  BSYNC B0 ;  /* 0x0000000000007941 */ /* 0x000fea0003800000 */
.L_x_166:
[----:B------:R-:W-:Y:S05]  /*133e0*/  BRA `(.L_x_168) ;  /* 0xffffffd000547947 */ /* 0x000fea000383ffff */
.L_x_83:
[----:B------:R-:W-:Y:S01]  /*133f0*/  BSSY B1, `(.L_x_169) ;  /* 0x0000006000017945 */ /* 0x000fe20003800000 */
[----:B------:R-:W-:-:S07]  /*13400*/  IMAD.MOV.U32 R15, RZ, RZ, -0x1 ;  /* 0xffffffffff0f7424 */ /* 0x000fce00078e00ff */
[----:B0-----:R-:W-:Y:S05]  /*13410*/  WARPSYNC.COLLECTIVE R15, `(.L_x_170) ;  /* 0x000000000f0c7348 */ /* 0x001fea0003c00000 */
[----:B------:R-:W-:Y:S02]  /*13420*/  ELECT P6, UR62, PT ;  /* 0x00000000003e782f */ /* 0x000fe400038c0000 */
[----:B------:R-:W-:Y:S01]  /*13430*/  MOV R14, UR62 ;  /* 0x0000003e000e7c02 */ /* 0x000fe20008000f00 */
[----:B0-----:R-:W-:Y:S10]  /*13440*/  ENDCOLLECTIVE ;  /* 0x000000000000791b */ /* 0x001ff40003800000 */
.L_x_170:
[----:B------:R-:W-:Y:S05]  /*13450*/  BSYNC B1 ;  /* 0x0000000000017941 */ /* 0x000fea0003800000 */
.L_x_169:
[----:B------:R-:W-:Y:S05]  /*13460*/  BRA `(.L_x_171) ;  /* 0xffffffd0004c7947 */ /* 0x000fea000383ffff */
.L_x_85:
[----:B0-----:R0:W1:Y:S02]  /*13470*/  SYNCS.PHASECHK.TRANS64.TRYWAIT P1, [R3+URZ+0x38840], R2 ;  /* 0x03884002030075a7 */ /* 0x001064000802017f */
[----:B-1----:R-:W-:Y:S05]  /*13480*/  @!P1 NANOSLEEP.SYNCS 0x989680 ;  /* 0x009896800000995d */ /* 0x002fea0003900000 */
[----:B------:R-:W1:Y:S02]  /*13490*/  @!P1 SYNCS.PHASECHK.TRANS64 P1, [R3+URZ+0x38840], R2 ;  /* 0x03884002030095a7 */ /* 0x000e64000802007f */
[----:B-1----:R-:W-:Y:S05]  /*134a0*/  @!P1 BRA `(.L_x_85) ;  /* 0xfffffffc00f09947 */ /* 0x002fea000383ffff */
[----:B------:R-:W-:Y:S05]  /*134b0*/  BRA `(.L_x_172) ;  /* 0xffffffd000747947 */ /* 0x000fea000383ffff */
.L_x_87:
[----:B-1----:R1:W2:Y:S02]  /*134c0*/  SYNCS.PHASECHK.TRANS64.TRYWAIT P1, [R5+URZ+0x38840], R0 ;  /* 0x03884000050075a7 */ /* 0x0022a4000802017f */
[----:B--2---:R-:W-:Y:S05]  /*134d0*/  @!P1 NANOSLEEP.SYNCS 0x989680 ;  /* 0x009896800000995d */ /* 0x004fea0003900000 */
[----:B------:R-:W2:Y:S02]  /*134e0*/  @!P1 SYNCS.PHASECHK.TRANS64 P1, [R5+URZ+0x38840], R0 ;  /* 0x03884000050095a7 */ /* 0x000ea4000802007f */
[----:B--2---:R-:W-:Y:S05]  /*134f0*/  @!P1 BRA `(.L_x_87) ;  /* 0xfffffffc00f09947 */ /* 0x004fea000383ffff */
[----:B------:R-:W-:Y:S05]  /*13500*/  BRA `(.L_x_173) ;  /* 0xffffffd000807947 */ /* 0x000fea000383ffff */
.L_x_89:
[----:B--2---:R2:W3:Y:S02]  /*13510*/  SYNCS.PHASECHK.TRANS64.TRYWAIT P1, [R3+URZ+0x38860], R2 ;  /* 0x03886002030075a7 */ /* 0x0044e4000802017f */
[----:B---3--:R-:W-:Y:S05]  /*13520*/  @!P1 NANOSLEEP.SYNCS 0x989680 ;  /* 0x009896800000995d */ /* 0x008fea0003900000 */
[----:B------:R-:W3:Y:S02]  /*13530*/  @!P1 SYNCS.PHASECHK.TRANS64 P1, [R3+URZ+0x38860], R2 ;  /* 0x03886002030095a7 */ /* 0x000ee4000802007f */
[----:B---3--:R-:W-:Y:S05]  /*13540*/  @!P1 BRA `(.L_x_89) ;  /* 0xfffffffc00f09947 */ /* 0x008fea000383ffff */
[----:B------:R-:W-:Y:S05]  /*13550*/  BRA `(.L_x_174) ;  /* 0xffffffd0007c7947 */ /* 0x000fea000383ffff */
.L_x_175:
[----:B------:R-:W-:-:S00]  /*13560*/  BRA `(.L_x_175) ;  /* 0xfffffffc00fc7947 */ /* 0x000fc0000383ffff */
[----:B------:R-:W-:-:S00]  /*13570*/  NOP ;  /* 0x0000000000007918 */ /* 0x000fc00000000000 */
        /* <DEDUP_REMOVED lines=8> */
.L_x_3294:


//--------------------- .text._ZN7cutlass13device_kernelIN5flash11enable_sm90INS1_16FlashAttnFwdSm90INS1_25CollectiveMainloopFwdSm90ILi2EN4cute5tupleIJNS5_1CILi1EEES8_S8_EEENS6_IJNS7_ILi128EEENS7_ILi80EEENS7_ILi256EEEEEELi256ENS_6half_tEfNS_4arch4Sm90ELb0ELb0ELb1ELb1ELb1ELb0ELb0ELb1ELb1ELb1ELb0ELb0EEENS1_21CollectiveEpilogueFwdINS6_IJSA_SC_SB_EEES9_SE_SG_Li256ELb1ELb1ELb0ELb0EEENS1_36VarlenDynamicPersistentTileSchedulerILi128ELi80ELi256ELi128ELb0ELb1ELb1ELb0ELb1ELb1EEEEEEEEEvNT_6ParamsE --------------------------
	.section	.text._ZN7cutlass13device_kernelIN5flash11enable_sm90INS1_16FlashAttnFwdSm90INS1_25CollectiveMainloopFwdSm90ILi2EN4cute5tupleIJNS5_1CILi1EEES8_S8_EEENS6_IJNS7_ILi128EEENS7_ILi80EEENS7_ILi256EEEEEELi256ENS_6half_tEfNS_4arch4Sm90ELb0ELb0ELb1ELb1ELb1ELb0ELb0ELb1ELb1ELb1ELb0ELb0EEENS1_21CollectiveEpilogueFwdINS6_IJSA_SC_SB_EEES9_SE_SG_Li256ELb1ELb1ELb0ELb0EEENS1_36VarlenDynamicPersistentTileSchedulerILi128ELi80ELi256ELi128ELb0ELb1ELb1ELb0ELb1ELb1EEEEEEEEEvNT_6ParamsE,"ax",@progbits
	.align	128
.text._ZN7cutlass13device_kernelIN5flash11enable_sm90INS1_16FlashAttnFwdSm90INS1_25CollectiveMainloopFwdSm90ILi2EN4cute5tupleIJNS5_1CILi1EEES8_S8_EEENS6_IJNS7_ILi128EEENS7_ILi80EEENS7_ILi256EEEEEELi256ENS_6half_tEfNS_4arch4Sm90ELb0ELb0ELb1ELb1ELb1ELb0ELb0ELb1ELb1ELb1ELb0ELb0EEENS1_21CollectiveEpilogueFwdINS6_IJSA_SC_SB_EEES9_SE_SG_Li256ELb1ELb1ELb0ELb0EEENS1_36VarlenDynamicPersistentTileSchedulerILi128ELi80ELi256ELi128ELb0ELb1ELb1ELb0ELb1ELb1EEEEEEEEEvNT_6ParamsE:
        .type           _ZN7cutlass13device_kernelIN5flash11enable_sm90INS1_16FlashAttnFwdSm90INS1_25CollectiveMainloopFwdSm90ILi2EN4cute5tupleIJNS5_1CILi1EEES8_S8_EEENS6_IJNS7_ILi128EEENS7_ILi80EEENS7_ILi256EEEEEELi256ENS_6half_tEfNS_4arch4Sm90ELb0ELb0ELb1ELb1ELb1ELb0ELb0ELb1ELb1ELb1ELb0ELb0EEENS1_21CollectiveEpilogueFwdINS6_IJSA_SC_SB_EEES9_SE_SG_Li256ELb1ELb1ELb0ELb0EEENS1_36VarlenDynamicPersistentTileSchedulerILi128ELi80ELi256ELi128ELb0ELb1ELb1ELb0ELb1ELb1EEEEEEEEEvNT_6ParamsE,@function
        .size           _ZN7cutlass13device_kernelIN5flash11enable_sm90INS1_16FlashAttnFwdSm90INS1_25CollectiveMainloopFwdSm90ILi2EN4cute5tupleIJNS5_1CILi1EEES8_S8_EEENS6_IJNS7_ILi128EEENS7_ILi80EEENS7_ILi256EEEEEELi256ENS_6half_tEfNS_4arch4Sm90ELb0ELb0ELb1ELb1ELb1ELb0ELb0ELb1ELb1ELb1ELb0ELb0EEENS1_21CollectiveEpilogueFwdINS6_IJSA_SC_SB_EEES9_SE_SG_Li256ELb1ELb1ELb0ELb0EEENS1_36VarlenDynamicPersistentTileSchedulerILi128ELi80ELi256ELi128ELb0ELb1ELb1ELb0ELb1ELb1EEEEEEEEEvNT_6ParamsE,(.L_x_3295 - _ZN7cutlass13device_kernelIN5flash11enable_sm90INS1_16FlashAttnFwdSm90INS1_25CollectiveMainloopFwdSm90ILi2EN4cute5tupleIJNS5_1CILi1EEES8_S8_EEENS6_IJNS7_ILi128EEENS7_ILi80EEENS7_ILi256EEEEEELi256ENS_6half_tEfNS_4arch4Sm90ELb0ELb0ELb1ELb1ELb1ELb0ELb0ELb1ELb1ELb1ELb0ELb0EEENS1_21CollectiveEpilogueFwdINS6_IJSA_SC_SB_EEES9_SE_SG_Li256ELb1ELb1ELb0ELb0EEENS1_36VarlenDynamicPersistentTileSchedulerILi128ELi80ELi256ELi128ELb0ELb1ELb1ELb0ELb1ELb1EEEEEEEEEvNT_6ParamsE)
        .other          _ZN7cutlass13device_kernelIN5flash11enable_sm90INS1_16FlashAttnFwdSm90INS1_25CollectiveMainloopFwdSm90ILi2EN4cute5tupleIJNS5_1CILi1EEES8_S8_EEENS6_IJNS7_ILi128EEENS7_ILi80EEENS7_ILi256EEEEEELi256ENS_6half_tEfNS_4arch4Sm90ELb0ELb0ELb1ELb1ELb1ELb0ELb0ELb1ELb1ELb1ELb0ELb0EEENS1_21CollectiveEpilogueFwdINS6_IJSA_SC_SB_EEES9_SE_SG_Li256ELb1ELb1ELb0ELb0EEENS1_36VarlenDynamicPersistentTileSchedulerILi128ELi80ELi256ELi128ELb0ELb1ELb1ELb0ELb1ELb1EEEEEEEEEvNT_6ParamsE,@"STO_CUDA_ENTRY STV_DEFAULT"
_ZN7cutlass13device_kernelIN5flash11enable_sm90INS1_16FlashAttnFwdSm90INS1_25CollectiveMainloopFwdSm90ILi2EN4cute5tupleIJNS5_1CILi1EEES8_S8_EEENS6_IJNS7_ILi128EEENS7_ILi80EEENS7_ILi256EEEEEELi256ENS_6half_tEfNS_4arch4Sm90ELb0ELb0ELb1ELb1ELb1ELb0ELb0ELb1ELb1ELb1ELb0ELb0EEENS1_21CollectiveEpilogueFwdINS6_IJSA_SC_SB_EEES9_SE_SG_Li256ELb1ELb1ELb0ELb0EEENS1_36VarlenDynamicPersistentTileSchedulerILi128ELi80ELi256ELi128ELb0ELb1ELb1ELb0ELb1ELb1EEEEEEEEEvNT_6ParamsE:
        /* <DEDUP_REMOVED lines=45> */
.L_x_176:
        /* <DEDUP_REMOVED lines=22> */
.L_x_177:
        /* <DEDUP_REMOVED lines=18> */
.L_x_178:
        /* <DEDUP_REMOVED lines=22> */
.L_x_179:
        /* <DEDUP_REMOVED lines=23> */
.L_x_180:
        /* <DEDUP_REMOVED lines=10> */
.L_x_182:
[----:B------:R-:W-:-:S08]  /*08c0*/  NOP ;  /* 0x0000000000007918 */ /* 0x000fd00000000000 */
[----:B------:R-:W1:Y:S02]  /*08d0*/  USETMAXREG.TRY_ALLOC.CTAPOOL UP0, 0xe8 ;  /* 0x000000e8000079c8 */ /* 0x000e640008000600 */
[----:B-1----:R-:W-:-:S13]  /*08e0*/  PLOP3.LUT P0, PT, PT, PT, UP0, 0x80, 0x0 ;  /* 0x000000000000781c */ /* 0x002fda0003f0f008 */
[----:B------:R-:W-:Y:S05]  /*08f0*/  @!P0 BRA `(.L_x_182) ;  /* 0xfffffffc00f08947 */ /* 0x000fea000383ffff */
[----:B------:R-:W1:Y:S08]  /*0900*/  S2UR UR5, SR_CgaCtaId ;  /* 0x00000000000579c3 */ /* 0x000e700000008800 */
[----:B------:R-:W-:Y:S06]  /*0910*/  BAR.ARV 0x8, 0x180 ;  /* 0x0206000000007b1d */ /* 0x000fec0000002000 */
[----:B------:R-:W-:-:S02]  /*0920*/  UMOV UR4, 0x400 ;  /* 0x0000040000047882 */ /* 0x000fc40000000000 */
[----:B------:R-:W-:Y:S01]  /*0930*/  BAR.SYNC.DEFER_BLOCKING 0x5, 0x180 ;  /* 0x0146000000007b1d */ /* 0x000fe20000010000 */
[----:B-1----:R-:W-:-:S09]  /*0940*/  ULEA UR4, UR5, UR4, 0x18 ;  /* 0x0000000405047291 */ /* 0x002fd2000f8ec03f */
[----:B------:R-:W1:Y:S01]  /*0950*/  LDS.128 R12, [UR4+0x388d0] ;  /* 0x0388d004ff0c7984 */ /* 0x000e620008000c00 */
[----:B------:R-:W-:Y:S01]  /*0960*/  ULDC UR4, c[0x0][0xc3c] ;  /* 0x00030f0000047ab9 */ /* 0x000fe20000000800 */
[----:B------:R-:W-:Y:S06]  /*0970*/  BAR.ARV 0x4, 0x180 ;  /* 0x0106000000007b1d */ /* 0x000fec0000002000 */
[----:B-1----:R-:W-:-:S13]  /*0980*/  ISETP.GE.AND P0, PT, R15, UR4, PT ;  /* 0x000000040f007c0c */ /* 0x002fda000bf06270 */
[----:B------:R-:W-:Y:S05]  /*0990*/  @P0 EXIT ;  /* 0x000000000000094d */ /* 0x000fea0003800000 */
[----:B0-----:R-:W2:Y:S01]  /*09a0*/  LDL R2, [R1+0x24] ;  /* 0x0000240001027983 */ /* 0x001ea20000100800 */
[----:B------:R-:W-:Y:S01]  /*09b0*/  R2UR UR5, R13 ;  /* 0x000000000d0572ca */ /* 0x000fe200000e0000 */
[----:B------:R-:W-:Y:S01]  /*09c0*/  UMOV UR38, URZ ;  /* 0x0000003f00267c82 */ /* 0x000fe20008000000 */
[----:B------:R-:W-:Y:S01]  /*09d0*/  R2UR UR6, R14 ;  /* 0x000000000e0672ca */ /* 0x000fe200000e0000 */
[----:B------:R-:W0:Y:S01]  /*09e0*/  S2R R0, SR_TID.X ;  /* 0x0000000000007919 */ /* 0x000e220000002100 */
[----:B------:R-:W-:Y:S01]  /*09f0*/  R2UR UR7, R15 ;  /* 0x000000000f0772ca */ /* 0x000fe200000e0000 */
[----:B0-----:R-:W-:-:S05]  /*0a00*/  VIADD R11, R0, 0xffffff80 ;  /* 0xffffff80000b7836 */ /* 0x001fca0000000000 */
[----:B------:R-:W-:-:S04]  /*0a10*/  SHF.R.S32.HI R0, RZ, 0x1f, R11 ;  /* 0x0000001fff007819 */ /* 0x000fc8000001140b */
[CC--:B------:R-:W-:Y:S02]  /*0a20*/  LEA.HI R4, R0.reuse, R11.reuse, RZ, 0x5 ;  /* 0x0000000b00047211 */ /* 0x0c0fe400078f28ff */
[----:B------:R-:W-:-:S03]  /*0a30*/  LEA.HI R3, R0, R11, RZ, 0x4 ;  /* 0x0000000b00037211 */ /* 0x000fc600078f20ff */
[----:B------:R-:W-:Y:S01]  /*0a40*/  IMAD.SHL.U32 R5, R4, 0x20, RZ ;  /* 0x0000002004057824 */ /* 0x000fe200078e00ff */
[----:B------:R-:W-:Y:S02]  /*0a50*/  LOP3.LUT R4, R3, 0x3fffff0, RZ, 0xc0, !PT ;  /* 0x03fffff003047812 */ /* 0x000fe400078ec0ff */
[----:B------:R-:W-:Y:S02]  /*0a60*/  SHF.R.S32.HI R6, RZ, 0x4, R3 ;  /* 0x00000004ff067819 */ /* 0x000fe40000011403 */
[----:B------:R-:W-:Y:S02]  /*0a70*/  LOP3.LUT R5, R5, 0xfffffc00, RZ, 0xc0, !PT ;  /* 0xfffffc0005057812 */ /* 0x000fe400078ec0ff */
[----:B------:R-:W-:Y:S02]  /*0a80*/  IADD3 R4, R11, -R4, RZ ;  /* 0x800000040b047210 */ /* 0x000fe40007ffe0ff */
[----:B------:R-:W-:-:S03]  /*0a90*/  LEA.HI R3, R3, R6, RZ, 0x1 ;  /* 0x0000000603037211 */ /* 0x000fc600078f08ff */
[----:B------:R-:W-:Y:S01]  /*0aa0*/  IMAD R4, R4, 0x40, R5 ;  /* 0x0000004004047824 */ /* 0x000fe200078e0205 */
[----:B------:R-:W-:Y:S02]  /*0ab0*/  LEA.HI R5, R0, R11, RZ, 0x2 ;  /* 0x0000000b00057211 */ /* 0x000fe400078f10ff */
[----:B------:R-:W-:Y:S02]  /*0ac0*/  LOP3.LUT R3, R3, 0x1ffffffe, RZ, 0xc0, !PT ;  /* 0x1ffffffe03037812 */ /* 0x000fe400078ec0ff */
[----:B------:R-:W-:-:S03]  /*0ad0*/  LOP3.LUT R5, R5, 0xfffffffc, RZ, 0xc0, !PT ;  /* 0xfffffffc05057812 */ /* 0x000fc600078ec0ff */
[----:B------:R-:W-:Y:S01]  /*0ae0*/  IMAD.IADD R3, R6, 0x1, -R3 ;  /* 0x0000000106037824 */ /* 0x000fe200078e0a03 */
[----:B------:R-:W-:Y:S01]  /*0af0*/  IADD3 R5, R11, -R5, RZ ;  /* 0x800000050b057210 */ /* 0x000fe20007ffe0ff */
[----:B------:R-:W-:Y:S02]  /*0b00*/  IMAD.MOV.U32 R6, RZ, RZ, -0x2 ;  /* 0xfffffffeff067424 */ /* 0x000fe400078e00ff */
[----:B------:R-:W-:Y:S01]  /*0b10*/  IMAD R225, R3, 0x8, R4 ;  /* 0x0000000803e17824 */ /* 0x000fe200078e0204 */
[----:B------:R-:W-:-:S04]  /*0b20*/  LEA.HI R3, R5, R5, RZ, 0x1 ;  /* 0x0000000505037211 */ /* 0x000fc800078f08ff */
[----:B------:R-:W-:-:S05]  /*0b30*/  LOP3.LUT R4, R3, 0x1ffffffe, RZ, 0xc0, !PT ;  /* 0x1ffffffe03047812 */ /* 0x000fca00078ec0ff */
[----:B------:R-:W-:Y:S01]  /*0b40*/  IMAD.IADD R5, R5, 0x1, -R4 ;  /* 0x0000000105057824 */ /* 0x000fe200078e0a04 */
[----:B--2---:R-:W-:Y:S02]  /*0b50*/  R2UR UR4, R2 ;  /* 0x00000000020472ca */ /* 0x004fe400000e0000 */
[CC--:B------:R-:W-:Y:S02]  /*0b60*/  LEA.HI R2, R0.reuse, R11.reuse, RZ, 0x7 ;  /* 0x0000000b00027211 */ /* 0x0c0fe400078f38ff */
[----:B------:R-:W-:Y:S02]  /*0b70*/  LEA.HI R0, R0, R11, RZ, 0x3 ;  /* 0x0000000b00007211 */ /* 0x000fe400078f18ff */
[----:B------:R-:W-:Y:S02]  /*0b80*/  LOP3.LUT R220, R2, 0xffffff80, RZ, 0xc0, !PT ;  /* 0xffffff8002dc7812 */ /* 0x000fe400078ec0ff */
[----:B------:R-:W-:Y:S02]  /*0b90*/  SHF.R.S32.HI R221, RZ, 0x7, R2 ;  /* 0x00000007ffdd7819 */ /* 0x000fe40000011402 */
[----:B------:R-:W-:Y:S01]  /*0ba0*/  LOP3.LUT R213, R0, 0xfffffff8, RZ, 0xc0, !PT ;  /* 0xfffffff800d57812 */ /* 0x000fe200078ec0ff */
[C---:B------:R-:W-:Y:S01]  /*0bb0*/  IMAD.IADD R220, R11.reuse, 0x1, -R220 ;  /* 0x000000010bdc7824 */ /* 0x040fe200078e0adc */
[----:B------:R-:W-:Y:S01]  /*0bc0*/  LEA.HI R2, R2, R221, RZ, 0x1 ;  /* 0x000000dd02027211 */ /* 0x000fe200078f08ff */
[----:B------:R-:W-:Y:S01]  /*0bd0*/  ULOP3.LUT UR8, UR4, 0x1, URZ, 0xfc, !UPT ;  /* 0x0000000104087892 */ /* 0x000fe2000f8efc3f */
[----:B------:R-:W-:Y:S01]  /*0be0*/  SHF.R.S32.HI R217, RZ, 0x3, R0 ;  /* 0x00000003ffd97819 */ /* 0x000fe20000011400 */
[----:B------:R-:W-:Y:S01]  /*0bf0*/  IMAD.IADD R213, R11, 0x1, -R213 ;  /* 0x000000010bd57824 */ /* 0x000fe200078e0ad5 */
[----:B------:R-:W-:Y:S01]  /*0c00*/  SHF.R.S32.HI R7, RZ, 0x1f, R220 ;  /* 0x0000001fff077819 */ /* 0x000fe200000114dc */
[----:B------:R-:W-:Y:S01]  /*0c10*/  UMOV UR4, URZ ;  /* 0x0000003f00047c82 */ /* 0x000fe20008000000 */
[----:B------:R-:W-:Y:S01]  /*0c20*/  LOP3.LUT R2, R2, 0x3fffffe, RZ, 0xc0, !PT ;  /* 0x03fffffe02027812 */ /* 0x000fe200078ec0ff */
[----:B------:R-:W-:Y:S01]  /*0c30*/  IMAD.SHL.U32 R17, R213, 0x8, RZ ;  /* 0x00000008d5117824 */ /* 0x000fe200078e00ff */
[CC--:B------:R-:W-:Y:S01]  /*0c40*/  LEA.HI R8, R7.reuse, R220.reuse, RZ, 0x2 ;  /* 0x000000dc07087211 */ /* 0x0c0fe200078f10ff */
[----:B------:R-:W-:Y:S01]  /*0c50*/  IMAD.U32 R226, RZ, RZ, UR8 ;  /* 0x00000008ffe27e24 */ /* 0x000fe2000f8e00ff */
[----:B------:R-:W-:Y:S01]  /*0c60*/  LEA.HI R7, R7, R220, RZ, 0x5 ;  /* 0x000000dc07077211 */ /* 0x000fe200078f28ff */
[----:B------:R-:W-:Y:S01]  /*0c70*/  IMAD.IADD R2, R221, 0x1, -R2 ;  /* 0x00000001dd027824 */ /* 0x000fe200078e0a02 */
[--C-:B------:R-:W-:Y:S01]  /*0c80*/  SHF.R.S32.HI R9, RZ, 0x2, R8.reuse ;  /* 0x00000002ff097819 */ /* 0x100fe20000011408 */
[C---:B------:R-:W-:Y:S01]  /*0c90*/  VIADD R23, R17.reuse, 0x40 ;  /* 0x0000004011177836 */ /* 0x040fe20000000000 */
[----:B------:R-:W-:Y:S01]  /*0ca0*/  SHF.R.S32.HI R10, RZ, 0x1f, R8 ;  /* 0x0000001fff0a7819 */ /* 0x000fe20000011408 */
[C---:B------:R-:W-:Y:S01]  /*0cb0*/  VIADD R22, R17.reuse, 0x80 ;  /* 0x0000008011167836 */ /* 0x040fe20000000000 */
[----:B------:R-:W-:Y:S01]  /*0cc0*/  SHF.R.S32.HI R7, RZ, 0x5, R7 ;  /* 0x00000005ff077819 */ /* 0x000fe20000011407 */
[----:B------:R-:W-:Y:S01]  /*0cd0*/  IMAD.U32 R219, RZ, RZ, UR4 ;  /* 0x00000004ffdb7e24 */ /* 0x000fe2000f8e00ff */
[----:B------:R-:W-:Y:S01]  /*0ce0*/  LEA.HI R10, R10, R9, RZ, 0x3 ;  /* 0x000000090a0a7211 */ /* 0x000fe200078f18ff */
[----:B------:R-:W-:Y:S01]  /*0cf0*/  IMAD.U32 R16, RZ, RZ, UR4 ;  /* 0x00000004ff107e24 */ /* 0x000fe2000f8e00ff */
[----:B------:R-:W-:-:S02]  /*0d00*/  IADD3 R212, R17, 0xc0, RZ ;  /* 0x000000c011d47810 */ /* 0x000fc40007ffe0ff */
[----:B------:R-:W-:Y:S02]  /*0d10*/  LOP3.LUT R10, R10, 0xfffffff8, RZ, 0xc0, !PT ;  /* 0xfffffff80a0a7812 */ /* 0x000fe400078ec0ff */
[----:B------:R-:W-:Y:S02]  /*0d20*/  SHF.R.S32.HI R3, RZ, 0x1f, R17 ;  /* 0x0000001fff037819 */ /* 0x000fe40000011411 */
[----:B------:R-:W-:Y:S01]  /*0d30*/  SHF.R.S32.HI R0, RZ, 0x1f, R22 ;  /* 0x0000001fff007819 */ /* 0x000fe20000011416 */
[----:B------:R-:W-:Y:S01]  /*0d40*/  IMAD.IADD R10, R9, 0x1, -R10 ;  /* 0x00000001090a7824 */ /* 0x000fe200078e0a0a */
[----:B------:R-:W-:Y:S02]  /*0d50*/  LOP3.LUT R9, R8, 0x7ffffffc, RZ, 0xc0, !PT ;  /* 0x7ffffffc08097812 */ /* 0x000fe400078ec0ff */
[----:B------:R-:W-:Y:S01]  /*0d60*/  SHF.R.S32.HI R227, RZ, 0x1f, R212 ;  /* 0x0000001fffe37819 */ /* 0x000fe200000114d4 */
[----:B------:R-:W-:Y:S02]  /*0d70*/  IMAD R7, R7, 0x10, R10 ;  /* 0x0000001007077824 */ /* 0x000fe400078e020a */
[----:B------:R-:W-:-:S03]  /*0d80*/  IMAD.IADD R9, R220, 0x1, -R9 ;  /* 0x00000001dc097824 */ /* 0x000fc600078e0a09 */
[----:B------:R-:W-:Y:S01]  /*0d90*/  LEA R222, R2, R7, 0x6 ;  /* 0x0000000702de7211 */ /* 0x000fe200078e30ff */
[----:B------:R-:W-:Y:S01]  /*0da0*/  IMAD R223, R9, R6, 0x50 ;  /* 0x0000005009df7424 */ /* 0x000fe200078e0206 */
[----:B------:R-:W-:-:S03]  /*0db0*/  SHF.R.S32.HI R2, RZ, 0x1f, R23 ;  /* 0x0000001fff027819 */ /* 0x000fc60000011417 */
[----:B------:R-:W-:-:S07]  /*0dc0*/  IMAD R224, R5, 0x8, R222 ;  /* 0x0000000805e07824 */ /* 0x000fce00078e02de */
.L_x_228:
[----:B------:R-:W-:Y:S01]  /*0dd0*/  ULDC.64 UR8, c[0x0][0xc88] ;  /* 0x0003220000087ab9 */ /* 0x000fe20000000a00 */
[----:B------:R-:W-:Y:S01]  /*0de0*/  ULDC.64 UR10, c[0x0][0xa20] ;  /* 0x00028800000a7ab9 */ /* 0x000fe20000000a00 */
[----:B------:R-:W-:-:S06]  /*0df0*/  UIMAD.WIDE UR8, UR7, 0x4, UR8 ;  /* 0x00000004070878a5 */ /* 0x000fcc000f8e0208 */
[----:B01----:R-:W-:Y:S02]  /*0e00*/  IMAD.U32 R2, RZ, RZ, UR8 ;  /* 0x00000008ff027e24 */ /* 0x003fe4000f8e00ff */
[----:B------:R-:W-:Y:S01]  /*0e10*/  IMAD.U32 R3, RZ, RZ, UR9 ;  /* 0x00000009ff037e24 */ /* 0x000fe2000f8e00ff */
[----:B------:R-:W-:-:S04]  /*0e20*/  ULDC.64 UR8, c[0x0][0xa28] ;  /* 0x00028a0000087ab9 */ /* 0x000fc80000000a00 */
[----:B--2---:R-:W2:Y:S01]  /*0e30*/  LDG.E R2, desc[UR36][R2.64] ;  /* 0x0000002402027981 */ /* 0x004ea2000c1e1900 */
[----:B------:R-:W-:Y:S02]  /*0e40*/  UISETP.NE.U32.AND UP0, UPT, UR8, URZ, UPT ;  /* 0x0000003f0800728c */ /* 0x000fe4000bf05070 */
[----:B------:R-:W-:Y:S02]  /*0e50*/  UISETP.NE.U32.AND UP1, UPT, UR10, URZ, UPT ;  /* 0x0000003f0a00728c */ /* 0x000fe4000bf25070 */
[----:B------:R-:W-:Y:S02]  /*0e60*/  UISETP.NE.AND.EX UP0, UPT, UR9, URZ, UPT, UP0 ;  /* 0x0000003f0900728c */ /* 0x000fe4000bf05300 */
[----:B------:R-:W-:-:S04]  /*0e70*/  UISETP.NE.AND.EX UP1, UPT, UR11, URZ, UPT, UP1 ;  /* 0x0000003f0b00728c */ /* 0x000fc8000bf25310 */
[----:B------:R-:W-:Y:S02]  /*0e80*/  PLOP3.LUT P0, PT, PT, PT, UP0, 0x80, 0x0 ;  /* 0x000000000000781c */ /* 0x000fe40003f0f008 */
[----:B------:R-:W-:Y:S02]  /*0e90*/  PLOP3.LUT P1, PT, PT, PT, UP1, 0x80, 0x0 ;  /* 0x000000000000781c */ /* 0x000fe40003f2f018 */
[----:B--2---:R-:W-:-:S13]  /*0ea0*/  R2UR UR4, R2 ;  /* 0x00000000020472ca */ /* 0x004fda00000e0000 */
[----:B------:R-:W-:Y:S02]  /*0eb0*/  USHF.R.S32.HI UR12, URZ, 0x1f, UR4 ;  /* 0x0000001f3f0c7899 */ /* 0x000fe40008011404 */
[----:B------:R-:W-:Y:S01]  /*0ec0*/  IMAD.U32 R215, RZ, RZ, UR4 ;  /* 0x00000004ffd77e24 */ /* 0x000fe2000f8e00ff */
[----:B------:R-:W-:Y:S02]  /*0ed0*/  @UP0 ULEA UR8, UP2, UR4, UR8, 0x2 ;  /* 0x0000000804080291 */ /* 0x000fe4000f84103f */
[----:B------:R-:W-:Y:S02]  /*0ee0*/  @UP1 ULEA UR10, UP3, UR4, UR10, 0x2 ;  /* 0x0000000a040a1291 */ /* 0x000fe4000f86103f */
[----:B------:R-:W-:Y:S01]  /*0ef0*/  @UP0 ULEA.HI.X UR9, UR4, UR9, UR12, 0x2, UP2 ;  /* 0x0000000904090291 */ /* 0x000fe200090f140c */
[----:B------:R-:W-:Y:S01]  /*0f00*/  IMAD.U32 R216, RZ, RZ, UR5 ;  /* 0x00000005ffd87e24 */ /* 0x000fe2000f8e00ff */
[----:B------:R-:W-:Y:S01]  /*0f10*/  @UP1 ULEA.HI.X UR11, UR4, UR11, UR12, 0x2, UP3 ;  /* 0x0000000b040b1291 */ /* 0x000fe200098f140c */
[----:B------:R-:W-:Y:S01]  /*0f20*/  IMAD.U32 R2, RZ, RZ, UR8 ;  /* 0x00000008ff027e24 */ /* 0x000fe2000f8e00ff */
[----:B------:R-:W-:Y:S01]  /*0f30*/  ULDC UR5, c[0x0][0x2f0] ;  /* 0x0000bc0000057ab9 */ /* 0x000fe20000000800 */
[----:B----4-:R-:W-:Y:S01]  /*0f40*/  IMAD.U32 R4, RZ, RZ, UR10 ;  /* 0x0000000aff047e24 */ /* 0x010fe2000f8e00ff */
[----:B------:R-:W-:Y:S01]  /*0f50*/  ULDC UR4, c[0x0][0x424] ;  /* 0x0001090000047ab9 */ /* 0x000fe20000000800 */
[----:B------:R-:W-:Y:S01]  /*0f60*/  IMAD.U32 R3, RZ, RZ, UR9 ;  /* 0x00000009ff037e24 */ /* 0x000fe2000f8e00ff */
[----:B------:R-:W-:Y:S01]  /*0f70*/  ULDC.64 UR8, c[0x0][0x418] ;  /* 0x0001060000087ab9 */ /* 0x000fe20000000a00 */
[----:B------:R-:W-:Y:S01]  /*0f80*/  IMAD.U32 R5, RZ, RZ, UR11 ;  /* 0x0000000bff057e24 */ /* 0x000fe2000f8e00ff */
[----:B------:R-:W-:Y:S01]  /*0f90*/  UMOV UR39, URZ ;  /* 0x0000003f00277c82 */ /* 0x000fe20008000000 */
[----:B------:R-:W-:Y:S01]  /*0fa0*/  MOV R218, UR12 ;  /* 0x0000000c00da7c02 */ /* 0x000fe20008000f00 */
[----:B------:R-:W2:Y:S04]  /*0fb0*/  @P0 LDG.E R2, desc[UR36][R2.64] ;  /* 0x0000002402020981 */ /* 0x000ea8000c1e1900 */
[----:B---3--:R-:W3:Y:S01]  /*0fc0*/  @P1 LDG.E R4, desc[UR36][R4.64] ;  /* 0x0000002404041981 */ /* 0x008ee2000c1e1900 */
[----:B------:R-:W-:Y:S01]  /*0fd0*/  UISETP.NE.U32.AND UP0, UPT, UR8, URZ, UPT ;  /* 0x0000003f0800728c */ /* 0x000fe2000bf05070 */
[----:B------:R-:W-:-:S02]  /*0fe0*/  MOV R0, RZ ;  /* 0x000000ff00007202 */ /* 0x000fc40000000f00 */
[----:B------:R-:W-:Y:S02]  /*0ff0*/  CS2R R150, SRZ ;  /* 0x0000000000967805 */ /* 0x000fe4000001ff00 */
[----:B------:R-:W-:Y:S01]  /*1000*/  CS2R R148, SRZ ;  /* 0x0000000000947805 */ /* 0x000fe2000001ff00 */
[----:B------:R-:W-:Y:S01]  /*1010*/  UISETP.NE.AND.EX UP0, UPT, UR9, URZ, UPT, UP0 ;  /* 0x0000003f0900728c */ /* 0x000fe2000bf05300 */
[----:B------:R-:W-:Y:S02]  /*1020*/  CS2R R146, SRZ ;  /* 0x0000000000927805 */ /* 0x000fe4000001ff00 */
[----:B------:R-:W-:Y:S02]  /*1030*/  CS2R R144, SRZ ;  /* 0x0000000000907805 */ /* 0x000fe4000001ff00 */
[----:B------:R-:W-:Y:S01]  /*1040*/  CS2R R142, SRZ ;  /* 0x00000000008e7805 */ /* 0x000fe2000001ff00 */
[----:B------:R-:W-:Y:S01]  /*1050*/  USEL UR4, UR4, 0x1, UP0 ;  /* 0x0000000104047887 */ /* 0x000fe20008000000 */
[----:B------:R-:W-:-:S02]  /*1060*/  CS2R R140, SRZ ;  /* 0x00000000008c7805 */ /* 0x000fc4000001ff00 */
[----:B------:R-:W-:Y:S02]  /*1070*/  CS2R R138, SRZ ;  /* 0x00000000008a7805 */ /* 0x000fe4000001ff00 */
[----:B------:R-:W-:Y:S01]  /*1080*/  CS2R R136, SRZ ;  /* 0x0000000000887805 */ /* 0x000fe2000001ff00 */
[----:B------:R-:W-:Y:S01]  /*1090*/  UIMAD UR4, UR4, UR5, URZ ;  /* 0x00000005040472a4 */ /* 0x000fe2000f8e023f */
        /* <DEDUP_REMOVED lines=19> */
[----:B------:R-:W-:Y:S01]  /*11d0*/  CS2R R96, SRZ ;  /* 0x0000000000607805 */ /* 0x000fe2000001ff00 */
[----:B------:R-:W-:Y:S01]  /*11e0*/  IMAD.MOV.U32 R166, RZ, RZ, RZ ;  /* 0x000000ffffa67224 */ /* 0x000fe200078e00ff */
        /* <DEDUP_REMOVED lines=25> */
[----:B------:R-:W-:Y:S01]  /*1380*/  CS2R R44, SRZ ;  /* 0x00000000002c7805 */ /* 0x000fe2000001ff00 */
[----:B------:R-:W-:-:S02]  /*1390*/  IMAD.MOV.U32 R41, RZ, RZ, RZ ;  /* 0x000000ffff297224 */ /* 0x000fc400078e00ff */
[----:B------:R-:W-:Y:S01]  /*13a0*/  IMAD.U32 R214, RZ, RZ, UR6 ;  /* 0x00000006ffd67e24 */ /* 0x000fe2000f8e00ff */
[----:B--2---:R-:W-:Y:S02]  /*13b0*/  @P0 R2UR UR39, R2 ;  /* 0x00000000022702ca */ /* 0x004fe400000e0000 */
[----:B------:R-:W-:Y:S02]  /*13c0*/  CS2R R2, SRZ ;  /* 0x0000000000027805 */ /* 0x000fe4000001ff00 */
[----:B------:R-:W-:Y:S02]  /*13d0*/  PLOP3.LUT P0, PT, PT, PT, PT, 0x80, 0x0 ;  /* 0x000000000000781c */ /* 0x000fe40003f0f070 */
[----:B---3--:R-:W-:Y:S01]  /*13e0*/  @P1 R2UR UR4, R4 ;  /* 0x00000000040412ca */ /* 0x008fe200000e0000 */
[----:B------:R-:W-:-:S14]  /*13f0*/  @P1 BRA `(.L_x_183) ;  /* 0x0000000000381947 */ /* 0x000fdc0003800000 */
[----:B------:R-:W-:Y:S02]  /*1400*/  ULDC.64 UR6, c[0x0][0xa08] ;  /* 0x0002820000067ab9 */ /* 0x000fe40000000a00 */
[----:B------:R-:W-:-:S04]  /*1410*/  ISETP.NE.U32.AND P1, PT, RZ, UR6, PT ;  /* 0x00000006ff007c0c */ /* 0x000fc8000bf25070 */
[----:B------:R-:W-:-:S13]  /*1420*/  ISETP.NE.AND.EX P1, PT, RZ, UR7, PT, P1 ;  /* 0x00000007ff007c0c */ /* 0x000fda000bf25310 */
[----:B------:R-:W-:Y:S05]  /*1430*/  @!P1 BRA `(.L_x_183) ;  /* 0x0000000000289947 */ /* 0x000fea0003800000 */
[----:B------:R-:W-:Y:S01]  /*1440*/  R2UR UR6, R215 ;  /* 0x00000000d70672ca */ /* 0x000fe200000e0000 */
[----:B------:R-:W-:-:S12]  /*1450*/  ULDC.64 UR4, c[0x0][0xa08] ;  /* 0x0002820000047ab9 */ /* 0x000fd80000000a00 */
[----:B------:R-:W-:-:S06]  /*1460*/  UIMAD.WIDE UR4, UR6, 0x4, UR4 ;  /* 0x00000004060478a5 */ /* 0x000fcc000f8e0204 */
[----:B------:R-:W-:Y:S02]  /*1470*/  IMAD.U32 R4, RZ, RZ, UR4 ;  /* 0x00000004ff047e24 */ /* 0x000fe4000f8e00ff */
[----:B------:R-:W-:-:S05]  /*1480*/  IMAD.U32 R5, RZ, RZ, UR5 ;  /* 0x00000005ff057e24 */ /* 0x000fca000f8e00ff */
[----:B------:R-:W2:Y:S04]  /*1490*/  LDG.E R7, desc[UR36][R4.64] ;  /* 0x0000002404077981 */ /* 0x000ea8000c1e1900 */
[----:B------:R-:W3:Y:S01]  /*14a0*/  LDG.E R6, desc[UR36][R4.64+0x4] ;  /* 0x0000042404067981 */ /* 0x000ee2000c1e1900 */
[----:B--2---:R-:W-:Y:S02]  /*14b0*/  R2UR UR4, R7 ;  /* 0x00000000070472ca */ /* 0x004fe400000e0000 */
[----:B---3--:R-:W-:-:S13]  /*14c0*/  R2UR UR5, R6 ;  /* 0x00000000060572ca */ /* 0x008fda00000e0000 */
[----:B------:R-:W-:-:S12]  /*14d0*/  UIADD3 UR4, -UR4, UR5, URZ ;  /* 0x0000000504047290 */ /* 0x000fd8000fffe13f */
.L_x_183:
[----:B------:R-:W-:Y:S01]  /*14e0*/  UIADD3 UR39, -UR39, UR4, URZ ;  /* 0x0000000427277290 */ /* 0x000fe2000fffe13f */
[----:B------:R-:W-:Y:S02]  /*14f0*/  MOV R40, RZ ;  /* 0x000000ff00287202 */ /* 0x000fe40000000f00 */
[----:B------:R-:W-:Y:S02]  /*1500*/  CS2R R162, SRZ ;  /* 0x0000000000a27805 */ /* 0x000fe4000001ff00 */
[----:B------:R-:W-:Y:S01]  /*1510*/  CS2R R34, SRZ ;  /* 0x0000000000227805 */ /* 0x000fe2000001ff00 */
[----:B------:R-:W-:Y:S01]  /*1520*/  UISETP.GE.AND UP0, UPT, UR39, 0x1, UPT ;  /* 0x000000012700788c */ /* 0x000fe2000bf06270 */
[----:B------:R-:W-:Y:S01]  /*1530*/  CS2R R36, SRZ ;  /* 0x0000000000247805 */ /* 0x000fe2000001ff00 */
[----:B------:R-:W-:Y:S01]  /*1540*/  UIADD3 UR4, UR39, 0x4f, URZ ;  /* 0x0000004f27047890 */ /* 0x000fe2000fffe03f */
[----:B------:R-:W-:Y:S02]  /*1550*/  CS2R R32, SRZ ;  /* 0x0000000000207805 */ /* 0x000fe4000001ff00 */
[----:B------:R-:W-:-:S02]  /*1560*/  CS2R R164, SRZ ;  /* 0x0000000000a47805 */ /* 0x000fc4000001ff00 */
[----:B------:R-:W-:Y:S02]  /*1570*/  CS2R R26, SRZ ;  /* 0x00000000001a7805 */ /* 0x000fe4000001ff00 */
[----:B------:R-:W-:Y:S01]  /*1580*/  PLOP3.LUT P1, PT, PT, PT, UP0, 0x80, 0x0 ;  /* 0x000000000000781c */ /* 0x000fe20003f2f008 */
[----:B------:R-:W-:Y:S01]  /*1590*/  UIMAD.WIDE UR4, UR4, 0x66666667, URZ ;  /* 0x66666667040478a5 */ /* 0x000fe2000f8e023f */
[----:B------:R-:W-:Y:S02]  /*15a0*/  CS2R R28, SRZ ;  /* 0x00000000001c7805 */ /* 0x000fe4000001ff00 */
[----:B------:R-:W-:Y:S01]  /*15b0*/  CS2R R24, SRZ ;  /* 0x0000000000187805 */ /* 0x000fe2000001ff00 */
[----:B------:R-:W-:-:S04]  /*15c0*/  USHF.R.U32.HI UR60, URZ, 0x1f, UR5 ;  /* 0x0000001f3f3c7899 */ /* 0x000fc80008011605 */
[----:B------:R-:W-:-:S04]  /*15d0*/  ULEA.HI.SX32 UR60, UR5, UR60, 0x1b ;  /* 0x0000003c053c7291 */ /* 0x000fc8000f8fda3f */
[----:B------:R-:W-:Y:S08]  /*15e0*/  @!P1 BRA `(.L_x_184) ;  /* 0x0000009c00f09947 */ /* 0x000ff00003800000 */
[----:B------:R-:W0:Y:S01]  /*15f0*/  SHFL.IDX PT, R0, R221, RZ, 0x1f ;  /* 0x00001fffdd007589 */ /* 0x000e2200000e0000 */
[----:B------:R-:W1:Y:S01]  /*1600*/  S2UR UR61, SR_CgaCtaId ;  /* 0x00000000003d79c3 */ /* 0x000e620000008800 */
[----:B------:R-:W-:Y:S01]  /*1610*/  UMOV UR40, 0x400 ;  /* 0x0000040000287882 */ /* 0x000fe20000000000 */
[----:B0-----:R-:W-:Y:S01]  /*1620*/  R2UR UR4, R0 ;  /* 0x00000000000472ca */ /* 0x001fe200000e0000 */
[----:B-1----:R-:W-:-:S04]  /*1630*/  ULEA UR40, UR61, UR40, 0x18 ;  /* 0x000000283d287291 */ /* 0x002fc8000f8ec03f */
[----:B------:R-:W-:-:S04]  /*1640*/  UIADD3 UR6, UR40, 0x14400, URZ ;  /* 0x0001440028067890 */ /* 0x000fc8000fffe03f */
[----:B------:R-:W-:-:S04]  /*1650*/  ULOP3.LUT UP0, URZ, UR6, 0x9f, URZ, 0xc0, !UPT ;  /* 0x0000009f063f7892 */ /* 0x000fc8000f80c03f */
[----:B------:R-:W-:Y:S02]  /*1660*/  ULEA.HI UR5, UR4, UR4, URZ, 0x1 ;  /* 0x0000000404057291 */ /* 0x000fe4000f8f083f */
[----:B------:R-:W-:Y:S02]  /*1670*/  PLOP3.LUT P0, PT, PT, PT, UP0, 0x80, 0x0 ;  /* 0x000000000000781c */ /* 0x000fe40003f0f008 */
[----:B------:R-:W-:-:S04]  /*1680*/  ULOP3.LUT UR5, UR5, 0x1e, URZ, 0xc0, !UPT ;  /* 0x0000001e05057892 */ /* 0x000fc8000f8ec03f */
[----:B------:R-:W-:-:S04]  /*1690*/  UIADD3 UR5, UR4, -UR5, URZ ;  /* 0x8000000504057290 */ /* 0x000fc8000fffe03f */
[----:B------:R-:W-:-:S04]  /*16a0*/  ULEA UR5, UR5, UR6, 0xd ;  /* 0x0000000605057291 */ /* 0x000fc8000f8e683f */
[----:B------:R-:W-:-:S04]  /*16b0*/  USHF.R.U32.HI UR5, URZ, 0x4, UR5 ;  /* 0x000000043f057899 */ /* 0x000fc80008011605 */
[----:B------:R-:W-:Y:S01]  /*16c0*/  ULOP3.LUT UR41, UR5, 0x3fff, URZ, 0xc0, !UPT ;  /* 0x00003fff05297892 */ /* 0x000fe2000f8ec03f */
[----:B------:R-:W-:Y:S11]  /*16d0*/  @!P0 BRA `(.L_x_185) ;  /* 0x0000000000408947 */ /* 0x000ff60003800000 */
[----:B------:R-:W-:Y:S01]  /*16e0*/  MOV R0, 0x0 ;  /* 0x0000000000007802 */ /* 0x000fe20000000f00 */
[----:B------:R-:W-:Y:S01]  /*16f0*/  ULDC.64 UR4, c[0x4][0xa8] ;  /* 0x01002a0000047ab9 */ /* 0x000fe20000000a00 */
[----:B------:R-:W-:Y:S01]  /*1700*/  ULDC.64 UR6, c[0x4][0x28] ;  /* 0x01000a0000067ab9 */ /* 0x000fe20000000a00 */
[----:B------:R-:W-:Y:S01]  /*1710*/  IMAD.U32 R4, RZ, RZ, UR4 ;  /* 0x00000004ff047e24 */ /* 0x000fe2000f8e00ff */
[----:B------:R0:W1:Y:S01]  /*1720*/  LDC.64 R2, c[0x4][R0] ;  /* 0x0100000000027b82 */ /* 0x0000620000000a00 */
[----:B------:R-:W-:Y:S01]  /*1730*/  IMAD.U32 R5, RZ, RZ, UR5 ;  /* 0x00000005ff057e24 */ /* 0x000fe2000f8e00ff */
        /* <DEDUP_REMOVED lines=10> */
.L_x_185:
[----:B------:R-:W-:Y:S02]  /*17e0*/  R2UR UR6, R219 ;  /* 0x00000000db0672ca */ /* 0x000fe400000e0000 */
[----:B------:R-:W-:-:S11]  /*17f0*/  R2UR UR5, R226 ;  /* 0x00000000e20572ca */ /* 0x000fd600000e0000 */
[----:B------:R-:W-:Y:S02]  /*1800*/  ULEA.HI UR4, UR6, UR6, URZ, 0x1 ;  /* 0x0000000606047291 */ /* 0x000fe4000f8f083f */
[----:B------:R-:W-:Y:S02]  /*1810*/  IMAD.U32 R2, RZ, RZ, UR5 ;  /* 0x00000005ff027e24 */ /* 0x000fe4000f8e00ff */
[----:B------:R-:W-:-:S03]  /*1820*/  ULOP3.LUT UR4, UR4, 0xfffffffe, URZ, 0xc0, !UPT ;  /* 0xfffffffe04047892 */ /* 0x000fc6000f8ec03f */
[----:B------:R-:W-:Y:S01]  /*1830*/  ISETP.NE.AND P0, PT, R2, 0x3, PT ;  /* 0x000000030200780c */ /* 0x000fe20003f05270 */
[----:B------:R-:W-:-:S06]  /*1840*/  UIADD3 UR4, UR6, -UR4, URZ ;  /* 0x8000000406047290 */ /* 0x000fcc000fffe03f */
[----:B------:R-:W-:-:S05]  /*1850*/  IMAD.U32 R0, RZ, RZ, UR4 ;  /* 0x00000004ff007e24 */ /* 0x000fca000f8e00ff */
[----:B------:R-:W-:-:S04]  /*1860*/  SHF.L.U32 R0, R0, 0x1f, RZ ;  /* 0x0000001f00007819 */ /* 0x000fc800000006ff */
[----:B------:R-:W0:Y:S02]  /*1870*/  SYNCS.PHASECHK.TRANS64.TRYWAIT P1, [UR40+0x38800], R0 ;  /* 0x03880000ff0075a7 */ /* 0x000e240008020168 */
[----:B0-----:R-:W-:Y:S05]  /*1880*/  @!P1 BRA `(.L_x_186) ;  /* 0x0000012000949947 */ /* 0x001fea0003800000 */
.L_x_317:
[----:B------:R-:W-:Y:S05]  /*1890*/  @!P0 BRA `(.L_x_187) ;  /* 0x0000000000048947 */ /* 0x000fea0003800000 */
[----:B------:R-:W-:Y:S01]  /*18a0*/  BPT.TRAP 0x1 ;  /* 0x000000040000795c */ /* 0x000fe20000300000 */
.L_x_187:
[----:B------:R-:W-:Y:S02]  /*18b0*/  R2UR UR4, R16 ;  /* 0x00000000100472ca */ /* 0x000fe400000e0000 */
[----:B0-----:R-:W-:-:S04]  /*18c0*/  MOV R0, UR38 ;  /* 0x0000002600007c02 */ /* 0x001fc80008000f00 */
[----:B------:R-:W-:-:S07]  /*18d0*/  LEA R0, R0, UR40, 0x3 ;  /* 0x0000002800007c11 */ /* 0x000fce000f8e18ff */
[----:B------:R-:W-:-:S05]  /*18e0*/  IMAD.U32 R3, RZ, RZ, UR4 ;  /* 0x00000004ff037e24 */ /* 0x000fca000f8e00ff */
[----:B------:R-:W-:-:S04]  /*18f0*/  SHF.L.U32 R3, R3, 0x1f, RZ ;  /* 0x0000001f03037819 */ /* 0x000fc800000006ff */
[----:B------:R0:W1:Y:S01]  /*1900*/  SYNCS.PHASECHK.TRANS64.TRYWAIT P1, [R0+URZ+0x38830], R3 ;  /* 0x03883003000075a7 */ /* 0x000062000802017f */
[----:B------:R-:W-:Y:S05]  /*1910*/  @!P0 BRA `(.L_x_188) ;  /* 0x0000000000048947 */ /* 0x000fea0003800000 */
[----:B------:R-:W-:Y:S01]  /*1920*/  BPT.TRAP 0x1 ;  /* 0x000000040000795c */ /* 0x000fe20000300000 */
.L_x_188:
[----:B------:R-:W-:Y:S01]  /*1930*/  IMAD.MOV.U32 R151, RZ, RZ, RZ ;  /* 0x000000ffff977224 */ /* 0x000fe200078e00ff */
[----:B-1----:R-:W-:Y:S06]  /*1940*/  @P1 BRA `(.L_x_189) ;  /* 0x0000000000081947 */ /* 0x002fec0003800000 */
[----:B------:R-:W1:Y:S02]  /*1950*/  SYNCS.PHASECHK.TRANS64.TRYWAIT P1, [R0+URZ+0x38830], R3 ;  /* 0x03883003000075a7 */ /* 0x000e64000802017f */
[----:B-1----:R-:W-:Y:S05]  /*1960*/  @!P1 BRA `(.L_x_190) ;  /* 0x0000012000749947 */ /* 0x002fea0003800000 */
.L_x_189:
        /* <DEDUP_REMOVED lines=499> */
[----:B------:R-:W-:Y:S01]  /*38a0*/  MOV R6, UR12 ;  /* 0x0000000c00067c02 */ /* 0x000fe20008000f00 */
        /* <DEDUP_REMOVED lines=79> */
.L_x_191:
[----:B------:R-:W-:Y:S01]  /*3da0*/  ULDC UR4, c[0x0][0x9d8] ;  /* 0x0002760000047ab9 */ /* 0x000fe20000000800 */
[----:B------:R-:W-:Y:S02]  /*3db0*/  VIADD R2, R223, UR39 ;  /* 0x00000027df027c36 */ /* 0x000fe40008000000 */
        /* <DEDUP_REMOVED lines=141> */
[----:B------:R-:W-:Y:S01]  /*4690*/  MOV R66, R151 ;  /* 0x0000009700427202 */ /* 0x000fe20000000f00 */
[----:B------:R-:W2:Y:S01]  /*46a0*/  MUFU.TANH R54, R54 ;  /* 0x0000003600367308 */ /* 0x000ea20000002400 */
[----:B0-----:R-:W-:Y:S01]  /*46b0*/  FSEL R51, R51, -INF , P3 ;  /* 0xff80000033337808 */ /* 0x001fe20001800000 */
[--C-:B------:R-:W-:Y:S01]  /*46c0*/  IMAD.MOV.U32 R118, RZ, RZ, R151.reuse ;  /* 0x000000ffff767224 */ /* 0x100fe200078e0097 */
[----:B------:R-:W-:Y:S01]  /*46d0*/  ISETP.GT.AND P3, PT, R2, 0x29, PT ;  /* 0x000000290200780c */ /* 0x000fe20003f64270 */
[----:B------:R-:W-:-:S02]  /*46e0*/  IMAD.MOV.U32 R117, RZ, RZ, R151 ;  /* 0x000000ffff757224 */ /* 0x000fc400078e0097 */
[--C-:B------:R-:W-:Y:S02]  /*46f0*/  IMAD.MOV.U32 R116, RZ, RZ, R151.reuse ;  /* 0x000000ffff747224 */ /* 0x100fe400078e0097 */
        /* <DEDUP_REMOVED lines=86> */
[----:B------:R-:W-:-:S03]  /*4c60*/  IMAD.MOV.U32 R64, RZ, RZ, R151 ;  /* 0x000000ffff407224 */ /* 0x000fc600078e0097 */
        /* <DEDUP_REMOVED lines=64> */
[----:B0-----:R-:W-:Y:S01]  /*5070*/  FADD.FTZ R21, R56, R57 ;  /* 0x0000003938157221 */ /* 0x001fe20000010000 */
[----:B------:R-:W-:-:S02]  /*5080*/  FMNMX.FTZ R3, R35, R2, !PT ;  /* 0x0000000223037209 */ /* 0x000fc40007810000 */
[----:B------:R-:W-:Y:S01]  /*5090*/  F2FP.F16.F32.PACK_AB R208, R57, R56 ;  /* 0x0000003839d0723e */ /* 0x000fe200000000ff */
[--C-:B------:R-:W-:Y:S01]  /*50a0*/  IMAD.MOV.U32 R57, RZ, RZ, R151.reuse ;  /* 0x000000ffff397224 */ /* 0x100fe200078e0097 */
[----:B------:R-:W-:Y:S01]  /*50b0*/  FMNMX.FTZ R2, R38, R3, !PT ;  /* 0x0000000326027209 */ /* 0x000fe20007810000 */
[----:B------:R-:W-:Y:S01]  /*50c0*/  MUFU.EX2 R48, R48 ;  /* 0x0000003000307308 */ /* 0x000fe20000000800 */
[----:B------:R-:W-:Y:S02]  /*50d0*/  IMAD.MOV.U32 R56, RZ, RZ, R151 ;  /* 0x000000ffff387224 */ /* 0x000fe400078e0097 */
        /* <DEDUP_REMOVED lines=33> */
[--C-:B------:R-:W-:Y:S01]  /*52f0*/  FFMA.FTZ R50, R50, UR5, -R2.reuse ;  /* 0x0000000532327c23 */ /* 0x100fe20008010802 */
[----:B-1----:R-:W-:Y:S01]  /*5300*/  FADD.FTZ R18, R60, R21 ;  /* 0x000000153c127221 */ /* 0x002fe20000010000 */
[--C-:B------:R-:W-:Y:S01]  /*5310*/  FFMA.FTZ R51, R51, UR5, -R2.reuse ;  /* 0x0000000533337c23 */ /* 0x100fe20008010802 */
[----:B------:R-:W-:Y:S01]  /*5320*/  MUFU.EX2 R58, R58 ;  /* 0x0000003a003a7308 */ /* 0x000fe20000000800 */
[----:B------:R-:W-:Y:S01]  /*5330*/  FFMA.FTZ R54, R54, UR5, -R2 ;  /* 0x0000000536367c23 */ /* 0x000fe20008010802 */
[----:B------:R-:W-:Y:S01]  /*5340*/  FADD.FTZ R21, R61, R18 ;  /* 0x000000123d157221 */ /* 0x000fe20000010000 */
[--C-:B------:R-:W-:Y:S01]  /*5350*/  FFMA.FTZ R55, R55, UR5, -R2.reuse ;  /* 0x0000000537377c23 */ /* 0x100fe20008010802 */
[--C-:B------:R-:W-:Y:S01]  /*5360*/  FFMA.FTZ R42, R42, UR5, -R2.reuse ;  /* 0x000000052a2a7c23 */ /* 0x100fe20008010802 */
[--C-:B------:R-:W-:Y:S01]  /*5370*/  FFMA.FTZ R43, R43, UR5, -R2.reuse ;  /* 0x000000052b2b7c23 */ /* 0x100fe20008010802 */
[----:B------:R-:W-:Y:S01]  /*5380*/  FADD.FTZ R18, R48, R21 ;  /* 0x0000001530127221 */ /* 0x000fe20000010000 */
[--C-:B------:R-:W-:Y:S01]  /*5390*/  FFMA.FTZ R46, R46, UR5, -R2.reuse ;  /* 0x000000052e2e7c23 */ /* 0x100fe20008010802 */
[----:B------:R-:W1:Y:S01]  /*53a0*/  MUFU.EX2 R59, R59 ;  /* 0x0000003b003b7308 */ /* 0x000e620000000800 */
[----:B------:R-:W-:Y:S01]  /*53b0*/  FFMA.FTZ R47, R47, UR5, -R2 ;  /* 0x000000052f2f7c23 */ /* 0x000fe20008010802 */
[----:B------:R-:W-:Y:S01]  /*53c0*/  FADD.FTZ R29, R49, R18 ;  /* 0x00000012311d7221 */ /* 0x000fe20000010000 */
[--C-:B------:R-:W-:Y:S01]  /*53d0*/  FFMA.FTZ R34, R34, UR5, -R2.reuse ;  /* 0x0000000522227c23 */ /* 0x100fe20008010802 */
[--C-:B------:R-:W-:Y:S01]  /*53e0*/  FFMA.FTZ R35, R35, UR5, -R2.reuse ;  /* 0x0000000523237c23 */ /* 0x100fe20008010802 */
[--C-:B------:R-:W-:Y:S01]  /*53f0*/  FFMA.FTZ R38, R38, UR5, -R2.reuse ;  /* 0x0000000526267c23 */ /* 0x100fe20008010802 */
[----:B------:R-:W-:Y:S01]  /*5400*/  FADD.FTZ R20, R52, R29 ;  /* 0x0000001d34147221 */ /* 0x000fe20000010000 */
[--C-:B------:R-:W-:Y:S01]  /*5410*/  FFMA.FTZ R39, R39, UR5, -R2.reuse ;  /* 0x0000000527277c23 */ /* 0x100fe20008010802 */
[----:B------:R-:W2:Y:S01]  /*5420*/  MUFU.EX2 R62, R62 ;  /* 0x0000003e003e7308 */ /* 0x000ea20000000800 */
[----:B------:R-:W-:Y:S01]  /*5430*/  FFMA.FTZ R26, R26, UR5, -R2 ;  /* 0x000000051a1a7c23 */ /* 0x000fe20008010802 */
[----:B------:R-:W-:Y:S01]  /*5440*/  FADD.FTZ R29, R53, R20 ;  /* 0x00000014351d7221 */ /* 0x000fe20000010000 */
[--C-:B------:R-:W-:Y:S01]  /*5450*/  FFMA.FTZ R27, R27, UR5, -R2.reuse ;  /* 0x000000051b1b7c23 */ /* 0x100fe20008010802 */
[--C-:B------:R-:W-:Y:S01]  /*5460*/  FFMA.FTZ R30, R30, UR5, -R2.reuse ;  /* 0x000000051e1e7c23 */ /* 0x100fe20008010802 */
[----:B------:R-:W-:Y:S01]  /*5470*/  FFMA.FTZ R2, R31, UR5, -R2 ;  /* 0x000000051f027c23 */ /* 0x000fe20008010802 */
[----:B------:R-:W-:Y:S01]  /*5480*/  FADD.FTZ R20, R40, R29 ;  /* 0x0000001d28147221 */ /* 0x000fe20000010000 */
[----:B0-----:R-:W-:Y:S01]  /*5490*/  F2FP.F16.F32.PACK_AB R196, R33, R32 ;  /* 0x0000002021c4723e */ /* 0x001fe200000000ff */
[----:B------:R-:W0:Y:S01]  /*54a0*/  MUFU.EX2 R63, R63 ;  /* 0x0000003f003f7308 */ /* 0x000e220000000800 */
[----:B-1----:R-:W-:Y:S01]  /*54b0*/  FADD.FTZ R21, R58, R59 ;  /* 0x0000003b3a157221 */ /* 0x002fe20000010000 */
[----:B------:R-:W-:Y:S01]  /*54c0*/  FADD.FTZ R29, R41, R20 ;  /* 0x00000014291d7221 */ /* 0x000fe20000010000 */
[----:B------:R-:W-:Y:S01]  /*54d0*/  F2FP.F16.F32.PACK_AB R209, R59, R58 ;  /* 0x0000003a3bd1723e */ /* 0x000fe200000000ff */
[----:B------:R-:W-:Y:S01]  /*54e0*/  IMAD.MOV.U32 R61, RZ, RZ, R151 ;  /* 0x000000ffff3d7224 */ /* 0x000fe200078e0097 */
[-C--:B------:R-:W-:Y:S01]  /*54f0*/  MOV R60, R151.reuse ;  /* 0x00000097003c7202 */ /* 0x080fe20000000f00 */
[----:B------:R-:W-:Y:S01]  /*5500*/  FADD.FTZ R0, R44, R29 ;  /* 0x0000001d2c007221 */ /* 0x000fe20000010000 */
[----:B------:R-:W-:Y:S01]  /*5510*/  IMAD.MOV.U32 R59, RZ, RZ, R151 ;  /* 0x000000ffff3b7224 */ /* 0x000fe200078e0097 */
[----:B------:R-:W1:Y:S01]  /*5520*/  MUFU.EX2 R50, R50 ;  /* 0x0000003200327308 */ /* 0x000e620000000800 */
[----:B--2---:R-:W-:Y:S01]  /*5530*/  FADD.FTZ R18, R62, R21 ;  /* 0x000000153e127221 */ /* 0x004fe20000010000 */
[----:B------:R-:W-:Y:S01]  /*5540*/  FADD.FTZ R29, R45, R0 ;  /* 0x000000002d1d7221 */ /* 0x000fe20000010000 */
[--C-:B------:R-:W-:Y:S01]  /*5550*/  IMAD.MOV.U32 R58, RZ, RZ, R151.reuse ;  /* 0x000000ffff3a7224 */ /* 0x100fe200078e0097 */
[----:B------:R-:W-:Y:S01]  /*5560*/  MOV R48, R151 ;  /* 0x0000009700307202 */ /* 0x000fe20000000f00 */
[----:B------:R-:W-:-:S02]  /*5570*/  IMAD.MOV.U32 R53, RZ, RZ, R151 ;  /* 0x000000ffff357224 */ /* 0x000fc400078e0097 */
[--C-:B------:R-:W-:Y:S01]  /*5580*/  IMAD.MOV.U32 R52, RZ, RZ, R151.reuse ;  /* 0x000000ffff347224 */ /* 0x100fe200078e0097 */
[----:B------:R-:W2:Y:S01]  /*5590*/  MUFU.EX2 R51, R51 ;  /* 0x0000003300337308 */ /* 0x000ea20000000800 */
[C---:B0-----:R-:W-:Y:S01]  /*55a0*/  FADD.FTZ R21, R63.reuse, R18 ;  /* 0x000000123f157221 */ /* 0x041fe20000010000 */
[----:B------:R-:W-:Y:S01]  /*55b0*/  F2FP.F16.F32.PACK_AB R211, R63, R62 ;  /* 0x0000003e3fd3723e */ /* 0x000fe200000000ff */
[--C-:B------:R-:W-:Y:S02]  /*55c0*/  IMAD.MOV.U32 R63, RZ, RZ, R151.reuse ;  /* 0x000000ffff3f7224 */ /* 0x100fe400078e0097 */
        /* <DEDUP_REMOVED lines=10> */
[--C-:B------:R-:W-:Y:S02]  /*5670*/  IMAD.MOV.U32 R51, RZ, RZ, R151.reuse ;  /* 0x000000ffff337224 */ /* 0x100fe400078e0097 */
[--C-:B------:R-:W-:Y:S02]  /*5680*/  IMAD.MOV.U32 R50, RZ, RZ, R151.reuse ;  /* 0x000000ffff327224 */ /* 0x100fe400078e0097 */
[----:B------:R-:W-:Y:S01]  /*5690*/  IMAD.MOV.U32 R40, RZ, RZ, R151 ;  /* 0x000000ffff287224 */ /* 0x000fe200078e0097 */
[----:B------:R-:W2:Y:S01]  /*56a0*/  MUFU.EX2 R42, R42 ;  /* 0x0000002a002a7308 */ /* 0x000ea20000000800 */
[----:B0-----:R-:W-:Y:S01]  /*56b0*/  FADD.FTZ R18, R54, R21 ;  /* 0x0000001536127221 */ /* 0x001fe20000010000 */
[----:B------:R-:W-:-:S06]  /*56c0*/  IMAD.MOV.U32 R31, RZ, RZ, R151 ;  /* 0x000000ffff1f7224 */ /* 0x000fcc00078e0097 */
        /* <DEDUP_REMOVED lines=22> */
[--C-:B------:R-:W-:Y:S02]  /*5830*/  IMAD.MOV.U32 R47, RZ, RZ, R151.reuse ;  /* 0x000000ffff2f7224 */ /* 0x100fe400078e0097 */
[----:B------:R-:W-:-:S03]  /*5840*/  IMAD.MOV.U32 R46, RZ, RZ, R151 ;  /* 0x000000ffff2e7224 */ /* 0x000fc600078e0097 */
[----:B------:R-:W2:Y:S01]  /*5850*/  MUFU.EX2 R35, R35 ;  /* 0x0000002300237308 */ /* 0x000ea20000000800 */
[----:B0-----:R-:W-:-:S07]  /*5860*/  FADD.FTZ R0, R34, R21 ;  /* 0x0000001522007221 */ /* 0x001fce0000010000 */
[----:B------:R-:W0:Y:S01]  /*5870*/  MUFU.EX2 R24, R24 ;  /* 0x0000001800187308 */ /* 0x000e220000000800 */
[C---:B-1----:R-:W-:Y:S01]  /*5880*/  FADD.FTZ R29, R37.reuse, R18 ;  /* 0x00000012251d7221 */ /* 0x042fe20000010000 */
[----:B------:R-:W-:Y:S01]  /*5890*/  F2FP.F16.F32.PACK_AB R198, R37, R36 ;  /* 0x0000002425c6723e */ /* 0x000fe200000000ff */
[----:B------:R-:W-:Y:S01]  /*58a0*/  IMAD.MOV.U32 R37, RZ, RZ, R151 ;  /* 0x000000ffff257224 */ /* 0x000fe200078e0097 */
[----:B------:R-:W-:-:S04]  /*58b0*/  MOV R36, R151 ;  /* 0x0000009700247202 */ /* 0x000fc80000000f00 */
        /* <DEDUP_REMOVED lines=20> */
[----:B-1----:R-:W-:Y:S01]  /*5a00*/  FADD.FTZ R18, R28, R29 ;  /* 0x0000001d1c127221 */ /* 0x002fe20000010000 */
[C---:B------:R-:W-:Y:S01]  /*5a10*/  F2FP.F16.F32.PACK_AB R194, R5.reuse, R28 ;  /* 0x0000001c05c2723e */ /* 0x040fe200000000ff */
[--C-:B------:R-:W-:Y:S02]  /*5a20*/  IMAD.MOV.U32 R29, RZ, RZ, R151.reuse ;  /* 0x000000ffff1d7224 */ /* 0x100fe400078e0097 */
[----:B------:R-:W-:Y:S01]  /*5a30*/  FADD.FTZ R18, R5, R18 ;  /* 0x0000001205127221 */ /* 0x000fe20000010000 */
[----:B------:R-:W-:Y:S02]  /*5a40*/  IMAD.MOV.U32 R28, RZ, RZ, R151 ;  /* 0x000000ffff1c7224 */ /* 0x000fe400078e0097 */
[----:B------:R-:W1:Y:S01]  /*5a50*/  MUFU.EX2 R30, R30 ;  /* 0x0000001e001e7308 */ /* 0x000e620000000800 */
[----:B--2---:R-:W-:-:S07]  /*5a60*/  FADD.FTZ R0, R26, R21 ;  /* 0x000000151a007221 */ /* 0x004fce0000010000 */
[----:B------:R2:W3:Y:S01]  /*5a70*/  MUFU.EX2 R195, R2 ;  /* 0x0000000200c37308 */ /* 0x0004e20000000800 */
[C---:B0-----:R-:W-:Y:S01]  /*5a80*/  FADD.FTZ R5, R27.reuse, R0 ;  /* 0x000000001b057221 */ /* 0x041fe20000010000 */
[----:B------:R-:W-:Y:S01]  /*5a90*/  F2FP.F16.F32.PACK_AB R193, R27, R26 ;  /* 0x0000001a1bc1723e */ /* 0x000fe200000000ff */
[--C-:B------:R-:W-:Y:S02]  /*5aa0*/  IMAD.MOV.U32 R27, RZ, RZ, R151.reuse ;  /* 0x000000ffff1b7224 */ /* 0x100fe400078e0097 */
[----:B------:R-:W-:Y:S02]  /*5ab0*/  IMAD.MOV.U32 R26, RZ, RZ, R151 ;  /* 0x000000ffff1a7224 */ /* 0x000fe400078e0097 */
        /* <DEDUP_REMOVED lines=9> */
[----:B------:R-:W-:Y:S01]  /*5b50*/  CS2R R150, SRZ ;  /* 0x0000000000967805 */ /* 0x000fe2000001ff00 */
[----:B------:R-:W-:Y:S01]  /*5b60*/  IMAD.MOV.U32 R21, RZ, RZ, R4 ;  /* 0x000000ffff157224 */ /* 0x000fe200078e0004 */
[----:B------:R-:W-:Y:S01]  /*5b70*/  CS2R R146, SRZ ;  /* 0x0000000000927805 */ /* 0x000fe2000001ff00 */
[----:B------:R-:W-:Y:S01]  /*5b80*/  IMAD.MOV.U32 R2, RZ, RZ, 0x3f800000 ;  /* 0x3f800000ff027424 */ /* 0x000fe200078e00ff */
        /* <DEDUP_REMOVED lines=65> */
[----:B------:R-:W-:Y:S01]  /*5fa0*/  UMOV UR60, UR38 ;  /* 0x00000026003c7c82 */ /* 0x000fe20008000000 */
[----:B------:R-:W-:-:S05]  /*5fb0*/  ULDC UR39, c[0x0][0x9d8] ;  /* 0x0002760000277ab9 */ /* 0x000fca0000000800 */
.L_x_203:
[----:B------:R-:W-:Y:S01]  /*5fc0*/  R2UR UR5, R229 ;  /* 0x00000000e50572ca */ /* 0x000fe200000e0000 */
[----:B------:R-:W-:-:S04]  /*5fd0*/  UISETP.NE.AND UP0, UPT, UR60, 0x1, UPT ;  /* 0x000000013c00788c */ /* 0x000fc8000bf05270 */
[----:B------:R-:W-:-:S08]  /*5fe0*/  USEL UR4, URZ, 0x1, UP0 ;  /* 0x000000013f047887 */ /* 0x000fd00008000000 */
[----:B------:R-:W-:-:S06]  /*5ff0*/  ULOP3.LUT UR4, UR5, UR4, URZ, 0x3c, !UPT ;  /* 0x0000000405047292 */ /* 0x000fcc000f8e3c3f */
[----:B------:R-:W-:Y:S01]  /*6000*/  MOV R16, UR4 ;  /* 0x0000000400107c02 */ /* 0x000fe20008000f00 */
[----:B------:R-:W-:Y:S06]  /*6010*/  @!P0 BRA `(.L_x_193) ;  /* 0x0000000000048947 */ /* 0x000fec0003800000 */
[----:B------:R-:W-:Y:S01]  /*6020*/  BPT.TRAP 0x1 ;  /* 0x000000040000795c */ /* 0x000fe20000300000 */
.L_x_193:
        /* <DEDUP_REMOVED lines=14> */
.L_x_194:
[----:B-1----:R-:W-:Y:S05]  /*6110*/  @P1 BRA `(.L_x_195) ;  /* 0x0000000000081947 */ /* 0x002fea0003800000 */
[----:B------:R-:W1:Y:S02]  /*6120*/  SYNCS.PHASECHK.TRANS64.TRYWAIT P1, [UR61+0x38830], R4 ;  /* 0x03883004ff0075a7 */ /* 0x000e64000802017d */
[----:B-1----:R-:W-:Y:S05]  /*6130*/  @!P1 BRA `(.L_x_196) ;  /* 0x000000d800949947 */ /* 0x002fea0003800000 */
.L_x_195:
        /* <DEDUP_REMOVED lines=655> */
.L_x_197:
        /* <DEDUP_REMOVED lines=8> */
.L_x_198:
[----:B--2---:R-:W-:Y:S05]  /*8ab0*/  @P1 BRA `(.L_x_199) ;  /* 0x0000000000081947 */ /* 0x004fea0003800000 */
[----:B------:R-:W2:Y:S02]  /*8ac0*/  SYNCS.PHASECHK.TRANS64.TRYWAIT P1, [UR4+0x38850], R0 ;  /* 0x03885000ff0075a7 */ /* 0x000ea40008020144 */
[----:B--2---:R-:W-:Y:S05]  /*8ad0*/  @!P1 BRA `(.L_x_200) ;  /* 0x000000b000449947 */ /* 0x004fea0003800000 */
.L_x_199:
        /* <DEDUP_REMOVED lines=37> */
.L_x_201:
        /* <DEDUP_REMOVED lines=45> */
[----:B------:R-:W-:Y:S01]  /*9000*/  FMUL.FTZ R158, R158, UR39 ;  /* 0x000000279e9e7c20 */ /* 0x000fe20008410000 */
[----:B------:R-:W3:Y:S01]  /*9010*/  MUFU.TANH R190, R190 ;  /* 0x000000be00be7308 */ /* 0x000ee20000002400 */
[----:B-1----:R-:W-:Y:S01]  /*9020*/  FMNMX.FTZ R193, R187, R2, !PT ;  /* 0x00000002bbc17209 */ /* 0x002fe20007810000 */
[----:B------:R-:W-:Y:S01]  /*9030*/  FMUL.FTZ R157, R157, UR39 ;  /* 0x000000279d9d7c20 */ /* 0x000fe20008410000 */
[----:B------:R-:W-:Y:S01]  /*9040*/  FMUL.FTZ R159, R159, UR39 ;  /* 0x000000279f9f7c20 */ /* 0x000fe20008410000 */
[----:B------:R-:W-:Y:S01]  /*9050*/  ULDC UR5, c[0x0][0x988] ;  /* 0x0002620000057ab9 */ /* 0x000fe20000000800 */
[----:B------:R-:W1:Y:S01]  /*9060*/  S2UR UR6, SR_CgaCtaId ;  /* 0x00000000000679c3 */ /* 0x000e620000008800 */
[----:B------:R-:W-:-:S02]  /*9070*/  UIADD3 UR61, UR61, 0x38840, URZ ;  /* 0x000388403d3d7890 */ /* 0x000fc4000fffe03f */
        /* <DEDUP_REMOVED lines=83> */
[----:B------:R-:W-:Y:S02]  /*95b0*/  MUFU.EX2 R0, R21 ;  /* 0x0000001500007308 */ /* 0x000fe40000000800 */
[----:B------:R-:W-:Y:S01]  /*95c0*/  FMUL.FTZ R2, R20, UR5 ;  /* 0x0000000514027c20 */ /* 0x000fe20008410000 */
[----:B------:R-:W-:-:S04]  /*95d0*/  FMUL.FTZ R20, R4, UR5 ;  /* 0x0000000504147c20 */ /* 0x000fc80008410000 */
[--C-:B------:R-:W-:Y:S01]  /*95e0*/  FFMA.FTZ R192, R152, UR5, -R20.reuse ;  /* 0x0000000598c07c23 */ /* 0x100fe20008010814 */
[----:B------:R-:W-:Y:S01]  /*95f0*/  FMUL.FTZ R152, R3, UR5 ;  /* 0x0000000503987c20 */ /* 0x000fe20008410000 */
[--C-:B------:R-:W-:Y:S01]  /*9600*/  FFMA.FTZ R208, R184, UR5, -R20.reuse ;  /* 0x00000005b8d07c23 */ /* 0x100fe20008010814 */
[--C-:B------:R-:W-:Y:S01]  /*9610*/  FFMA.FTZ R204, R176, UR5, -R20.reuse ;  /* 0x00000005b0cc7c23 */ /* 0x100fe20008010814 */
[----:B------:R-:W-:Y:S01]  /*9620*/  FFMA.FTZ R185, R185, UR5, -R20 ;  /* 0x00000005b9b97c23 */ /* 0x000fe20008010814 */
[----:B------:R-:W-:Y:S01]  /*9630*/  FFMA.FTZ R209, R186, UR5, -R152 ;  /* 0x00000005bad17c23 */ /* 0x000fe20008010898 */
[----:B------:R-:W-:Y:S01]  /*9640*/  FFMA.FTZ R176, R181, UR5, -R20 ;  /* 0x00000005b5b07c23 */ /* 0x000fe20008010814 */
[----:B------:R-:W-:Y:S01]  /*9650*/  FFMA.FTZ R181, R187, UR5, -R152 ;  /* 0x00000005bbb57c23 */ /* 0x000fe20008010898 */
[----:B------:R-:W0:Y:S01]  /*9660*/  MUFU.EX2 R208, R208 ;  /* 0x000000d000d07308 */ /* 0x000e220000000800 */
[----:B------:R-:W-:Y:S01]  /*9670*/  FFMA.FTZ R210, R188, UR5, -R20 ;  /* 0x00000005bcd27c23 */ /* 0x000fe20008010814 */
[----:B------:R-:W-:Y:S01]  /*9680*/  FFMA.FTZ R211, R190, UR5, -R152 ;  /* 0x00000005bed37c23 */ /* 0x000fe20008010898 */
[--C-:B------:R-:W-:Y:S01]  /*9690*/  FFMA.FTZ R184, R189, UR5, -R20.reuse ;  /* 0x00000005bdb87c23 */ /* 0x100fe20008010814 */
[----:B------:R-:W-:Y:S01]  /*96a0*/  FFMA.FTZ R206, R180, UR5, -R20 ;  /* 0x00000005b4ce7c23 */ /* 0x000fe20008010814 */
[--C-:B------:R-:W-:Y:S01]  /*96b0*/  FFMA.FTZ R180, R191, UR5, -R152.reuse ;  /* 0x00000005bfb47c23 */ /* 0x100fe20008010898 */
[----:B------:R-:W-:Y:S01]  /*96c0*/  FFMA.FTZ R205, R178, UR5, -R152 ;  /* 0x00000005b2cd7c23 */ /* 0x000fe20008010898 */
[--C-:B------:R-:W-:Y:S01]  /*96d0*/  FFMA.FTZ R200, R168, UR5, -R20.reuse ;  /* 0x00000005a8c87c23 */ /* 0x100fe20008010814 */
[----:B------:R-:W-:Y:S01]  /*96e0*/  MUFU.EX2 R2, R2 ;  /* 0x0000000200027308 */ /* 0x000fe20000000800 */
[--C-:B------:R-:W-:Y:S01]  /*96f0*/  FFMA.FTZ R177, R177, UR5, -R20.reuse ;  /* 0x00000005b1b17c23 */ /* 0x100fe20008010814 */
[----:B------:R-:W-:Y:S01]  /*9700*/  FFMA.FTZ R168, R173, UR5, -R20 ;  /* 0x00000005ada87c23 */ /* 0x000fe20008010814 */
[----:B------:R-:W-:Y:S01]  /*9710*/  FFMA.FTZ R173, R179, UR5, -R152 ;  /* 0x00000005b3ad7c23 */ /* 0x000fe20008010898 */
[----:B------:R-:W-:Y:S01]  /*9720*/  FFMA.FTZ R194, R156, UR5, -R20 ;  /* 0x000000059cc27c23 */ /* 0x000fe20008010814 */
[----:B------:R-:W-:Y:S01]  /*9730*/  FFMA.FTZ R207, R182, UR5, -R152 ;  /* 0x00000005b6cf7c23 */ /* 0x000fe20008010898 */
[----:B------:R-:W-:Y:S01]  /*9740*/  FFMA.FTZ R202, R172, UR5, -R20 ;  /* 0x00000005acca7c23 */ /* 0x000fe20008010814 */
[----:B------:R-:W-:Y:S01]  /*9750*/  FFMA.FTZ R172, R183, UR5, -R152 ;  /* 0x00000005b7ac7c23 */ /* 0x000fe20008010898 */
[----:B------:R-:W1:Y:S01]  /*9760*/  MUFU.EX2 R209, R209 ;  /* 0x000000d100d17308 */ /* 0x000e620000000800 */
[----:B0-----:R-:W-:Y:S01]  /*9770*/  FFMA.FTZ R18, R0, R18, R208 ;  /* 0x0000001200127223 */ /* 0x001fe200000100d0 */
[----:B------:R-:W-:Y:S01]  /*9780*/  FFMA.FTZ R21, R153, UR5, -R20 ;  /* 0x0000000599157c23 */ /* 0x000fe20008010814 */
[----:B------:R-:W-:Y:S01]  /*9790*/  FFMA.FTZ R201, R170, UR5, -R152 ;  /* 0x00000005aac97c23 */ /* 0x000fe20008010898 */
[--C-:B------:R-:W-:Y:S01]  /*97a0*/  FFMA.FTZ R196, R160, UR5, -R20.reuse ;  /* 0x00000005a0c47c23 */ /* 0x100fe20008010814 */
[--C-:B------:R-:W-:Y:S01]  /*97b0*/  FFMA.FTZ R169, R169, UR5, -R20.reuse ;  /* 0x00000005a9a97c23 */ /* 0x100fe20008010814 */
[----:B------:R-:W-:Y:S01]  /*97c0*/  FFMA.FTZ R160, R165, UR5, -R20 ;  /* 0x00000005a5a07c23 */ /* 0x000fe20008010814 */
[--C-:B------:R-:W-:Y:S01]  /*97d0*/  FFMA.FTZ R165, R171, UR5, -R152.reuse ;  /* 0x00000005aba57c23 */ /* 0x100fe20008010898 */
        /* <DEDUP_REMOVED lines=8> */
[----:B------:R-:W2:Y:S01]  /*9860*/  MUFU.EX2 R181, R181 ;  /* 0x000000b500b57308 */ /* 0x000ea20000000800 */
[----:B-1----:R-:W-:Y:S01]  /*9870*/  FFMA.FTZ R156, R2, R5, R209 ;  /* 0x00000005029c7223 */ /* 0x002fe200000100d1 */
[--C-:B------:R-:W-:Y:S01]  /*9880*/  FFMA.FTZ R193, R154, UR5, -R152.reuse ;  /* 0x000000059ac17c23 */ /* 0x100fe20008010898 */
[--C-:B------:R-:W-:Y:S01]  /*9890*/  FFMA.FTZ R199, R166, UR5, -R152.reuse ;  /* 0x00000005a6c77c23 */ /* 0x100fe20008010898 */
[----:B------:R-:W-:-:S04]  /*98a0*/  FFMA.FTZ R195, R158, UR5, -R152 ;  /* 0x000000059ec37c23 */ /* 0x000fc80008010898 */
[----:B------:R-:W1:Y:S01]  /*98b0*/  MUFU.EX2 R210, R210 ;  /* 0x000000d200d27308 */ /* 0x000e620000000800 */
[----:B0-----:R-:W-:-:S07]  /*98c0*/  FADD.FTZ R5, R185, R18 ;  /* 0x00000012b9057221 */ /* 0x001fce0000010000 */
[----:B------:R-:W0:Y:S01]  /*98d0*/  MUFU.EX2 R211, R211 ;  /* 0x000000d300d37308 */ /* 0x000e220000000800 */
[----:B--2---:R-:W-:-:S07]  /*98e0*/  FADD.FTZ R156, R181, R156 ;  /* 0x0000009cb59c7221 */ /* 0x004fce0000010000 */
[----:B------:R-:W2:Y:S01]  /*98f0*/  MUFU.EX2 R184, R184 ;  /* 0x000000b800b87308 */ /* 0x000ea20000000800 */
[----:B-1----:R-:W-:-:S07]  /*9900*/  FADD.FTZ R5, R210, R5 ;  /* 0x00000005d2057221 */ /* 0x002fce0000010000 */
        /* <DEDUP_REMOVED lines=11> */
[----:B-1----:R-:W-:Y:S01]  /*99c0*/  FADD.FTZ R5, R177, R156 ;  /* 0x0000009cb1057221 */ /* 0x002fe20000010000 */
[----:B------:R-:W-:-:S06]  /*99d0*/  FFMA.FTZ R156, R167, UR5, -R152 ;  /* 0x00000005a79c7c23 */ /* 0x000fcc0008010898 */
        /* <DEDUP_REMOVED lines=9> */
[----:B--2---:R-:W-:Y:S01]  /*9a70*/  FADD.FTZ R18, R172, R153 ;  /* 0x00000099ac127221 */ /* 0x004fe20000010000 */
[--C-:B------:R-:W-:Y:S01]  /*9a80*/  FFMA.FTZ R153, R155, UR5, -R152.reuse ;  /* 0x000000059b997c23 */ /* 0x100fe20008010898 */
[----:B------:R-:W-:-:S05]  /*9a90*/  FFMA.FTZ R152, R159, UR5, -R152 ;  /* 0x000000059f987c23 */ /* 0x000fca0008010898 */
        /* <DEDUP_REMOVED lines=44> */
[----:B0-----:R-:W-:-:S03]  /*9d60*/  FADD.FTZ R18, R20, R5 ;  /* 0x0000000514127221 */ /* 0x001fc60000010000 */
[----:B--2---:R-:W-:Y:S01]  /*9d70*/  FADD.FTZ R5, R152, R155 ;  /* 0x0000009b98057221 */ /* 0x004fe20000010000 */
[----:B------:R-:W-:Y:S06]  /*9d80*/  @!P0 BRA `(.L_x_202) ;  /* 0x0000000000048947 */ /* 0x000fec0003800000 */
[----:B------:R-:W-:Y:S01]  /*9d90*/  BPT.TRAP 0x1 ;  /* 0x000000040000795c */ /* 0x000fe20000300000 */
.L_x_202:
[----:B------:R-:W0:Y:S01]  /*9da0*/  S2UR UR7, SR_CgaCtaId ;  /* 0x00000000000779c3 */ /* 0x000e220000008800 */
[----:B------:R-:W-:Y:S01]  /*9db0*/  UIADD3 UR4, UR4, 0x38860, URZ ;  /* 0x0003886004047890 */ /* 0x000fe2000fffe03f */
[----:B------:R-:W-:Y:S01]  /*9dc0*/  R2UR UR6, R228 ;  /* 0x00000000e40672ca */ /* 0x000fe200000e0000 */
[----:B------:R-:W-:Y:S01]  /*9dd0*/  UMOV UR60, UR38 ;  /* 0x00000026003c7c82 */ /* 0x000fe20008000000 */
[----:B------:R-:W-:Y:S01]  /*9de0*/  F2FP.F16.F32.PACK_AB R192, R21, R192 ;  /* 0x000000c015c0723e */ /* 0x000fe200000000ff */
[----:B------:R-:W-:Y:S01]  /*9df0*/  IMAD.MOV.U32 R21, RZ, RZ, R4 ;  /* 0x000000ffff157224 */ /* 0x000fe200078e0004 */
        /* <DEDUP_REMOVED lines=24> */
[----:B------:R-:W-:Y:S02]  /*9f80*/  F2FP.F16.F32.PACK_AB R193, R153, R193 ;  /* 0x000000c199c1723e */ /* 0x000fe400000000ff */
[----:B------:R-:W-:-:S02]  /*9f90*/  MOV R229, UR6 ;  /* 0x0000000600e57c02 */ /* 0x000fc40008000f00 */
[----:B------:R-:W-:Y:S01]  /*9fa0*/  F2FP.F16.F32.PACK_AB R195, R152, R195 ;  /* 0x000000c398c3723e */ /* 0x000fe200000000ff */
[----:B------:R-:W-:Y:S06]  /*9fb0*/  @P1 BRA `(.L_x_203) ;  /* 0xffffffc000001947 */ /* 0x000fec000383ffff */
.L_x_192:
        /* <DEDUP_REMOVED lines=131> */
.L_x_204:
[----:B------:R-:W0:Y:S01]  /*a7f0*/  S2UR UR8, SR_CgaCtaId ;  /* 0x00000000000879c3 */ /* 0x000e220000008800 */
[----:B------:R-:W-:Y:S01]  /*a800*/  R2UR UR6, R16 ;  /* 0x00000000100672ca */ /* 0x000fe200000e0000 */
[----:B------:R-:W-:-:S12]  /*a810*/  UMOV UR4, 0x400 ;  /* 0x0000040000047882 */ /* 0x000fd80000000000 */
[----:B------:R-:W-:-:S05]  /*a820*/  IMAD.U32 R0, RZ, RZ, UR6 ;  /* 0x00000006ff007e24 */ /* 0x000fca000f8e00ff */
[----:B------:R-:W-:Y:S01]  /*a830*/  SHF.L.U32 R0, R0, 0x1f, RZ ;  /* 0x0000001f00007819 */ /* 0x000fe200000006ff */
[----:B0-----:R-:W-:-:S04]  /*a840*/  ULEA UR4, UR8, UR4, 0x18 ;  /* 0x0000000408047291 */ /* 0x001fc8000f8ec03f */
[----:B------:R-:W-:-:S09]  /*a850*/  ULEA UR7, UR38, UR4, 0x3 ;  /* 0x0000000426077291 */ /* 0x000fd2000f8e183f */
[----:B------:R0:W1:Y:S01]  /*a860*/  SYNCS.PHASECHK.TRANS64.TRYWAIT P1, [UR7+0x38850], R0 ;  /* 0x03885000ff0075a7 */ /* 0x0000620008020147 */
[----:B------:R-:W-:Y:S05]  /*a870*/  @!P0 BRA `(.L_x_205) ;  /* 0x0000000000048947 */ /* 0x000fea0003800000 */
[----:B------:R-:W-:Y:S01]  /*a880*/  BPT.TRAP 0x1 ;  /* 0x000000040000795c */ /* 0x000fe20000300000 */
.L_x_205:
[----:B-1----:R-:W-:Y:S05]  /*a890*/  @P1 BRA `(.L_x_206) ;  /* 0x0000000000081947 */ /* 0x002fea0003800000 */
[----:B------:R-:W1:Y:S02]  /*a8a0*/  SYNCS.PHASECHK.TRANS64.TRYWAIT P1, [UR7+0x38850], R0 ;  /* 0x03885000ff0075a7 */ /* 0x000e640008020147 */
[----:B-1----:R-:W-:Y:S05]  /*a8b0*/  @!P1 BRA `(.L_x_207) ;  /* 0x0000009000e49947 */ /* 0x002fea0003800000 */
.L_x_206:
[----:B------:R-:W-:Y:S01]  /*a8c0*/  UIADD3 UR4, UR4, 0x400, URZ ;  /* 0x0000040004047890 */ /* 0x000fe2000fffe03f */
[----:B------:R-:W-:Y:S01]  /*a8d0*/  WARPGROUP.ARRIVE ;  /* 0x00000000000079c5 */ /* 0x000fe20000000000 */
[----:B------:R-:W-:Y:S01]  /*a8e0*/  UMOV UR11, 0x40000040 ;  /* 0x40000040000b7882 */ /* 0x000fe20000000000 */
[----:B-1----:R-:W1:Y:S01]  /*a8f0*/  SHFL.BFLY PT, R7, R18, 0x2, 0x1f ;  /* 0x0c401f0012077f89 */ /* 0x002e6200000e0000 */
[----:B------:R-:W-:Y:S01]  /*a900*/  USHF.R.U32.HI UR4, URZ, 0x4, UR4 ;  /* 0x000000043f047899 */ /* 0x000fe20008011604 */
[----:B------:R-:W-:Y:S01]  /*a910*/  IMAD.MOV.U32 R6, RZ, RZ, RZ ;  /* 0x000000ffff067224 */ /* 0x000fe200078e00ff */
[----:B------:R-:W-:Y:S01]  /*a920*/  MOV R13, UR5 ;  /* 0x00000005000d7c02 */ /* 0x000fe20008000f00 */
[----:B0-----:R-:W0:Y:S01]  /*a930*/  SHFL.BFLY PT, R0, R5, 0x2, 0x1f ;  /* 0x0c401f0005007f89 */ /* 0x001e2200000e0000 */
[----:B------:R-:W-:-:S04]  /*a940*/  ULOP3.LUT UR4, UR4, 0x3fff, URZ, 0xc0, !UPT ;  /* 0x00003fff04047892 */ /* 0x000fc8000f8ec03f */
[----:B------:R-:W-:-:S04]  /*a950*/  ULOP3.LUT UR4, UR4, 0x2800000, URZ, 0xfc, !UPT ;  /* 0x0280000004047892 */ /* 0x000fc8000f8efc3f */
[----:B------:R-:W-:-:S04]  /*a960*/  UIMAD UR4, UR38, 0xa00, UR4 ;  /* 0x00000a00260478a4 */ /* 0x000fc8000f8e0204 */
[----:B------:R-:W-:-:S03]  /*a970*/  UIADD3 UR6, UR4, 0x80, URZ ;  /* 0x0000008004067890 */ /* 0x000fc6000fffe03f */
[----:B------:R-:W-:Y:S02]  /*a980*/  UMOV UR10, UR4 ;  /* 0x00000004000a7c82 */ /* 0x000fe40008000000 */
[----:B------:R-:W-:Y:S01]  /*a990*/  HGMMA.64x256x16.F32 R24, R208, gdesc[UR8].tnspB, R24, gsb0 ;  /* 0x43e00008d0187df0 */ /* 0x000fe20008000818 */
[----:B------:R-:W-:Y:S01]  /*a9a0*/  UMOV UR11, 0x40000040 ;  /* 0x40000040000b7882 */ /* 0x000fe20000000000 */
[----:B------:R-:W-:Y:S01]  /*a9b0*/  UMOV UR10, UR6 ;  /* 0x00000006000a7c82 */ /* 0x000fe20008000000 */
[----:B------:R-:W-:Y:S01]  /*a9c0*/  UIADD3 UR6, UR4, 0x100, URZ ;  /* 0x0000010004067890 */ /* 0x000fe2000fffe03f */
[----:B-1----:R-:W-:Y:S01]  /*a9d0*/  FADD.FTZ R7, R7, R18 ;  /* 0x0000001207077221 */ /* 0x002fe20000010000 */
[----:B0-----:R-:W-:Y:S01]  /*a9e0*/  FADD.FTZ R2, R0, R5 ;  /* 0x0000000500027221 */ /* 0x001fe20000010000 */
[----:B------:R-:W-:-:S03]  /*a9f0*/  IMAD.MOV.U32 R5, RZ, RZ, RZ ;  /* 0x000000ffff057224 */ /* 0x000fc600078e00ff */
[----:B------:R-:W0:Y:S04]  /*aa00*/  SHFL.BFLY PT, R0, R7, 0x1, 0x1f ;  /* 0x0c201f0007007f89 */ /* 0x000e2800000e0000 */
        /* <DEDUP_REMOVED lines=42> */
[----:B0-23--:R-:W-:Y:S05]  /*acb0*/  @!P0 BRA `(.L_x_208) ;  /* 0x0000000000048947 */ /* 0x00dfea0003800000 */
[----:B------:R-:W-:Y:S01]  /*acc0*/  BPT.TRAP 0x1 ;  /* 0x000000040000795c */ /* 0x000fe20000300000 */
.L_x_208:
[----:B------:R-:W-:Y:S01]  /*acd0*/  UIADD3 UR4, UR7, 0x38860, URZ ;  /* 0x0003886007047890 */ /* 0x000fe2000fffe03f */
[----:B------:R-:W-:Y:S01]  /*ace0*/  R2UR UR6, R219 ;  /* 0x00000000db0672ca */ /* 0x000fe200000e0000 */
[----:B------:R-:W-:Y:S01]  /*acf0*/  UIADD3 UR38, UR38, 0x1, URZ ;  /* 0x0000000126267890 */ /* 0x000fe2000fffe03f */
[----:B------:R-:W-:Y:S01]  /*ad00*/  R2UR UR5, R16 ;  /* 0x00000000100572ca */ /* 0x000fe200000e0000 */
[----:B------:R-:W-:Y:S01]  /*ad10*/  UPRMT UR4, UR8, 0x654, UR4 ;  /* 0x0000065408047896 */ /* 0x000fe20008000004 */
[-C--:B------:R-:W-:Y:S01]  /*ad20*/  FMUL.FTZ R3, R83, R5.reuse ;  /* 0x0000000553037220 */ /* 0x080fe20000410000 */
[----:B------:R-:W-:Y:S01]  /*ad30*/  UISETP.NE.AND UP0, UPT, UR38, 0x2, UPT ;  /* 0x000000022600788c */ /* 0x000fe2000bf05270 */
[-C--:B------:R-:W-:Y:S01]  /*ad40*/  FMUL.FTZ R165, R27, R5.reuse ;  /* 0x000000051ba57220 */ /* 0x080fe20000410000 */
[-C--:B------:R-:W-:Y:S01]  /*ad50*/  FMUL.FTZ R163, R35, R5.reuse ;  /* 0x0000000523a37220 */ /* 0x080fe20000410000 */
[-C--:B------:R-:W-:Y:S01]  /*ad60*/  FMUL.FTZ R161, R43, R5.reuse ;  /* 0x000000052ba17220 */ /* 0x080fe20000410000 */
[-C--:B------:R-:W-:Y:S01]  /*ad70*/  FMUL.FTZ R159, R51, R5.reuse ;  /* 0x00000005339f7220 */ /* 0x080fe20000410000 */
[-C--:B------:R-:W-:Y:S01]  /*ad80*/  FMUL.FTZ R157, R59, R5.reuse ;  /* 0x000000053b9d7220 */ /* 0x080fe20000410000 */
[-C--:B------:R-:W-:Y:S01]  /*ad90*/  FMUL.FTZ R155, R67, R5.reuse ;  /* 0x00000005439b7220 */ /* 0x080fe20000410000 */
[----:B------:R-:W-:Y:S01]  /*ada0*/  SYNCS.ARRIVE.TRANS64.RED.A1T0 RZ, [UR4], RZ ;  /* 0x000000ffffff79a7 */ /* 0x000fe20008100404 */
[----:B------:R-:W-:Y:S01]  /*adb0*/  USEL UR4, URZ, 0x1, UP0 ;  /* 0x000000013f047887 */ /* 0x000fe20008000000 */
[-C--:B------:R-:W-:Y:S01]  /*adc0*/  FMUL.FTZ R153, R75, R5.reuse ;  /* 0x000000054b997220 */ /* 0x080fe20000410000 */
[----:B------:R-:W-:Y:S01]  /*add0*/  UIADD3 UR6, UR6, 0x1, URZ ;  /* 0x0000000106067890 */ /* 0x000fe2000fffe03f */
[-C--:B------:R-:W-:Y:S01]  /*ade0*/  FMUL.FTZ R83, R87, R5.reuse ;  /* 0x0000000557537220 */ /* 0x080fe20000410000 */
[----:B------:R-:W-:Y:S01]  /*adf0*/  ULOP3.LUT UR5, UR5, UR4, URZ, 0x3c, !UPT ;  /* 0x0000000405057292 */ /* 0x000fe2000f8e3c3f */
        /* <DEDUP_REMOVED lines=114> */
[----:B------:R-:W-:Y:S01]  /*b520*/  IMAD.U32 R219, RZ, RZ, UR6 ;  /* 0x00000006ffdb7e24 */ /* 0x000fe2000f8e00ff */
[----:B------:R-:W-:Y:S01]  /*b530*/  PLOP3.LUT P0, PT, PT, PT, PT, 0x8, 0x0 ;  /* 0x000000000000781c */ /* 0x000fe20003f0e170 */
[-C--:B------:R-:W-:Y:S01]  /*b540*/  FMUL.FTZ R143, R143, R5.reuse ;  /* 0x000000058f8f7220 */ /* 0x080fe20000410000 */
[-C--:B------:R-:W-:Y:S01]  /*b550*/  FMUL.FTZ R146, R146, R5.reuse ;  /* 0x0000000592927220 */ /* 0x080fe20000410000 */
[----:B------:R-:W-:Y:S01]  /*b560*/  FMUL.FTZ R147, R147, R5 ;  /* 0x0000000593937220 */ /* 0x000fe20000410000 */
[----:B------:R-:W-:-:S02]  /*b570*/  IMAD.U32 R16, RZ, RZ, UR5 ;  /* 0x00000005ff107e24 */ /* 0x000fc4000f8e00ff */
[-C--:B------:R-:W-:Y:S01]  /*b580*/  FMUL.FTZ R150, R150, R5.reuse ;  /* 0x0000000596967220 */ /* 0x080fe20000410000 */
[----:B------:R-:W-:Y:S01]  /*b590*/  FMUL.FTZ R151, R151, R5 ;  /* 0x0000000597977220 */ /* 0x000fe20000410000 */
[----:B------:R-:W-:-:S12]  /*b5a0*/  USEL UR38, UR38, URZ, UP0 ;  /* 0x0000003f26267287 */ /* 0x000fd80008000000 */
.L_x_184:
[----:B------:R-:W0:Y:S08]  /*b5b0*/  S2UR UR4, SR_CgaCtaId ;  /* 0x00000000000479c3 */ /* 0x000e300000008800 */
[----:B------:R-:W-:Y:S06]  /*b5c0*/  BAR.SYNC.DEFER_BLOCKING 0x5, 0x180 ;  /* 0x0146000000007b1d */ /* 0x000fec0000010000 */
[----:B------:R-:W-:Y:S01]  /*b5d0*/  UMOV UR10, 0x400 ;  /* 0x00000400000a7882 */ /* 0x000fe20000000000 */
[----:B------:R-:W-:Y:S01]  /*b5e0*/  BSSY B0, `(.L_x_209) ;  /* 0x00002f3000007945 */ /* 0x000fe20003800000 */
[----:B0-----:R-:W-:-:S09]  /*b5f0*/  ULEA UR10, UR4, UR10, 0x18 ;  /* 0x0000000a040a7291 */ /* 0x001fd2000f8ec03f */
[----:B------:R-:W0:Y:S02]  /*b600*/  LDS.128 R4, [UR10+0x388d0] ;  /* 0x0388d00aff047984 */ /* 0x000e240008000c00 */
[----:B0-----:R-:W-:Y:S02]  /*b610*/  R2UR UR5, R5 ;  /* 0x00000000050572ca */ /* 0x001fe400000e0000 */
[----:B------:R-:W-:Y:S02]  /*b620*/  R2UR UR6, R6 ;  /* 0x00000000060672ca */ /* 0x000fe400000e0000 */
[----:B------:R-:W-:Y:S01]  /*b630*/  R2UR UR7, R7 ;  /* 0x00000000070772ca */ /* 0x000fe200000e0000 */
[----:B------:R-:W-:Y:S06]  /*b640*/  BAR.ARV 0x4, 0x180 ;  /* 0x0106000000007b1d */ /* 0x000fec0000002000 */
[----:B------:R-:W-:Y:S08]  /*b650*/  @P0 BRA `(.L_x_210) ;  /* 0x0000002000100947 */ /* 0x000ff00003800000 */
[----:B------:R-:W0:Y:S01]  /*b660*/  S2UR UR4, SR_SWINHI ;  /* 0x00000000000479c3 */ /* 0x000e220000002f00 */
[----:B------:R-:W-:-:S07]  /*b670*/  IMAD.MOV.U32 R94, RZ, RZ, 0x2 ;  /* 0x00000002ff5e7424 */ /* 0x000fce00078e00ff */
[----:B------:R-:W-:Y:S01]  /*b680*/  BAR.SYNC.DEFER_BLOCKING 0x1, 0x100 ;  /* 0x0044000000007b1d */ /* 0x000fe20000010000 */
[----:B------:R-:W-:Y:S02]  /*b690*/  F2FP.F16.F32.PACK_AB R24, R25, R24 ;  /* 0x000000181918723e */ /* 0x000fe400000000ff */
[----:B------:R-:W-:Y:S02]  /*b6a0*/  F2FP.F16.F32.PACK_AB R25, R165, R26 ;  /* 0x0000001aa519723e */ /* 0x000fe400000000ff */
[----:B------:R-:W-:Y:S02]  /*b6b0*/  F2FP.F16.F32.PACK_AB R32, R33, R32 ;  /* 0x000000202120723e */ /* 0x000fe400000000ff */
[----:B------:R-:W-:Y:S02]  /*b6c0*/  F2FP.F16.F32.PACK_AB R26, R29, R28 ;  /* 0x0000001c1d1a723e */ /* 0x000fe400000000ff */
[----:B------:R-:W-:Y:S02]  /*b6d0*/  F2FP.F16.F32.PACK_AB R27, R164, R27 ;  /* 0x0000001ba41b723e */ /* 0x000fe400000000ff */
[----:B------:R-:W-:-:S02]  /*b6e0*/  F2FP.F16.F32.PACK_AB R33, R163, R34 ;  /* 0x00000022a321723e */ /* 0x000fc400000000ff */
[----:B------:R-:W-:Y:S02]  /*b6f0*/  F2FP.F16.F32.PACK_AB R40, R41, R40 ;  /* 0x000000282928723e */ /* 0x000fe400000000ff */
[----:B------:R-:W-:Y:S02]  /*b700*/  F2FP.F16.F32.PACK_AB R34, R37, R36 ;  /* 0x000000242522723e */ /* 0x000fe400000000ff */
[----:B------:R-:W-:Y:S02]  /*b710*/  F2FP.F16.F32.PACK_AB R35, R162, R35 ;  /* 0x00000023a223723e */ /* 0x000fe400000000ff */
[----:B------:R-:W-:Y:S02]  /*b720*/  F2FP.F16.F32.PACK_AB R41, R161, R42 ;  /* 0x0000002aa129723e */ /* 0x000fe400000000ff */
[----:B------:R-:W-:Y:S01]  /*b730*/  F2FP.F16.F32.PACK_AB R48, R49, R48 ;  /* 0x000000303130723e */ /* 0x000fe200000000ff */
[----:B------:R-:W-:Y:S01]  /*b740*/  UMOV UR8, UR10 ;  /* 0x0000000a00087c82 */ /* 0x000fe20008000000 */
[----:B0-----:R-:W-:Y:S01]  /*b750*/  UMOV UR9, UR4 ;  /* 0x0000000400097c82 */ /* 0x001fe20008000000 */
[----:B------:R-:W-:Y:S01]  /*b760*/  F2FP.F16.F32.PACK_AB R42, R45, R44 ;  /* 0x0000002c2d2a723e */ /* 0x000fe200000000ff */
[----:B------:R-:W-:Y:S01]  /*b770*/  IMAD.WIDE R94, R225, R94, UR8 ;  /* 0x00000008e15e7e25 */ /* 0x000fe2000f8e025e */
[----:B------:R-:W-:-:S02]  /*b780*/  F2FP.F16.F32.PACK_AB R43, R160, R43 ;  /* 0x0000002ba02b723e */ /* 0x000fc400000000ff */
[----:B------:R-:W-:Y:S02]  /*b790*/  F2FP.F16.F32.PACK_AB R49, R159, R50 ;  /* 0x000000329f31723e */ /* 0x000fe400000000ff */
[C---:B------:R-:W-:Y:S02]  /*b7a0*/  IADD3 R169, P1, R94.reuse, 0x20, RZ ;  /* 0x000000205ea97810 */ /* 0x040fe40007f3e0ff */
[C---:B------:R-:W-:Y:S02]  /*b7b0*/  IADD3 R171, P0, R94.reuse, 0x40, RZ ;  /* 0x000000405eab7810 */ /* 0x040fe40007f1e0ff */
[C---:B------:R-:W-:Y:S02]  /*b7c0*/  IADD3 R173, P4, R94.reuse, 0x60, RZ ;  /* 0x000000605ead7810 */ /* 0x040fe40007f9e0ff */
[C---:B------:R-:W-:Y:S01]  /*b7d0*/  IADD3 R175, P3, R94.reuse, 0x4000, RZ ;  /* 0x000040005eaf7810 */ /* 0x040fe20007f7e0ff */
[--C-:B------:R-:W-:Y:S01]  /*b7e0*/  IMAD.X R9, RZ, RZ, R95.reuse, P0 ;  /* 0x000000ffff097224 */ /* 0x100fe200000e065f */
[----:B------:R-:W-:Y:S01]  /*b7f0*/  LOP3.LUT R5, R94, 0x380, RZ, 0xc0, !PT ;  /* 0x000003805e057812 */ /* 0x000fe200078ec0ff */
[--C-:B------:R-:W-:Y:S01]  /*b800*/  IMAD.X R11, RZ, RZ, R95.reuse, P4 ;  /* 0x000000ffff0b7224 */ /* 0x100fe200020e065f */
[----:B------:R-:W-:Y:S01]  /*b810*/  IADD3.X R7, RZ, R95, RZ, P1, !PT ;  /* 0x0000005fff077210 */ /* 0x000fe20000ffe4ff */
[----:B------:R-:W-:Y:S01]  /*b820*/  IMAD.X R13, RZ, RZ, R95, P3 ;  /* 0x000000ffff0d7224 */ /* 0x000fe200018e065f */
[----:B------:R-:W-:-:S02]  /*b830*/  LOP3.LUT R6, R169, 0x380, RZ, 0xc0, !PT ;  /* 0x00000380a9067812 */ /* 0x000fc400078ec0ff */
[C---:B------:R-:W-:Y:S02]  /*b840*/  IADD3 R177, P6, R94.reuse, 0x4020, RZ ;  /* 0x000040205eb17810 */ /* 0x040fe40007fde0ff */
[C---:B------:R-:W-:Y:S02]  /*b850*/  IADD3 R179, P5, R94.reuse, 0x4040, RZ ;  /* 0x000040405eb37810 */ /* 0x040fe40007fbe0ff */
[C---:B------:R-:W-:Y:S01]  /*b860*/  IADD3 R183, P1, R94.reuse, 0x8000, RZ ;  /* 0x000080005eb77810 */ /* 0x040fe20007f3e0ff */
[--C-:B------:R-:W-:Y:S01]  /*b870*/  IMAD.X R15, RZ, RZ, R95.reuse, P6 ;  /* 0x000000ffff0f7224 */ /* 0x100fe200030e065f */
[----:B------:R-:W-:Y:S01]  /*b880*/  LOP3.LUT R8, R171, 0x380, RZ, 0xc0, !PT ;  /* 0x00000380ab087812 */ /* 0x000fe200078ec0ff */
[--C-:B------:R-:W-:Y:S01]  /*b890*/  IMAD.X R19, RZ, RZ, R95.reuse, P5 ;  /* 0x000000ffff137224 */ /* 0x100fe200028e065f */
[----:B------:R-:W-:Y:S01]  /*b8a0*/  IADD3 R181, P2, R94, 0x4060, RZ ;  /* 0x000040605eb57810 */ /* 0x000fe20007f5e0ff */
[----:B------:R-:W-:Y:S01]  /*b8b0*/  IMAD.X R31, RZ, RZ, R95, P1 ;  /* 0x000000ffff1f7224 */ /* 0x000fe200008e065f */
[----:B------:R-:W-:-:S02]  /*b8c0*/  LOP3.LUT R10, R173, 0x380, RZ, 0xc0, !PT ;  /* 0x00000380ad0a7812 */ /* 0x000fc400078ec0ff */
[----:B------:R-:W-:Y:S02]  /*b8d0*/  LOP3.LUT R12, R175, 0x380, RZ, 0xc0, !PT ;  /* 0x00000380af0c7812 */ /* 0x000fe400078ec0ff */
[----:B------:R-:W-:Y:S02]  /*b8e0*/  SHF.R.U64 R5, R5, 0x3, RZ ;  /* 0x0000000305057819 */ /* 0x000fe400000012ff */
[----:B------:R-:W-:Y:S02]  /*b8f0*/  SHF.R.U64 R6, R6, 0x3, RZ ;  /* 0x0000000306067819 */ /* 0x000fe400000012ff */
[----:B------:R-:W-:Y:S02]  /*b900*/  IADD3 R38, P0, R94, 0x8020, RZ ;  /* 0x000080205e267810 */ /* 0x000fe40007f1e0ff */
[----:B------:R-:W-:Y:S02]  /*b910*/  SHF.R.U64 R8, R8, 0x3, RZ ;  /* 0x0000000308087819 */ /* 0x000fe400000012ff */
[----:B------:R-:W-:Y:S01]  /*b920*/  LOP3.LUT R14, R177, 0x380, RZ, 0xc0, !PT ;  /* 0x00000380b10e7812 */ /* 0x000fe200078ec0ff */
[----:B------:R-:W-:Y:S01]  /*b930*/  IMAD.X R39, RZ, RZ, R95, P0 ;  /* 0x000000ffff277224 */ /* 0x000fe200000e065f */
[----:B------:R-:W-:-:S02]  /*b940*/  IADD3 R46, P4, R94, 0x8040, RZ ;  /* 0x000080405e2e7810 */ /* 0x000fc40007f9e0ff */
[----:B------:R-:W-:Y:S02]  /*b950*/  IADD3.X R21, RZ, R95, RZ, P2, !PT ;  /* 0x0000005fff157210 */ /* 0x000fe400017fe4ff */
[----:B------:R-:W-:Y:S01]  /*b960*/  SHF.R.U64 R10, R10, 0x3, RZ ;  /* 0x000000030a0a7819 */ /* 0x000fe200000012ff */
[--C-:B------:R-:W-:Y:S01]  /*b970*/  IMAD.X R47, RZ, RZ, R95.reuse, P4 ;  /* 0x000000ffff2f7224 */ /* 0x100fe200020e065f */
[----:B------:R-:W-:Y:S02]  /*b980*/  LOP3.LUT R18, R179, 0x380, RZ, 0xc0, !PT ;  /* 0x00000380b3127812 */ /* 0x000fe400078ec0ff */
[C---:B------:R-:W-:Y:S02]  /*b990*/  IADD3 R54, P3, R94.reuse, 0x8060, RZ ;  /* 0x000080605e367810 */ /* 0x040fe40007f7e0ff */
[C---:B------:R-:W-:Y:S02]  /*b9a0*/  IADD3 R62, P6, R94.reuse, 0xc000, RZ ;  /* 0x0000c0005e3e7810 */ /* 0x040fe40007fde0ff */
[C---:B------:R-:W-:Y:S01]  /*b9b0*/  IADD3 R4, P5, R94.reuse, 0xc020, RZ ;  /* 0x0000c0205e047810 */ /* 0x040fe20007fbe0ff */
[--C-:B------:R-:W-:Y:S01]  /*b9c0*/  IMAD.X R55, RZ, RZ, R95.reuse, P3 ;  /* 0x000000ffff377224 */ /* 0x100fe200018e065f */
[C---:B------:R-:W-:Y:S01]  /*b9d0*/  IADD3 R78, P2, R94.reuse, 0xc040, RZ ;  /* 0x0000c0405e4e7810 */ /* 0x040fe20007f5e0ff */
[----:B------:R-:W-:Y:S01]  /*b9e0*/  IMAD.X R63, RZ, RZ, R95, P6 ;  /* 0x000000ffff3f7224 */ /* 0x000fe200030e065f */
[----:B------:R-:W-:-:S02]  /*b9f0*/  IADD3 R167, P1, R94, 0xc060, RZ ;  /* 0x0000c0605ea77810 */ /* 0x000fc40007f3e0ff */
[----:B------:R-:W-:Y:S01]  /*ba00*/  SHF.R.U64 R12, R12, 0x3, RZ ;  /* 0x000000030c0c7819 */ /* 0x000fe200000012ff */
[--C-:B------:R-:W-:Y:S01]  /*ba10*/  IMAD.X R79, RZ, RZ, R95.reuse, P2 ;  /* 0x000000ffff4f7224 */ /* 0x100fe200010e065f */
[----:B------:R-:W-:Y:S02]  /*ba20*/  LOP3.LUT R20, R181, 0x380, RZ, 0xc0, !PT ;  /* 0x00000380b5147812 */ /* 0x000fe400078ec0ff */
[----:B------:R-:W-:Y:S01]  /*ba30*/  LOP3.LUT R94, R5, R94, RZ, 0x3c, !PT ;  /* 0x0000005e055e7212 */ /* 0x000fe200078e3cff */
[----:B------:R-:W-:Y:S01]  /*ba40*/  IMAD.X R5, RZ, RZ, R95, P1 ;  /* 0x000000ffff057224 */ /* 0x000fe200008e065f */
[----:B------:R-:W-:Y:S02]  /*ba50*/  LOP3.LUT R6, R6, R169, RZ, 0x3c, !PT ;  /* 0x000000a906067212 */ /* 0x000fe400078e3cff */
[----:B------:R-:W-:Y:S02]  /*ba60*/  LOP3.LUT R30, R183, 0x380, RZ, 0xc0, !PT ;  /* 0x00000380b71e7812 */ /* 0x000fe400078ec0ff */
[----:B------:R-:W-:-:S02]  /*ba70*/  LOP3.LUT R8, R8, R171, RZ, 0x3c, !PT ;  /* 0x000000ab08087212 */ /* 0x000fc400078e3cff */
[----:B------:R-:W-:Y:S02]  /*ba80*/  SHF.R.U64 R14, R14, 0x3, RZ ;  /* 0x000000030e0e7819 */ /* 0x000fe400000012ff */
[----:B------:R-:W-:Y:S02]  /*ba90*/  LOP3.LUT R169, R38, 0x380, RZ, 0xc0, !PT ;  /* 0x0000038026a97812 */ /* 0x000fe400078ec0ff */
[----:B------:R-:W-:Y:S02]  /*baa0*/  LOP3.LUT R10, R10, R173, RZ, 0x3c, !PT ;  /* 0x000000ad0a0a7212 */ /* 0x000fe400078e3cff */
[----:B------:R-:W-:Y:S02]  /*bab0*/  SHF.R.U64 R18, R18, 0x3, RZ ;  /* 0x0000000312127819 */ /* 0x000fe400000012ff */
[----:B------:R-:W-:Y:S02]  /*bac0*/  LOP3.LUT R171, R46, 0x380, RZ, 0xc0, !PT ;  /* 0x000003802eab7812 */ /* 0x000fe400078ec0ff */
[----:B------:R-:W-:-:S02]  /*bad0*/  LOP3.LUT R12, R12, R175, RZ, 0x3c, !PT ;  /* 0x000000af0c0c7212 */ /* 0x000fc400078e3cff */
[----:B------:R-:W-:Y:S02]  /*bae0*/  SHF.R.U64 R20, R20, 0x3, RZ ;  /* 0x0000000314147819 */ /* 0x000fe400000012ff */
[----:B------:R-:W-:Y:S02]  /*baf0*/  LOP3.LUT R173, R54, 0x380, RZ, 0xc0, !PT ;  /* 0x0000038036ad7812 */ /* 0x000fe400078ec0ff */
[----:B------:R-:W-:Y:S02]  /*bb00*/  SHF.R.U64 R30, R30, 0x3, RZ ;  /* 0x000000031e1e7819 */ /* 0x000fe400000012ff */
[----:B------:R-:W-:Y:S02]  /*bb10*/  LOP3.LUT R175, R62, 0x380, RZ, 0xc0, !PT ;  /* 0x000003803eaf7812 */ /* 0x000fe400078ec0ff */
[----:B------:R-:W-:Y:S02]  /*bb20*/  MOV R94, R94 ;  /* 0x0000005e005e7202 */ /* 0x000fe40000000f00 */
[----:B------:R-:W-:-:S02]  /*bb30*/  IADD3.X R71, RZ, R95, RZ, P5, !PT ;  /* 0x0000005fff477210 */ /* 0x000fc40002ffe4ff */
[----:B------:R-:W-:Y:S01]  /*bb40*/  LOP3.LUT R14, R14, R177, RZ, 0x3c, !PT ;  /* 0x000000b10e0e7212 */ /* 0x000fe200078e3cff */
[----:B------:R-:W-:Y:S01]  /*bb50*/  STSM.16.M88.4 [R94], R24 ;  /* 0x000000185e007844 */ /* 0x000fe20000000200 */
[----:B------:R-:W-:Y:S02]  /*bb60*/  SHF.R.U64 R169, R169, 0x3, RZ ;  /* 0x00000003a9a97819 */ /* 0x000fe400000012ff */
[----:B------:R-:W-:Y:S02]  /*bb70*/  LOP3.LUT R70, R4, 0x380, RZ, 0xc0, !PT ;  /* 0x0000038004467812 */ /* 0x000fe400078ec0ff */
[----:B------:R-:W-:Y:S02]  /*bb80*/  MOV R7, R6 ;  /* 0x0000000600077202 */ /* 0x000fe40000000f00 */
[----:B------:R-:W-:Y:S02]  /*bb90*/  LOP3.LUT R18, R18, R179, RZ, 0x3c, !PT ;  /* 0x000000b312127212 */ /* 0x000fe400078e3cff */
[----:B------:R-:W-:Y:S01]  /*bba0*/  SHF.R.U64 R171, R171, 0x3, RZ ;  /* 0x00000003abab7819 */ /* 0x000fe200000012ff */
[----:B------:R0:W-:Y:S01]  /*bbb0*/  STSM.16.M88.4 [R7], R32 ;  /* 0x0000002007007844 */ /* 0x0001e20000000200 */
[----:B------:R-:W-:-:S02]  /*bbc0*/  LOP3.LUT R95, R78, 0x380, RZ, 0xc0, !PT ;  /* 0x000003804e5f7812 */ /* 0x000fc400078ec0ff */
[----:B------:R-:W-:Y:S02]  /*bbd0*/  MOV R8, R8 ;  /* 0x0000000800087202 */ /* 0x000fe40000000f00 */
[----:B------:R-:W-:Y:S02]  /*bbe0*/  F2FP.F16.F32.PACK_AB R56, R57, R56 ;  /* 0x000000383938723e */ /* 0x000fe400000000ff */
[----:B------:R-:W-:Y:S01]  /*bbf0*/  LOP3.LUT R20, R20, R181, RZ, 0x3c, !PT ;  /* 0x000000b514147212 */ /* 0x000fe200078e3cff */
[----:B------:R-:W-:Y:S01]  /*bc00*/  STSM.16.M88.4 [R8], R40 ;  /* 0x0000002808007844 */ /* 0x000fe20000000200 */
[----:B------:R-:W-:Y:S02]  /*bc10*/  SHF.R.U64 R173, R173, 0x3, RZ ;  /* 0x00000003adad7819 */ /* 0x000fe400000012ff */
[----:B------:R-:W-:Y:S02]  /*bc20*/  LOP3.LUT R165, R167, 0x380, RZ, 0xc0, !PT ;  /* 0x00000380a7a57812 */ /* 0x000fe400078ec0ff */
[----:B------:R-:W-:-:S02]  /*bc30*/  MOV R10, R10 ;  /* 0x0000000a000a7202 */ /* 0x000fc40000000f00 */
[----:B------:R-:W-:Y:S02]  /*bc40*/  F2FP.F16.F32.PACK_AB R50, R53, R52 ;  /* 0x000000343532723e */ /* 0x000fe400000000ff */
[----:B------:R-:W-:Y:S02]  /*bc50*/  F2FP.F16.F32.PACK_AB R51, R158, R51 ;  /* 0x000000339e33723e */ /* 0x000fe400000000ff */
[----:B------:R-:W-:Y:S02]  /*bc60*/  F2FP.F16.F32.PACK_AB R57, R157, R58 ;  /* 0x0000003a9d39723e */ /* 0x000fe400000000ff */
[----:B------:R-:W-:Y:S01]  /*bc70*/  F2FP.F16.F32.PACK_AB R64, R65, R64 ;  /* 0x000000404140723e */ /* 0x000fe200000000ff */
[----:B------:R1:W-:Y:S01]  /*bc80*/  STSM.16.M88.4 [R10], R48 ;  /* 0x000000300a007844 */ /* 0x0003e20000000200 */
[----:B------:R-:W-:Y:S02]  /*bc90*/  LOP3.LUT R30, R30, R183, RZ, 0x3c, !PT ;  /* 0x000000b71e1e7212 */ /* 0x000fe400078e3cff */
[----:B------:R-:W-:-:S02]  /*bca0*/  SHF.R.U64 R175, R175, 0x3, RZ ;  /* 0x00000003afaf7819 */ /* 0x000fc400000012ff */
[----:B------:R-:W-:Y:S02]  /*bcb0*/  MOV R12, R12 ;  /* 0x0000000c000c7202 */ /* 0x000fe40000000f00 */
[----:B------:R-:W-:Y:S02]  /*bcc0*/  F2FP.F16.F32.PACK_AB R58, R61, R60 ;  /* 0x0000003c3d3a723e */ /* 0x000fe400000000ff */
[----:B------:R-:W-:Y:S02]  /*bcd0*/  F2FP.F16.F32.PACK_AB R59, R156, R59 ;  /* 0x0000003b9c3b723e */ /* 0x000fe400000000ff */
[----:B------:R-:W-:Y:S02]  /*bce0*/  F2FP.F16.F32.PACK_AB R65, R155, R66 ;  /* 0x000000429b41723e */ /* 0x000fe400000000ff */
[----:B------:R-:W-:Y:S01]  /*bcf0*/  F2FP.F16.F32.PACK_AB R72, R73, R72 ;  /* 0x000000484948723e */ /* 0x000fe200000000ff */
[----:B------:R2:W-:Y:S01]  /*bd00*/  STSM.16.M88.4 [R12], R56 ;  /* 0x000000380c007844 */ /* 0x0005e20000000200 */
[----:B------:R-:W-:-:S02]  /*bd10*/  LOP3.LUT R38, R169, R38, RZ, 0x3c, !PT ;  /* 0x00000026a9267212 */ /* 0x000fc400078e3cff */
[----:B------:R-:W-:Y:S02]  /*bd20*/  SHF.R.U64 R29, R70, 0x3, RZ ;  /* 0x00000003461d7819 */ /* 0x000fe400000012ff */
[----:B------:R-:W-:Y:S02]  /*bd30*/  MOV R14, R14 ;  /* 0x0000000e000e7202 */ /* 0x000fe40000000f00 */
[----:B------:R-:W-:Y:S02]  /*bd40*/  F2FP.F16.F32.PACK_AB R66, R69, R68 ;  /* 0x000000444542723e */ /* 0x000fe400000000ff */
[----:B------:R-:W-:Y:S02]  /*bd50*/  F2FP.F16.F32.PACK_AB R67, R154, R67 ;  /* 0x000000439a43723e */ /* 0x000fe400000000ff */
[----:B------:R-:W-:Y:S02]  /*bd60*/  F2FP.F16.F32.PACK_AB R73, R153, R74 ;  /* 0x0000004a9949723e */ /* 0x000fe400000000ff */
[----:B------:R-:W-:Y:S01]  /*bd70*/  F2FP.F16.F32.PACK_AB R80, R81, R80 ;  /* 0x000000505150723e */ /* 0x000fe200000000ff */
[----:B------:R2:W-:Y:S01]  /*bd80*/  STSM.16.M88.4 [R14], R64 ;  /* 0x000000400e007844 */ /* 0x0005e20000000200 */
[----:B------:R-:W-:-:S02]  /*bd90*/  R2UR UR12, R218 ;  /* 0x00000000da0c72ca */ /* 0x000fc400000e0000 */
[----:B------:R-:W-:Y:S02]  /*bda0*/  R2UR UR11, R215 ;  /* 0x00000000d70b72ca */ /* 0x000fe400000e0000 */
[----:B------:R-:W-:Y:S02]  /*bdb0*/  LOP3.LUT R46, R171, R46, RZ, 0x3c, !PT ;  /* 0x0000002eab2e7212 */ /* 0x000fe400078e3cff */
[----:B------:R-:W-:Y:S02]  /*bdc0*/  SHF.R.U64 R95, R95, 0x3, RZ ;  /* 0x000000035f5f7819 */ /* 0x000fe400000012ff */
[----:B------:R-:W-:Y:S02]  /*bdd0*/  MOV R18, R18 ;  /* 0x0000001200127202 */ /* 0x000fe40000000f00 */
[----:B------:R-:W-:Y:S02]  /*bde0*/  F2FP.F16.F32.PACK_AB R74, R77, R76 ;  /* 0x0000004c4d4a723e */ /* 0x000fe400000000ff */
[----:B------:R-:W-:Y:S01]  /*bdf0*/  F2FP.F16.F32.PACK_AB R75, R152, R75 ;  /* 0x0000004b984b723e */ /* 0x000fe200000000ff */
[----:B------:R-:W3:Y:S01]  /*be00*/  LDC R76, c[0x0][0xbe8] ;  /* 0x0002fa00ff4c7b82 */ /* 0x000ee20000000800 */
[----:B------:R-:W-:Y:S01]  /*be10*/  F2FP.F16.F32.PACK_AB R81, R3, R82 ;  /* 0x000000520351723e */ /* 0x000fe200000000ff */
[----:B------:R-:W-:Y:S01]  /*be20*/  USHF.L.U64.HI UR15, UR11, 0x2, UR12 ;  /* 0x000000020b0f7899 */ /* 0x000fe2000801020c */
[----:B------:R-:W-:Y:S01]  /*be30*/  LOP3.LUT R54, R173, R54, RZ, 0x3c, !PT ;  /* 0x00000036ad367212 */ /* 0x000fe200078e3cff */
[----:B------:R2:W-:Y:S01]  /*be40*/  STSM.16.M88.4 [R18], R72 ;  /* 0x0000004812007844 */ /* 0x0005e20000000200 */
[----:B------:R-:W-:Y:S01]  /*be50*/  SHF.R.U64 R28, R165, 0x3, RZ ;  /* 0x00000003a51c7819 */ /* 0x000fe200000012ff */
[----:B------:R-:W-:Y:S01]  /*be60*/  ULDC.64 UR12, c[0x0][0xc00] ;  /* 0x00030000000c7ab9 */ /* 0x000fe20000000a00 */
[----:B------:R-:W-:Y:S01]  /*be70*/  MOV R20, R20 ;  /* 0x0000001400147202 */ /* 0x000fe20000000f00 */
[----:B------:R-:W-:Y:S01]  /*be80*/  UISETP.NE.U32.AND UP0, UPT, UR12, URZ, UPT ;  /* 0x0000003f0c00728c */ /* 0x000fe2000bf05070 */
[----:B------:R-:W-:Y:S01]  /*be90*/  F2FP.F16.F32.PACK_AB R82, R85, R84 ;  /* 0x000000545552723e */ /* 0x000fe200000000ff */
[----:B------:R-:W-:Y:S01]  /*bea0*/  USHF.L.U32 UR14, UR11, 0x2, URZ ;  /* 0x000000020b0e7899 */ /* 0x000fe2000800063f */
[----:B------:R-:W-:Y:S01]  /*beb0*/  F2FP.F16.F32.PACK_AB R83, R83, R86 ;  /* 0x000000565353723e */ /* 0x000fe200000000ff */
[----:B------:R-:W-:Y:S01]  /*bec0*/  UISETP.NE.AND.EX UP0, UPT, UR13, URZ, UPT, UP0 ;  /* 0x0000003f0d00728c */ /* 0x000fe2000bf05300 */
[----:B------:R-:W-:Y:S01]  /*bed0*/  F2FP.F16.F32.PACK_AB R96, R97, R96 ;  /* 0x000000606160723e */ /* 0x000fe200000000ff */
[----:B------:R-:W-:Y:S01]  /*bee0*/  UIADD3 UR4, UP1, UR14, UR12, URZ ;  /* 0x0000000c0e047290 */ /* 0x000fe2000ff3e03f */
[----:B------:R-:W-:Y:S01]  /*bef0*/  LOP3.LUT R62, R175, R62, RZ, 0x3c, !PT ;  /* 0x0000003eaf3e7212 */ /* 0x000fe200078e3cff */
[----:B------:R2:W-:Y:S01]  /*bf00*/  STSM.16.M88.4 [R20], R80 ;  /* 0x0000005014007844 */ /* 0x0005e20000000200 */
[----:B------:R-:W-:Y:S01]  /*bf10*/  MOV R30, R30 ;  /* 0x0000001e001e7202 */ /* 0x000fe20000000f00 */
[----:B------:R-:W-:Y:S01]  /*bf20*/  UIADD3.X UR11, UR15, UR13, URZ, UP1, !UPT ;  /* 0x0000000d0f0b7290 */ /* 0x000fe20008ffe43f */
[----:B------:R-:W-:-:S02]  /*bf30*/  F2FP.F16.F32.PACK_AB R84, R89, R88 ;  /* 0x000000585954723e */ /* 0x000fc400000000ff */
[----:B------:R-:W-:Y:S01]  /*bf40*/  F2FP.F16.F32.PACK_AB R85, R91, R90 ;  /* 0x0000005a5b55723e */ /* 0x000fe200000000ff */
[----:B------:R-:W-:Y:S01]  /*bf50*/  ULDC.64 UR12, c[0x0][0xc08] ;  /* 0x00030200000c7ab9 */ /* 0x000fe20000000a00 */
[----:B------:R-:W-:Y:S02]  /*bf60*/  F2FP.F16.F32.PACK_AB R86, R93, R92 ;  /* 0x0000005c5d56723e */ /* 0x000fe400000000ff */
[----:B------:R-:W-:Y:S02]  /*bf70*/  F2FP.F16.F32.PACK_AB R87, R166, R87 ;  /* 0x00000057a657723e */ /* 0x000fe400000000ff */
[----:B------:R-:W-:Y:S02]  /*bf80*/  F2FP.F16.F32.PACK_AB R97, R99, R98 ;  /* 0x000000626361723e */ /* 0x000fe400000000ff */
[----:B------:R-:W-:Y:S01]  /*bf90*/  F2FP.F16.F32.PACK_AB R104, R105, R104 ;  /* 0x000000686968723e */ /* 0x000fe200000000ff */
[----:B------:R2:W-:Y:S01]  /*bfa0*/  STSM.16.M88.4 [R30], R84 ;  /* 0x000000541e007844 */ /* 0x0005e20000000200 */
[----:B------:R-:W-:-:S02]  /*bfb0*/  LOP3.LUT R70, R29, R4, RZ, 0x3c, !PT ;  /* 0x000000041d467212 */ /* 0x000fc400078e3cff */
[----:B------:R-:W-:Y:S02]  /*bfc0*/  MOV R38, R38 ;  /* 0x0000002600267202 */ /* 0x000fe40000000f00 */
        /* <DEDUP_REMOVED lines=19> */
[----:B------:R-:W-:-:S02]  /*c100*/  MOV R62, R62 ;  /* 0x0000003e003e7202 */ /* 0x000fc40000000f00 */
[----:B------:R-:W-:Y:S02]  /*c110*/  F2FP.F16.F32.PACK_AB R122, R125, R124 ;  /* 0x0000007c7d7a723e */ /* 0x000fe400000000ff */
[----:B------:R-:W-:Y:S02]  /*c120*/  F2FP.F16.F32.PACK_AB R123, R127, R126 ;  /* 0x0000007e7f7b723e */ /* 0x000fe400000000ff */
[----:B------:R-:W-:Y:S02]  /*c130*/  F2FP.F16.F32.PACK_AB R129, R131, R130 ;  /* 0x000000828381723e */ /* 0x000fe400000000ff */
[----:B------:R-:W-:Y:S01]  /*c140*/  F2FP.F16.F32.PACK_AB R136, R137, R136 ;  /* 0x000000888988723e */ /* 0x000fe200000000ff */
[----:B------:R2:W-:Y:S01]  /*c150*/  STSM.16.M88.4 [R62], R120 ;  /* 0x000000783e007844 */ /* 0x0005e20000000200 */
[----:B------:R-:W-:Y:S02]  /*c160*/  MOV R70, R70 ;  /* 0x0000004600467202 */ /* 0x000fe40000000f00 */
[----:B------:R-:W-:-:S02]  /*c170*/  F2FP.F16.F32.PACK_AB R130, R133, R132 ;  /* 0x000000848582723e */ /* 0x000fc400000000ff */
[----:B------:R-:W-:Y:S02]  /*c180*/  F2FP.F16.F32.PACK_AB R131, R135, R134 ;  /* 0x000000868783723e */ /* 0x000fe400000000ff */
[----:B------:R-:W-:Y:S02]  /*c190*/  F2FP.F16.F32.PACK_AB R137, R139, R138 ;  /* 0x0000008a8b89723e */ /* 0x000fe400000000ff */
[----:B------:R-:W-:Y:S01]  /*c1a0*/  F2FP.F16.F32.PACK_AB R144, R145, R144 ;  /* 0x000000909190723e */ /* 0x000fe200000000ff */
[----:B------:R2:W-:Y:S01]  /*c1b0*/  STSM.16.M88.4 [R70], R128 ;  /* 0x0000008046007844 */ /* 0x0005e20000000200 */
[----:B------:R-:W-:Y:S02]  /*c1c0*/  MOV R78, R78 ;  /* 0x0000004e004e7202 */ /* 0x000fe40000000f00 */
[----:B------:R-:W-:Y:S02]  /*c1d0*/  F2FP.F16.F32.PACK_AB R138, R141, R140 ;  /* 0x0000008c8d8a723e */ /* 0x000fe400000000ff */
[----:B------:R-:W-:-:S02]  /*c1e0*/  F2FP.F16.F32.PACK_AB R139, R143, R142 ;  /* 0x0000008e8f8b723e */ /* 0x000fc400000000ff */
[----:B------:R-:W-:Y:S02]  /*c1f0*/  F2FP.F16.F32.PACK_AB R145, R147, R146 ;  /* 0x000000929391723e */ /* 0x000fe400000000ff */
[----:B------:R-:W-:Y:S01]  /*c200*/  MOV R6, R4 ;  /* 0x0000000400067202 */ /* 0x000fe20000000f00 */
[----:B------:R2:W-:Y:S01]  /*c210*/  STSM.16.M88.4 [R78], R136 ;  /* 0x000000884e007844 */ /* 0x0005e20000000200 */
[----:B------:R-:W-:Y:S01]  /*c220*/  F2FP.F16.F32.PACK_AB R146, R149, R148 ;  /* 0x000000949592723e */ /* 0x000fe200000000ff */
[----:B------:R-:W-:Y:S01]  /*c230*/  IMAD.U32 R4, RZ, RZ, UR4 ;  /* 0x00000004ff047e24 */ /* 0x000fe2000f8e00ff */
[----:B------:R-:W-:Y:S01]  /*c240*/  F2FP.F16.F32.PACK_AB R147, R151, R150 ;  /* 0x000000969793723e */ /* 0x000fe200000000ff */
[----:B------:R-:W-:Y:S01]  /*c250*/  IMAD.U32 R5, RZ, RZ, UR11 ;  /* 0x0000000bff057e24 */ /* 0x000fe2000f8e00ff */
[----:B------:R-:W-:-:S03]  /*c260*/  PLOP3.LUT P0, PT, PT, PT, UP0, 0x80, 0x0 ;  /* 0x000000000000781c */ /* 0x000fc60003f0f008 */
[----:B------:R2:W-:Y:S01]  /*c270*/  STSM.16.M88.4 [R6], R144 ;  /* 0x0000009006007844 */ /* 0x0005e20000000200 */
[----:B------:R-:W-:Y:S09]  /*c280*/  BAR.SYNC.DEFER_BLOCKING 0x1, 0x100 ;  /* 0x0044000000007b1d */ /* 0x000ff20000010000 */
[----:B------:R-:W4:Y:S01]  /*c290*/  @P0 LDG.E R3, desc[UR36][R4.64] ;  /* 0x0000002404030981 */ /* 0x000f22000c1e1900 */
[----:B------:R-:W-:Y:S01]  /*c2a0*/  UISETP.NE.U32.AND UP1, UPT, UR12, URZ, UPT ;  /* 0x0000003f0c00728c */ /* 0x000fe2000bf25070 */
[----:B---3--:R-:W-:Y:S01]  /*c2b0*/  ISETP.NE.AND P1, PT, R76, 0x1, PT ;  /* 0x000000014c00780c */ /* 0x008fe20003f25270 */
[----:B------:R-:W-:Y:S01]  /*c2c0*/  ULDC UR11, c[0x0][0xa88] ;  /* 0x0002a200000b7ab9 */ /* 0x000fe20000000800 */
[----:B------:R-:W-:Y:S01]  /*c2d0*/  UMOV UR4, URZ ;  /* 0x0000003f00047c82 */ /* 0x000fe20008000000 */
[----:B------:R-:W-:-:S06]  /*c2e0*/  UISETP.NE.AND.EX UP1, UPT, UR13, URZ, UPT, UP1 ;  /* 0x0000003f0d00728c */ /* 0x000fcc000bf25310 */
[----:B------:R-:W-:-:S04]  /*c2f0*/  PLOP3.LUT P2, PT, PT, PT, UP1, 0x80, 0x0 ;  /* 0x000000000000781c */ /* 0x000fc80003f4f018 */
[----:B0-----:R-:W0:Y:S01]  /*c300*/  @P1 LDC R7, c[0x0][0xbec] ;  /* 0x0002fb00ff071b82 */ /* 0x001e220000000800 */
[----:B------:R-:W-:-:S04]  /*c310*/  @UP1 UIADD3 UR12, UP2, UR14, UR12, URZ ;  /* 0x0000000c0e0c1290 */ /* 0x000fc8000ff5e03f */
[----:B------:R-:W-:Y:S02]  /*c320*/  @UP1 UIADD3.X UR13, UR15, UR13, URZ, UP2, !UPT ;  /* 0x0000000d0f0d1290 */ /* 0x000fe400097fe43f */
[----:B-1----:R-:W-:Y:S01]  /*c330*/  MOV R10, UR12 ;  /* 0x0000000c000a7c02 */ /* 0x002fe20008000f00 */
[----:B------:R-:W1:Y:S03]  /*c340*/  @P1 LDC R9, c[0x0][0xbf0] ;  /* 0x0002fc00ff091b82 */ /* 0x000e660000000800 */
[----:B------:R-:W-:Y:S01]  /*c350*/  IMAD.U32 R11, RZ, RZ, UR13 ;  /* 0x0000000dff0b7e24 */ /* 0x000fe2000f8e00ff */
[----:B----4-:R-:W-:Y:S01]  /*c360*/  @P0 R2UR UR4, R3 ;  /* 0x00000000030402ca */ /* 0x010fe200000e0000 */
[----:B------:R-:W-:-:S06]  /*c370*/  IMAD.U32 R3, RZ, RZ, UR11 ;  /* 0x0000000bff037e24 */ /* 0x000fcc000f8e00ff */
[----:B------:R2:W5:Y:S01]  /*c380*/  @P2 LDG.E R3, desc[UR36][R10.64] ;  /* 0x000000240a032981 */ /* 0x000562000c1e1900 */
[----:B01----:R-:W-:Y:S07]  /*c390*/  @P2 BRA `(.L_x_211) ;  /* 0x0000000000102947 */ /* 0x003fee0003800000 */
[----:B------:R-:W-:Y:S05]  /*c3a0*/  @!P0 BRA `(.L_x_211) ;  /* 0x00000000000c8947 */ /* 0x000fea0003800000 */
[----:B--2---:R-:W2:Y:S04]  /*c3b0*/  LDG.E R6, desc[UR36][R4.64] ;  /* 0x0000002404067981 */ /* 0x004ea8000c1e1900 */
[----:B-----5:R-:W2:Y:S02]  /*c3c0*/  LDG.E R3, desc[UR36][R4.64+0x4] ;  /* 0x0000042404037981 */ /* 0x020ea4000c1e1900 */
[----:B--2---:R-:W-:-:S07]  /*c3d0*/  IMAD.IADD R3, R3, 0x1, -R6 ;  /* 0x0000000103037824 */ /* 0x004fce00078e0a06 */
.L_x_211:
[----:B------:R-:W-:Y:S01]  /*c3e0*/  R2UR UR22, R214 ;  /* 0x00000000d61672ca */ /* 0x000fe200000e0000 */
[----:B------:R-:W-:Y:S01]  /*c3f0*/  ULDC.64 UR16, c[0x0][0xb90] ;  /* 0x0002e40000107ab9 */ /* 0x000fe20000000a00 */
[----:B------:R-:W-:Y:S01]  /*c400*/  R2UR UR21, R216 ;  /* 0x00000000d81572ca */ /* 0x000fe200000e0000 */
[----:B------:R-:W-:Y:S01]  /*c410*/  USHF.R.S32.HI UR13, URZ, 0x1f, UR4 ;  /* 0x0000001f3f0d7899 */ /* 0x000fe20008011404 */
[----:B------:R-:W-:Y:S01]  /*c420*/  R2UR UR20, R218 ;  /* 0x00000000da1472ca */ /* 0x000fe200000e0000 */
[----:B------:R-:W-:Y:S01]  /*c430*/  UMOV UR12, UR4 ;  /* 0x00000004000c7c82 */ /* 0x000fe20008000000 */
[----:B------:R-:W-:Y:S01]  /*c440*/  R2UR UR19, R215 ;  /* 0x00000000d71372ca */ /* 0x000fe200000e0000 */
[----:B-----5:R-:W-:-:S06]  /*c450*/  IMAD R79, R3, R76, RZ ;  /* 0x0000004c034f7224 */ /* 0x020fcc00078e02ff */
[----:B------:R-:W-:Y:S02]  /*c460*/  USHF.R.S32.HI UR18, URZ, 0x1f, UR22 ;  /* 0x0000001f3f127899 */ /* 0x000fe40008011416 */
[----:B------:R-:W-:Y:S01]  /*c470*/  IMAD.U32 R5, RZ, RZ, UR21 ;  /* 0x00000015ff057e24 */ /* 0x000fe2000f8e00ff */
[----:B------:R-:W-:Y:S02]  /*c480*/  UIMAD.WIDE.U32 UR14, UR22, UR16, UR12 ;  /* 0x00000010160e72a5 */ /* 0x000fe4000f8e000c */
[----:B------:R-:W-:Y:S01]  /*c490*/  UIMAD UR11, UR18, UR16, URZ ;  /* 0x00000010120b72a4 */ /* 0x000fe2000f8e023f */
[----:B------:R-:W-:Y:S01]  /*c4a0*/  IMAD R8, R5, 0x80, R224 ;  /* 0x0000008005087824 */ /* 0x000fe200078e02e0 */
[----:B------:R-:W-:Y:S01]  /*c4b0*/  USEL UR20, UR20, URZ, !UP0 ;  /* 0x0000003f14147287 */ /* 0x000fe2000c000000 */
[----:B------:R-:W-:Y:S01]  /*c4c0*/  IMAD.MOV.U32 R5, RZ, RZ, 0x2 ;  /* 0x00000002ff057424 */ /* 0x000fe200078e00ff */
[----:B------:R-:W-:Y:S01]  /*c4d0*/  UIMAD UR11, UR22, UR17, UR11 ;  /* 0x00000011160b72a4 */ /* 0x000fe2000f8e020b */
[----:B------:R-:W-:Y:S01]  /*c4e0*/  @P1 IMAD.HI.U32 R4, R8, R7, RZ ;  /* 0x0000000708041227 */ /* 0x000fe200078e00ff */
[----:B------:R-:W-:Y:S01]  /*c4f0*/  USEL UR19, UR19, URZ, !UP0 ;  /* 0x0000003f13137287 */ /* 0x000fe2000c000000 */
[----:B------:R-:W-:-:S02]  /*c500*/  ULDC.64 UR16, c[0x0][0xb98] ;  /* 0x0002e60000107ab9 */ /* 0x000fc40000000a00 */
[----:B--2---:R-:W-:Y:S01]  /*c510*/  IMAD.MOV.U32 R6, RZ, RZ, R8 ;  /* 0x000000ffff067224 */ /* 0x004fe200078e0008 */
[----:B------:R-:W-:Y:S01]  /*c520*/  UIADD3 UR15, UR15, UR11, URZ ;  /* 0x0000000b0f0f7290 */ /* 0x000fe2000fffe03f */
[----:B------:R-:W-:Y:S01]  /*c530*/  @P1 SHF.R.U32.HI R6, RZ, R9, R4 ;  /* 0x00000009ff061219 */ /* 0x000fe20000011604 */
[----:B------:R-:W-:Y:S01]  /*c540*/  UIMAD UR11, UR20, UR16, URZ ;  /* 0x00000010140b72a4 */ /* 0x000fe2000f8e023f */
[----:B------:R-:W-:Y:S01]  /*c550*/  LEA R4, R217, R17, 0x6 ;  /* 0x00000011d9047211 */ /* 0x000fe200078e30ff */
[----:B------:R-:W-:Y:S01]  /*c560*/  UIMAD.WIDE.U32 UR14, UR19, UR16, UR14 ;  /* 0x00000010130e72a5 */ /* 0x000fe2000f8e000e */
[--C-:B------:R-:W-:Y:S01]  /*c570*/  SHF.R.S32.HI R7, RZ, 0x1f, R6.reuse ;  /* 0x0000001fff077819 */ /* 0x100fe20000011406 */
[----:B------:R-:W-:Y:S01]  /*c580*/  UIMAD UR11, UR19, UR17, UR11 ;  /* 0x00000011130b72a4 */ /* 0x000fe2000f8e020b */
[----:B------:R-:W-:Y:S02]  /*c590*/  IMAD.MOV R9, RZ, RZ, -R6 ;  /* 0x000000ffff097224 */ /* 0x000fe400078e0a06 */
[----:B------:R-:W-:Y:S01]  /*c5a0*/  IMAD.WIDE R4, R4, R5, UR8 ;  /* 0x0000000804047e25 */ /* 0x000fe2000f8e0205 */
[----:B------:R-:W-:Y:S01]  /*c5b0*/  IADD3 R6, P0, R6, UR14, RZ ;  /* 0x0000000e06067c10 */ /* 0x000fe2000ff1e0ff */
[----:B------:R-:W-:-:S02]  /*c5c0*/  ULDC.64 UR8, c[0x0][0xb88] ;  /* 0x0002e20000087ab9 */ /* 0x000fc40000000a00 */
[----:B------:R-:W-:Y:S01]  /*c5d0*/  IMAD R9, R76, R9, R8 ;  /* 0x000000094c097224 */ /* 0x000fe200078e0208 */
[C---:B------:R-:W-:Y:S01]  /*c5e0*/  IADD3 R11, P5, R4.reuse, 0x1000, RZ ;  /* 0x00001000040b7810 */ /* 0x040fe20007fbe0ff */
[----:B------:R-:W-:Y:S01]  /*c5f0*/  IMAD.U32 R8, RZ, RZ, UR11 ;  /* 0x0000000bff087e24 */ /* 0x000fe2000f8e00ff */
[C---:B------:R-:W-:Y:S02]  /*c600*/  IADD3 R29, P3, R4.reuse, 0x4000, RZ ;  /* 0x00004000041d7810 */ /* 0x040fe40007f7e0ff */
[----:B------:R-:W-:Y:S02]  /*c610*/  LOP3.LUT R10, R11, 0x380, RZ, 0xc0, !PT ;  /* 0x000003800b0a7812 */ /* 0x000fe400078ec0ff */
[----:B------:R-:W-:Y:S01]  /*c620*/  IADD3.X R7, R7, UR15, R8, P0, !PT ;  /* 0x0000000f07077c10 */ /* 0x000fe200087fe408 */
[----:B------:R-:W-:Y:S01]  /*c630*/  ULDC.64 UR14, c[0x0][0xaa0] ;  /* 0x0002a800000e7ab9 */ /* 0x000fe20000000a00 */
[----:B------:R-:W-:Y:S02]  /*c640*/  SHF.R.S32.HI R8, RZ, 0x1f, R9 ;  /* 0x0000001fff087819 */ /* 0x000fe40000011409 */
[----:B------:R-:W-:Y:S01]  /*c650*/  IADD3 R25, P0, R4, 0x3000, RZ ;  /* 0x0000300004197810 */ /* 0x000fe20007f1e0ff */
[----:B------:R-:W-:Y:S01]  /*c660*/  IMAD.WIDE.U32 R6, R9, UR8, R6 ;  /* 0x0000000809067c25 */ /* 0x000fe2000f8e0006 */
[----:B------:R-:W-:-:S02]  /*c670*/  SHF.R.U64 R10, R10, 0x3, RZ ;  /* 0x000000030a0a7819 */ /* 0x000fc400000012ff */
[----:B------:R-:W-:Y:S01]  /*c680*/  LOP3.LUT R24, R25, 0x380, RZ, 0xc0, !PT ;  /* 0x0000038019187812 */ /* 0x000fe200078ec0ff */
[----:B------:R-:W-:Y:S01]  /*c690*/  IMAD R14, R8, UR8, RZ ;  /* 0x00000008080e7c24 */ /* 0x000fe2000f8e02ff */
[----:B------:R-:W-:Y:S02]  /*c6a0*/  IADD3 R33, P2, R4, 0x5000, RZ ;  /* 0x0000500004217810 */ /* 0x000fe40007f5e0ff */
[----:B------:R-:W-:Y:S02]  /*c6b0*/  LOP3.LUT R28, R29, 0x380, RZ, 0xc0, !PT ;  /* 0x000003801d1c7812 */ /* 0x000fe400078ec0ff */
[----:B------:R-:W-:Y:S01]  /*c6c0*/  LOP3.LUT R8, R10, R11, RZ, 0x3c, !PT ;  /* 0x0000000b0a087212 */ /* 0x000fe200078e3cff */
[----:B------:R-:W-:Y:S01]  /*c6d0*/  IMAD R11, R9, UR9, R14 ;  /* 0x00000009090b7c24 */ /* 0x000fe2000f8e020e */
[----:B------:R-:W-:Y:S01]  /*c6e0*/  SHF.R.U64 R24, R24, 0x3, RZ ;  /* 0x0000000318187819 */ /* 0x000fe200000012ff */
[----:B------:R-:W-:Y:S01]  /*c6f0*/  ULDC.64 UR8, c[0x0][0xb50] ;  /* 0x0002d40000087ab9 */ /* 0x000fe20000000a00 */
[----:B------:R-:W-:Y:S01]  /*c700*/  LOP3.LUT R32, R33, 0x380, RZ, 0xc0, !PT ;  /* 0x0000038021207812 */ /* 0x000fe200078ec0ff */
[----:B------:R-:W-:Y:S01]  /*c710*/  IMAD.IADD R7, R7, 0x1, R11 ;  /* 0x0000000107077824 */ /* 0x000fe200078e020b */
[----:B------:R-:W-:Y:S01]  /*c720*/  SHF.R.U64 R28, R28, 0x3, RZ ;  /* 0x000000031c1c7819 */ /* 0x000fe200000012ff */
[----:B------:R-:W-:Y:S01]  /*c730*/  IMAD.X R9, RZ, RZ, R5, P5 ;  /* 0x000000ffff097224 */ /* 0x000fe200028e0605 */
[----:B------:R-:W-:-:S02]  /*c740*/  LEA R11, P6, R6, UR8, 0x2 ;  /* 0x00000008060b7c11 */ /* 0x000fc4000f8c10ff */
[----:B------:R-:W-:Y:S01]  /*c750*/  LOP3.LUT R24, R24, R25, RZ, 0x3c, !PT ;  /* 0x0000001918187212 */ /* 0x000fe200078e3cff */
[--C-:B------:R-:W-:Y:S01]  /*c760*/  IMAD.X R25, RZ, RZ, R5.reuse, P0 ;  /* 0x000000ffff197224 */ /* 0x100fe200000e0605 */
[----:B------:R-:W-:Y:S01]  /*c770*/  SHF.R.U64 R32, R32, 0x3, RZ ;  /* 0x0000000320207819 */ /* 0x000fe200000012ff */
[----:B------:R-:W-:Y:S01]  /*c780*/  SHFL.IDX PT, R18, R11, RZ, 0x1c1f ;  /* 0x001c1fff0b127589 */ /* 0x000fe200000e0000 */
[----:B------:R-:W-:Y:S01]  /*c790*/  LOP3.LUT R28, R28, R29, RZ, 0x3c, !PT ;  /* 0x0000001d1c1c7212 */ /* 0x000fe200078e3cff */
[----:B------:R-:W-:Y:S01]  /*c7a0*/  IMAD.X R29, RZ, RZ, R5, P3 ;  /* 0x000000ffff1d7224 */ /* 0x000fe200018e0605 */
[C---:B------:R-:W-:Y:S01]  /*c7b0*/  IADD3 R57, P0, R4.reuse, 0x9000, RZ ;  /* 0x0000900004397810 */ /* 0x040fe20007f1e0ff */
[----:B------:R-:W-:Y:S01]  /*c7c0*/  SHFL.IDX PT, R20, R11, 0x1, 0x1c1f ;  /* 0x003c1f000b147f89 */ /* 0x000fe200000e0000 */
[----:B------:R-:W-:Y:S02]  /*c7d0*/  IADD3 R45, P3, R4, 0xa000, RZ ;  /* 0x0000a000042d7810 */ /* 0x000fe40007f7e0ff */
[----:B------:R-:W-:Y:S01]  /*c7e0*/  LEA.HI.X R14, R6, UR9, R7, 0x2, P6 ;  /* 0x00000009060e7c11 */ /* 0x000fe2000b0f1407 */
[----:B------:R-:W-:Y:S01]  /*c7f0*/  IMAD.U32 R7, RZ, RZ, UR21 ;  /* 0x00000015ff077e24 */ /* 0x000fe2000f8e00ff */
[----:B------:R-:W-:Y:S01]  /*c800*/  LOP3.LUT R32, R32, R33, RZ, 0x3c, !PT ;  /* 0x0000002120207212 */ /* 0x000fe200078e3cff */
[----:B------:R-:W-:Y:S01]  /*c810*/  IMAD.X R33, RZ, RZ, R5, P2 ;  /* 0x000000ffff217224 */ /* 0x000fe200010e0605 */
[----:B------:R-:W-:Y:S01]  /*c820*/  LOP3.LUT R56, R57, 0x380, RZ, 0xc0, !PT ;  /* 0x0000038039387812 */ /* 0x000fe200078ec0ff */
[----:B------:R-:W0:Y:S01]  /*c830*/  SHFL.IDX PT, R19, R14, RZ, 0x1c1f ;  /* 0x001c1fff0e137589 */ /* 0x000e2200000e0000 */
[----:B------:R-:W-:Y:S01]  /*c840*/  IADD3 R49, P2, R4, 0xb000, RZ ;  /* 0x0000b00004317810 */ /* 0x000fe20007f5e0ff */
[----:B------:R-:W-:Y:S01]  /*c850*/  IMAD R26, R7, 0x80, R222 ;  /* 0x00000080071a7824 */ /* 0x000fe200078e02de */
[----:B------:R-:W-:Y:S01]  /*c860*/  LOP3.LUT R44, R45, 0x380, RZ, 0xc0, !PT ;  /* 0x000003802d2c7812 */ /* 0x000fe200078ec0ff */
[----:B------:R-:W1:Y:S01]  /*c870*/  SHFL.IDX PT, R21, R14, 0x1, 0x1c1f ;  /* 0x003c1f000e157f89 */ /* 0x000e6200000e0000 */
[----:B------:R-:W-:Y:S01]  /*c880*/  SHF.R.U64 R56, R56, 0x3, RZ ;  /* 0x0000000338387819 */ /* 0x000fe200000012ff */
[----:B------:R-:W-:Y:S01]  /*c890*/  VIADD R6, R26, 0x8 ;  /* 0x000000081a067836 */ /* 0x000fe20000000000 */
[----:B------:R-:W-:-:S02]  /*c8a0*/  LOP3.LUT R48, R49, 0x380, RZ, 0xc0, !PT ;  /* 0x0000038031307812 */ /* 0x000fc400078ec0ff */
[----:B------:R-:W-:Y:S02]  /*c8b0*/  SHF.R.U64 R44, R44, 0x3, RZ ;  /* 0x000000032c2c7819 */ /* 0x000fe400000012ff */
[----:B------:R-:W-:Y:S01]  /*c8c0*/  LOP3.LUT R56, R56, R57, RZ, 0x3c, !PT ;  /* 0x0000003938387212 */ /* 0x000fe200078e3cff */
[--C-:B------:R-:W-:Y:S01]  /*c8d0*/  IMAD.X R57, RZ, RZ, R5.reuse, P0 ;  /* 0x000000ffff397224 */ /* 0x100fe200000e0605 */
[----:B------:R-:W-:Y:S02]  /*c8e0*/  SHF.R.U64 R48, R48, 0x3, RZ ;  /* 0x0000000330307819 */ /* 0x000fe400000012ff */
[----:B------:R-:W-:Y:S01]  /*c8f0*/  LOP3.LUT R44, R44, R45, RZ, 0x3c, !PT ;  /* 0x0000002d2c2c7212 */ /* 0x000fe200078e3cff */
[----:B------:R-:W-:Y:S01]  /*c900*/  IMAD.X R45, RZ, RZ, R5, P3 ;  /* 0x000000ffff2d7224 */ /* 0x000fe200018e0605 */
[----:B------:R-:W-:Y:S02]  /*c910*/  LOP3.LUT P0, RZ, R220, 0x3, RZ, 0xc0, !PT ;  /* 0x00000003dcff7812 */ /* 0x000fe4000780c0ff */
[----:B------:R-:W-:-:S02]  /*c920*/  IADD3 R10, P3, R4, 0xf000, RZ ;  /* 0x0000f000040a7810 */ /* 0x000fc40007f7e0ff */
[----:B------:R-:W-:Y:S02]  /*c930*/  LOP3.LUT R48, R48, R49, RZ, 0x3c, !PT ;  /* 0x0000003130307212 */ /* 0x000fe400078e3cff */
[----:B------:R-:W-:Y:S02]  /*c940*/  IADD3.X R49, RZ, R5, RZ, P2, !PT ;  /* 0x00000005ff317210 */ /* 0x000fe400017fe4ff */
[----:B------:R-:W-:Y:S01]  /*c950*/  IADD3 R13, P4, R4, 0x2000, RZ ;  /* 0x00002000040d7810 */ /* 0x000fe20007f9e0ff */
[----:B------:R-:W-:Y:S01]  /*c960*/  UIMAD UR11, UR13, UR14, URZ ;  /* 0x0000000e0d0b72a4 */ /* 0x000fe2000f8e023f */
[-C--:B------:R-:W-:Y:S02]  /*c970*/  ISETP.GE.OR P2, PT, R26, R79.reuse, P0 ;  /* 0x0000004f1a00720c */ /* 0x080fe40000746670 */
[----:B------:R-:W-:Y:S01]  /*c980*/  IADD3 R41, P5, R4, 0x7000, RZ ;  /* 0x0000700004297810 */ /* 0x000fe20007fbe0ff */
[----:B------:R-:W-:Y:S01]  /*c990*/  UIMAD.WIDE.U32 UR8, UR4, UR14, URZ ;  /* 0x0000000e040872a5 */ /* 0x000fe2000f8e003f */
[----:B------:R-:W-:Y:S01]  /*c9a0*/  LOP3.LUT R3, R10, 0x380, RZ, 0xc0, !PT ;  /* 0x000003800a037812 */ /* 0x000fe200078ec0ff */
[----:B------:R-:W-:Y:S01]  /*c9b0*/  ULDC.64 UR12, c[0x0][0xae8] ;  /* 0x0002ba00000c7ab9 */ /* 0x000fe20000000a00 */
[----:B------:R-:W-:Y:S01]  /*c9c0*/  ISETP.GE.OR P0, PT, R6, R79, P0 ;  /* 0x0000004f0600720c */ /* 0x000fe20000706670 */
[----:B------:R-:W-:Y:S01]  /*c9d0*/  IMAD.X R53, RZ, RZ, R5, P3 ;  /* 0x000000ffff357224 */ /* 0x000fe200018e0605 */
[----:B------:R-:W-:-:S02]  /*c9e0*/  SHF.R.U64 R3, R3, 0x3, RZ ;  /* 0x0000000303037819 */ /* 0x000fc400000012ff */
[----:B------:R-:W-:Y:S02]  /*c9f0*/  LOP3.LUT R12, R13, 0x380, RZ, 0xc0, !PT ;  /* 0x000003800d0c7812 */ /* 0x000fe400078ec0ff */
[----:B------:R-:W-:Y:S01]  /*ca00*/  LOP3.LUT R52, R3, R10, RZ, 0x3c, !PT ;  /* 0x0000000a03347212 */ /* 0x000fe200078e3cff */
[----:B0-----:R0:W-:Y:S01]  /*ca10*/  @!P2 ST.E desc[UR36][R18.64], R0 ;  /* 0x000000001200a985 */ /* 0x0011e2000c101924 */
[----:B------:R-:W2:Y:S01]  /*ca20*/  @P1 LDC R3, c[0x0][0xbec] ;  /* 0x0002fb00ff031b82 */ /* 0x000ea20000000800 */
[----:B------:R-:W-:Y:S02]  /*ca30*/  SHF.R.U64 R12, R12, 0x3, RZ ;  /* 0x000000030c0c7819 */ /* 0x000fe400000012ff */
[----:B------:R-:W-:Y:S02]  /*ca40*/  IADD3 R37, P6, R4, 0x6000, RZ ;  /* 0x0000600004257810 */ /* 0x000fe40007fde0ff */
[----:B-1----:R1:W-:Y:S01]  /*ca50*/  @!P0 ST.E desc[UR36][R20.64], R2 ;  /* 0x0000000214008985 */ /* 0x0023e2000c101924 */
[----:B------:R-:W-:-:S02]  /*ca60*/  LOP3.LUT R12, R12, R13, RZ, 0x3c, !PT ;  /* 0x0000000d0c0c7212 */ /* 0x000fc400078e3cff */
[----:B------:R-:W-:Y:S01]  /*ca70*/  IADD3.X R13, RZ, R5, RZ, P4, !PT ;  /* 0x00000005ff0d7210 */ /* 0x000fe200027fe4ff */
[----:B------:R-:W-:Y:S01]  /*ca80*/  UIMAD UR11, UR4, UR15, UR11 ;  /* 0x0000000f040b72a4 */ /* 0x000fe2000f8e020b */
[----:B------:R-:W-:Y:S02]  /*ca90*/  IADD3 R65, P4, R4, 0x8000, RZ ;  /* 0x0000800004417810 */ /* 0x000fe40007f9e0ff */
[----:B------:R-:W-:Y:S01]  /*caa0*/  LOP3.LUT R40, R41, 0x380, RZ, 0xc0, !PT ;  /* 0x0000038029287812 */ /* 0x000fe200078ec0ff */
[----:B0-----:R-:W-:Y:S01]  /*cab0*/  IMAD R0, R213, 0x20, R217 ;  /* 0x00000020d5007824 */ /* 0x001fe200078e02d9 */
[----:B------:R-:W-:Y:S01]  /*cac0*/  LOP3.LUT R36, R37, 0x380, RZ, 0xc0, !PT ;  /* 0x0000038025247812 */ /* 0x000fe200078ec0ff */
[----:B------:R-:W5:Y:S01]  /*cad0*/  LD.E.128 R8, desc[UR36][R8.64] ;  /* 0x0000002408087980 */ /* 0x000f62000c101d00 */
[----:B------:R-:W-:Y:S01]  /*cae0*/  LOP3.LUT R64, R65, 0x380, RZ, 0xc0, !PT ;  /* 0x0000038041407812 */ /* 0x000fe200078ec0ff */
[----:B-1----:R-:W0:Y:S01]  /*caf0*/  @P1 LDC R21, c[0x0][0xbf0] ;  /* 0x0002fc00ff151b82 */ /* 0x002e220000000800 */
[----:B------:R-:W-:Y:S01]  /*cb00*/  MOV R19, UR21 ;  /* 0x0000001500137c02 */ /* 0x000fe20008000f00 */
[----:B------:R-:W-:Y:S01]  /*cb10*/  UIADD3 UR9, UR9, UR11, URZ ;  /* 0x0000000b09097290 */ /* 0x000fe2000fffe03f */
[----:B------:R-:W-:Y:S01]  /*cb20*/  SHF.R.U64 R36, R36, 0x3, RZ ;  /* 0x0000000324247819 */ /* 0x000fe200000012ff */
[----:B------:R-:W-:Y:S01]  /*cb30*/  UIMAD UR4, UR18, UR12, URZ ;  /* 0x0000000c120472a4 */ /* 0x000fe2000f8e023f */
[----:B------:R-:W-:Y:S01]  /*cb40*/  SHF.R.U64 R40, R40, 0x3, RZ ;  /* 0x0000000328287819 */ /* 0x000fe200000012ff */
[----:B------:R-:W5:Y:S01]  /*cb50*/  LD.E.128 R12, desc[UR36][R12.64] ;  /* 0x000000240c0c7980 */ /* 0x000f62000c101d00 */
[----:B------:R-:W-:Y:S01]  /*cb60*/  SHF.R.U64 R64, R64, 0x3, RZ ;  /* 0x0000000340407819 */ /* 0x000fe200000012ff */
[----:B------:R-:W-:Y:S01]  /*cb70*/  IMAD R18, R19, 0x80, R0 ;  /* 0x0000008013127824 */ /* 0x000fe200078e0200 */
[----:B------:R-:W-:Y:S01]  /*cb80*/  LOP3.LUT R36, R36, R37, RZ, 0x3c, !PT ;  /* 0x0000002524247212 */ /* 0x000fe200078e3cff */
[--C-:B------:R-:W-:Y:S01]  /*cb90*/  IMAD.X R37, RZ, RZ, R5.reuse, P6 ;  /* 0x000000ffff257224 */ /* 0x100fe200030e0605 */
[----:B------:R-:W-:Y:S01]  /*cba0*/  LOP3.LUT R40, R40, R41, RZ, 0x3c, !PT ;  /* 0x0000002928287212 */ /* 0x000fe200078e3cff */
[----:B------:R-:W-:Y:S01]  /*cbb0*/  IMAD.X R41, RZ, RZ, R5, P5 ;  /* 0x000000ffff297224 */ /* 0x000fe200028e0605 */
[----:B------:R-:W-:Y:S01]  /*cbc0*/  LOP3.LUT R64, R64, R65, RZ, 0x3c, !PT ;  /* 0x0000004140407212 */ /* 0x000fe200078e3cff */
[----:B------:R-:W-:Y:S01]  /*cbd0*/  UIMAD UR4, UR22, UR13, UR4 ;  /* 0x0000000d160472a4 */ /* 0x000fe2000f8e0204 */
[----:B------:R-:W-:Y:S01]  /*cbe0*/  IADD3.X R65, RZ, R5, RZ, P4, !PT ;  /* 0x00000005ff417210 */ /* 0x000fe200027fe4ff */
[----:B------:R-:W-:Y:S01]  /*cbf0*/  UIMAD.WIDE.U32 UR8, UR22, UR12, UR8 ;  /* 0x0000000c160872a5 */ /* 0x000fe2000f8e0008 */
[----:B------:R-:W-:Y:S01]  /*cc00*/  IADD3 R73, P6, R4, 0xc000, RZ ;  /* 0x0000c00004497810 */ /* 0x000fe20007fde0ff */
[----:B--2---:R-:W-:Y:S01]  /*cc10*/  @P1 IMAD.HI.U32 R0, R18, R3, RZ ;  /* 0x0000000312001227 */ /* 0x004fe200078e00ff */
[C---:B------:R-:W-:Y:S01]  /*cc20*/  IADD3 R69, P5, R4.reuse, 0xd000, RZ ;  /* 0x0000d00004457810 */ /* 0x040fe20007fbe0ff */
[----:B------:R-:W-:Y:S01]  /*cc30*/  ULDC.64 UR12, c[0x0][0xaf0] ;  /* 0x0002bc00000c7ab9 */ /* 0x000fe20000000a00 */
[----:B------:R-:W-:Y:S01]  /*cc40*/  IADD3 R61, P4, R4, 0xe000, RZ ;  /* 0x0000e000043d7810 */ /* 0x000fe20007f9e0ff */
[----:B------:R-:W-:Y:S01]  /*cc50*/  UIADD3 UR9, UR9, UR4, URZ ;  /* 0x0000000409097290 */ /* 0x000fe2000fffe03f */
[----:B------:R-:W-:Y:S01]  /*cc60*/  LOP3.LUT R72, R73, 0x380, RZ, 0xc0, !PT ;  /* 0x0000038049487812 */ /* 0x000fe200078ec0ff */
[----:B------:R-:W-:Y:S01]  /*cc70*/  UIMAD UR4, UR20, UR12, URZ ;  /* 0x0000000c140472a4 */ /* 0x000fe2000f8e023f */
[----:B------:R-:W-:Y:S01]  /*cc80*/  LOP3.LUT R68, R69, 0x380, RZ, 0xc0, !PT ;  /* 0x0000038045447812 */ /* 0x000fe200078ec0ff */
[----:B------:R-:W-:Y:S01]  /*cc90*/  IMAD.MOV.U32 R19, RZ, RZ, R18 ;  /* 0x000000ffff137224 */ /* 0x000fe200078e0012 */
[----:B------:R-:W-:-:S02]  /*cca0*/  LOP3.LUT R60, R61, 0x380, RZ, 0xc0, !PT ;  /* 0x000003803d3c7812 */ /* 0x000fc400078ec0ff */
[----:B------:R-:W-:Y:S01]  /*ccb0*/  LOP3.LUT R7, R4, 0x380, RZ, 0xc0, !PT ;  /* 0x0000038004077812 */ /* 0x000fe200078ec0ff */
[----:B------:R-:W-:Y:S01]  /*ccc0*/  UIMAD.WIDE.U32 UR8, UR19, UR12, UR8 ;  /* 0x0000000c130872a5 */ /* 0x000fe2000f8e0008 */
[----:B0-----:R-:W-:Y:S01]  /*ccd0*/  @P1 SHF.R.U32.HI R19, RZ, R21, R0 ;  /* 0x00000015ff131219 */ /* 0x001fe20000011600 */
[----:B------:R-:W-:Y:S01]  /*cce0*/  UIMAD UR4, UR19, UR13, UR4 ;  /* 0x0000000d130472a4 */ /* 0x000fe2000f8e0204 */
[----:B------:R-:W-:Y:S01]  /*ccf0*/  SHF.R.U64 R72, R72, 0x3, RZ ;  /* 0x0000000348487819 */ /* 0x000fe200000012ff */
[----:B------:R-:W5:Y:S01]  /*cd00*/  LD.E.128 R24, desc[UR36][R24.64] ;  /* 0x0000002418187980 */ /* 0x000f62000c101d00 */
[----:B------:R-:W-:Y:S02]  /*cd10*/  SHF.R.U64 R68, R68, 0x3, RZ ;  /* 0x0000000344447819 */ /* 0x000fe400000012ff */
[----:B------:R-:W-:Y:S01]  /*cd20*/  SHF.R.U64 R60, R60, 0x3, RZ ;  /* 0x000000033c3c7819 */ /* 0x000fe200000012ff */
[----:B------:R-:W5:Y:S01]  /*cd30*/  LD.E.128 R28, desc[UR36][R28.64] ;  /* 0x000000241c1c7980 */ /* 0x000f62000c101d00 */
[----:B------:R-:W-:Y:S01]  /*cd40*/  SHF.R.U64 R7, R7, 0x3, RZ ;  /* 0x0000000307077819 */ /* 0x000fe200000012ff */
[----:B------:R-:W-:Y:S01]  /*cd50*/  UIADD3 UR4, UR9, UR4, URZ ;  /* 0x0000000409047290 */ /* 0x000fe2000fffe03f */
[----:B------:R-:W-:Y:S01]  /*cd60*/  SHF.R.S32.HI R0, RZ, 0x1f, R19 ;  /* 0x0000001fff007819 */ /* 0x000fe20000011413 */
[----:B------:R-:W5:Y:S01]  /*cd70*/  LD.E.128 R32, desc[UR36][R32.64] ;  /* 0x0000002420207980 */ /* 0x000f62000c101d00 */
[----:B------:R-:W-:Y:S01]  /*cd80*/  IADD3 R21, -R19, RZ, RZ ;  /* 0x000000ff13157210 */ /* 0x000fe20007ffe1ff */
[----:B------:R-:W-:Y:S01]  /*cd90*/  IMAD.U32 R2, RZ, RZ, UR8 ;  /* 0x00000008ff027e24 */ /* 0x000fe2000f8e00ff */
[----:B------:R-:W-:Y:S01]  /*cda0*/  LOP3.LUT R72, R72, R73, RZ, 0x3c, !PT ;  /* 0x0000004948487212 */ /* 0x000fe200078e3cff */
[--C-:B------:R-:W-:Y:S01]  /*cdb0*/  IMAD.X R73, RZ, RZ, R5.reuse, P6 ;  /* 0x000000ffff497224 */ /* 0x100fe200030e0605 */
[----:B------:R-:W-:Y:S01]  /*cdc0*/  LOP3.LUT R68, R68, R69, RZ, 0x3c, !PT ;  /* 0x0000004544447212 */ /* 0x000fe200078e3cff */
[--C-:B------:R-:W-:Y:S01]  /*cdd0*/  IMAD.X R69, RZ, RZ, R5.reuse, P5 ;  /* 0x000000ffff457224 */ /* 0x100fe200028e0605 */
[----:B------:R-:W-:Y:S01]  /*cde0*/  LOP3.LUT R60, R60, R61, RZ, 0x3c, !PT ;  /* 0x0000003d3c3c7212 */ /* 0x000fe200078e3cff */
[----:B------:R-:W-:Y:S01]  /*cdf0*/  IMAD.X R61, RZ, RZ, R5, P4 ;  /* 0x000000ffff3d7224 */ /* 0x000fe200020e0605 */
[----:B------:R-:W-:Y:S01]  /*ce00*/  LOP3.LUT R4, R7, R4, RZ, 0x3c, !PT ;  /* 0x0000000407047212 */ /* 0x000fe200078e3cff */
[----:B------:R-:W-:Y:S01]  /*ce10*/  IMAD.U32 R3, RZ, RZ, UR9 ;  /* 0x00000009ff037e24 */ /* 0x000fe2000f8e00ff */
[----:B------:R-:W-:Y:S01]  /*ce20*/  ULDC.64 UR8, c[0x0][0xae0] ;  /* 0x0002b80000087ab9 */ /* 0x000fe20000000a00 */
[----:B------:R-:W-:Y:S01]  /*ce30*/  IMAD R21, R76, R21, R18 ;  /* 0x000000154c157224 */ /* 0x000fe200078e0212 */
[----:B------:R-:W5:Y:S01]  /*ce40*/  LD.E.128 R36, desc[UR36][R36.64] ;  /* 0x0000002424247980 */ /* 0x000f62000c101d00 */
[----:B------:R-:W-:-:S02]  /*ce50*/  IMAD R0, R0, UR8, RZ ;  /* 0x0000000800007c24 */ /* 0x000fc4000f8e02ff */
[----:B------:R-:W-:Y:S01]  /*ce60*/  IMAD.U32 R3, RZ, RZ, UR4 ;  /* 0x00000004ff037e24 */ /* 0x000fe2000f8e00ff */
[----:B------:R-:W5:Y:S01]  /*ce70*/  LD.E.128 R4, desc[UR36][R4.64] ;  /* 0x0000002404047980 */ /* 0x000f62000c101d00 */
[C---:B------:R-:W-:Y:S01]  /*ce80*/  IMAD R77, R19.reuse, UR9, R0 ;  /* 0x00000009134d7c24 */ /* 0x040fe2000f8e0200 */
[----:B------:R-:W-:Y:S02]  /*ce90*/  SHF.R.S32.HI R0, RZ, 0x1f, R21 ;  /* 0x0000001fff007819 */ /* 0x000fe40000011415 */
[----:B------:R-:W5:Y:S01]  /*cea0*/  LD.E.128 R40, desc[UR36][R40.64] ;  /* 0x0000002428287980 */ /* 0x000f62000c101d00 */
[----:B------:R-:W-:Y:S01]  /*ceb0*/  IMAD.WIDE.U32 R2, R19, UR8, R2 ;  /* 0x0000000813027c25 */ /* 0x000fe2000f8e0002 */
[----:B------:R-:W-:Y:S02]  /*cec0*/  ULDC.64 UR8, c[0x0][0xad8] ;  /* 0x0002b60000087ab9 */ /* 0x000fe40000000a00 */
[----:B------:R-:W5:Y:S04]  /*ced0*/  LD.E.128 R64, desc[UR36][R64.64] ;  /* 0x0000002440407980 */ /* 0x000f68000c101d00 */
[----:B------:R-:W5:Y:S04]  /*cee0*/  LD.E.128 R56, desc[UR36][R56.64] ;  /* 0x0000002438387980 */ /* 0x000f68000c101d00 */
[----:B------:R-:W5:Y:S04]  /*cef0*/  LD.E.128 R44, desc[UR36][R44.64] ;  /* 0x000000242c2c7980 */ /* 0x000f68000c101d00 */
[----:B------:R-:W5:Y:S04]  /*cf00*/  LD.E.128 R48, desc[UR36][R48.64] ;  /* 0x0000002430307980 */ /* 0x000f68000c101d00 */
[----:B------:R-:W5:Y:S04]  /*cf10*/  LD.E.128 R72, desc[UR36][R72.64] ;  /* 0x0000002448487980 */ /* 0x000f68000c101d00 */
[----:B------:R-:W5:Y:S04]  /*cf20*/  LD.E.128 R68, desc[UR36][R68.64] ;  /* 0x0000002444447980 */ /* 0x000f68000c101d00 */
[----:B------:R-:W5:Y:S04]  /*cf30*/  LD.E.128 R60, desc[UR36][R60.64] ;  /* 0x000000243c3c7980 */ /* 0x000f68000c101d00 */
[----:B------:R-:W5:Y:S01]  /*cf40*/  LD.E.128 R52, desc[UR36][R52.64] ;  /* 0x0000002434347980 */ /* 0x000f62000c101d00 */
[----:B------:R-:W-:Y:S01]  /*cf50*/  IMAD.U32 R82, RZ, RZ, UR21 ;  /* 0x00000015ff527e24 */ /* 0x000fe2000f8e00ff */
[----:B------:R-:W-:Y:S01]  /*cf60*/  @!PT LDS RZ, [RZ] ;  /* 0x00000000fffff984 */ /* 0x000fe20000000800 */
[----:B------:R-:W-:Y:S01]  /*cf70*/  @!PT LDS RZ, [RZ] ;  /* 0x00000000fffff984 */ /* 0x000fe20000000800 */
[----:B------:R-:W-:Y:S01]  /*cf80*/  @!PT LDS RZ, [RZ] ;  /* 0x00000000fffff984 */ /* 0x000fe20000000800 */
[----:B------:R-:W-:Y:S01]  /*cf90*/  @!PT LDS RZ, [RZ] ;  /* 0x00000000fffff984 */ /* 0x000fe20000000800 */
[----:B------:R0:W-:Y:S06]  /*cfa0*/  MEMBAR.ALL.CTA ;  /* 0x0000000000007992 */ /* 0x0001ec0000008000 */
[----:B0-----:R-:W0:Y:S01]  /*cfb0*/  FENCE.VIEW.ASYNC.S ;  /* 0x00000000000073c6 */ /* 0x001e220000000000 */
[----:B------:R-:W-:-:S02]  /*cfc0*/  IMAD.IADD R3, R3, 0x1, R77 ;  /* 0x0000000103037824 */ /* 0x000fc400078e024d */
[----:B------:R-:W-:Y:S02]  /*cfd0*/  IMAD R18, R0, UR8, RZ ;  /* 0x0000000800127c24 */ /* 0x000fe4000f8e02ff */
[----:B------:R-:W-:Y:S01]  /*cfe0*/  IMAD R82, R82, 0x80, R217 ;  /* 0x0000008052527824 */ /* 0x000fe200078e02d9 */
[----:B------:R-:W-:Y:S01]  /*cff0*/  UIADD3 UR10, UR10, 0x38820, URZ ;  /* 0x000388200a0a7890 */ /* 0x000fe2000fffe03f */
[C---:B------:R-:W-:Y:S02]  /*d000*/  IMAD R19, R21.reuse, UR9, R18 ;  /* 0x0000000915137c24 */ /* 0x040fe4000f8e0212 */
[----:B------:R-:W-:Y:S01]  /*d010*/  IMAD.WIDE.U32 R2, R21, UR8, R2 ;  /* 0x0000000815027c25 */ /* 0x000fe2000f8e0002 */
[C---:B------:R-:W-:Y:S01]  /*d020*/  ISETP.GE.AND P2, PT, R82.reuse, R79, PT ;  /* 0x0000004f5200720c */ /* 0x040fe20003f46270 */
[----:B------:R-:W-:Y:S02]  /*d030*/  ULDC.64 UR8, c[0x0][0xa80] ;  /* 0x0002a00000087ab9 */ /* 0x000fe40000000a00 */
[----:B------:R-:W-:Y:S01]  /*d040*/  VIADD R0, R82, 0x20 ;  /* 0x0000002052007836 */ /* 0x000fe20000000000 */
[----:B------:R-:W-:Y:S01]  /*d050*/  IADD3 R3, R3, R19, RZ ;  /* 0x0000001303037210 */ /* 0x000fe20007ffe0ff */
[----:B------:R-:W-:Y:S01]  /*d060*/  UPRMT UR10, URZ, 0x654, UR10 ;  /* 0x000006543f0a7896 */ /* 0x000fe2000800000a */
[----:B------:R-:W-:-:S02]  /*d070*/  LEA R78, P3, R2, UR8, 0x1 ;  /* 0x00000008024e7c11 */ /* 0x000fc4000f8608ff */
[-C--:B------:R-:W-:Y:S01]  /*d080*/  ISETP.GE.AND P1, PT, R0, R79.reuse, PT ;  /* 0x0000004f0000720c */ /* 0x080fe20003f26270 */
[----:B------:R-:W-:Y:S01]  /*d090*/  VIADD R0, R82, 0x40 ;  /* 0x0000004052007836 */ /* 0x000fe20000000000 */
[----:B------:R-:W-:Y:S01]  /*d0a0*/  LEA.HI.X R80, R2, UR9, R3, 0x1, P3 ;  /* 0x0000000902507c11 */ /* 0x000fe200098f0c03 */
[----:B0-----:R0:W1:Y:S01]  /*d0b0*/  SHFL.IDX PT, R76, R78, RZ, 0x181f ;  /* 0x00181fff4e4c7589 */ /* 0x00106200000e0000 */
[----:B------:R-:W-:Y:S02]  /*d0c0*/  BSSY B1, `(.L_x_212) ;  /* 0x0000019000017945 */ /* 0x000fe40003800000 */
[----:B------:R-:W-:Y:S01]  /*d0d0*/  ISETP.GE.AND P0, PT, R0, R79, PT ;  /* 0x0000004f0000720c */ /* 0x000fe20003f06270 */
[----:B------:R-:W-:Y:S01]  /*d0e0*/  SYNCS.ARRIVE.TRANS64.RED.A1T0 RZ, [UR10], RZ ;  /* 0x000000ffffff79a7 */ /* 0x000fe2000810040a */
[----:B------:R0:W2:Y:S01]  /*d0f0*/  SHFL.IDX PT, R0, R80, RZ, 0x181f ;  /* 0x00181fff50007589 */ /* 0x0000a200000e0000 */
[----:B------:R-:W-:Y:S02]  /*d100*/  SHF.R.S32.HI R81, RZ, 0x1f, R22 ;  /* 0x0000001fff517819 */ /* 0x000fe40000011416 */
[----:B------:R-:W-:-:S02]  /*d110*/  SHF.R.S32.HI R83, RZ, 0x1f, R23 ;  /* 0x0000001fff537819 */ /* 0x000fc40000011417 */
[----:B------:R-:W-:Y:S01]  /*d120*/  SHF.R.S32.HI R84, RZ, 0x1f, R17 ;  /* 0x0000001fff547819 */ /* 0x000fe20000011411 */
[----:B------:R-:W-:Y:S06]  /*d130*/  @P2 BRA `(.L_x_213) ;  /* 0x0000000000442947 */ /* 0x000fec0003800000 */
[----:B------:R-:W-:Y:S02]  /*d140*/  ULDC UR4, c[0x0][0xac8] ;  /* 0x0002b20000047ab9 */ /* 0x000fe40000000800 */
[----:B------:R-:W-:Y:S02]  /*d150*/  ISETP.GE.AND P5, PT, R17, UR4, PT ;  /* 0x0000000411007c0c */ /* 0x000fe4000bfa6270 */
[----:B------:R-:W-:Y:S02]  /*d160*/  ISETP.GE.AND P4, PT, R23, UR4, PT ;  /* 0x0000000417007c0c */ /* 0x000fe4000bf86270 */
[----:B------:R-:W-:Y:S02]  /*d170*/  ISETP.GE.AND P3, PT, R22, UR4, PT ;  /* 0x0000000416007c0c */ /* 0x000fe4000bf66270 */
[----:B------:R-:W-:-:S07]  /*d180*/  ISETP.GE.AND P2, PT, R212, UR4, PT ;  /* 0x00000004d4007c0c */ /* 0x000fce000bf46270 */
[----:B-1----:R-:W-:-:S04]  /*d190*/  @!P5 LEA R2, P6, R17, R76, 0x1 ;  /* 0x0000004c1102d211 */ /* 0x002fc800078c08ff */
[----:B--2---:R-:W-:Y:S02]  /*d1a0*/  @!P5 LEA.HI.X R3, R17, R0, R84, 0x1, P6 ;  /* 0x000000001103d211 */ /* 0x004fe400030f0c54 */
[----:B------:R-:W-:-:S03]  /*d1b0*/  @!P4 LEA R18, P6, R23, R76, 0x1 ;  /* 0x0000004c1712c211 */ /* 0x000fc600078c08ff */
[----:B-----5:R3:W-:Y:S01]  /*d1c0*/  @!P5 ST.E.128 desc[UR36][R2.64], R4 ;  /* 0x000000040200d985 */ /* 0x0207e2000c101d24 */
[----:B------:R-:W-:Y:S02]  /*d1d0*/  @!P4 LEA.HI.X R19, R23, R0, R83, 0x1, P6 ;  /* 0x000000001713c211 */ /* 0x000fe400030f0c53 */
[----:B------:R-:W-:-:S03]  /*d1e0*/  @!P3 LEA R20, P6, R22, R76, 0x1 ;  /* 0x0000004c1614b211 */ /* 0x000fc600078c08ff */
[----:B------:R3:W-:Y:S01]  /*d1f0*/  @!P4 ST.E.128 desc[UR36][R18.64], R28 ;  /* 0x0000001c1200c985 */ /* 0x0007e2000c101d24 */
[----:B------:R-:W-:Y:S02]  /*d200*/  @!P3 LEA.HI.X R21, R22, R0, R81, 0x1, P6 ;  /* 0x000000001615b211 */ /* 0x000fe400030f0c51 */
[----:B------:R-:W-:-:S03]  /*d210*/  @!P2 LEA R76, P6, R212, R76, 0x1 ;  /* 0x0000004cd44ca211 */ /* 0x000fc600078c08ff */
[----:B------:R3:W-:Y:S01]  /*d220*/  @!P3 ST.E.128 desc[UR36][R20.64], R64 ;  /* 0x000000401400b985 */ /* 0x0007e2000c101d24 */
[----:B------:R-:W-:-:S05]  /*d230*/  @!P2 LEA.HI.X R77, R212, R0, R227, 0x1, P6 ;  /* 0x00000000d44da211 */ /* 0x000fca00030f0ce3 */
[----:B------:R3:W-:Y:S04]  /*d240*/  @!P2 ST.E.128 desc[UR36][R76.64], R72 ;  /* 0x000000484c00a985 */ /* 0x0007e8000c101d24 */
.L_x_213:
[----:B------:R-:W-:Y:S05]  /*d250*/  BSYNC B1 ;  /* 0x0000000000017941 */ /* 0x000fea0003800000 */
.L_x_212:
[----:B--2---:R2:W4:Y:S01]  /*d260*/  SHFL.IDX PT, R0, R80, 0x1, 0x181f ;  /* 0x00381f0050007f89 */ /* 0x00452200000e0000 */
[----:B------:R-:W-:Y:S03]  /*d270*/  BSSY B1, `(.L_x_214) ;  /* 0x0000014000017945 */ /* 0x000fe60003800000 */
[----:B---3--:R2:W3:Y:S01]  /*d280*/  SHFL.IDX PT, R18, R78, 0x1, 0x181f ;  /* 0x00381f004e127f89 */ /* 0x0084e200000e0000 */
[----:B------:R-:W-:Y:S05]  /*d290*/  @P1 BRA `(.L_x_215) ;  /* 0x0000000000441947 */ /* 0x000fea0003800000 */
[----:B------:R-:W-:Y:S02]  /*d2a0*/  ULDC UR4, c[0x0][0xac8] ;  /* 0x0002b20000047ab9 */ /* 0x000fe40000000800 */
[----:B------:R-:W-:Y:S02]  /*d2b0*/  ISETP.GE.AND P4, PT, R17, UR4, PT ;  /* 0x0000000411007c0c */ /* 0x000fe4000bf86270 */
[----:B------:R-:W-:Y:S02]  /*d2c0*/  ISETP.GE.AND P3, PT, R23, UR4, PT ;  /* 0x0000000417007c0c */ /* 0x000fe4000bf66270 */
[----:B------:R-:W-:Y:S02]  /*d2d0*/  ISETP.GE.AND P2, PT, R22, UR4, PT ;  /* 0x0000000416007c0c */ /* 0x000fe4000bf46270 */
[----:B------:R-:W-:-:S07]  /*d2e0*/  ISETP.GE.AND P1, PT, R212, UR4, PT ;  /* 0x00000004d4007c0c */ /* 0x000fce000bf26270 */
[-C--:B---3--:R-:W-:Y:S02]  /*d2f0*/  @!P4 LEA R2, P6, R17, R18.reuse, 0x1 ;  /* 0x000000121102c211 */ /* 0x088fe400078c08ff */
[----:B-----5:R-:W-:Y:S02]  /*d300*/  @!P3 LEA R4, P5, R23, R18, 0x1 ;  /* 0x000000121704b211 */ /* 0x020fe400078a08ff */
[----:B----4-:R-:W-:Y:S02]  /*d310*/  @!P4 LEA.HI.X R3, R17, R0, R84, 0x1, P6 ;  /* 0x000000001103c211 */ /* 0x010fe400030f0c54 */
[----:B------:R-:W-:Y:S02]  /*d320*/  @!P2 LEA R6, P6, R22, R18, 0x1 ;  /* 0x000000121606a211 */ /* 0x000fe400078c08ff */
[----:B------:R-:W-:Y:S01]  /*d330*/  @!P3 LEA.HI.X R5, R23, R0, R83, 0x1, P5 ;  /* 0x000000001705b211 */ /* 0x000fe200028f0c53 */
[----:B------:R3:W-:Y:S01]  /*d340*/  @!P4 ST.E.128 desc[UR36][R2.64], R8 ;  /* 0x000000080200c985 */ /* 0x0007e2000c101d24 */
[----:B------:R-:W-:-:S02]  /*d350*/  @!P1 LEA R18, P5, R212, R18, 0x1 ;  /* 0x00000012d4129211 */ /* 0x000fc400078a08ff */
[-C--:B------:R-:W-:Y:S01]  /*d360*/  @!P2 LEA.HI.X R7, R22, R0.reuse, R81, 0x1, P6 ;  /* 0x000000001607a211 */ /* 0x080fe200030f0c51 */
[----:B------:R3:W-:Y:S01]  /*d370*/  @!P3 ST.E.128 desc[UR36][R4.64], R32 ;  /* 0x000000200400b985 */ /* 0x0007e2000c101d24 */
[----:B------:R-:W-:-:S03]  /*d380*/  @!P1 LEA.HI.X R19, R212, R0, R227, 0x1, P5 ;  /* 0x00000000d4139211 */ /* 0x000fc600028f0ce3 */
[----:B------:R3:W-:Y:S04]  /*d390*/  @!P2 ST.E.128 desc[UR36][R6.64], R56 ;  /* 0x000000380600a985 */ /* 0x0007e8000c101d24 */
[----:B------:R3:W-:Y:S02]  /*d3a0*/  @!P1 ST.E.128 desc[UR36][R18.64], R68 ;  /* 0x0000004412009985 */ /* 0x0007e4000c101d24 */
.L_x_215:
[----:B------:R-:W-:Y:S05]  /*d3b0*/  BSYNC B1 ;  /* 0x0000000000017941 */ /* 0x000fea0003800000 */
.L_x_214:
[----:B----4-:R4:W0:Y:S01]  /*d3c0*/  SHFL.IDX PT, R0, R80, 0x2, 0x181f ;  /* 0x00581f0050007f89 */ /* 0x01082200000e0000 */
[----:B------:R-:W-:Y:S03]  /*d3d0*/  BSSY B1, `(.L_x_216) ;  /* 0x0000014000017945 */ /* 0x000fe60003800000 */
[----:B---3-5:R4:W3:Y:S01]  /*d3e0*/  SHFL.IDX PT, R8, R78, 0x2, 0x181f ;  /* 0x00581f004e087f89 */ /* 0x0288e200000e0000 */
[----:B------:R-:W-:Y:S05]  /*d3f0*/  @P0 BRA `(.L_x_217) ;  /* 0x0000000000440947 */ /* 0x000fea0003800000 */
[----:B------:R-:W-:Y:S02]  /*d400*/  ULDC UR4, c[0x0][0xac8] ;  /* 0x0002b20000047ab9 */ /* 0x000fe40000000800 */
[----:B------:R-:W-:Y:S02]  /*d410*/  ISETP.GE.AND P3, PT, R17, UR4, PT ;  /* 0x0000000411007c0c */ /* 0x000fe4000bf66270 */
[----:B------:R-:W-:Y:S02]  /*d420*/  ISETP.GE.AND P2, PT, R23, UR4, PT ;  /* 0x0000000417007c0c */ /* 0x000fe4000bf46270 */
[----:B------:R-:W-:Y:S02]  /*d430*/  ISETP.GE.AND P1, PT, R22, UR4, PT ;  /* 0x0000000416007c0c */ /* 0x000fe4000bf26270 */
[----:B------:R-:W-:-:S07]  /*d440*/  ISETP.GE.AND P0, PT, R212, UR4, PT ;  /* 0x00000004d4007c0c */ /* 0x000fce000bf06270 */
[-C--:B---3--:R-:W-:Y:S02]  /*d450*/  @!P3 LEA R2, P6, R17, R8.reuse, 0x1 ;  /* 0x000000081102b211 */ /* 0x088fe400078c08ff */
[-C--:B------:R-:W-:Y:S02]  /*d460*/  @!P2 LEA R4, P5, R23, R8.reuse, 0x1 ;  /* 0x000000081704a211 */ /* 0x080fe400078a08ff */
[----:B------:R-:W-:Y:S02]  /*d470*/  @!P1 LEA R6, P4, R22, R8, 0x1 ;  /* 0x0000000816069211 */ /* 0x000fe400078808ff */
[----:B0-----:R-:W-:Y:S02]  /*d480*/  @!P3 LEA.HI.X R3, R17, R0, R84, 0x1, P6 ;  /* 0x000000001103b211 */ /* 0x001fe400030f0c54 */
[----:B------:R-:W-:Y:S02]  /*d490*/  @!P0 LEA R8, P6, R212, R8, 0x1 ;  /* 0x00000008d4088211 */ /* 0x000fe400078c08ff */
[-C--:B------:R-:W-:Y:S01]  /*d4a0*/  @!P2 LEA.HI.X R5, R23, R0.reuse, R83, 0x1, P5 ;  /* 0x000000001705a211 */ /* 0x080fe200028f0c53 */
[----:B------:R0:W-:Y:S01]  /*d4b0*/  @!P3 ST.E.128 desc[UR36][R2.64], R12 ;  /* 0x0000000c0200b985 */ /* 0x0001e2000c101d24 */
[----:B------:R-:W-:-:S02]  /*d4c0*/  @!P1 LEA.HI.X R7, R22, R0, R81, 0x1, P4 ;  /* 0x0000000016079211 */ /* 0x000fc400020f0c51 */
[----:B------:R-:W-:Y:S01]  /*d4d0*/  @!P0 LEA.HI.X R9, R212, R0, R227, 0x1, P6 ;  /* 0x00000000d4098211 */ /* 0x000fe200030f0ce3 */
[----:B------:R0:W-:Y:S04]  /*d4e0*/  @!P2 ST.E.128 desc[UR36][R4.64], R36 ;  /* 0x000000240400a985 */ /* 0x0001e8000c101d24 */
[----:B------:R0:W-:Y:S04]  /*d4f0*/  @!P1 ST.E.128 desc[UR36][R6.64], R44 ;  /* 0x0000002c06009985 */ /* 0x0001e8000c101d24 */
[----:B------:R0:W-:Y:S02]  /*d500*/  @!P0 ST.E.128 desc[UR36][R8.64], R60 ;  /* 0x0000003c08008985 */ /* 0x0001e4000c101d24 */
.L_x_217:
[----:B------:R-:W-:Y:S05]  /*d510*/  BSYNC B1 ;  /* 0x0000000000017941 */ /* 0x000fea0003800000 */
.L_x_216:
[----:B0-----:R-:W-:Y:S01]  /*d520*/  VIADD R0, R82, 0x60 ;  /* 0x0000006052007836 */ /* 0x001fe20000000000 */
[----:B--2-4-:R-:W0:Y:S04]  /*d530*/  SHFL.IDX PT, R80, R80, 0x3, 0x181f ;  /* 0x00781f0050507f89 */ /* 0x014e2800000e0000 */
[----:B------:R-:W-:Y:S01]  /*d540*/  ISETP.GE.AND P0, PT, R0, R79, PT ;  /* 0x0000004f0000720c */ /* 0x000fe20003f06270 */
[----:B------:R-:W2:-:S12]  /*d550*/  SHFL.IDX PT, R78, R78, 0x3, 0x181f ;  /* 0x00781f004e4e7f89 */ /* 0x000e9800000e0000 */
[----:B------:R-:W-:Y:S05]  /*d560*/  @P0 BRA `(.L_x_218) ;  /* 0x0000000c00e80947 */ /* 0x000fea0003800000 */
[----:B------:R-:W-:Y:S02]  /*d570*/  ULDC UR4, c[0x0][0xac8] ;  /* 0x0002b20000047ab9 */ /* 0x000fe40000000800 */
[----:B------:R-:W-:Y:S02]  /*d580*/  ISETP.GE.AND P3, PT, R17, UR4, PT ;  /* 0x0000000411007c0c */ /* 0x000fe4000bf66270 */
[----:B------:R-:W-:Y:S02]  /*d590*/  ISETP.GE.AND P4, PT, R23, UR4, PT ;  /* 0x0000000417007c0c */ /* 0x000fe4000bf86270 */
[----:B------:R-:W-:-:S09]  /*d5a0*/  ISETP.GE.AND P5, PT, R22, UR4, PT ;  /* 0x0000000416007c0c */ /* 0x000fd2000bfa6270 */
[-C--:B--2---:R-:W-:Y:S02]  /*d5b0*/  @!P3 LEA R2, P0, R17, R78.reuse, 0x1 ;  /* 0x0000004e1102b211 */ /* 0x084fe400078008ff */
[-C--:B------:R-:W-:Y:S02]  /*d5c0*/  @!P4 LEA R4, P1, R23, R78.reuse, 0x1 ;  /* 0x0000004e1704c211 */ /* 0x080fe400078208ff */
[C---:B------:R-:W-:Y:S02]  /*d5d0*/  @!P5 LEA R6, P2, R22.reuse, R78, 0x1 ;  /* 0x0000004e1606d211 */ /* 0x040fe400078408ff */
[-C--:B0-----:R-:W-:Y:S02]  /*d5e0*/  @!P3 LEA.HI.X R3, R17, R80.reuse, R84, 0x1, P0 ;  /* 0x000000501103b211 */ /* 0x081fe400000f0c54 */
[-C--:B------:R-:W-:Y:S02]  /*d5f0*/  @!P4 LEA.HI.X R5, R23, R80.reuse, R83, 0x1, P1 ;  /* 0x000000501705c211 */ /* 0x080fe400008f0c53 */
[----:B------:R-:W-:Y:S01]  /*d600*/  @!P5 LEA.HI.X R7, R22, R80, R81, 0x1, P2 ;  /* 0x000000501607d211 */ /* 0x000fe200010f0c51 */
[----:B------:R0:W-:Y:S01]  /*d610*/  @!P3 ST.E.128 desc[UR36][R2.64], R24 ;  /* 0x000000180200b985 */ /* 0x0001e2000c101d24 */
[----:B------:R-:W-:-:S03]  /*d620*/  ISETP.GE.AND P0, PT, R212, UR4, PT ;  /* 0x00000004d4007c0c */ /* 0x000fc6000bf06270 */
[----:B------:R0:W-:Y:S04]  /*d630*/  @!P4 ST.E.128 desc[UR36][R4.64], R40 ;  /* 0x000000280400c985 */ /* 0x0001e8000c101d24 */
[----:B------:R0:W-:Y:S06]  /*d640*/  @!P5 ST.E.128 desc[UR36][R6.64], R48 ;  /* 0x000000300600d985 */ /* 0x0001ec000c101d24 */
[----:B------:R-:W-:Y:S05]  /*d650*/  @P0 BRA `(.L_x_218) ;  /* 0x0000000c00ac0947 */ /* 0x000fea0003800000 */
[----:B0-----:R-:W-:-:S04]  /*d660*/  LEA R2, P0, R212, R78, 0x1 ;  /* 0x0000004ed4027211 */ /* 0x001fc800078008ff */
[----:B------:R-:W-:-:S05]  /*d670*/  LEA.HI.X R3, R212, R80, R227, 0x1, P0 ;  /* 0x00000050d4037211 */ /* 0x000fca00000f0ce3 */
[----:B------:R0:W-:Y:S01]  /*d680*/  ST.E.128 desc[UR36][R2.64], R52 ;  /* 0x0000003402007985 */ /* 0x0001e2000c101d24 */
[----:B------:R-:W-:Y:S05]  /*d690*/  BRA `(.L_x_218) ;  /* 0x0000000c009c7947 */ /* 0x000fea0003800000 */
.L_x_210:
[----:B------:R-:W-:Y:S01]  /*d6a0*/  R2UR UR4, R215 ;  /* 0x00000000d70472ca */ /* 0x000fe200000e0000 */
[----:B------:R-:W-:Y:S01]  /*d6b0*/  ULDC.64 UR8, c[0x0][0xc00] ;  /* 0x0003000000087ab9 */ /* 0x000fe20000000a00 */
[----:B------:R-:W0:Y:S01]  /*d6c0*/  LDC R11, c[0x0][0xbe8] ;  /* 0x0002fa00ff0b7b82 */ /* 0x000e220000000800 */
[----:B------:R-:W-:Y:S01]  /*d6d0*/  UISETP.NE.U32.AND UP0, UPT, UR8, URZ, UPT ;  /* 0x0000003f0800728c */ /* 0x000fe2000bf05070 */
[----:B------:R-:W-:-:S03]  /*d6e0*/  R2UR UR10, R214 ;  /* 0x00000000d60a72ca */ /* 0x000fc600000e0000 */
[----:B------:R-:W-:-:S03]  /*d6f0*/  UISETP.NE.AND.EX UP0, UPT, UR9, URZ, UPT, UP0 ;  /* 0x0000003f0900728c */ /* 0x000fc6000bf05300 */
[----:B------:R-:W-:-:S03]  /*d700*/  ULDC.64 UR8, c[0x0][0xc00] ;  /* 0x0003000000087ab9 */ /* 0x000fc60000000a00 */
[----:B------:R-:W-:Y:S01]  /*d710*/  UIMAD.WIDE UR8, UR4, 0x4, UR8 ;  /* 0x00000004040878a5 */ /* 0x000fe2000f8e0208 */
[----:B------:R-:W-:-:S05]  /*d720*/  PLOP3.LUT P2, PT, PT, PT, UP0, 0x80, 0x0 ;  /* 0x000000000000781c */ /* 0x000fca0003f4f008 */
[----:B------:R-:W-:Y:S02]  /*d730*/  IMAD.U32 R2, RZ, RZ, UR8 ;  /* 0x00000008ff027e24 */ /* 0x000fe4000f8e00ff */
[----:B------:R-:W-:Y:S01]  /*d740*/  IMAD.U32 R3, RZ, RZ, UR9 ;  /* 0x00000009ff037e24 */ /* 0x000fe2000f8e00ff */
[----:B------:R-:W-:Y:S02]  /*d750*/  ULDC.64 UR8, c[0x0][0xc08] ;  /* 0x0003020000087ab9 */ /* 0x000fe40000000a00 */
[----:B------:R-:W-:-:S03]  /*d760*/  UISETP.NE.U32.AND UP1, UPT, UR8, URZ, UPT ;  /* 0x0000003f0800728c */ /* 0x000fc6000bf25070 */
[----:B------:R-:W2:Y:S01]  /*d770*/  @P2 LDG.E R6, desc[UR36][R2.64] ;  /* 0x0000002402062981 */ /* 0x000ea2000c1e1900 */
[----:B------:R-:W-:-:S06]  /*d780*/  UISETP.NE.AND.EX UP1, UPT, UR9, URZ, UPT, UP1 ;  /* 0x0000003f0900728c */ /* 0x000fcc000bf25310 */
[----:B------:R-:W-:-:S05]  /*d790*/  PLOP3.LUT P3, PT, PT, PT, UP1, 0x80, 0x0 ;  /* 0x000000000000781c */ /* 0x000fca0003f6f018 */
[----:B------:R-:W-:Y:S02]  /*d7a0*/  @UP1 ULDC.64 UR8, c[0x0][0xc08] ;  /* 0x0003020000081ab9 */ /* 0x000fe40000000a00 */
[----:B------:R-:W-:-:S03]  /*d7b0*/  @UP1 UIMAD.WIDE UR8, UR4, 0x4, UR8 ;  /* 0x00000004040818a5 */ /* 0x000fc6000f8e0208 */
[----:B------:R-:W-:Y:S02]  /*d7c0*/  ULDC UR4, c[0x0][0xa88] ;  /* 0x0002a20000047ab9 */ /* 0x000fe40000000800 */
[----:B------:R-:W-:Y:S01]  /*d7d0*/  IMAD.U32 R0, RZ, RZ, UR4 ;  /* 0x00000004ff007e24 */ /* 0x000fe2000f8e00ff */
[----:B------:R-:W-:Y:S01]  /*d7e0*/  MOV R5, UR9 ;  /* 0x0000000900057c02 */ /* 0x000fe20008000f00 */
[----:B------:R-:W-:-:S05]  /*d7f0*/  IMAD.U32 R4, RZ, RZ, UR8 ;  /* 0x00000008ff047e24 */ /* 0x000fca000f8e00ff */
[----:B------:R1:W5:Y:S01]  /*d800*/  @P3 LDG.E R0, desc[UR36][R4.64] ;  /* 0x0000002404003981 */ /* 0x000362000c1e1900 */
[----:B0-----:R-:W-:Y:S01]  /*d810*/  ISETP.NE.AND P0, PT, R11, 0x1, PT ;  /* 0x000000010b00780c */ /* 0x001fe20003f05270 */
[----:B------:R-:W-:Y:S01]  /*d820*/  UMOV UR4, URZ ;  /* 0x0000003f00047c82 */ /* 0x000fe20008000000 */
[----:B------:R-:W-:Y:S01]  /*d830*/  USHF.R.S32.HI UR12, URZ, 0x1f, UR10 ;  /* 0x0000001f3f0c7899 */ /* 0x000fe2000801140a */
[----:B------:R-:W0:Y:S10]  /*d840*/  S2R R7, SR_TID.X ;  /* 0x0000000000077919 */ /* 0x000e340000002100 */
[----:B------:R-:W3:Y:S01]  /*d850*/  @P0 LDC R9, c[0x0][0xbec] ;  /* 0x0002fb00ff090b82 */ /* 0x000ee20000000800 */
[----:B0-----:R-:W-:-:S05]  /*d860*/  VIADD R7, R7, 0xffffff80 ;  /* 0xffffff8007077836 */ /* 0x001fca0000000000 */
[----:B------:R-:W-:Y:S02]  /*d870*/  ISETP.GE.AND P1, PT, R7, 0x80, PT ;  /* 0x000000800700780c */ /* 0x000fe40003f26270 */
[----:B--2---:R-:W-:-:S13]  /*d880*/  @P2 R2UR UR4, R6 ;  /* 0x00000000060422ca */ /* 0x004fda00000e0000 */
[----:B------:R-:W-:Y:S01]  /*d890*/  USHF.R.S32.HI UR11, URZ, 0x1f, UR4 ;  /* 0x0000001f3f0b7899 */ /* 0x000fe20008011404 */
[----:B-1-3--:R-:W-:Y:S11]  /*d8a0*/  @P3 BRA `(.L_x_219) ;  /* 0x0000000000103947 */ /* 0x00aff60003800000 */
[----:B------:R-:W-:Y:S05]  /*d8b0*/  @!P2 BRA `(.L_x_219) ;  /* 0x00000000000ca947 */ /* 0x000fea0003800000 */
[----:B------:R-:W2:Y:S04]  /*d8c0*/  LDG.E R5, desc[UR36][R2.64] ;  /* 0x0000002402057981 */ /* 0x000ea8000c1e1900 */
[----:B-----5:R-:W2:Y:S02]  /*d8d0*/  LDG.E R0, desc[UR36][R2.64+0x4] ;  /* 0x0000042402007981 */ /* 0x020ea4000c1e1900 */
[----:B--2---:R-:W-:-:S07]  /*d8e0*/  IMAD.IADD R0, R0, 0x1, -R5 ;  /* 0x0000000100007824 */ /* 0x004fce00078e0a05 */
.L_x_219:
[----:B------:R-:W-:Y:S01]  /*d8f0*/  R2UR UR9, R215 ;  /* 0x00000000d70972ca */ /* 0x000fe200000e0000 */
[----:B------:R-:W-:Y:S01]  /*d900*/  BSSY B1, `(.L_x_220) ;  /* 0x0000031000017945 */ /* 0x000fe20003800000 */
[----:B------:R-:W-:-:S11]  /*d910*/  R2UR UR8, R218 ;  /* 0x00000000da0872ca */ /* 0x000fd600000e0000 */
[----:B------:R-:W-:Y:S02]  /*d920*/  USEL UR13, UR9, URZ, !UP0 ;  /* 0x0000003f090d7287 */ /* 0x000fe4000c000000 */
[----:B------:R-:W-:Y:S01]  /*d930*/  USEL UR14, UR8, URZ, !UP0 ;  /* 0x0000003f080e7287 */ /* 0x000fe2000c000000 */
[----:B------:R-:W-:Y:S11]  /*d940*/  @P1 BRA `(.L_x_221) ;  /* 0x0000000000b01947 */ /* 0x000ff60003800000 */
[----:B------:R-:W0:Y:S01]  /*d950*/  S2R R3, SR_TID.X ;  /* 0x0000000000037919 */ /* 0x000e220000002100 */
[----:B------:R-:W1:Y:S01]  /*d960*/  LDC R7, c[0x0][0xbe8] ;  /* 0x0002fa00ff077b82 */ /* 0x000e620000000800 */
[----:B------:R-:W-:-:S13]  /*d970*/  R2UR UR8, R216 ;  /* 0x00000000d80872ca */ /* 0x000fda00000e0000 */
[----:B------:R-:W-:-:S04]  /*d980*/  IMAD.U32 R2, RZ, RZ, UR8 ;  /* 0x00000008ff027e24 */ /* 0x000fc8000f8e00ff */
[----:B0-----:R-:W-:Y:S02]  /*d990*/  IMAD R2, R2, 0x80, R3 ;  /* 0x0000008002027824 */ /* 0x001fe400078e0203 */
[----:B-1---5:R-:W-:Y:S02]  /*d9a0*/  IMAD R3, R0, R7, RZ ;  /* 0x0000000700037224 */ /* 0x022fe400078e02ff */
[----:B------:R-:W-:-:S05]  /*d9b0*/  VIADD R4, R2, 0xffffff80 ;  /* 0xffffff8002047836 */ /* 0x000fca0000000000 */
[----:B------:R-:W-:-:S13]  /*d9c0*/  ISETP.GE.AND P1, PT, R4, R3, PT ;  /* 0x000000030400720c */ /* 0x000fda0003f26270 */
[----:B------:R-:W-:Y:S05]  /*d9d0*/  @P1 BRA `(.L_x_221) ;  /* 0x00000000008c1947 */ /* 0x000fea0003800000 */
[----:B------:R-:W-:Y:S01]  /*d9e0*/  ISETP.NE.AND P1, PT, R7, 0x1, PT ;  /* 0x000000010700780c */ /* 0x000fe20003f25270 */
[----:B------:R-:W-:Y:S01]  /*d9f0*/  ULDC.64 UR16, c[0x0][0xb90] ;  /* 0x0002e40000107ab9 */ /* 0x000fe20000000a00 */
[----:B------:R-:W-:Y:S01]  /*da00*/  R2UR UR15, R214 ;  /* 0x00000000d60f72ca */ /* 0x000fe200000e0000 */
[----:B------:R-:W-:Y:S01]  /*da10*/  UIMAD UR10, UR12, UR16, URZ ;  /* 0x000000100c0a72a4 */ /* 0x000fe2000f8e023f */
[----:B------:R-:W-:Y:S01]  /*da20*/  MOV R2, R4 ;  /* 0x0000000400027202 */ /* 0x000fe20000000f00 */
[----:B------:R-:W-:Y:S01]  /*da30*/  UMOV UR8, UR4 ;  /* 0x0000000400087c82 */ /* 0x000fe20008000000 */
[----:B------:R-:W-:-:S07]  /*da40*/  UMOV UR9, UR11 ;  /* 0x0000000b00097c82 */ /* 0x000fce0008000000 */
[----:B------:R-:W0:Y:S02]  /*da50*/  @P1 LDC R3, c[0x0][0xbec] ;  /* 0x0002fb00ff031b82 */ /* 0x000e240000000800 */
[----:B------:R-:W-:Y:S02]  /*da60*/  UIMAD.WIDE.U32 UR8, UR15, UR16, UR8 ;  /* 0x000000100f0872a5 */ /* 0x000fe4000f8e0008 */
[----:B------:R-:W-:-:S03]  /*da70*/  UIMAD UR10, UR15, UR17, UR10 ;  /* 0x000000110f0a72a4 */ /* 0x000fc6000f8e020a */
[----:B------:R-:W-:Y:S01]  /*da80*/  ULDC.64 UR16, c[0x0][0xb98] ;  /* 0x0002e60000107ab9 */ /* 0x000fe20000000a00 */
[----:B------:R-:W1:Y:S01]  /*da90*/  @P1 LDC R6, c[0x0][0xbf0] ;  /* 0x0002fc00ff061b82 */ /* 0x000e620000000800 */
[----:B------:R-:W-:Y:S02]  /*daa0*/  UIADD3 UR9, UR9, UR10, URZ ;  /* 0x0000000a09097290 */ /* 0x000fe4000fffe03f */
[----:B------:R-:W-:Y:S02]  /*dab0*/  UIMAD UR10, UR14, UR16, URZ ;  /* 0x000000100e0a72a4 */ /* 0x000fe4000f8e023f */
[----:B------:R-:W-:Y:S02]  /*dac0*/  UIMAD.WIDE.U32 UR8, UR13, UR16, UR8 ;  /* 0x000000100d0872a5 */ /* 0x000fe4000f8e0008 */
[----:B------:R-:W-:-:S03]  /*dad0*/  UIMAD UR10, UR13, UR17, UR10 ;  /* 0x000000110d0a72a4 */ /* 0x000fc6000f8e020a */
[----:B------:R-:W-:Y:S01]  /*dae0*/  ULDC.64 UR16, c[0x0][0xb88] ;  /* 0x0002e20000107ab9 */ /* 0x000fe20000000a00 */
[----:B0-----:R-:W-:-:S05]  /*daf0*/  @P1 IMAD.HI.U32 R3, R4, R3, RZ ;  /* 0x0000000304031227 */ /* 0x001fca00078e00ff */
[----:B-1----:R-:W-:Y:S01]  /*db00*/  @P1 SHF.R.U32.HI R2, RZ, R6, R3 ;  /* 0x00000006ff021219 */ /* 0x002fe20000011603 */
[----:B------:R-:W-:-:S03]  /*db10*/  IMAD.U32 R6, RZ, RZ, UR10 ;  /* 0x0000000aff067e24 */ /* 0x000fc6000f8e00ff */
[--C-:B------:R-:W-:Y:S01]  /*db20*/  SHF.R.S32.HI R3, RZ, 0x1f, R2.reuse ;  /* 0x0000001fff037819 */ /* 0x100fe20000011402 */
[----:B------:R-:W-:Y:S01]  /*db30*/  IMAD.MOV R5, RZ, RZ, -R2 ;  /* 0x000000ffff057224 */ /* 0x000fe200078e0a02 */
[----:B------:R-:W-:-:S03]  /*db40*/  IADD3 R2, P1, R2, UR8, RZ ;  /* 0x0000000802027c10 */ /* 0x000fc6000ff3e0ff */
[----:B------:R-:W-:Y:S01]  /*db50*/  IMAD R5, R7, R5, R4 ;  /* 0x0000000507057224 */ /* 0x000fe200078e0204 */
[----:B------:R-:W-:Y:S01]  /*db60*/  IADD3.X R3, R3, UR9, R6, P1, !PT ;  /* 0x0000000903037c10 */ /* 0x000fe20008ffe406 */
[----:B------:R-:W-:-:S03]  /*db70*/  ULDC.64 UR8, c[0x0][0xb50] ;  /* 0x0002d40000087ab9 */ /* 0x000fc60000000a00 */
[----:B------:R-:W-:Y:S01]  /*db80*/  SHF.R.S32.HI R4, RZ, 0x1f, R5 ;  /* 0x0000001fff047819 */ /* 0x000fe20000011405 */
[----:B------:R-:W-:-:S04]  /*db90*/  IMAD.WIDE.U32 R2, R5, UR16, R2 ;  /* 0x0000001005027c25 */ /* 0x000fc8000f8e0002 */
[----:B------:R-:W-:-:S04]  /*dba0*/  IMAD R4, R4, UR16, RZ ;  /* 0x0000001004047c24 */ /* 0x000fc8000f8e02ff */
[----:B------:R-:W-:Y:S01]  /*dbb0*/  IMAD R7, R5, UR17, R4 ;  /* 0x0000001105077c24 */ /* 0x000fe2000f8e0204 */
[----:B------:R-:W-:-:S03]  /*dbc0*/  LEA R4, P1, R2, UR8, 0x2 ;  /* 0x0000000802047c11 */ /* 0x000fc6000f8210ff */
[----:B------:R-:W-:-:S05]  /*dbd0*/  IMAD.IADD R3, R3, 0x1, R7 ;  /* 0x0000000103037824 */ /* 0x000fca00078e0207 */
[----:B------:R-:W-:Y:S01]  /*dbe0*/  LEA.HI.X R5, R2, UR9, R3, 0x2, P1 ;  /* 0x0000000902057c11 */ /* 0x000fe200088f1403 */
[----:B------:R-:W-:-:S05]  /*dbf0*/  IMAD.MOV.U32 R3, RZ, RZ, -0x800000 ;  /* 0xff800000ff037424 */ /* 0x000fca00078e00ff */
[----:B------:R0:W-:Y:S02]  /*dc00*/  STG.E desc[UR36][R4.64], R3 ;  /* 0x0000000304007986 */ /* 0x0001e4000c101924 */
.L_x_221:
[----:B------:R-:W-:Y:S05]  /*dc10*/  BSYNC B1 ;  /* 0x0000000000017941 */ /* 0x000fea0003800000 */
.L_x_220:
[----:B------:R-:W-:Y:S01]  /*dc20*/  R2UR UR15, R216 ;  /* 0x00000000d80f72ca */ /* 0x000fe200000e0000 */
[----:B0-----:R-:W0:Y:S01]  /*dc30*/  @P0 LDC R3, c[0x0][0xbf0] ;  /* 0x0002fc00ff030b82 */ /* 0x001e220000000800 */
[----:B------:R-:W-:Y:S01]  /*dc40*/  ULDC.64 UR16, c[0x0][0xaa0] ;  /* 0x0002a80000107ab9 */ /* 0x000fe20000000a00 */
[----:B------:R-:W-:Y:S01]  /*dc50*/  R2UR UR18, R214 ;  /* 0x00000000d61272ca */ /* 0x000fe200000e0000 */
[----:B------:R-:W-:Y:S01]  /*dc60*/  UIMAD UR10, UR11, UR16, URZ ;  /* 0x000000100b0a72a4 */ /* 0x000fe2000f8e023f */
[----:B------:R-:W-:Y:S01]  /*dc70*/  IMAD R2, R213, 0x20, R217 ;  /* 0x00000020d5027824 */ /* 0x000fe200078e02d9 */
[----:B------:R-:W-:Y:S01]  /*dc80*/  UIMAD.WIDE.U32 UR8, UR4, UR16, URZ ;  /* 0x00000010040872a5 */ /* 0x000fe2000f8e003f */
[----:B------:R-:W-:Y:S01]  /*dc90*/  BSSY B1, `(.L_x_222) ;  /* 0x0000045000017945 */ /* 0x000fe20003800000 */
[----:B------:R-:W-:Y:S01]  /*dca0*/  UIMAD UR10, UR4, UR17, UR10 ;  /* 0x00000011040a72a4 */ /* 0x000fe2000f8e020a */
[----:B------:R-:W-:Y:S02]  /*dcb0*/  SHF.R.S32.HI R18, RZ, 0x1f, R22 ;  /* 0x0000001fff127819 */ /* 0x000fe40000011416 */
[----:B------:R-:W-:Y:S01]  /*dcc0*/  ULDC.64 UR16, c[0x0][0xae8] ;  /* 0x0002ba0000107ab9 */ /* 0x000fe20000000a00 */
[----:B------:R-:W-:Y:S01]  /*dcd0*/  UIADD3 UR9, UR9, UR10, URZ ;  /* 0x0000000a09097290 */ /* 0x000fe2000fffe03f */
[----:B------:R-:W-:Y:S01]  /*dce0*/  MOV R5, UR15 ;  /* 0x0000000f00057c02 */ /* 0x000fe20008000f00 */
[----:B------:R-:W-:Y:S01]  /*dcf0*/  UIMAD UR4, UR12, UR16, URZ ;  /* 0x000000100c0472a4 */ /* 0x000fe2000f8e023f */
[----:B------:R-:W-:Y:S01]  /*dd00*/  IMAD.U32 R8, RZ, RZ, UR15 ;  /* 0x0000000fff087e24 */ /* 0x000fe2000f8e00ff */
[----:B------:R-:W-:Y:S01]  /*dd10*/  UIMAD.WIDE.U32 UR8, UR18, UR16, UR8 ;  /* 0x00000010120872a5 */ /* 0x000fe2000f8e0008 */
[----:B------:R-:W-:Y:S01]  /*dd20*/  SHF.R.S32.HI R19, RZ, 0x1f, R23 ;  /* 0x0000001fff137819 */ /* 0x000fe20000011417 */
[----:B------:R-:W-:Y:S01]  /*dd30*/  IMAD R6, R5, 0x80, R2 ;  /* 0x0000008005067824 */ /* 0x000fe200078e0202 */
[----:B------:R-:W-:Y:S01]  /*dd40*/  UIMAD UR4, UR18, UR17, UR4 ;  /* 0x00000011120472a4 */ /* 0x000fe2000f8e0204 */
[----:B------:R-:W-:Y:S01]  /*dd50*/  IMAD R8, R8, 0x80, R217 ;  /* 0x0000008008087824 */ /* 0x000fe200078e02d9 */
[----:B------:R-:W-:Y:S01]  /*dd60*/  ULDC.64 UR10, c[0x0][0xaf0] ;  /* 0x0002bc00000a7ab9 */ /* 0x000fe20000000a00 */
[----:B------:R-:W-:Y:S01]  /*dd70*/  @P0 IMAD.HI.U32 R2, R6, R9, RZ ;  /* 0x0000000906020227 */ /* 0x000fe200078e00ff */
[----:B------:R-:W-:Y:S01]  /*dd80*/  UIADD3 UR9, UR9, UR4, URZ ;  /* 0x0000000409097290 */ /* 0x000fe2000fffe03f */
[----:B------:R-:W-:Y:S01]  /*dd90*/  SHF.R.S32.HI R20, RZ, 0x1f, R17 ;  /* 0x0000001fff147819 */ /* 0x000fe20000011411 */
[----:B------:R-:W-:Y:S01]  /*dda0*/  UIMAD UR4, UR14, UR10, URZ ;  /* 0x0000000a0e0472a4 */ /* 0x000fe2000f8e023f */
[----:B------:R-:W-:Y:S01]  /*ddb0*/  IMAD.MOV.U32 R5, RZ, RZ, R6 ;  /* 0x000000ffff057224 */ /* 0x000fe200078e0006 */
[----:B0-----:R-:W-:Y:S01]  /*ddc0*/  @P0 SHF.R.U32.HI R5, RZ, R3, R2 ;  /* 0x00000003ff050219 */ /* 0x001fe20000011602 */
[----:B------:R-:W-:-:S02]  /*ddd0*/  UIMAD.WIDE.U32 UR8, UR13, UR10, UR8 ;  /* 0x0000000a0d0872a5 */ /* 0x000fc4000f8e0008 */
[----:B------:R-:W-:Y:S01]  /*dde0*/  UIMAD UR4, UR13, UR11, UR4 ;  /* 0x0000000b0d0472a4 */ /* 0x000fe2000f8e0204 */
[--C-:B------:R-:W-:Y:S01]  /*ddf0*/  SHF.R.S32.HI R2, RZ, 0x1f, R5.reuse ;  /* 0x0000001fff027819 */ /* 0x100fe20000011405 */
[----:B------:R-:W-:Y:S01]  /*de00*/  IMAD.MOV R7, RZ, RZ, -R5 ;  /* 0x000000ffff077224 */ /* 0x000fe200078e0a05 */
[----:B------:R-:W-:Y:S01]  /*de10*/  ULDC.64 UR10, c[0x0][0xae0] ;  /* 0x0002b800000a7ab9 */ /* 0x000fe20000000a00 */
[----:B------:R-:W-:Y:S02]  /*de20*/  UIADD3 UR4, UR9, UR4, URZ ;  /* 0x0000000409047290 */ /* 0x000fe4000fffe03f */
[----:B------:R-:W-:Y:S02]  /*de30*/  IMAD.U32 R3, RZ, RZ, UR9 ;  /* 0x00000009ff037e24 */ /* 0x000fe4000f8e00ff */
[----:B------:R-:W-:Y:S02]  /*de40*/  IMAD R4, R2, UR10, RZ ;  /* 0x0000000a02047c24 */ /* 0x000fe4000f8e02ff */
[----:B------:R-:W-:Y:S01]  /*de50*/  IMAD R7, R11, R7, R6 ;  /* 0x000000070b077224 */ /* 0x000fe200078e0206 */
[----:B------:R-:W-:Y:S01]  /*de60*/  MOV R3, UR4 ;  /* 0x0000000400037c02 */ /* 0x000fe20008000f00 */
[----:B------:R-:W-:Y:S01]  /*de70*/  IMAD.U32 R2, RZ, RZ, UR8 ;  /* 0x00000008ff027e24 */ /* 0x000fe2000f8e00ff */
[----:B------:R-:W-:Y:S01]  /*de80*/  ULDC.64 UR8, c[0x0][0xad8] ;  /* 0x0002b60000087ab9 */ /* 0x000fe20000000a00 */
[C---:B------:R-:W-:Y:S01]  /*de90*/  IMAD R9, R5.reuse, UR11, R4 ;  /* 0x0000000b05097c24 */ /* 0x040fe2000f8e0204 */
[----:B------:R-:W-:Y:S01]  /*dea0*/  SHF.R.S32.HI R4, RZ, 0x1f, R7 ;  /* 0x0000001fff047819 */ /* 0x000fe20000011407 */
[----:B------:R-:W-:-:S04]  /*deb0*/  IMAD.WIDE.U32 R2, R5, UR10, R2 ;  /* 0x0000000a05027c25 */ /* 0x000fc8000f8e0002 */
[----:B------:R-:W-:Y:S02]  /*dec0*/  IMAD.IADD R3, R3, 0x1, R9 ;  /* 0x0000000103037824 */ /* 0x000fe400078e0209 */
[----:B------:R-:W-:Y:S02]  /*ded0*/  IMAD R4, R4, UR8, RZ ;  /* 0x0000000804047c24 */ /* 0x000fe4000f8e02ff */
[----:B-----5:R-:W-:Y:S02]  /*dee0*/  IMAD R11, R0, R11, RZ ;  /* 0x0000000b000b7224 */ /* 0x020fe400078e02ff */
[C---:B------:R-:W-:Y:S02]  /*def0*/  IMAD R5, R7.reuse, UR9, R4 ;  /* 0x0000000907057c24 */ /* 0x040fe4000f8e0204 */
[----:B------:R-:W-:Y:S01]  /*df00*/  IMAD.WIDE.U32 R2, R7, UR8, R2 ;  /* 0x0000000807027c25 */ /* 0x000fe2000f8e0002 */
[----:B------:R-:W-:Y:S01]  /*df10*/  ISETP.GE.AND P2, PT, R8, R11, PT ;  /* 0x0000000b0800720c */ /* 0x000fe20003f46270 */
[----:B------:R-:W-:-:S02]  /*df20*/  ULDC.64 UR8, c[0x0][0xa80] ;  /* 0x0002a00000087ab9 */ /* 0x000fc40000000a00 */
[----:B------:R-:W-:Y:S01]  /*df30*/  VIADD R0, R8, 0x20 ;  /* 0x0000002008007836 */ /* 0x000fe20000000000 */
[----:B------:R-:W-:Y:S02]  /*df40*/  IADD3 R3, R3, R5, RZ ;  /* 0x0000000503037210 */ /* 0x000fe40007ffe0ff */
[----:B------:R-:W-:Y:S02]  /*df50*/  LEA R4, P3, R2, UR8, 0x1 ;  /* 0x0000000802047c11 */ /* 0x000fe4000f8608ff */
[-C--:B------:R-:W-:Y:S01]  /*df60*/  ISETP.GE.AND P1, PT, R0, R11.reuse, PT ;  /* 0x0000000b0000720c */ /* 0x080fe20003f26270 */
[----:B------:R-:W-:Y:S01]  /*df70*/  VIADD R0, R8, 0x40 ;  /* 0x0000004008007836 */ /* 0x000fe20000000000 */
[----:B------:R-:W-:Y:S02]  /*df80*/  LEA.HI.X R5, R2, UR9, R3, 0x1, P3 ;  /* 0x0000000902057c11 */ /* 0x000fe400098f0c03 */
[----:B------:R0:W1:Y:S02]  /*df90*/  SHFL.IDX PT, R2, R4, RZ, 0x181f ;  /* 0x00181fff04027589 */ /* 0x00006400000e0000 */
[----:B------:R-:W-:-:S02]  /*dfa0*/  ISETP.GE.AND P0, PT, R0, R11, PT ;  /* 0x0000000b0000720c */ /* 0x000fc40003f06270 */
[----:B------:R0:W2:Y:S01]  /*dfb0*/  SHFL.IDX PT, R0, R5, RZ, 0x181f ;  /* 0x00181fff05007589 */ /* 0x0000a200000e0000 */
[----:B------:R-:W-:Y:S10]  /*dfc0*/  @P2 BRA `(.L_x_223) ;  /* 0x0000000000442947 */ /* 0x000ff40003800000 */
        /* <DEDUP_REMOVED lines=8> */
[----:B------:R3:W-:Y:S01]  /*e050*/  @!P5 ST.E.128 desc[UR36][R6.64], RZ ;  /* 0x000000ff0600d985 */ /* 0x0007e2000c101d24 */
[----:B------:R-:W-:Y:S02]  /*e060*/  @!P4 LEA.HI.X R13, R23, R0, R19, 0x1, P6 ;  /* 0x00000000170dc211 */ /* 0x000fe400030f0c13 */
[----:B------:R-:W-:-:S03]  /*e070*/  @!P3 LEA R14, P6, R22, R2, 0x1 ;  /* 0x00000002160eb211 */ /* 0x000fc600078c08ff */
[----:B------:R3:W-:Y:S01]  /*e080*/  @!P4 ST.E.128 desc[UR36][R12.64], RZ ;  /* 0x000000ff0c00c985 */ /* 0x0007e2000c101d24 */
[----:B------:R-:W-:Y:S02]  /*e090*/  @!P3 LEA.HI.X R15, R22, R0, R18, 0x1, P6 ;  /* 0x00000000160fb211 */ /* 0x000fe400030f0c12 */
[----:B------:R-:W-:-:S03]  /*e0a0*/  @!P2 LEA R2, P6, R212, R2, 0x1 ;  /* 0x00000002d402a211 */ /* 0x000fc600078c08ff */
[----:B------:R3:W-:Y:S01]  /*e0b0*/  @!P3 ST.E.128 desc[UR36][R14.64], RZ ;  /* 0x000000ff0e00b985 */ /* 0x0007e2000c101d24 */
[----:B------:R-:W-:-:S05]  /*e0c0*/  @!P2 LEA.HI.X R3, R212, R0, R227, 0x1, P6 ;  /* 0x00000000d403a211 */ /* 0x000fca00030f0ce3 */
[----:B------:R3:W-:Y:S04]  /*e0d0*/  @!P2 ST.E.128 desc[UR36][R2.64], RZ ;  /* 0x000000ff0200a985 */ /* 0x0007e8000c101d24 */
.L_x_223:
[----:B------:R-:W-:Y:S05]  /*e0e0*/  BSYNC B1 ;  /* 0x0000000000017941 */ /* 0x000fea0003800000 */
.L_x_222:
[----:B--2---:R2:W4:Y:S01]  /*e0f0*/  SHFL.IDX PT, R0, R5, 0x1, 0x181f ;  /* 0x00381f0005007f89 */ /* 0x00452200000e0000 */
[----:B------:R-:W-:Y:S03]  /*e100*/  BSSY B1, `(.L_x_224) ;  /* 0x0000014000017945 */ /* 0x000fe60003800000 */
[----:B-1-3--:R2:W1:Y:S01]  /*e110*/  SHFL.IDX PT, R2, R4, 0x1, 0x181f ;  /* 0x00381f0004027f89 */ /* 0x00a46200000e0000 */
[----:B------:R-:W-:Y:S05]  /*e120*/  @P1 BRA `(.L_x_225) ;  /* 0x0000000000441947 */ /* 0x000fea0003800000 */
[----:B------:R-:W-:Y:S02]  /*e130*/  ULDC UR4, c[0x0][0xac8] ;  /* 0x0002b20000047ab9 */ /* 0x000fe40000000800 */
[----:B------:R-:W-:Y:S02]  /*e140*/  ISETP.GE.AND P4, PT, R17, UR4, PT ;  /* 0x0000000411007c0c */ /* 0x000fe4000bf86270 */
[----:B------:R-:W-:Y:S02]  /*e150*/  ISETP.GE.AND P3, PT, R23, UR4, PT ;  /* 0x0000000417007c0c */ /* 0x000fe4000bf66270 */
[----:B------:R-:W-:Y:S02]  /*e160*/  ISETP.GE.AND P2, PT, R22, UR4, PT ;  /* 0x0000000416007c0c */ /* 0x000fe4000bf46270 */
[----:B------:R-:W-:-:S07]  /*e170*/  ISETP.GE.AND P1, PT, R212, UR4, PT ;  /* 0x00000004d4007c0c */ /* 0x000fce000bf26270 */
[-C--:B-1----:R-:W-:Y:S02]  /*e180*/  @!P4 LEA R6, P6, R17, R2.reuse, 0x1 ;  /* 0x000000021106c211 */ /* 0x082fe400078c08ff */
[----:B------:R-:W-:Y:S02]  /*e190*/  @!P3 LEA R12, P5, R23, R2, 0x1 ;  /* 0x00000002170cb211 */ /* 0x000fe400078a08ff */
[----:B----4-:R-:W-:Y:S02]  /*e1a0*/  @!P4 LEA.HI.X R7, R17, R0, R20, 0x1, P6 ;  /* 0x000000001107c211 */ /* 0x010fe400030f0c14 */
[----:B------:R-:W-:Y:S02]  /*e1b0*/  @!P2 LEA R14, P6, R22, R2, 0x1 ;  /* 0x00000002160ea211 */ /* 0x000fe400078c08ff */
[----:B------:R-:W-:Y:S01]  /*e1c0*/  @!P3 LEA.HI.X R13, R23, R0, R19, 0x1, P5 ;  /* 0x00000000170db211 */ /* 0x000fe200028f0c13 */
[----:B------:R3:W-:Y:S01]  /*e1d0*/  @!P4 ST.E.128 desc[UR36][R6.64], RZ ;  /* 0x000000ff0600c985 */ /* 0x0007e2000c101d24 */
[----:B------:R-:W-:-:S02]  /*e1e0*/  @!P1 LEA R2, P5, R212, R2, 0x1 ;  /* 0x00000002d4029211 */ /* 0x000fc400078a08ff */
[-C--:B------:R-:W-:Y:S01]  /*e1f0*/  @!P2 LEA.HI.X R15, R22, R0.reuse, R18, 0x1, P6 ;  /* 0x00000000160fa211 */ /* 0x080fe200030f0c12 */
[----:B------:R3:W-:Y:S01]  /*e200*/  @!P3 ST.E.128 desc[UR36][R12.64], RZ ;  /* 0x000000ff0c00b985 */ /* 0x0007e2000c101d24 */
[----:B------:R-:W-:-:S03]  /*e210*/  @!P1 LEA.HI.X R3, R212, R0, R227, 0x1, P5 ;  /* 0x00000000d4039211 */ /* 0x000fc600028f0ce3 */
[----:B------:R3:W-:Y:S04]  /*e220*/  @!P2 ST.E.128 desc[UR36][R14.64], RZ ;  /* 0x000000ff0e00a985 */ /* 0x0007e8000c101d24 */
[----:B------:R3:W-:Y:S02]  /*e230*/  @!P1 ST.E.128 desc[UR36][R2.64], RZ ;  /* 0x000000ff02009985 */ /* 0x0007e4000c101d24 */
.L_x_225:
[----:B------:R-:W-:Y:S05]  /*e240*/  BSYNC B1 ;  /* 0x0000000000017941 */ /* 0x000fea0003800000 */
.L_x_224:
[----:B----4-:R4:W0:Y:S01]  /*e250*/  SHFL.IDX PT, R0, R5, 0x2, 0x181f ;  /* 0x00581f0005007f89 */ /* 0x01082200000e0000 */
        /* <DEDUP_REMOVED lines=9> */
[-C--:B------:R-:W-:Y:S02]  /*e2f0*/  @!P2 LEA R12, P5, R23, R2.reuse, 0x1 ;  /* 0x00000002170ca211 */ /* 0x080fe400078a08ff */
[----:B------:R-:W-:Y:S02]  /*e300*/  @!P1 LEA R14, P4, R22, R2, 0x1 ;  /* 0x00000002160e9211 */ /* 0x000fe400078808ff */
[----:B0-----:R-:W-:Y:S02]  /*e310*/  @!P3 LEA.HI.X R7, R17, R0, R20, 0x1, P6 ;  /* 0x000000001107b211 */ /* 0x001fe400030f0c14 */
[----:B------:R-:W-:Y:S02]  /*e320*/  @!P0 LEA R2, P6, R212, R2, 0x1 ;  /* 0x00000002d4028211 */ /* 0x000fe400078c08ff */
[-C--:B------:R-:W-:Y:S01]  /*e330*/  @!P2 LEA.HI.X R13, R23, R0.reuse, R19, 0x1, P5 ;  /* 0x00000000170da211 */ /* 0x080fe200028f0c13 */
[----:B------:R3:W-:Y:S01]  /*e340*/  @!P3 ST.E.128 desc[UR36][R6.64], RZ ;  /* 0x000000ff0600b985 */ /* 0x0007e2000c101d24 */
[----:B------:R-:W-:-:S02]  /*e350*/  @!P1 LEA.HI.X R15, R22, R0, R18, 0x1, P4 ;  /* 0x00000000160f9211 */ /* 0x000fc400020f0c12 */
[----:B------:R-:W-:Y:S01]  /*e360*/  @!P0 LEA.HI.X R3, R212, R0, R227, 0x1, P6 ;  /* 0x00000000d4038211 */ /* 0x000fe200030f0ce3 */
[----:B------:R3:W-:Y:S04]  /*e370*/  @!P2 ST.E.128 desc[UR36][R12.64], RZ ;  /* 0x000000ff0c00a985 */ /* 0x0007e8000c101d24 */
[----:B------:R3:W-:Y:S04]  /*e380*/  @!P1 ST.E.128 desc[UR36][R14.64], RZ ;  /* 0x000000ff0e009985 */ /* 0x0007e8000c101d24 */
[----:B------:R3:W-:Y:S02]  /*e390*/  @!P0 ST.E.128 desc[UR36][R2.64], RZ ;  /* 0x000000ff02008985 */ /* 0x0007e4000c101d24 */
.L_x_227:
[----:B------:R-:W-:Y:S05]  /*e3a0*/  BSYNC B1 ;  /* 0x0000000000017941 */ /* 0x000fea0003800000 */
.L_x_226:
[----:B0-----:R-:W-:Y:S01]  /*e3b0*/  VIADD R0, R8, 0x60 ;  /* 0x0000006008007836 */ /* 0x001fe20000000000 */
[----:B---3--:R0:W3:Y:S04]  /*e3c0*/  SHFL.IDX PT, R6, R5, 0x3, 0x181f ;  /* 0x00781f0005067f89 */ /* 0x0080e800000e0000 */
[----:B------:R-:W-:Y:S01]  /*e3d0*/  ISETP.GE.AND P0, PT, R0, R11, PT ;  /* 0x0000000b0000720c */ /* 0x000fe20003f06270 */
[----:B-1----:R0:W1:-:S12]  /*e3e0*/  SHFL.IDX PT, R2, R4, 0x3, 0x181f ;  /* 0x00781f0004027f89 */ /* 0x00205800000e0000 */
[----:B0-----:R-:W-:Y:S05]  /*e3f0*/  @P0 BRA `(.L_x_218) ;  /* 0x0000000000440947 */ /* 0x001fea0003800000 */
[----:B------:R-:W-:Y:S02]  /*e400*/  ULDC UR4, c[0x0][0xac8] ;  /* 0x0002b20000047ab9 */ /* 0x000fe40000000800 */
[----:B------:R-:W-:Y:S02]  /*e410*/  ISETP.GE.AND P3, PT, R17, UR4, PT ;  /* 0x0000000411007c0c */ /* 0x000fe4000bf66270 */
[----:B------:R-:W-:Y:S02]  /*e420*/  ISETP.GE.AND P2, PT, R23, UR4, PT ;  /* 0x0000000417007c0c */ /* 0x000fe4000bf46270 */
[----:B------:R-:W-:Y:S02]  /*e430*/  ISETP.GE.AND P1, PT, R22, UR4, PT ;  /* 0x0000000416007c0c */ /* 0x000fe4000bf26270 */
[----:B------:R-:W-:-:S07]  /*e440*/  ISETP.GE.AND P0, PT, R212, UR4, PT ;  /* 0x00000004d4007c0c */ /* 0x000fce000bf06270 */
[-C--:B-12-4-:R-:W-:Y:S02]  /*e450*/  @!P3 LEA R4, P6, R17, R2.reuse, 0x1 ;  /* 0x000000021104b211 */ /* 0x096fe400078c08ff */
[-C--:B------:R-:W-:Y:S02]  /*e460*/  @!P2 LEA R8, P5, R23, R2.reuse, 0x1 ;  /* 0x000000021708a211 */ /* 0x080fe400078a08ff */
[----:B------:R-:W-:Y:S02]  /*e470*/  @!P1 LEA R10, P4, R22, R2, 0x1 ;  /* 0x00000002160a9211 */ /* 0x000fe400078808ff */
[----:B---3--:R-:W-:Y:S02]  /*e480*/  @!P3 LEA.HI.X R5, R17, R6, R20, 0x1, P6 ;  /* 0x000000061105b211 */ /* 0x008fe400030f0c14 */
        /* <DEDUP_REMOVED lines=8> */
.L_x_218:
[----:B------:R-:W-:Y:S05]  /*e510*/  BSYNC B0 ;  /* 0x0000000000007941 */ /* 0x000fea0003800000 */
.L_x_209:
[----:B------:R-:W-:Y:S02]  /*e520*/  ULDC UR4, c[0x0][0xc3c] ;  /* 0x00030f0000047ab9 */ /* 0x000fe40000000800 */
[----:B------:R-:W-:-:S06]  /*e530*/  UISETP.GE.AND UP0, UPT, UR7, UR4, UPT ;  /* 0x000000040700728c */ /* 0x000fcc000bf06270 */
[----:B------:R-:W-:-:S13]  /*e540*/  PLOP3.LUT P0, PT, PT, PT, UP0, 0x80, 0x0 ;  /* 0x000000000000781c */ /* 0x000fda0003f0f008 */
[----:B------:R-:W-:Y:S05]  /*e550*/  @!P0 BRA `(.L_x_228) ;  /* 0xffffff28001c8947 */ /* 0x000fea000383ffff */
[----:B------:R-:W-:Y:S05]  /*e560*/  EXIT ;  /* 0x000000000000794d */ /* 0x000fea0003800000 */
.L_x_181:
[----:B------:R-:W-:-:S08]  /*e570*/  NOP ;  /* 0x0000000000007918 */ /* 0x000fd00000000000 */
[----:B0-----:R-:W0:-:S00]  /*e580*/  USETMAXREG.DEALLOC.CTAPOOL 0x28 ;  /* 0x00000028000079c8 */ /* 0x001e0000080e0500 */
[----:B0-----:R-:W-:Y:S02]  /*e590*/  LOP3.LUT R0, R0, 0x3, RZ, 0xc0, !PT ;  /* 0x0000000300007812 */ /* 0x001fe400078ec0ff */
[----:B------:R-:W-:-:S04]  /*e5a0*/  LOP3.LUT R23, R23, 0xfffffeff, RZ, 0xc0, !PT ;  /* 0xfffffeff17177812 */ /* 0x000fc800078ec0ff */
[----:B------:R-:W0:Y:S02]  /*e5b0*/  SHFL.IDX PT, R0, R0, RZ, 0x1f ;  /* 0x00001fff00007589 */ /* 0x000e2400000e0000 */
[----:B0-----:R-:W-:Y:S01]  /*e5c0*/  ISETP.NE.AND P0, PT, R0, RZ, PT ;  /* 0x000000ff0000720c */ /* 0x001fe20003f05270 */
[----:B------:R-:W-:-:S12]  /*e5d0*/  IMAD.MOV.U32 R0, RZ, RZ, RZ ;  /* 0x000000ffff007224 */ /* 0x000fd800078e00ff */
[----:B------:R-:W-:Y:S01]  /*e5e0*/  @P0 LOP3.LUT R23, R23, 0x100, RZ, 0xfc, !PT ;  /* 0x0000010017170812 */ /* 0x000fe200078efcff */
[----:B------:R-:W-:Y:S06]  /*e5f0*/  @!P0 BRA `(.L_x_229) ;  /* 0x00000000001c8947 */ /* 0x000fec0003800000 */
[----:B------:R-:W0:Y:S08]  /*e600*/  S2UR UR5, SR_CgaCtaId ;  /* 0x00000000000579c3 */ /* 0x000e300000008800 */
[----:B------:R-:W-:Y:S06]  /*e610*/  BAR.SYNC.DEFER_BLOCKING 0x5, 0x180 ;  /* 0x0146000000007b1d */ /* 0x000fec0000010000 */
[----:B------:R-:W-:-:S02]  /*e620*/  UMOV UR4, 0x400 ;  /* 0x0000040000047882 */ /* 0x000fc40000000000 */
[----:B0-----:R-:W-:-:S09]  /*e630*/  ULEA UR4, UR5, UR4, 0x18 ;  /* 0x0000000405047291 */ /* 0x001fd2000f8ec03f */
[----:B------:R-:W1:Y:S01]  /*e640*/  LDS.128 R16, [UR4+0x388d0] ;  /* 0x0388d004ff107984 */ /* 0x000e620008000c00 */
[----:B------:R-:W-:Y:S06]  /*e650*/  BAR.ARV 0x4, 0x180 ;  /* 0x0106000000007b1d */ /* 0x000fec0000002000 */
[----:B------:R-:W-:Y:S05]  /*e660*/  BRA `(.L_x_230) ;  /* 0x0000000800007947 */ /* 0x000fea0003800000 */
.L_x_229:
[----:B------:R-:W0:Y:S01]  /*e670*/  S2R R2, SR_TID.X ;  /* 0x0000000000027919 */ /* 0x000e220000002100 */
[----:B------:R-:W-:Y:S01]  /*e680*/  ULDC UR4, c[0x0][0xc3c] ;  /* 0x00030f0000047ab9 */ /* 0x000fe20000000800 */
[----:B------:R-:W1:Y:S01]  /*e690*/  S2UR UR6, SR_CTAID.X ;  /* 0x00000000000679c3 */ /* 0x000e620000002500 */
[----:B------:R-:W-:Y:S01]  /*e6a0*/  ULDC UR5, c[0x0][0xc38] ;  /* 0x00030e0000057ab9 */ /* 0x000fe20000000800 */
[----:B0-----:R-:W-:-:S04]  /*e6b0*/  LOP3.LUT R5, R2, 0x1f, RZ, 0xc0, !PT ;  /* 0x0000001f02057812 */ /* 0x001fc800078ec0ff */
[----:B------:R-:W-:-:S04]  /*e6c0*/  ISETP.NE.AND P0, PT, R5, 0x1f, PT ;  /* 0x0000001f0500780c */ /* 0x000fc80003f05270 */
[----:B------:R-:W-:-:S13]  /*e6d0*/  ISETP.GE.OR P1, PT, R5, UR4, !P0 ;  /* 0x0000000405007c0c */ /* 0x000fda000c726670 */
[----:B------:R-:W0:Y:S02]  /*e6e0*/  @!P1 LDC.64 R2, c[0x0][0xc80] ;  /* 0x00032000ff029b82 */ /* 0x000e240000000a00 */
[----:B0-----:R-:W-:-:S05]  /*e6f0*/  @!P1 IMAD.WIDE.U32 R2, R5, 0x4, R2 ;  /* 0x0000000405029825 */ /* 0x001fca00078e0002 */
[----:B------:R-:W2:Y:S01]  /*e700*/  @!P1 LDG.E R0, desc[UR36][R2.64] ;  /* 0x0000002402009981 */ /* 0x000ea2000c1e1900 */
[C---:B------:R-:W-:Y:S01]  /*e710*/  ISETP.NE.AND P1, PT, R5.reuse, RZ, PT ;  /* 0x000000ff0500720c */ /* 0x040fe20003f25270 */
[----:B------:R-:W-:Y:S01]  /*e720*/  UMOV UR4, URZ ;  /* 0x0000003f00047c82 */ /* 0x000fe20008000000 */
[C---:B------:R-:W-:Y:S01]  /*e730*/  ISETP.GE.U32.AND P2, PT, R5.reuse, 0x2, PT ;  /* 0x000000020500780c */ /* 0x040fe20003f46070 */
[----:B------:R-:W-:Y:S01]  /*e740*/  IMAD.MOV.U32 R16, RZ, RZ, RZ ;  /* 0x000000ffff107224 */ /* 0x000fe200078e00ff */
[C---:B------:R-:W-:Y:S02]  /*e750*/  ISETP.GE.U32.AND P3, PT, R5.reuse, 0x4, PT ;  /* 0x000000040500780c */ /* 0x040fe40003f66070 */
[C---:B------:R-:W-:Y:S02]  /*e760*/  ISETP.GE.U32.AND P4, PT, R5.reuse, 0x8, PT ;  /* 0x000000080500780c */ /* 0x040fe40003f86070 */
[----:B------:R-:W-:Y:S01]  /*e770*/  ISETP.GE.U32.AND P5, PT, R5, 0x10, PT ;  /* 0x000000100500780c */ /* 0x000fe20003fa6070 */
[----:B--2---:R-:W0:Y:S02]  /*e780*/  SHFL.UP PT, R4, R0, 0x1, RZ ;  /* 0x0420000000047989 */ /* 0x004e2400000e00ff */
[----:B0-----:R-:W-:-:S05]  /*e790*/  SEL R7, R4, RZ, P1 ;  /* 0x000000ff04077207 */ /* 0x001fca0000800000 */
[----:B------:R-:W-:-:S05]  /*e7a0*/  IMAD.IADD R7, R0, 0x1, R7 ;  /* 0x0000000100077824 */ /* 0x000fca00078e0207 */
[----:B------:R-:W0:Y:S02]  /*e7b0*/  SHFL.UP PT, R4, R7, 0x2, RZ ;  /* 0x0440000007047989 */ /* 0x000e2400000e00ff */
[----:B0-----:R-:W-:-:S05]  /*e7c0*/  SEL R4, R4, RZ, P2 ;  /* 0x000000ff04047207 */ /* 0x001fca0001000000 */
[----:B------:R-:W-:-:S05]  /*e7d0*/  IMAD.IADD R4, R7, 0x1, R4 ;  /* 0x0000000107047824 */ /* 0x000fca00078e0204 */
[----:B------:R-:W0:Y:S02]  /*e7e0*/  SHFL.UP PT, R6, R4, 0x4, RZ ;  /* 0x0480000004067989 */ /* 0x000e2400000e00ff */
[----:B0-----:R-:W-:-:S05]  /*e7f0*/  SEL R3, R6, RZ, P3 ;  /* 0x000000ff06037207 */ /* 0x001fca0001800000 */
[----:B------:R-:W-:-:S05]  /*e800*/  IMAD.IADD R3, R4, 0x1, R3 ;  /* 0x0000000104037824 */ /* 0x000fca00078e0203 */
[----:B------:R-:W0:Y:S02]  /*e810*/  SHFL.UP PT, R2, R3, 0x8, RZ ;  /* 0x0500000003027989 */ /* 0x000e2400000e00ff */
[----:B0-----:R-:W-:-:S04]  /*e820*/  SEL R2, R2, RZ, P4 ;  /* 0x000000ff02027207 */ /* 0x001fc80002000000 */
[----:B------:R-:W-:-:S05]  /*e830*/  IADD3 R2, R3, R2, RZ ;  /* 0x0000000203027210 */ /* 0x000fca0007ffe0ff */
[----:B------:R-:W0:Y:S02]  /*e840*/  SHFL.UP PT, R6, R2, 0x10, RZ ;  /* 0x0600000002067989 */ /* 0x000e2400000e00ff */
[----:B0-----:R-:W-:-:S05]  /*e850*/  SEL R7, R6, RZ, P5 ;  /* 0x000000ff06077207 */ /* 0x001fca0002800000 */
[----:B------:R-:W-:-:S05]  /*e860*/  IMAD.IADD R7, R2, 0x1, R7 ;  /* 0x0000000102077824 */ /* 0x000fca00078e0207 */
[----:B------:R-:W0:Y:S02]  /*e870*/  SHFL.IDX PT, R4, R7, 0x1f, 0x1f ;  /* 0x03e01f0007047f89 */ /* 0x000e2400000e0000 */
[----:B0-----:R-:W-:-:S04]  /*e880*/  IMAD R4, R4, UR5, RZ ;  /* 0x0000000504047c24 */ /* 0x001fc8000f8e02ff */
[----:B------:R-:W-:Y:S01]  /*e890*/  IMAD.MOV.U32 R3, RZ, RZ, R4 ;  /* 0x000000ffff037224 */ /* 0x000fe200078e0004 */
[----:B-1----:R-:W-:-:S13]  /*e8a0*/  ISETP.GT.AND P6, PT, R4, UR6, PT ;  /* 0x0000000604007c0c */ /* 0x002fda000bfc4270 */
[----:B------:R-:W-:Y:S05]  /*e8b0*/  @P6 BRA `(.L_x_231) ;  /* 0x0000000000946947 */ /* 0x000fea0003800000 */
[----:B------:R-:W-:Y:S01]  /*e8c0*/  IMAD.MOV.U32 R4, RZ, RZ, R3 ;  /* 0x000000ffff047224 */ /* 0x000fe200078e0003 */
[----:B------:R-:W-:Y:S01]  /*e8d0*/  UMOV UR4, URZ ;  /* 0x0000003f00047c82 */ /* 0x000fe20008000000 */
[----:B------:R-:W-:-:S05]  /*e8e0*/  ULDC UR5, c[0x0][0xc38] ;  /* 0x00030e0000057ab9 */ /* 0x000fca0000000800 */
.L_x_235:
[----:B------:R-:W0:Y:S01]  /*e8f0*/  LDC R2, c[0x0][0xc3c] ;  /* 0x00030f00ff027b82 */ /* 0x000e220000000800 */
[----:B------:R-:W-:-:S06]  /*e900*/  UIADD3 UR4, UR4, 0x1f, URZ ;  /* 0x0000001f04047890 */ /* 0x000fcc000fffe03f */
[----:B0-----:R-:W-:-:S13]  /*e910*/  ISETP.LE.AND P6, PT, R2, UR4, PT ;  /* 0x0000000402007c0c */ /* 0x001fda000bfc3270 */
[----:B------:R-:W-:Y:S05]  /*e920*/  @P6 BRA `(.L_x_232) ;  /* 0x0000000400246947 */ /* 0x000fea0003800000 */
[----:B------:R-:W-:Y:S01]  /*e930*/  VIADD R7, R5, UR4 ;  /* 0x0000000405077c36 */ /* 0x000fe20008000000 */
[----:B------:R-:W-:Y:S01]  /*e940*/  BSSY B0, `(.L_x_233) ;  /* 0x0000007000007945 */ /* 0x000fe20003800000 */
[----:B------:R-:W-:-:S03]  /*e950*/  MOV R0, RZ ;  /* 0x000000ff00007202 */ /* 0x000fc60000000f00 */
[----:B------:R-:W-:-:S13]  /*e960*/  ISETP.GE.OR P6, PT, R7, R2, !P0 ;  /* 0x000000020700720c */ /* 0x000fda00047c6670 */
[----:B------:R-:W-:Y:S05]  /*e970*/  @P6 BRA `(.L_x_234) ;  /* 0x00000000000c6947 */ /* 0x000fea0003800000 */
[----:B------:R-:W0:Y:S02]  /*e980*/  LDC.64 R2, c[0x0][0xc80] ;  /* 0x00032000ff027b82 */ /* 0x000e240000000a00 */
[----:B0-----:R-:W-:-:S05]  /*e990*/  IMAD.WIDE R2, R7, 0x4, R2 ;  /* 0x0000000407027825 */ /* 0x001fca00078e0202 */
[----:B------:R0:W5:Y:S02]  /*e9a0*/  LDG.E R0, desc[UR36][R2.64] ;  /* 0x0000002402007981 */ /* 0x000164000c1e1900 */
.L_x_234:
[----:B------:R-:W-:Y:S05]  /*e9b0*/  BSYNC B0 ;  /* 0x0000000000007941 */ /* 0x000fea0003800000 */
.L_x_233:
[----:B0----5:R-:W0:Y:S02]  /*e9c0*/  SHFL.UP PT, R2, R0, 0x1, RZ ;  /* 0x0420000000027989 */ /* 0x021e2400000e00ff */
        /* <DEDUP_REMOVED lines=14> */
[----:B------:R-:W0:Y:S02]  /*eab0*/  SHFL.IDX PT, R3, R9, 0x1f, 0x1f ;  /* 0x03e01f0009037f89 */ /* 0x000e2400000e0000 */
[----:B0-----:R-:W-:-:S05]  /*eac0*/  IMAD R3, R3, UR5, RZ ;  /* 0x0000000503037c24 */ /* 0x001fca000f8e02ff */
[----:B------:R-:W-:-:S04]  /*ead0*/  IADD3 R4, R3, R4, RZ ;  /* 0x0000000403047210 */ /* 0x000fc80007ffe0ff */
[----:B------:R-:W-:-:S13]  /*eae0*/  ISETP.GT.AND P6, PT, R4, UR6, PT ;  /* 0x0000000604007c0c */ /* 0x000fda000bfc4270 */
[----:B------:R-:W-:Y:S05]  /*eaf0*/  @!P6 BRA `(.L_x_235) ;  /* 0xfffffffc007ce947 */ /* 0x000fea000383ffff */
[----:B------:R-:W-:-:S07]  /*eb00*/  IMAD.MOV.U32 R7, RZ, RZ, R9 ;  /* 0x000000ffff077224 */ /* 0x000fce00078e0009 */
.L_x_231:
[----:B------:R-:W-:-:S04]  /*eb10*/  IMAD.IADD R8, R4, 0x1, -R3 ;  /* 0x0000000104087824 */ /* 0x000fc800078e0a03 */
[----:B------:R-:W-:-:S05]  /*eb20*/  IMAD R2, R7, UR5, R8 ;  /* 0x0000000507027c24 */ /* 0x000fca000f8e0208 */
[----:B------:R-:W-:-:S13]  /*eb30*/  ISETP.GT.AND P0, PT, R2, UR6, PT ;  /* 0x0000000602007c0c */ /* 0x000fda000bf04270 */
[----:B------:R-:W-:-:S04]  /*eb40*/  VOTE.ANY R4, PT, !P0 ;  /* 0x0000000000047806 */ /* 0x000fc800040e0100 */
[----:B------:R-:W0:Y:S01]  /*eb50*/  POPC R19, R4 ;  /* 0x0000000400137309 */ /* 0x000e220000000000 */
[----:B------:R-:W-:Y:S01]  /*eb60*/  ISETP.NE.AND P0, PT, R4, RZ, PT ;  /* 0x000000ff0400720c */ /* 0x000fe20003f05270 */
[----:B0-----:R-:W0:Y:S02]  /*eb70*/  SHFL.IDX PT, R10, R0, R19, 0x1f ;  /* 0x00001f13000a7589 */ /* 0x001e2400000e0000 */
[----:B0-----:R-:W-:-:S04]  /*eb80*/  IABS R9, R10 ;  /* 0x0000000a00097213 */ /* 0x001fc80000000000 */
[----:B------:R-:W0:Y:S08]  /*eb90*/  I2F.RP R6, R9 ;  /* 0x0000000900067306 */ /* 0x000e300000209400 */
[----:B0-----:R-:W0:Y:S02]  /*eba0*/  MUFU.RCP R6, R6 ;  /* 0x0000000600067308 */ /* 0x001e240000001000 */
[----:B0-----:R-:W-:-:S06]  /*ebb0*/  VIADD R2, R6, 0xffffffe ;  /* 0x0ffffffe06027836 */ /* 0x001fcc0000000000 */
[----:B------:R0:W1:Y:S01]  /*ebc0*/  F2I.FTZ.U32.TRUNC.NTZ R3, R2 ;  /* 0x0000000200037305 */ /* 0x000062000021f000 */
[----:B------:R-:W-:Y:S05]  /*ebd0*/  @!P0 BRA `(.L_x_236) ;  /* 0x0000000000088947 */ /* 0x000fea0003800000 */
[----:B------:R-:W-:-:S06]  /*ebe0*/  VIADD R16, R19, 0xffffffff ;  /* 0xffffffff13107836 */ /* 0x000fcc0000000000 */
[----:B------:R2:W3:Y:S02]  /*ebf0*/  SHFL.IDX PT, R16, R7, R16, 0x1f ;  /* 0x00001f1007107589 */ /* 0x0004e400000e0000 */
.L_x_236:
[----:B---3--:R-:W-:Y:S01]  /*ec00*/  IMAD R16, R16, UR5, R8 ;  /* 0x0000000510107c24 */ /* 0x008fe2000f8e0208 */
[----:B0-----:R-:W-:Y:S01]  /*ec10*/  IABS R2, R10 ;  /* 0x0000000a00027213 */ /* 0x001fe20000000000 */
[----:B-1----:R-:W-:Y:S02]  /*ec20*/  IMAD.MOV R0, RZ, RZ, -R3 ;  /* 0x000000ffff007224 */ /* 0x002fe400078e0a03 */
[----:B------:R-:W-:Y:S01]  /*ec30*/  VIADD R19, R19, UR4 ;  /* 0x0000000413137c36 */ /* 0x000fe20008000000 */
[----:B------:R-:W-:Y:S01]  /*ec40*/  IADD3 R11, -R16, UR6, RZ ;  /* 0x00000006100b7c10 */ /* 0x000fe2000fffe1ff */
[----:B--2---:R-:W-:Y:S01]  /*ec50*/  IMAD R7, R0, R9, RZ ;  /* 0x0000000900077224 */ /* 0x004fe200078e02ff */
[----:B------:R-:W-:Y:S01]  /*ec60*/  IADD3 R4, RZ, -R2, RZ ;  /* 0x80000002ff047210 */ /* 0x000fe20007ffe0ff */
[----:B------:R-:W-:Y:S01]  /*ec70*/  IMAD.MOV.U32 R2, RZ, RZ, RZ ;  /* 0x000000ffff027224 */ /* 0x000fe200078e00ff */
[----:B------:R-:W-:-:S03]  /*ec80*/  IABS R0, R11 ;  /* 0x0000000b00007213 */ /* 0x000fc60000000000 */
[----:B------:R-:W-:-:S04]  /*ec90*/  IMAD.HI.U32 R2, R3, R7, R2 ;  /* 0x0000000703027227 */ /* 0x000fc800078e0002 */
[----:B------:R-:W-:Y:S02]  /*eca0*/  IMAD.MOV.U32 R3, RZ, RZ, R0 ;  /* 0x000000ffff037224 */ /* 0x000fe400078e0000 */
[----:B------:R-:W-:Y:S02]  /*ecb0*/  IMAD.MOV.U32 R0, RZ, RZ, R4 ;  /* 0x000000ffff007224 */ /* 0x000fe400078e0004 */
[----:B------:R-:W-:-:S04]  /*ecc0*/  IMAD.HI.U32 R2, R2, R3, RZ ;  /* 0x0000000302027227 */ /* 0x000fc800078e00ff */
[----:B------:R-:W-:-:S05]  /*ecd0*/  IMAD R0, R2, R0, R3 ;  /* 0x0000000002007224 */ /* 0x000fca00078e0203 */
[----:B------:R-:W-:-:S13]  /*ece0*/  ISETP.GT.U32.AND P1, PT, R9, R0, PT ;  /* 0x000000000900720c */ /* 0x000fda0003f24070 */
[----:B------:R-:W-:Y:S02]  /*ecf0*/  @!P1 IMAD.IADD R0, R0, 0x1, -R9 ;  /* 0x0000000100009824 */ /* 0x000fe400078e0a09 */
[----:B------:R-:W-:Y:S01]  /*ed00*/  @!P1 VIADD R2, R2, 0x1 ;  /* 0x0000000102029836 */ /* 0x000fe20000000000 */
[----:B------:R-:W-:Y:S02]  /*ed10*/  ISETP.NE.AND P1, PT, R10, RZ, PT ;  /* 0x000000ff0a00720c */ /* 0x000fe40003f25270 */
[----:B------:R-:W-:Y:S02]  /*ed20*/  ISETP.GE.U32.AND P0, PT, R0, R9, PT ;  /* 0x000000090000720c */ /* 0x000fe40003f06070 */
[----:B------:R-:W-:-:S04]  /*ed30*/  LOP3.LUT R0, R11, R10, RZ, 0x3c, !PT ;  /* 0x0000000a0b007212 */ /* 0x000fc800078e3cff */
[----:B------:R-:W-:-:S07]  /*ed40*/  ISETP.GE.AND P2, PT, R0, RZ, PT ;  /* 0x000000ff0000720c */ /* 0x000fce0003f46270 */
[----:B------:R-:W-:-:S06]  /*ed50*/  @P0 IADD3 R2, R2, 0x1, RZ ;  /* 0x0000000102020810 */ /* 0x000fcc0007ffe0ff */
[----:B------:R-:W-:Y:S01]  /*ed60*/  @!P2 IMAD.MOV R2, RZ, RZ, -R2 ;  /* 0x000000ffff02a224 */ /* 0x000fe200078e0a02 */
[----:B------:R-:W-:-:S05]  /*ed70*/  @!P1 LOP3.LUT R2, RZ, R10, RZ, 0x33, !PT ;  /* 0x0000000aff029212 */ /* 0x000fca00078e33ff */
[--C-:B------:R-:W-:Y:S02]  /*ed80*/  IMAD.MOV R17, RZ, RZ, -R2.reuse ;  /* 0x000000ffff117224 */ /* 0x100fe400078e0a02 */
[----:B------:R-:W-:Y:S02]  /*ed90*/  IMAD.MOV.U32 R18, RZ, RZ, R2 ;  /* 0x000000ffff127224 */ /* 0x000fe400078e0002 */
[----:B------:R-:W-:Y:S01]  /*eda0*/  IMAD R17, R10, R17, R11 ;  /* 0x000000110a117224 */ /* 0x000fe200078e020b */
[----:B------:R-:W-:Y:S06]  /*edb0*/  BRA `(.L_x_237) ;  /* 0x0000000000147947 */ /* 0x000fec0003800000 */
.L_x_232:
[----:B------:R-:W-:Y:S01]  /*edc0*/  ULDC UR4, c[0x0][0xc3c] ;  /* 0x00030f0000047ab9 */ /* 0x000fe20000000800 */
[----:B------:R-:W-:Y:S01]  /*edd0*/  IMAD.MOV.U32 R17, RZ, RZ, RZ ;  /* 0x000000ffff117224 */ /* 0x000fe200078e00ff */
[----:B------:R-:W-:Y:S01]  /*ede0*/  MOV R16, UR6 ;  /* 0x0000000600107c02 */ /* 0x000fe20008000f00 */
[----:B------:R-:W-:Y:S02]  /*edf0*/  IMAD.MOV.U32 R18, RZ, RZ, RZ ;  /* 0x000000ffff127224 */ /* 0x000fe400078e00ff */
[----:B------:R-:W-:-:S07]  /*ee00*/  IMAD.U32 R19, RZ, RZ, UR4 ;  /* 0x00000004ff137e24 */ /* 0x000fce000f8e00ff */
.L_x_237:
[----:B------:R-:W-:-:S13]  /*ee10*/  ISETP.NE.AND P0, PT, R5, RZ, PT ;  /* 0x000000ff0500720c */ /* 0x000fda0003f05270 */
[----:B------:R-:W0:Y:S01]  /*ee20*/  @!P0 S2R R3, SR_CgaCtaId ;  /* 0x0000000000038919 */ /* 0x000e220000008800 */
[----:B------:R-:W-:-:S04]  /*ee30*/  @!P0 MOV R0, 0x400 ;  /* 0x0000040000008802 */ /* 0x000fc80000000f00 */
[----:B0-----:R-:W-:-:S05]  /*ee40*/  @!P0 LEA R0, R3, R0, 0x18 ;  /* 0x0000000003008211 */ /* 0x001fca00078ec0ff */
[----:B------:R0:W-:Y:S01]  /*ee50*/  @!P0 STS.128 [R0+0x388d0], R16 ;  /* 0x0388d01000008388 */ /* 0x0001e20000000c00 */
[----:B------:R-:W-:Y:S06]  /*ee60*/  BAR.ARV 0x5, 0x180 ;  /* 0x0146000000007b1d */ /* 0x000fec0000002000 */
.L_x_230:
[----:B------:R2:W-:Y:S01]  /*ee70*/  STL [R1+0x1c], RZ ;  /* 0x00001cff01007387 */ /* 0x0005e20000100800 */
[----:B------:R-:W-:Y:S01]  /*ee80*/  ULDC UR4, c[0x0][0xc3c] ;  /* 0x00030f0000047ab9 */ /* 0x000fe20000000800 */
[----:B------:R-:W-:Y:S01]  /*ee90*/  IMAD.MOV.U32 R28, RZ, RZ, 0x1 ;  /* 0x00000001ff1c7424 */ /* 0x000fe200078e00ff */
[----:B-1----:R-:W-:Y:S01]  /*eea0*/  ISETP.GE.AND P0, PT, R19, UR4, PT ;  /* 0x0000000413007c0c */ /* 0x002fe2000bf06270 */
[----:B------:R-:W-:-:S12]  /*eeb0*/  IMAD.MOV.U32 R27, RZ, RZ, RZ ;  /* 0x000000ffff1b7224 */ /* 0x000fd800078e00ff */
[----:B--2---:R-:W-:Y:S05]  /*eec0*/  @P0 BRA `(.L_x_238) ;  /* 0x0000004800140947 */ /* 0x004fea0003800000 */
[----:B0-----:R-:W2:Y:S01]  /*eed0*/  LDL R0, [R1+0x24] ;  /* 0x0000240001007983 */ /* 0x001ea20000100800 */
[----:B------:R-:W0:Y:S01]  /*eee0*/  S2UR UR5, SR_CgaCtaId ;  /* 0x00000000000579c3 */ /* 0x000e220000008800 */
[----:B------:R-:W-:Y:S01]  /*eef0*/  BSSY B8, `(.L_x_238) ;  /* 0x0000482000087945 */ /* 0x000fe20003800000 */
[----:B------:R-:W-:Y:S01]  /*ef00*/  IMAD.MOV.U32 R28, RZ, RZ, 0x1 ;  /* 0x00000001ff1c7424 */ /* 0x000fe200078e00ff */
[----:B------:R-:W1:Y:S01]  /*ef10*/  S2R R2, SR_TID.X ;  /* 0x0000000000027919 */ /* 0x000e620000002100 */
[----:B------:R-:W-:Y:S01]  /*ef20*/  IMAD.MOV.U32 R27, RZ, RZ, RZ ;  /* 0x000000ffff1b7224 */ /* 0x000fe200078e00ff */
[----:B------:R-:W-:Y:S01]  /*ef30*/  ULDC UR39, c[0x0][0xc] ;  /* 0x0000030000277ab9 */ /* 0x000fe20000000800 */
[----:B------:R3:W-:Y:S01]  /*ef40*/  STL [R1+0x1c], RZ ;  /* 0x00001cff01007387 */ /* 0x0007e20000100800 */
[C---:B-1----:R-:W-:Y:S01]  /*ef50*/  IMAD.SHL.U32 R33, R2.reuse, 0x8, RZ ;  /* 0x0000000802217824 */ /* 0x042fe200078e00ff */
[----:B------:R-:W-:-:S04]  /*ef60*/  LOP3.LUT R3, R2, 0x7f, RZ, 0xc0, !PT ;  /* 0x0000007f02037812 */ /* 0x000fc800078ec0ff */
[----:B------:R-:W-:Y:S02]  /*ef70*/  SHF.R.U32.HI R3, RZ, 0x3, R3 ;  /* 0x00000003ff037819 */ /* 0x000fe40000011603 */
[----:B--2---:R-:W-:Y:S02]  /*ef80*/  R2UR UR4, R0 ;  /* 0x00000000000472ca */ /* 0x004fe400000e0000 */
[----:B------:R-:W-:-:S04]  /*ef90*/  LOP3.LUT R0, R33, 0x1f8, RZ, 0xc0, !PT ;  /* 0x000001f821007812 */ /* 0x000fc800078ec0ff */
[----:B------:R-:W-:Y:S02]  /*efa0*/  LOP3.LUT R0, R0, 0x38, R2, 0x78, !PT ;  /* 0x0000003800007812 */ /* 0x000fe400078e7802 */
[----:B------:R-:W-:Y:S02]  /*efb0*/  SHF.L.U32 R2, R2, 0x4, RZ ;  /* 0x0000000402027819 */ /* 0x000fe400000006ff */
[----:B------:R-:W-:Y:S02]  /*efc0*/  LOP3.LUT R32, R0, 0x200, R33, 0xf8, !PT ;  /* 0x0000020000207812 */ /* 0x000fe400078ef821 */
[----:B------:R-:W-:Y:S01]  /*efd0*/  LOP3.LUT R33, R33, 0x38, RZ, 0xc0, !PT ;  /* 0x0000003821217812 */ /* 0x000fe200078ec0ff */
[----:B------:R-:W-:Y:S01]  /*efe0*/  ULOP3.LUT UR38, UR4, 0x2, URZ, 0xfc, !UPT ;  /* 0x0000000204267892 */ /* 0x000fe2000f8efc3f */
[----:B------:R-:W-:Y:S02]  /*eff0*/  LOP3.LUT R2, R3, 0x70, R2, 0xf8, !PT ;  /* 0x0000007003027812 */ /* 0x000fe400078ef802 */
[----:B------:R-:W-:Y:S01]  /*f000*/  UMOV UR4, 0x400 ;  /* 0x0000040000047882 */ /* 0x000fe20000000000 */
[C---:B------:R-:W-:Y:S01]  /*f010*/  LOP3.LUT R0, R33.reuse, 0x40, RZ, 0xfc, !PT ;  /* 0x0000004021007812 */ /* 0x040fe200078efcff */
[----:B0-----:R-:W-:Y:S01]  /*f020*/  ULEA UR4, UR5, UR4, 0x18 ;  /* 0x0000000405047291 */ /* 0x001fe2000f8ec03f */
[----:B------:R-:W-:-:S02]  /*f030*/  LOP3.LUT R37, R33, 0x80, RZ, 0xfc, !PT ;  /* 0x0000008021257812 */ /* 0x000fc400078efcff */
[----:B------:R-:W-:-:S03]  /*f040*/  LOP3.LUT R36, R33, 0xc0, RZ, 0xfc, !PT ;  /* 0x000000c021247812 */ /* 0x000fc600078efcff */
[----:B------:R-:W-:-:S04]  /*f050*/  IMAD.U32 R22, RZ, RZ, UR4 ;  /* 0x00000004ff167e24 */ /* 0x000fc8000f8e00ff */
[----:B---3--:R-:W-:-:S07]  /*f060*/  IMAD R34, R32, 0x2, R22 ;  /* 0x0000000220227824 */ /* 0x008fce00078e0216 */
.L_x_303:
[----:B0-----:R-:W0:Y:S02]  /*f070*/  LDC.64 R2, c[0x0][0xc88] ;  /* 0x00032200ff027b82 */ /* 0x001e240000000a00 */
[----:B0-----:R-:W-:-:S05]  /*f080*/  IMAD.WIDE R2, R19, 0x4, R2 ;  /* 0x0000000413027825 */ /* 0x001fca00078e0202 */
[----:B--2---:R-:W2:Y:S01]  /*f090*/  LDG.E R29, desc[UR36][R2.64] ;  /* 0x00000024021d7981 */ /* 0x004ea2000c1e1900 */
[----:B------:R-:W-:Y:S05]  /*f0a0*/  YIELD ;  /* 0x0000000000007946 */ /* 0x000fea0003800000 */
[----:B------:R-:W-:Y:S01]  /*f0b0*/  ULDC.64 UR4, c[0x0][0xa28] ;  /* 0x00028a0000047ab9 */ /* 0x000fe20000000a00 */
[----:B------:R-:W-:Y:S01]  /*f0c0*/  IMAD.MOV.U32 R30, RZ, RZ, RZ ;  /* 0x000000ffff1e7224 */ /* 0x000fe200078e00ff */
[----:B------:R-:W-:Y:S01]  /*f0d0*/  ISETP.NE.U32.AND P0, PT, RZ, UR4, PT ;  /* 0x00000004ff007c0c */ /* 0x000fe2000bf05070 */
[----:B------:R-:W-:-:S03]  /*f0e0*/  ULDC.64 UR6, c[0x0][0xa18] ;  /* 0x0002860000067ab9 */ /* 0x000fc60000000a00 */
[----:B------:R-:W-:Y:S01]  /*f0f0*/  ISETP.NE.AND.EX P0, PT, RZ, UR5, PT, P0 ;  /* 0x00000005ff007c0c */ /* 0x000fe2000bf05300 */
[----:B------:R-:W-:Y:S01]  /*f100*/  IMAD.MOV.U32 R35, RZ, RZ, RZ ;  /* 0x000000ffff237224 */ /* 0x000fe200078e00ff */
[----:B--2---:R-:W-:-:S11]  /*f110*/  SHF.R.S32.HI R0, RZ, 0x1f, R29 ;  /* 0x0000001fff007819 */ /* 0x004fd6000001141d */
[C---:B------:R-:W-:Y:S02]  /*f120*/  @P0 LEA R2, P1, R29.reuse, UR4, 0x2 ;  /* 0x000000041d020c11 */ /* 0x040fe4000f8210ff */
[C---:B------:R-:W-:Y:S01]  /*f130*/  SHF.L.U32 R24, R29.reuse, 0x2, RZ ;  /* 0x000000021d187819 */ /* 0x040fe200000006ff */
[----:B------:R0:W-:Y:S01]  /*f140*/  STL [R1+0xc], R0 ;  /* 0x00000c0001007387 */ /* 0x0001e20000100800 */
[----:B------:R-:W-:Y:S01]  /*f150*/  @P0 LEA.HI.X R3, R29, UR5, R0, 0x2, P1 ;  /* 0x000000051d030c11 */ /* 0x000fe200088f1400 */
[----:B------:R-:W-:-:S04]  /*f160*/  ULDC.64 UR4, c[0x0][0xa00] ;  /* 0x0002800000047ab9 */ /* 0x000fc80000000a00 */
[----:B-1----:R1:W2:Y:S01]  /*f170*/  @P0 LDG.E R30, desc[UR36][R2.64] ;  /* 0x00000024021e0981 */ /* 0x0022a2000c1e1900 */
[----:B------:R-:W-:Y:S02]  /*f180*/  ISETP.NE.U32.AND P0, PT, RZ, UR4, PT ;  /* 0x00000004ff007c0c */ /* 0x000fe4000bf05070 */
[----:B------:R-:W-:Y:S02]  /*f190*/  SHF.L.U64.HI R25, R29, 0x2, R0 ;  /* 0x000000021d197819 */ /* 0x000fe40000010200 */
[----:B------:R-:W-:Y:S02]  /*f1a0*/  ISETP.NE.AND.EX P2, PT, RZ, UR5, PT, P0 ;  /* 0x00000005ff007c0c */ /* 0x000fe4000bf45300 */
[----:B------:R-:W-:Y:S02]  /*f1b0*/  ISETP.NE.U32.AND P0, PT, RZ, UR6, PT ;  /* 0x00000006ff007c0c */ /* 0x000fe4000bf05070 */
[----:B------:R-:W-:Y:S02]  /*f1c0*/  LOP3.LUT R23, R23, 0xffffff7f, RZ, 0xc0, !PT ;  /* 0xffffff7f17177812 */ /* 0x000fe400078ec0ff */
[----:B------:R-:W-:-:S02]  /*f1d0*/  ISETP.NE.AND.EX P0, PT, RZ, UR7, PT, P0 ;  /* 0x00000007ff007c0c */ /* 0x000fc4000bf05300 */
[----:B-1----:R-:W-:-:S04]  /*f1e0*/  IADD3 R2, P1, R24, UR4, RZ ;  /* 0x0000000418027c10 */ /* 0x002fc8000ff3e0ff */
[----:B------:R-:W-:Y:S01]  /*f1f0*/  IADD3.X R3, R25, UR5, RZ, P1, !PT ;  /* 0x0000000519037c10 */ /* 0x000fe20008ffe4ff */
[----:B------:R-:W-:Y:S01]  /*f200*/  ULDC.64 UR4, c[0x0][0x418] ;  /* 0x0001060000047ab9 */ /* 0x000fe20000000a00 */
[----:B------:R-:W-:-:S03]  /*f210*/  @P2 LOP3.LUT R23, R23, 0x80, RZ, 0xfc, !PT ;  /* 0x0000008017172812 */ /* 0x000fc600078efcff */
[----:B------:R1:W5:Y:S02]  /*f220*/  @P2 LDG.E R35, desc[UR36][R2.64] ;  /* 0x0000002402232981 */ /* 0x000364000c1e1900 */
[----:B------:R-:W-:-:S04]  /*f230*/  @P0 IADD3 R4, P1, R24, UR6, RZ ;  /* 0x0000000618040c10 */ /* 0x000fc8000ff3e0ff */
[----:B------:R-:W-:-:S05]  /*f240*/  @P0 IADD3.X R5, R25, UR7, RZ, P1, !PT ;  /* 0x0000000719050c10 */ /* 0x000fca0008ffe4ff */
[----:B------:R-:W3:Y:S01]  /*f250*/  @P0 LDG.E R4, desc[UR36][R4.64] ;  /* 0x0000002404040981 */ /* 0x000ee2000c1e1900 */
[----:B------:R-:W-:-:S03]  /*f260*/  UISETP.NE.U32.AND UP0, UPT, UR4, URZ, UPT ;  /* 0x0000003f0400728c */ /* 0x000fc6000bf05070 */
[----:B------:R-:W-:Y:S01]  /*f270*/  ULDC UR4, c[0x0][0x424] ;  /* 0x0001090000047ab9 */ /* 0x000fe20000000800 */
[----:B------:R-:W-:-:S03]  /*f280*/  UISETP.NE.AND.EX UP0, UPT, UR5, URZ, UPT, UP0 ;  /* 0x0000003f0500728c */ /* 0x000fc6000bf05300 */
[----:B------:R-:W-:Y:S01]  /*f290*/  ULDC UR5, c[0x0][0x2f0] ;  /* 0x0000bc0000057ab9 */ /* 0x000fe20000000800 */
[----:B------:R-:W-:-:S04]  /*f2a0*/  USEL UR4, UR4, 0x1, UP0 ;  /* 0x0000000104047887 */ /* 0x000fc80008000000 */
[----:B------:R-:W-:-:S06]  /*f2b0*/  UIMAD UR4, UR4, UR5, URZ ;  /* 0x00000005040472a4 */ /* 0x000fcc000f8e023f */
[----:B0-----:R-:W-:Y:S01]  /*f2c0*/  IMAD.U32 R0, RZ, RZ, UR4 ;  /* 0x00000004ff007e24 */ /* 0x001fe2000f8e00ff */
[----:B--2---:R1:W-:Y:S04]  /*f2d0*/  STL [R1+0x4], R30 ;  /* 0x0000041e01007387 */ /* 0x0043e80000100800 */
[----:B---3--:R1:W-:Y:S01]  /*f2e0*/  @P0 STL [R1+0x18], R4 ;  /* 0x0000180401000387 */ /* 0x0083e20000100800 */
[----:B------:R-:W-:Y:S05]  /*f2f0*/  @P0 BRA `(.L_x_239) ;  /* 0x0000000000200947 */ /* 0x000fea0003800000 */
[----:B------:R-:W-:Y:S02]  /*f300*/  ULDC UR4, c[0x0][0x288] ;  /* 0x0000a20000047ab9 */ /* 0x000fe40000000800 */
[----:B-1----:R-:W-:-:S05]  /*f310*/  IMAD.U32 R4, RZ, RZ, UR4 ;  /* 0x00000004ff047e24 */ /* 0x002fca000f8e00ff */
[----:B------:R0:W-:Y:S01]  /*f320*/  STL [R1+0x18], R4 ;  /* 0x0000180401007387 */ /* 0x0001e20000100800 */
[----:B------:R-:W-:Y:S05]  /*f330*/  @!P2 BRA `(.L_x_239) ;  /* 0x000000000010a947 */ /* 0x000fea0003800000 */
[----:B------:R-:W2:Y:S04]  /*f340*/  LDG.E R5, desc[UR36][R2.64] ;  /* 0x0000002402057981 */ /* 0x000ea8000c1e1900 */
[----:B0-----:R-:W2:Y:S02]  /*f350*/  LDG.E R4, desc[UR36][R2.64+0x4] ;  /* 0x0000042402047981 */ /* 0x001ea4000c1e1900 */
[----:B--2---:R-:W-:-:S05]  /*f360*/  IMAD.IADD R2, R4, 0x1, -R5 ;  /* 0x0000000104027824 */ /* 0x004fca00078e0a05 */
[----:B------:R2:W-:Y:S02]  /*f370*/  STL [R1+0x18], R2 ;  /* 0x0000180201007387 */ /* 0x0005e40000100800 */
.L_x_239:
[----:B------:R-:W-:Y:S01]  /*f380*/  ULDC.64 UR4, c[0x0][0xa20] ;  /* 0x0002880000047ab9 */ /* 0x000fe20000000a00 */
[----:B------:R-:W-:Y:S01]  /*f390*/  IMAD.MOV.U32 R31, RZ, RZ, R29 ;  /* 0x000000ffff1f7224 */ /* 0x000fe200078e001d */
[----:B------:R-:W-:-:S04]  /*f3a0*/  ISETP.NE.U32.AND P0, PT, RZ, UR4, PT ;  /* 0x00000004ff007c0c */ /* 0x000fc8000bf05070 */
[----:B------:R-:W-:-:S13]  /*f3b0*/  ISETP.NE.AND.EX P0, PT, RZ, UR5, PT, P0 ;  /* 0x00000005ff007c0c */ /* 0x000fda000bf05300 */
[----:B------:R-:W-:Y:S05]  /*f3c0*/  @!P0 BRA `(.L_x_240) ;  /* 0x0000000000108947 */ /* 0x000fea0003800000 */
[----:B-12---:R-:W-:-:S04]  /*f3d0*/  IADD3 R2, P0, R24, UR4, RZ ;  /* 0x0000000418027c10 */ /* 0x006fc8000ff1e0ff */
[----:B------:R-:W-:-:S05]  /*f3e0*/  IADD3.X R3, R25, UR5, RZ, P0, !PT ;  /* 0x0000000519037c10 */ /* 0x000fca00087fe4ff */
[----:B------:R3:W5:Y:S01]  /*f3f0*/  LDG.E R0, desc[UR36][R2.64] ;  /* 0x0000002402007981 */ /* 0x000762000c1e1900 */
[----:B------:R-:W-:Y:S05]  /*f400*/  BRA `(.L_x_241) ;  /* 0x0000000000247947 */ /* 0x000fea0003800000 */
.L_x_240:
[----:B------:R-:W-:Y:S02]  /*f410*/  ULDC.64 UR4, c[0x0][0xa08] ;  /* 0x0002820000047ab9 */ /* 0x000fe40000000a00 */
[----:B------:R-:W-:-:S04]  /*f420*/  ISETP.NE.U32.AND P0, PT, RZ, UR4, PT ;  /* 0x00000004ff007c0c */ /* 0x000fc8000bf05070 */
[----:B------:R-:W-:-:S13]  /*f430*/  ISETP.NE.AND.EX P0, PT, RZ, UR5, PT, P0 ;  /* 0x00000005ff007c0c */ /* 0x000fda000bf05300 */
[----:B------:R-:W-:Y:S05]  /*f440*/  @!P0 BRA `(.L_x_241) ;  /* 0x0000000000148947 */ /* 0x000fea0003800000 */
[----:B-12---:R-:W1:Y:S02]  /*f450*/  LDC.64 R2, c[0x0][0xa08] ;  /* 0x00028200ff027b82 */ /* 0x006e640000000a00 */
[----:B-1----:R-:W-:-:S05]  /*f460*/  IMAD.WIDE R2, R31, 0x4, R2 ;  /* 0x000000041f027825 */ /* 0x002fca00078e0202 */
[----:B------:R-:W2:Y:S04]  /*f470*/  LDG.E R0, desc[UR36][R2.64] ;  /* 0x0000002402007981 */ /* 0x000ea8000c1e1900 */
[----:B------:R-:W2:Y:S02]  /*f480*/  LDG.E R5, desc[UR36][R2.64+0x4] ;  /* 0x0000042402057981 */ /* 0x000ea4000c1e1900 */
[----:B--2---:R-:W-:-:S07]  /*f490*/  IADD3 R0, -R0, R5, RZ ;  /* 0x0000000500007210 */ /* 0x004fce0007ffe1ff */
.L_x_241:
[----:B-123-5:R-:W-:Y:S01]  /*f4a0*/  IMAD.IADD R2, R0, 0x1, -R30 ;  /* 0x0000000100027824 */ /* 0x02efe200078e0a1e */
[----:B------:R-:W-:Y:S03]  /*f4b0*/  BSSY B7, `(.L_x_242) ;  /* 0x0000387000077945 */ /* 0x000fe60003800000 */
[C---:B------:R-:W-:Y:S01]  /*f4c0*/  VIADD R0, R2.reuse, 0x4f ;  /* 0x0000004f02007836 */ /* 0x040fe20000000000 */
[----:B------:R1:W-:Y:S01]  /*f4d0*/  STL [R1], R2 ;  /* 0x0000000201007387 */ /* 0x0003e20000100800 */
[----:B------:R-:W-:Y:S02]  /*f4e0*/  ISETP.GT.AND P0, PT, R2, RZ, PT ;  /* 0x000000ff0200720c */ /* 0x000fe40003f04270 */
[----:B------:R-:W-:-:S05]  /*f4f0*/  IMAD.HI R0, R0, 0x66666667, RZ ;  /* 0x6666666700007827 */ /* 0x000fca00078e02ff */
[----:B------:R-:W-:-:S04]  /*f500*/  SHF.R.U32.HI R3, RZ, 0x1f, R0 ;  /* 0x0000001fff037819 */ /* 0x000fc80000011600 */
[----:B------:R-:W-:-:S05]  /*f510*/  LEA.HI.SX32 R0, R0, R3, 0x1b ;  /* 0x0000000300007211 */ /* 0x000fca00078fdaff */
[----:B------:R1:W-:Y:S01]  /*f520*/  STL [R1+0x20], R0 ;  /* 0x0000200001007387 */ /* 0x0003e20000100800 */
[----:B------:R-:W-:Y:S05]  /*f530*/  @P0 BRA `(.L_x_243) ;  /* 0x0000000000440947 */ /* 0x000fea0003800000 */
[----:B-1----:R-:W1:Y:S02]  /*f540*/  S2R R2, SR_TID.X ;  /* 0x0000000000027919 */ /* 0x002e640000002100 */
[----:B-1----:R-:W-:-:S04]  /*f550*/  LOP3.LUT R2, R2, 0x7f, RZ, 0xc0, !PT ;  /* 0x0000007f02027812 */ /* 0x002fc800078ec0ff */
[----:B------:R-:W-:-:S13]  /*f560*/  ISETP.NE.AND P0, PT, R2, RZ, PT ;  /* 0x000000ff0200720c */ /* 0x000fda0003f05270 */
[----:B------:R-:W-:Y:S05]  /*f570*/  @P0 BRA `(.L_x_244) ;  /* 0x0000003400e80947 */ /* 0x000fea0003800000 */
[----:B------:R-:W1:Y:S01]  /*f580*/  S2R R5, SR_LANEID ;  /* 0x0000000000057919 */ /* 0x000e620000000000 */
[----:B------:R-:W-:Y:S01]  /*f590*/  VOTEU.ANY UR4, UPT, PT ;  /* 0x0000000000047886 */ /* 0x000fe200038e0100 */
[----:B------:R-:W2:Y:S01]  /*f5a0*/  LDC.64 R2, c[0x0][0xc60] ;  /* 0x00031800ff027b82 */ /* 0x000ea20000000a00 */
[----:B------:R-:W1:Y:S02]  /*f5b0*/  FLO.U32 R0, UR4 ;  /* 0x0000000400007d00 */ /* 0x000e6400080e0000 */
[----:B-1----:R-:W-:-:S06]  /*f5c0*/  ISETP.EQ.U32.AND P0, PT, R0, R5, PT ;  /* 0x000000050000720c */ /* 0x002fcc0003f02070 */
[----:B------:R-:W2:Y:S07]  /*f5d0*/  POPC R5, UR4 ;  /* 0x0000000400057d09 */ /* 0x000eae0008000000 */
[----:B--2---:R-:W2:Y:S01]  /*f5e0*/  @P0 ATOMG.E.ADD.STRONG.GPU PT, R3, desc[UR36][R2.64], R5 ;  /* 0x00000005020309a8 */ /* 0x004ea200081ee1e4 */
[----:B0-----:R-:W0:Y:S02]  /*f5f0*/  S2R R4, SR_LTMASK ;  /* 0x0000000000047919 */ /* 0x001e240000003900 */
[----:B0-----:R-:W-:-:S04]  /*f600*/  LOP3.LUT R4, R4, UR4, RZ, 0xc0, !PT ;  /* 0x0000000404047c12 */ /* 0x001fc8000f8ec0ff */
[----:B------:R-:W0:Y:S01]  /*f610*/  POPC R7, R4 ;  /* 0x0000000400077309 */ /* 0x000e220000000000 */
[----:B--2---:R-:W0:Y:S02]  /*f620*/  SHFL.IDX PT, R0, R3, R0, 0x1f ;  /* 0x00001f0003007589 */ /* 0x004e2400000e0000 */
[----:B0-----:R-:W-:Y:S01]  /*f630*/  IADD3 R16, R0, UR39, R7 ;  /* 0x0000002700107c10 */ /* 0x001fe2000fffe007 */
[----:B------:R-:W-:Y:S06]  /*f640*/  BRA `(.L_x_244) ;  /* 0x0000003400b47947 */ /* 0x000fec0003800000 */
.L_x_243:
[----:B-1----:R-:W-:Y:S01]  /*f650*/  VIADD R0, R22, 0x24400 ;  /* 0x0002440016007836 */ /* 0x002fe20000000000 */
[----:B------:R-:W-:Y:S04]  /*f660*/  BSSY B6, `(.L_x_245) ;  /* 0x0000013000067945 */ /* 0x000fe80003800000 */
[----:B------:R-:W-:-:S13]  /*f670*/  LOP3.LUT P0, RZ, R0, 0x3ff, RZ, 0xc0, !PT ;  /* 0x000003ff00ff7812 */ /* 0x000fda000780c0ff */
[----:B------:R-:W-:Y:S05]  /*f680*/  @!P0 BRA `(.L_x_246) ;  /* 0x0000000000408947 */ /* 0x000fea0003800000 */
[----:B------:R-:W-:Y:S01]  /*f690*/  MOV R2, 0x0 ;  /* 0x0000000000027802 */ /* 0x000fe20000000f00 */
[----:B------:R-:W-:Y:S01]  /*f6a0*/  ULDC.64 UR6, c[0x4][0xa8] ;  /* 0x01002a0000067ab9 */ /* 0x000fe20000000a00 */
[----:B------:R-:W-:Y:S01]  /*f6b0*/  ULDC.64 UR8, c[0x4][0xb0] ;  /* 0x01002c0000087ab9 */ /* 0x000fe20000000a00 */
[----:B------:R-:W-:Y:S01]  /*f6c0*/  ULDC.64 UR4, c[0x4][0x8] ;  /* 0x0100020000047ab9 */ /* 0x000fe20000000a00 */
[----:B0-----:R-:W-:Y:S01]  /*f6d0*/  IMAD.U32 R4, RZ, RZ, UR6 ;  /* 0x00000006ff047e24 */ /* 0x001fe2000f8e00ff */
[----:B------:R-:W-:Y:S01]  /*f6e0*/  MOV R6, UR8 ;  /* 0x0000000800067c02 */ /* 0x000fe20008000f00 */
[----:B------:R-:W0:Y:S01]  /*f6f0*/  LDC.64 R2, c[0x4][R2] ;  /* 0x0100000002027b82 */ /* 0x000e220000000a00 */
[----:B------:R-:W-:Y:S01]  /*f700*/  IMAD.U32 R5, RZ, RZ, UR7 ;  /* 0x00000007ff057e24 */ /* 0x000fe2000f8e00ff */
[----:B------:R-:W-:Y:S01]  /*f710*/  MOV R13, RZ ;  /* 0x000000ff000d7202 */ /* 0x000fe20000000f00 */
[----:B------:R-:W-:Y:S02]  /*f720*/  IMAD.U32 R7, RZ, RZ, UR9 ;  /* 0x00000009ff077e24 */ /* 0x000fe4000f8e00ff */
[----:B------:R-:W-:-:S02]  /*f730*/  IMAD.U32 R10, RZ, RZ, UR4 ;  /* 0x00000004ff0a7e24 */ /* 0x000fc4000f8e00ff */
[----:B------:R-:W-:Y:S02]  /*f740*/  IMAD.U32 R11, RZ, RZ, UR5 ;  /* 0x00000005ff0b7e24 */ /* 0x000fe4000f8e00ff */
[----:B------:R-:W-:Y:S02]  /*f750*/  IMAD.MOV.U32 R8, RZ, RZ, 0x70 ;  /* 0x00000070ff087424 */ /* 0x000fe400078e00ff */
[----:B------:R-:W-:-:S07]  /*f760*/  IMAD.MOV.U32 R12, RZ, RZ, 0x1 ;  /* 0x00000001ff0c7424 */ /* 0x000fce00078e00ff */
[----:B------:R-:W-:-:S07]  /*f770*/  LEPC R20, `(.L_x_246) ;  /* 0x000000001014794e */ /* 0x000fce0000000000 */
[----:B0-----:R-:W-:Y:S05]  /*f780*/  CALL.ABS.NOINC R2 ;  /* 0x0000000002007343 */ /* 0x001fea0003c00000 */
.L_x_246:
[----:B------:R-:W-:Y:S05]  /*f790*/  BSYNC B6 ;  /* 0x0000000000067941 */ /* 0x000fea0003800000 */
.L_x_245:
[----:B------:R-:W-:Y:S01]  /*f7a0*/  VIADD R0, R22, 0x400 ;  /* 0x0000040016007836 */ /* 0x000fe20000000000 */
[----:B------:R-:W-:Y:S04]  /*f7b0*/  BSSY B6, `(.L_x_247) ;  /* 0x0000022000067945 */ /* 0x000fe80003800000 */
[----:B------:R-:W-:-:S13]  /*f7c0*/  LOP3.LUT P0, RZ, R0, 0x3ff, RZ, 0xc0, !PT ;  /* 0x000003ff00ff7812 */ /* 0x000fda000780c0ff */
[----:B------:R-:W-:Y:S05]  /*f7d0*/  @!P0 BRA `(.L_x_248) ;  /* 0x00000000007c8947 */ /* 0x000fea0003800000 */
[----:B------:R-:W-:Y:S01]  /*f7e0*/  MOV R26, 0x0 ;  /* 0x00000000001a7802 */ /* 0x000fe20000000f00 */
[----:B------:R-:W-:Y:S01]  /*f7f0*/  ULDC.64 UR6, c[0x4][0xa8] ;  /* 0x01002a0000067ab9 */ /* 0x000fe20000000a00 */
[----:B------:R-:W-:Y:S01]  /*f800*/  ULDC.64 UR8, c[0x4][0xb0] ;  /* 0x01002c0000087ab9 */ /* 0x000fe20000000a00 */
[----:B------:R-:W-:Y:S01]  /*f810*/  ULDC.64 UR4, c[0x4][0x10] ;  /* 0x0100040000047ab9 */ /* 0x000fe20000000a00 */
[----:B------:R1:W2:Y:S01]  /*f820*/  LDC.64 R2, c[0x4][R26] ;  /* 0x010000001a027b82 */ /* 0x0002a20000000a00 */
[----:B0-----:R-:W-:Y:S01]  /*f830*/  IMAD.U32 R4, RZ, RZ, UR6 ;  /* 0x00000006ff047e24 */ /* 0x001fe2000f8e00ff */
[----:B------:R-:W-:Y:S01]  /*f840*/  MOV R10, UR4 ;  /* 0x00000004000a7c02 */ /* 0x000fe20008000f00 */
[----:B------:R-:W-:Y:S02]  /*f850*/  IMAD.U32 R5, RZ, RZ, UR7 ;  /* 0x00000007ff057e24 */ /* 0x000fe4000f8e00ff */
[----:B------:R-:W-:Y:S02]  /*f860*/  IMAD.U32 R6, RZ, RZ, UR8 ;  /* 0x00000008ff067e24 */ /* 0x000fe4000f8e00ff */
[----:B------:R-:W-:-:S02]  /*f870*/  IMAD.U32 R7, RZ, RZ, UR9 ;  /* 0x00000009ff077e24 */ /* 0x000fc4000f8e00ff */
[----:B------:R-:W-:Y:S02]  /*f880*/  IMAD.U32 R11, RZ, RZ, UR5 ;  /* 0x00000005ff0b7e24 */ /* 0x000fe4000f8e00ff */
[----:B------:R-:W-:Y:S02]  /*f890*/  IMAD.MOV.U32 R8, RZ, RZ, 0x70 ;  /* 0x00000070ff087424 */ /* 0x000fe400078e00ff */
[----:B------:R-:W-:Y:S02]  /*f8a0*/  IMAD.MOV.U32 R12, RZ, RZ, 0x1 ;  /* 0x00000001ff0c7424 */ /* 0x000fe400078e00ff */
[----:B-1----:R-:W-:-:S07]  /*f8b0*/  IMAD.MOV.U32 R13, RZ, RZ, RZ ;  /* 0x000000ffff0d7224 */ /* 0x002fce00078e00ff */
[----:B------:R-:W-:-:S07]  /*f8c0*/  LEPC R20, `(.L_x_249) ;  /* 0x000000001014794e */ /* 0x000fce0000000000 */
[----:B--2---:R-:W-:Y:S05]  /*f8d0*/  CALL.ABS.NOINC R2 ;  /* 0x0000000002007343 */ /* 0x004fea0003c00000 */
.L_x_249:
[----:B------:R0:W1:Y:S01]  /*f8e0*/  LDC.64 R2, c[0x4][R26] ;  /* 0x010000001a027b82 */ /* 0x0000620000000a00 */
[----:B------:R-:W-:Y:S01]  /*f8f0*/  ULDC.64 UR6, c[0x4][0xa8] ;  /* 0x01002a0000067ab9 */ /* 0x000fe20000000a00 */
[----:B------:R-:W-:Y:S01]  /*f900*/  ULDC.64 UR8, c[0x4][0xb0] ;  /* 0x01002c0000087ab9 */ /* 0x000fe20000000a00 */
[----:B------:R-:W-:Y:S01]  /*f910*/  ULDC.64 UR4, c[0x4][0x18] ;  /* 0x0100060000047ab9 */ /* 0x000fe20000000a00 */
[----:B------:R-:W-:Y:S01]  /*f920*/  IMAD.U32 R4, RZ, RZ, UR6 ;  /* 0x00000006ff047e24 */ /* 0x000fe2000f8e00ff */
[----:B------:R-:W-:Y:S01]  /*f930*/  MOV R5, UR7 ;  /* 0x0000000700057c02 */ /* 0x000fe20008000f00 */
[----:B------:R-:W-:Y:S01]  /*f940*/  IMAD.U32 R6, RZ, RZ, UR8 ;  /* 0x00000008ff067e24 */ /* 0x000fe2000f8e00ff */
[----:B------:R-:W-:Y:S01]  /*f950*/  MOV R12, 0x1 ;  /* 0x00000001000c7802 */ /* 0x000fe20000000f00 */
[----:B------:R-:W-:Y:S02]  /*f960*/  IMAD.U32 R7, RZ, RZ, UR9 ;  /* 0x00000009ff077e24 */ /* 0x000fe4000f8e00ff */
[----:B------:R-:W-:-:S02]  /*f970*/  IMAD.U32 R10, RZ, RZ, UR4 ;  /* 0x00000004ff0a7e24 */ /* 0x000fc4000f8e00ff */
[----:B------:R-:W-:Y:S02]  /*f980*/  IMAD.U32 R11, RZ, RZ, UR5 ;  /* 0x00000005ff0b7e24 */ /* 0x000fe4000f8e00ff */
[----:B------:R-:W-:Y:S02]  /*f990*/  IMAD.MOV.U32 R8, RZ, RZ, 0x70 ;  /* 0x00000070ff087424 */ /* 0x000fe400078e00ff */
[----:B0-----:R-:W-:-:S07]  /*f9a0*/  IMAD.MOV.U32 R13, RZ, RZ, RZ ;  /* 0x000000ffff0d7224 */ /* 0x001fce00078e00ff */
[----:B------:R-:W-:-:S07]  /*f9b0*/  LEPC R20, `(.L_x_248) ;  /* 0x000000001014794e */ /* 0x000fce0000000000 */
[----:B-1----:R-:W-:Y:S05]  /*f9c0*/  CALL.ABS.NOINC R2 ;  /* 0x0000000002007343 */ /* 0x002fea0003c00000 */
.L_x_248:
[----:B------:R-:W-:Y:S05]  /*f9d0*/  BSYNC B6 ;  /* 0x0000000000067941 */ /* 0x000fea0003800000 */
.L_x_247:
[----:B------:R-:W2:Y:S01]  /*f9e0*/  LDL R26, [R1+0x20] ;  /* 0x00002000011a7983 */ /* 0x000ea20000100800 */
[----:B------:R-:W-:Y:S01]  /*f9f0*/  ULDC.64 UR4, c[0x0][0x9f8] ;  /* 0x00027e0000047ab9 */ /* 0x000fe20000000a00 */
[----:B------:R-:W1:Y:S02]  /*fa00*/  LDC R6, c[0x0][0x430] ;  /* 0x00010c00ff067b82 */ /* 0x000e640000000800 */
[----:B------:R-:W3:Y:S01]  /*fa10*/  LDL R2, [R1] ;  /* 0x0000000001027983 */ /* 0x000ee20000100800 */
[----:B------:R-:W-:Y:S01]  /*fa20*/  ISETP.NE.U32.AND P0, PT, RZ, UR4, PT ;  /* 0x00000004ff007c0c */ /* 0x000fe2000bf05070 */
[----:B------:R-:W4:Y:S03]  /*fa30*/  S2R R20, SR_TID.X ;  /* 0x0000000000147919 */ /* 0x000f260000002100 */
[----:B------:R-:W-:-:S13]  /*fa40*/  ISETP.NE.AND.EX P0, PT, RZ, UR5, PT, P0 ;  /* 0x00000005ff007c0c */ /* 0x000fda000bf05300 */
[----:B------:R-:W-:Y:S01]  /*fa50*/  @P0 IADD3 R24, P1, R24, UR4, RZ ;  /* 0x0000000418180c10 */ /* 0x000fe2000ff3e0ff */
[----:B------:R-:W0:Y:S01]  /*fa60*/  S2R R21, SR_TID.X ;  /* 0x0000000000157919 */ /* 0x000e220000002100 */
[----:B------:R-:W-:Y:S02]  /*fa70*/  ULDC UR4, c[0x0][0x2f4] ;  /* 0x0000bd0000047ab9 */ /* 0x000fe40000000800 */
[----:B------:R-:W-:-:S05]  /*fa80*/  @P0 IADD3.X R25, R25, UR5, RZ, P1, !PT ;  /* 0x0000000519190c10 */ /* 0x000fca0008ffe4ff */
[----:B------:R-:W3:Y:S01]  /*fa90*/  @P0 LDG.E R31, desc[UR36][R24.64] ;  /* 0x00000024181f0981 */ /* 0x000ee2000c1e1900 */
[----:B-1----:R-:W-:Y:S02]  /*faa0*/  ISETP.NE.AND P2, PT, R6, 0x1, PT ;  /* 0x000000010600780c */ /* 0x002fe40003f45270 */
[----:B----4-:R-:W-:-:S04]  /*fab0*/  LOP3.LUT R20, R20, 0x7f, RZ, 0xc0, !PT ;  /* 0x0000007f14147812 */ /* 0x010fc800078ec0ff */
[----:B------:R-:W-:-:S07]  /*fac0*/  SHF.R.U32.HI R0, RZ, 0x3, R20 ;  /* 0x00000003ff007819 */ /* 0x000fce0000011614 */
[----:B0-----:R-:W0:Y:S01]  /*fad0*/  @P2 LDC R4, c[0x0][0x434] ;  /* 0x00010d00ff042b82 */ /* 0x001e220000000800 */
[----:B------:R-:W-:-:S05]  /*fae0*/  IMAD.SHL.U32 R20, R21, 0x10, RZ ;  /* 0x0000001015147824 */ /* 0x000fca00078e00ff */
[----:B------:R-:W-:Y:S02]  /*faf0*/  LOP3.LUT R20, R0, 0x70, R20, 0xf8, !PT ;  /* 0x0000007000147812 */ /* 0x000fe400078ef814 */
[----:B------:R-:W1:Y:S01]  /*fb00*/  @P2 LDC R0, c[0x0][0x438] ;  /* 0x00010e00ff002b82 */ /* 0x000e620000000800 */
[----:B------:R-:W-:Y:S02]  /*fb10*/  LOP3.LUT R23, R23, 0xffffffbf, RZ, 0xc0, !PT ;  /* 0xffffffbf17177812 */ /* 0x000fe400078ec0ff */
[----:B------:R-:W-:Y:S02]  /*fb20*/  LOP3.LUT R8, R33, 0x40, RZ, 0xfc, !PT ;  /* 0x0000004021087812 */ /* 0x000fe400078efcff */
[----:B------:R-:W-:-:S04]  /*fb30*/  @P2 LOP3.LUT R23, R23, 0x40, RZ, 0xfc, !PT ;  /* 0x0000004017172812 */ /* 0x000fc800078efcff */
[----:B------:R-:W-:Y:S01]  /*fb40*/  LOP3.LUT R23, R23, 0xffffffef, RZ, 0xc0, !PT ;  /* 0xffffffef17177812 */ /* 0x000fe200078ec0ff */
[----:B------:R-:W-:Y:S01]  /*fb50*/  UMOV UR5, 0xffffffff ;  /* 0xffffffff00057882 */ /* 0x000fe20000000000 */
[----:B--2---:R-:W-:-:S04]  /*fb60*/  VIADD R26, R26, 0xffffffff ;  /* 0xffffffff1a1a7836 */ /* 0x004fc80000000000 */
[----:B------:R-:W-:-:S05]  /*fb70*/  IMAD R5, R26, 0x50, R20 ;  /* 0x000000501a057824 */ /* 0x000fca00078e0214 */
[----:B---3--:R-:W-:-:S04]  /*fb80*/  ISETP.GE.AND P0, PT, R5, R2, PT ;  /* 0x000000020500720c */ /* 0x008fc80003f06270 */
[----:B------:R-:W-:Y:S01]  /*fb90*/  ISETP.GT.U32.OR P0, PT, R20, 0x4f, P0 ;  /* 0x0000004f1400780c */ /* 0x000fe20000704470 */
[----:B------:R-:W-:-:S04]  /*fba0*/  IMAD.IADD R5, R5, 0x1, R30 ;  /* 0x0000000105057824 */ /* 0x000fc800078e021e */
[----:B0-----:R-:W-:-:S08]  /*fbb0*/  @P2 IMAD.HI.U32 R7, R5, R4, RZ ;  /* 0x0000000405072227 */ /* 0x001fd000078e00ff */
[----:B------:R-:W0:Y:S01]  /*fbc0*/  @!P0 LDC.64 R2, c[0x0][0x428] ;  /* 0x00010a00ff028b82 */ /* 0x000e220000000a00 */
[----:B------:R-:W-:Y:S01]  /*fbd0*/  IMAD.MOV.U32 R4, RZ, RZ, R5 ;  /* 0x000000ffff047224 */ /* 0x000fe200078e0005 */
[----:B-1----:R-:W-:-:S04]  /*fbe0*/  @P2 SHF.R.U32.HI R4, RZ, R0, R7 ;  /* 0x00000000ff042219 */ /* 0x002fc80000011607 */
[----:B------:R-:W-:-:S05]  /*fbf0*/  IADD3 R0, -R4, RZ, RZ ;  /* 0x000000ff04007210 */ /* 0x000fca0007ffe1ff */
[----:B------:R-:W-:Y:S01]  /*fc00*/  IMAD R0, R6, R0, R5 ;  /* 0x0000000006007224 */ /* 0x000fe200078e0205 */
[----:B------:R-:W-:Y:S02]  /*fc10*/  SHF.R.S32.HI R6, RZ, 0x1f, R31 ;  /* 0x0000001fff067819 */ /* 0x000fe4000001141f */
[----:B------:R-:W-:-:S03]  /*fc20*/  @!P0 SHF.R.S32.HI R5, RZ, 0x1f, R4 ;  /* 0x0000001fff058819 */ /* 0x000fc60000011404 */
[----:B------:R0:W-:Y:S02]  /*fc30*/  STL [R1+0x8], R6 ;  /* 0x0000080601007387 */ /* 0x0001e40000100800 */
[-C--:B0-----:R-:W-:Y:S02]  /*fc40*/  @!P0 IMAD R6, R6, R2.reuse, RZ ;  /* 0x0000000206068224 */ /* 0x081fe400078e02ff */
[----:B------:R-:W-:-:S04]  /*fc50*/  @!P0 IMAD.WIDE.U32 R4, R31, R2, R4 ;  /* 0x000000021f048225 */ /* 0x000fc800078e0004 */
[----:B------:R-:W-:Y:S02]  /*fc60*/  @!P0 IMAD R6, R31, R3, R6 ;  /* 0x000000031f068224 */ /* 0x000fe400078e0206 */
[----:B------:R-:W0:Y:S02]  /*fc70*/  @!P0 LDC.64 R2, c[0x0][0x418] ;  /* 0x00010600ff028b82 */ /* 0x000e240000000a00 */
[----:B------:R-:W-:Y:S01]  /*fc80*/  @!P0 IMAD.IADD R6, R5, 0x1, R6 ;  /* 0x0000000105068824 */ /* 0x000fe200078e0206 */
[----:B------:R-:W-:Y:S02]  /*fc90*/  ISETP.GE.AND P2, PT, R8, UR4, PT ;  /* 0x0000000408007c0c */ /* 0x000fe4000bf46270 */
[----:B0-----:R-:W-:-:S04]  /*fca0*/  @!P0 LEA R2, P1, R4, R2, 0x2 ;  /* 0x0000000204028211 */ /* 0x001fc800078210ff */
[----:B------:R-:W-:Y:S01]  /*fcb0*/  @!P0 LEA.HI.X R3, R4, R3, R6, 0x2, P1 ;  /* 0x0000000304038211 */ /* 0x000fe200008f1406 */
[----:B------:R-:W-:-:S06]  /*fcc0*/  IMAD.MOV.U32 R4, RZ, RZ, RZ ;  /* 0x000000ffff047224 */ /* 0x000fcc00078e00ff */
[----:B------:R0:W5:Y:S01]  /*fcd0*/  @!P0 LDG.E R4, desc[UR36][R2.64] ;  /* 0x0000002402048981 */ /* 0x000162000c1e1900 */
[----:B------:R-:W-:Y:S02]  /*fce0*/  ISETP.GE.AND P0, PT, R33, UR4, PT ;  /* 0x0000000421007c0c */ /* 0x000fe4000bf06270 */
[----:B------:R-:W-:-:S11]  /*fcf0*/  ISETP.GE.AND P1, PT, R37, UR4, PT ;  /* 0x0000000425007c0c */ /* 0x000fd6000bf26270 */
[----:B------:R-:W-:-:S04]  /*fd00*/  @P0 LOP3.LUT R23, R23, 0x10, RZ, 0xfc, !PT ;  /* 0x0000001017170812 */ /* 0x000fc800078efcff */
[----:B------:R-:W-:-:S04]  /*fd10*/  LOP3.LUT R23, R23, 0xfffffff7, RZ, 0xc0, !PT ;  /* 0xfffffff717177812 */ /* 0x000fc800078ec0ff */
[----:B------:R-:W-:Y:S02]  /*fd20*/  @P2 LOP3.LUT R23, R23, 0x8, RZ, 0xfc, !PT ;  /* 0x0000000817172812 */ /* 0x000fe400078efcff */
[----:B------:R-:W-:Y:S02]  /*fd30*/  ISETP.GE.AND P0, PT, R36, UR4, PT ;  /* 0x0000000424007c0c */ /* 0x000fe4000bf06270 */
[----:B------:R-:W-:-:S04]  /*fd40*/  LOP3.LUT R23, R23, 0xfffffffb, RZ, 0xc0, !PT ;  /* 0xfffffffb17177812 */ /* 0x000fc800078ec0ff */
[----:B------:R-:W-:-:S04]  /*fd50*/  @P1 LOP3.LUT R23, R23, 0x4, RZ, 0xfc, !PT ;  /* 0x0000000417171812 */ /* 0x000fc800078efcff */
[----:B------:R-:W-:Y:S01]  /*fd60*/  LOP3.LUT R23, R23, 0xfffffffd, RZ, 0xc0, !PT ;  /* 0xfffffffd17177812 */ /* 0x000fe200078ec0ff */
[----:B0-----:R-:W-:-:S03]  /*fd70*/  IMAD.U32 R2, RZ, RZ, UR38 ;  /* 0x00000026ff027e24 */ /* 0x001fc6000f8e00ff */
[----:B------:R-:W-:Y:S01]  /*fd80*/  @P0 LOP3.LUT R23, R23, 0x2, RZ, 0xfc, !PT ;  /* 0x0000000217170812 */ /* 0x000fe200078efcff */
[----:B------:R-:W-:Y:S06]  /*fd90*/  BRA.DIV UR5, `(.L_x_250) ;  /* 0x0000003e05c47947 */ /* 0x000fec000b800000 */
.L_x_320:
[----:B------:R-:W-:Y:S02]  /*fda0*/  ISETP.NE.AND P0, PT, R2, 0x3, PT ;  /* 0x000000030200780c */ /* 0x000fe40003f05270 */
[----:B------:R-:W-:Y:S02]  /*fdb0*/  ISETP.GT.U32.AND P1, PT, R20, 0x4f, PT ;  /* 0x0000004f1400780c */ /* 0x000fe40003f24070 */
[----:B------:R-:W-:Y:S02]  /*fdc0*/  LOP3.LUT R23, R23, 0xffffffdf, RZ, 0xc0, !PT ;  /* 0xffffffdf17177812 */ /* 0x000fe400078ec0ff */
[----:B------:R-:W-:-:S07]  /*fdd0*/  SHF.R.S32.HI R30, RZ, 0x1f, R18 ;  /* 0x0000001fff1e7819 */ /* 0x000fce0000011412 */
[----:B------:R-:W-:-:S04]  /*fde0*/  @P0 LOP3.LUT R23, R23, 0x20, RZ, 0xfc, !PT ;  /* 0x0000002017170812 */ /* 0x000fc800078efcff */
[----:B------:R-:W-:-:S04]  /*fdf0*/  LOP3.LUT R23, R23, 0xfffffffe, RZ, 0xc0, !PT ;  /* 0xfffffffe17177812 */ /* 0x000fc800078ec0ff */
[----:B------:R-:W-:Y:S01]  /*fe00*/  @P1 LOP3.LUT R23, R23, 0x1, RZ, 0xfc, !PT ;  /* 0x0000000117171812 */ /* 0x000fe200078efcff */
[----:B------:R-:W-:Y:S06]  /*fe10*/  @!P0 BRA `(.L_x_251) ;  /* 0x0000000000048947 */ /* 0x000fec0003800000 */
[----:B------:R-:W-:Y:S01]  /*fe20*/  BPT.TRAP 0x1 ;  /* 0x000000040000795c */ /* 0x000fe20000300000 */
.L_x_251:
        /* <DEDUP_REMOVED lines=12> */
[----:B------:R-:W-:-:S03]  /*fef0*/  ULDC.64 UR4, c[0x0][0x330] ;  /* 0x0000cc0000047ab9 */ /* 0x000fc60000000a00 */
[----:B------:R-:W-:Y:S02]  /*ff00*/  IMAD.IADD R3, R3, 0x1, R5 ;  /* 0x0000000103037824 */ /* 0x000fe400078e0205 */
[----:B------:R-:W-:Y:S02]  /*ff10*/  IMAD R5, R30, UR4, RZ ;  /* 0x000000041e057c24 */ /* 0x000fe4000f8e02ff */
[----:B------:R-:W-:-:S04]  /*ff20*/  IMAD.WIDE.U32 R2, R18, UR4, R2 ;  /* 0x0000000412027c25 */ /* 0x000fc8000f8e0002 */
[----:B------:R-:W-:Y:S01]  /*ff30*/  IMAD R5, R18, UR5, R5 ;  /* 0x0000000512057c24 */ /* 0x000fe2000f8e0205 */
[----:B------:R-:W-:Y:S02]  /*ff40*/  ULDC.64 UR4, c[0x0][0x318] ;  /* 0x0000c60000047ab9 */ /* 0x000fe40000000a00 */
[----:B------:R-:W-:Y:S02]  /*ff50*/  LEA R24, P0, R2, UR4, 0x1 ;  /* 0x0000000402187c11 */ /* 0x000fe4000f8008ff */
[----:B------:R-:W-:-:S04]  /*ff60*/  IADD3 R5, R3, R5, RZ ;  /* 0x0000000503057210 */ /* 0x000fc80007ffe0ff */
[----:B------:R-:W-:Y:S01]  /*ff70*/  LEA.HI.X R25, R2, UR5, R5, 0x1, P0 ;  /* 0x0000000502197c11 */ /* 0x000fe200080f0c05 */
[----:B------:R-:W-:Y:S01]  /*ff80*/  IMAD R5, R27, 0x8, R22 ;  /* 0x000000081b057824 */ /* 0x000fe200078e0216 */
[----:B------:R-:W-:-:S04]  /*ff90*/  SHF.L.U32 R2, R28, 0x1f, RZ ;  /* 0x0000001f1c027819 */ /* 0x000fc800000006ff */
[----:B------:R-:W0:Y:S02]  /*ffa0*/  SYNCS.PHASECHK.TRANS64.TRYWAIT P0, [R5+URZ+0x38840], R2 ;  /* 0x03884002050075a7 */ /* 0x000e24000800017f */
[----:B0-----:R-:W-:Y:S05]  /*ffb0*/  @!P0 BRA `(.L_x_253) ;  /* 0x0000003c006c8947 */ /* 0x001fea0003800000 */
.L_x_321:
[----:B------:R-:W-:Y:S05]  /*ffc0*/  BSYNC B0 ;  /* 0x0000000000007941 */ /* 0x000fea0003800000 */
.L_x_252:
[----:B------:R-:W2:Y:S01]  /*ffd0*/  LDL R9, [R1] ;  /* 0x0000000001097983 */ /* 0x000ea20000100800 */
[----:B------:R-:W-:Y:S02]  /*ffe0*/  ULDC.64 UR4, c[0x0][0x300] ;  /* 0x0000c00000047ab9 */ /* 0x000fe40000000a00 */
[----:B------:R-:W-:Y:S01]  /*fff0*/  IMAD R6, R6, UR4, RZ ;  /* 0x0000000406067c24 */ /* 0x000fe2000f8e02ff */
[----:B------:R-:W1:Y:S01]  /*10000*/  S2R R8, SR_TID.X ;  /* 0x0000000000087919 */ /* 0x000e620000002100 */
[----:B0-----:R-:W-:-:S04]  /*10010*/  IMAD.WIDE.U32 R2, R0, UR4, RZ ;  /* 0x0000000400027c25 */ /* 0x001fc8000f8e00ff */
[----:B------:R-:W-:Y:S01]  /*10020*/  IMAD R6, R0, UR5, R6 ;  /* 0x0000000500067c24 */ /* 0x000fe2000f8e0206 */
[----:B------:R-:W-:Y:S02]  /*10030*/  ULDC.64 UR4, c[0x0][0x310] ;  /* 0x0000c40000047ab9 */ /* 0x000fe40000000a00 */
[----:B------:R-:W-:Y:S02]  /*10040*/  IMAD R7, R7, UR4, RZ ;  /* 0x0000000407077c24 */ /* 0x000fe4000f8e02ff */
[----:B------:R-:W-:Y:S02]  /*10050*/  IMAD.IADD R3, R3, 0x1, R6 ;  /* 0x0000000103037824 */ /* 0x000fe400078e0206 */
[C---:B------:R-:W-:Y:S02]  /*10060*/  IMAD R7, R4.reuse, UR5, R7 ;  /* 0x0000000504077c24 */ /* 0x040fe4000f8e0207 */
[----:B------:R-:W-:Y:S01]  /*10070*/  IMAD.WIDE.U32 R2, R4, UR4, R2 ;  /* 0x0000000404027c25 */ /* 0x000fe2000f8e0002 */
[----:B------:R-:W-:-:S03]  /*10080*/  ULDC.64 UR4, c[0x0][0x308] ;  /* 0x0000c20000047ab9 */ /* 0x000fc60000000a00 */
[----:B------:R-:W-:Y:S02]  /*10090*/  IMAD.IADD R3, R3, 0x1, R7 ;  /* 0x0000000103037824 */ /* 0x000fe400078e0207 */
[----:B------:R-:W-:Y:S02]  /*100a0*/  IMAD R0, R30, UR4, RZ ;  /* 0x000000041e007c24 */ /* 0x000fe4000f8e02ff */
[----:B------:R-:W-:-:S04]  /*100b0*/  IMAD.WIDE.U32 R2, R18, UR4, R2 ;  /* 0x0000000412027c25 */ /* 0x000fc8000f8e0002 */
[----:B------:R-:W-:Y:S01]  /*100c0*/  IMAD R0, R18, UR5, R0 ;  /* 0x0000000512007c24 */ /* 0x000fe2000f8e0200 */
[----:B------:R-:W-:Y:S01]  /*100d0*/  ULDC.64 UR4, c[0x0][0x2e8] ;  /* 0x0000ba0000047ab9 */ /* 0x000fe20000000a00 */
[----:B------:R-:W-:Y:S02]  /*100e0*/  IMAD R7, R27, 0x5000, R32 ;  /* 0x000050001b077824 */ /* 0x000fe400078e0220 */
[----:B------:R-:W-:Y:S01]  /*100f0*/  IMAD.IADD R6, R3, 0x1, R0 ;  /* 0x0000000103067824 */ /* 0x000fe200078e0200 */
[----:B------:R-:W-:Y:S01]  /*10100*/  LEA R0, P0, R2, UR4, 0x1 ;  /* 0x0000000402007c11 */ /* 0x000fe2000f8008ff */
[----:B------:R-:W-:Y:S01]  /*10110*/  UMOV UR4, 0xffffffff ;  /* 0xffffffff00047882 */ /* 0x000fe20000000000 */
[----:B-1----:R-:W-:Y:S02]  /*10120*/  LOP3.LUT R8, R8, 0x7f, RZ, 0xc0, !PT ;  /* 0x0000007f08087812 */ /* 0x002fe400078ec0ff */
[----:B------:R-:W-:Y:S02]  /*10130*/  LEA.HI.X R6, R2, UR5, R6, 0x1, P0 ;  /* 0x0000000502067c11 */ /* 0x000fe400080f0c06 */
[----:B------:R-:W-:Y:S01]  /*10140*/  SHF.R.U32.HI R8, RZ, 0x3, R8 ;  /* 0x00000003ff087819 */ /* 0x000fe20000011608 */
[----:B--2---:R-:W-:-:S04]  /*10150*/  IMAD R4, R26, -0x50, R9 ;  /* 0xffffffb01a047824 */ /* 0x004fc800078e0209 */
[----:B------:R-:W-:-:S05]  /*10160*/  IMAD.IADD R4, R4, 0x1, -R8 ;  /* 0x0000000104047824 */ /* 0x000fca00078e0a08 */
[----:B------:R-:W-:Y:S01]  /*10170*/  ISETP.GE.AND P0, PT, R4, 0x1, PT ;  /* 0x000000010400780c */ /* 0x000fe20003f06270 */
[----:B------:R-:W-:-:S12]  /*10180*/  BRA.DIV UR4, `(.L_x_254) ;  /* 0x0000003e040c7947 */ /* 0x000fd8000b800000 */
[----:B------:R-:W0:Y:S01]  /*10190*/  SHFL.IDX PT, R3, R0, RZ, 0x181f ;  /* 0x00181fff00037589 */ /* 0x000e2200000e0000 */
[----:B------:R-:W-:Y:S01]  /*101a0*/  LOP3.LUT P5, RZ, R23, 0x10, RZ, 0xc0, !PT ;  /* 0x0000001017ff7812 */ /* 0x000fe200078ac0ff */
[----:B------:R-:W-:Y:S01]  /*101b0*/  @P0 IMAD R9, R7, 0x2, R22 ;  /* 0x0000000207090824 */ /* 0x000fe200078e0216 */
[C---:B------:R-:W-:Y:S01]  /*101c0*/  LOP3.LUT P4, RZ, R23.reuse, 0x8, RZ, 0xc0, !PT ;  /* 0x0000000817ff7812 */ /* 0x040fe2000788c0ff */
[----:B------:R-:W1:Y:S01]  /*101d0*/  SHFL.IDX PT, R2, R6, RZ, 0x181f ;  /* 0x00181fff06027589 */ /* 0x000e6200000e0000 */
[C---:B------:R-:W-:Y:S02]  /*101e0*/  LOP3.LUT P3, RZ, R23.reuse, 0x4, RZ, 0xc0, !PT ;  /* 0x0000000417ff7812 */ /* 0x040fe4000786c0ff */
[----:B------:R-:W-:Y:S01]  /*101f0*/  LOP3.LUT P2, RZ, R23, 0x2, RZ, 0xc0, !PT ;  /* 0x0000000217ff7812 */ /* 0x000fe2000784c0ff */
[----:B------:R-:W-:Y:S01]  /*10200*/  SHFL.IDX PT, R8, R6, 0x1, 0x181f ;  /* 0x00381f0006087f89 */ /* 0x000fe200000e0000 */
[----:B0-----:R-:W-:-:S04]  /*10210*/  @P0 LEA R3, P1, R33, R3, 0x1 ;  /* 0x0000000321030211 */ /* 0x001fc800078208ff */
[----:B-1----:R-:W-:-:S04]  /*10220*/  @P0 IADD3.X R2, RZ, R2, RZ, P1, !PT ;  /* 0x00000002ff020210 */ /* 0x002fc80000ffe4ff */
[----:B------:R-:W-:-:S04]  /*10230*/  @P0 LOP3.LUT R3, R3, R2, RZ, 0x3c, !PT ;  /* 0x0000000203030212 */ /* 0x000fc800078e3cff */
[----:B------:R-:W-:-:S04]  /*10240*/  @P0 LOP3.LUT R2, R3, R2, RZ, 0x3c, !PT ;  /* 0x0000000203020212 */ /* 0x000fc800078e3cff */
[----:B------:R-:W-:-:S05]  /*10250*/  @P0 LOP3.LUT R3, R3, R2, RZ, 0x3c, !PT ;  /* 0x0000000203030212 */ /* 0x000fca00078e3cff */
[----:B------:R-:W-:Y:S04]  /*10260*/  @P0 LDGSTS.E.BYPASS.LTC128B.128 [R9+0x24400], desc[UR36][R2.64], !P5 ;  /* 0x2440000002090fae */ /* 0x000fe8000e901d64 */
[----:B------:R-:W-:Y:S04]  /*10270*/  @P0 LDGSTS.E.BYPASS.LTC128B.128 [R9+0x26c00], desc[UR36][R2.64+0x80], !P4 ;  /* 0x26c0008002090fae */ /* 0x000fe8000e101d64 */
[----:B------:R-:W-:Y:S04]  /*10280*/  @P0 LDGSTS.E.BYPASS.LTC128B.128 [R9+0x29400], desc[UR36][R2.64+0x100], !P3 ;  /* 0x2940010002090fae */ /* 0x000fe8000d901d64 */
[----:B------:R0:W-:Y:S01]  /*10290*/  @P0 LDGSTS.E.BYPASS.LTC128B.128 [R9+0x2bc00], desc[UR36][R2.64+0x180], !P2 ;  /* 0x2bc0018002090fae */ /* 0x0001e2000d101d64 */
[----:B------:R-:W-:-:S03]  /*102a0*/  ISETP.GE.AND P0, PT, R4, 0x11, PT ;  /* 0x000000110400780c */ /* 0x000fc60003f06270 */
[----:B0-----:R-:W0:Y:S10]  /*102b0*/  SHFL.IDX PT, R2, R0, 0x1, 0x181f ;  /* 0x00381f0000027f89 */ /* 0x001e3400000e0000 */
[----:B------:R-:W-:Y:S01]  /*102c0*/  @P0 IMAD R21, R7, 0x2, R22 ;  /* 0x0000000207150824 */ /* 0x000fe200078e0216 */
[----:B0-----:R-:W-:-:S05]  /*102d0*/  @P0 LEA R2, P1, R33, R2, 0x1 ;  /* 0x0000000221020211 */ /* 0x001fca00078208ff */
[----:B------:R-:W-:Y:S02]  /*102e0*/  @P0 IMAD.X R3, RZ, RZ, R8, P1 ;  /* 0x000000ffff030224 */ /* 0x000fe400008e0608 */
[----:B------:R-:W-:Y:S04]  /*102f0*/  SHFL.IDX PT, R8, R6, 0x2, 0x181f ;  /* 0x00581f0006087f89 */ /* 0x000fe800000e0000 */
        /* <DEDUP_REMOVED lines=17> */
[----:B------:R-:W1:Y:S01]  /*10410*/  SHFL.IDX PT, R0, R0, 0x4, 0x181f ;  /* 0x00981f0000007f89 */ /* 0x000e6200000e0000 */
[----:B0-----:R-:W-:-:S04]  /*10420*/  @P0 LEA R2, P1, R33, R2, 0x1 ;  /* 0x0000000221020211 */ /* 0x001fc800078208ff */
[----:B------:R-:W-:Y:S02]  /*10430*/  @P0 IADD3.X R3, RZ, R8, RZ, P1, !PT ;  /* 0x00000008ff030210 */ /* 0x000fe40000ffe4ff */
[----:B------:R0:W2:Y:S04]  /*10440*/  SHFL.IDX PT, R8, R6, 0x4, 0x181f ;  /* 0x00981f0006087f89 */ /* 0x0000a800000e0000 */
[----:B------:R0:W-:Y:S04]  /*10450*/  @P0 LDGSTS.E.BYPASS.LTC128B.128 [R21+0x25c00], desc[UR36][R2.64], !P5 ;  /* 0x25c0000002150fae */ /* 0x0001e8000e901d64 */
[----:B------:R0:W-:Y:S04]  /*10460*/  @P0 LDGSTS.E.BYPASS.LTC128B.128 [R21+0x28400], desc[UR36][R2.64+0x80], !P4 ;  /* 0x2840008002150fae */ /* 0x0001e8000e101d64 */
[----:B------:R0:W-:Y:S04]  /*10470*/  @P0 LDGSTS.E.BYPASS.LTC128B.128 [R21+0x2ac00], desc[UR36][R2.64+0x100], !P3 ;  /* 0x2ac0010002150fae */ /* 0x0001e8000d901d64 */
[----:B-1----:R0:W-:Y:S02]  /*10480*/  @P0 LDGSTS.E.BYPASS.LTC128B.128 [R21+0x2d400], desc[UR36][R2.64+0x180], !P2 ;  /* 0x2d40018002150fae */ /* 0x0021e4000d101d64 */
.L_x_333:
[----:B------:R-:W-:Y:S01]  /*10490*/  ISETP.GE.AND P0, PT, R4, 0x41, PT ;  /* 0x000000410400780c */ /* 0x000fe20003f06270 */
[----:B------:R-:W-:-:S12]  /*104a0*/  BSSY B0, `(.L_x_255) ;  /* 0x0000010000007945 */ /* 0x000fd80003800000 */
[----:B------:R-:W-:Y:S05]  /*104b0*/  @!P0 BRA `(.L_x_256) ;  /* 0x0000000000388947 */ /* 0x000fea0003800000 */
[----:B------:R-:W-:Y:S01]  /*104c0*/  LOP3.LUT P4, RZ, R23, 0x10, RZ, 0xc0, !PT ;  /* 0x0000001017ff7812 */ /* 0x000fe2000788c0ff */
[----:B------:R-:W-:Y:S01]  /*104d0*/  IMAD R7, R7, 0x2, R22 ;  /* 0x0000000207077824 */ /* 0x000fe200078e0216 */
[C---:B------:R-:W-:Y:S02]  /*104e0*/  LOP3.LUT P3, RZ, R23.reuse, 0x8, RZ, 0xc0, !PT ;  /* 0x0000000817ff7812 */ /* 0x040fe4000786c0ff */
[C---:B------:R-:W-:Y:S02]  /*104f0*/  LOP3.LUT P2, RZ, R23.reuse, 0x4, RZ, 0xc0, !PT ;  /* 0x0000000417ff7812 */ /* 0x040fe4000784c0ff */
[----:B------:R-:W-:Y:S02]  /*10500*/  LOP3.LUT P1, RZ, R23, 0x2, RZ, 0xc0, !PT ;  /* 0x0000000217ff7812 */ /* 0x000fe4000782c0ff */
[----:B0-----:R-:W-:-:S05]  /*10510*/  LEA R2, P0, R33, R0, 0x1 ;  /* 0x0000000021027211 */ /* 0x001fca00078008ff */
        /* <DEDUP_REMOVED lines=8> */
.L_x_256:
[----:B------:R-:W-:Y:S05]  /*105a0*/  BSYNC B0 ;  /* 0x0000000000007941 */ /* 0x000fea0003800000 */
.L_x_255:
[----:B------:R-:W-:Y:S01]  /*105b0*/  NOP ;  /* 0x0000000000007918 */ /* 0x000fe20000000000 */
[----:B------:R-:W-:-:S13]  /*105c0*/  PLOP3.LUT P0, PT, PT, PT, PT, 0x80, 0x0 ;  /* 0x000000000000781c */ /* 0x000fda0003f0f070 */
.L_x_257:
        /* <DEDUP_REMOVED lines=10> */
.L_x_258:
[----:B------:R3:W5:Y:S01]  /*10670*/  LDL.LU R0, [R1+0xc] ;  /* 0x00000c0001007983 */ /* 0x0007620000300800 */
[----:B------:R-:W-:Y:S01]  /*10680*/  LOP3.LUT P0, RZ, R23, 0x80, RZ, 0xc0, !PT ;  /* 0x0000008017ff7812 */ /* 0x000fe2000780c0ff */
[----:B------:R3:W-:-:S12]  /*10690*/  SYNCS.ARRIVE.TRANS64.A1T0 RZ, [R5+URZ+0x38830], RZ ;  /* 0x038830ff05ff79a7 */ /* 0x0007d8000810003f */
[----:B------:R-:W-:Y:S05]  /*106a0*/  WARPSYNC.ALL ;  /* 0x0000000000007948 */ /* 0x000fea0003800000 */
[----:B------:R-:W-:Y:S01]  /*106b0*/  ULDC.64 UR4, c[0x0][0x298] ;  /* 0x0000a60000047ab9 */ /* 0x000fe20000000a00 */
[----:B01----:R-:W-:Y:S01]  /*106c0*/  VIADD R2, R22, 0x14400 ;  /* 0x0001440016027836 */ /* 0x003fe20000000000 */
[----:B------:R-:W-:Y:S01]  /*106d0*/  SEL R29, R29, RZ, !P0 ;  /* 0x000000ff1d1d7207 */ /* 0x000fe20004000000 */
[----:B------:R-:W-:Y:S01]  /*106e0*/  IMAD.WIDE.U32 R6, R35, UR4, RZ ;  /* 0x0000000423067c25 */ /* 0x000fe2000f8e00ff */
[----:B------:R-:W-:Y:S01]  /*106f0*/  BSSY B6, `(.L_x_259) ;  /* 0x000001b000067945 */ /* 0x000fe20003800000 */
[----:B------:R-:W-:Y:S01]  /*10700*/  BAR.SYNC.DEFER_BLOCKING 0x8, 0x180 ;  /* 0x0206000000007b1d */ /* 0x000fe20000010000 */
[----:B-----5:R-:W-:-:S02]  /*10710*/  SEL R0, R0, RZ, !P0 ;  /* 0x000000ff00007207 */ /* 0x020fc40004000000 */
[----:B------:R-:W-:-:S03]  /*10720*/  LOP3.LUT P0, RZ, R2, 0x3ff, RZ, 0xc0, !PT ;  /* 0x000003ff02ff7812 */ /* 0x000fc6000780c0ff */
[----:B------:R0:W-:Y:S04]  /*10730*/  STL [R1+0xc], R0 ;  /* 0x00000c0001007387 */ /* 0x0001e80000100800 */
[----:B------:R1:W-:Y:S01]  /*10740*/  STL.64 [R1+0x10], R6 ;  /* 0x0000100601007387 */ /* 0x0003e20000100a00 */
[----:B0-----:R-:W-:-:S05]  /*10750*/  SHF.R.S32.HI R0, RZ, 0x1f, R35 ;  /* 0x0000001fff007819 */ /* 0x001fca0000011423 */
[----:B------:R-:W-:-:S04]  /*10760*/  IMAD R0, R0, UR4, RZ ;  /* 0x0000000400007c24 */ /* 0x000fc8000f8e02ff */
[----:B------:R-:W-:-:S04]  /*10770*/  IMAD R0, R35, UR5, R0 ;  /* 0x0000000523007c24 */ /* 0x000fc8000f8e0200 */
[----:B------:R-:W-:Y:S01]  /*10780*/  IMAD.IADD R35, R7, 0x1, R0 ;  /* 0x0000000107237824 */ /* 0x000fe200078e0200 */
[----:B-1----:R-:W-:Y:S06]  /*10790*/  @!P0 BRA `(.L_x_260) ;  /* 0x0000000000408947 */ /* 0x002fec0003800000 */
[----:B------:R-:W-:Y:S01]  /*107a0*/  MOV R2, 0x0 ;  /* 0x0000000000027802 */ /* 0x000fe20000000f00 */
[----:B------:R-:W-:Y:S01]  /*107b0*/  ULDC.64 UR6, c[0x4][0xa8] ;  /* 0x01002a0000067ab9 */ /* 0x000fe20000000a00 */
[----:B------:R-:W-:Y:S01]  /*107c0*/  ULDC.64 UR8, c[0x4][0xb0] ;  /* 0x01002c0000087ab9 */ /* 0x000fe20000000a00 */
[----:B------:R-:W-:Y:S01]  /*107d0*/  ULDC.64 UR4, c[0x4][0x20] ;  /* 0x0100080000047ab9 */ /* 0x000fe20000000a00 */
[----:B------:R-:W-:Y:S01]  /*107e0*/  MOV R4, UR6 ;  /* 0x0000000600047c02 */ /* 0x000fe20008000f00 */
[----:B---3--:R-:W-:Y:S01]  /*107f0*/  IMAD.U32 R5, RZ, RZ, UR7 ;  /* 0x00000007ff057e24 */ /* 0x008fe2000f8e00ff */
[----:B------:R-:W0:Y:S01]  /*10800*/  LDC.64 R2, c[0x4][R2] ;  /* 0x0100000002027b82 */ /* 0x000e220000000a00 */
[----:B------:R-:W-:Y:S01]  /*10810*/  IMAD.U32 R6, RZ, RZ, UR8 ;  /* 0x00000008ff067e24 */ /* 0x000fe2000f8e00ff */
[----:B--2---:R-:W-:Y:S01]  /*10820*/  MOV R8, 0x70 ;  /* 0x0000007000087802 */ /* 0x004fe20000000f00 */
[----:B------:R-:W-:Y:S02]  /*10830*/  IMAD.U32 R7, RZ, RZ, UR9 ;  /* 0x00000009ff077e24 */ /* 0x000fe4000f8e00ff */
[----:B------:R-:W-:-:S02]  /*10840*/  IMAD.U32 R10, RZ, RZ, UR4 ;  /* 0x00000004ff0a7e24 */ /* 0x000fc4000f8e00ff */
[----:B------:R-:W-:Y:S02]  /*10850*/  IMAD.U32 R11, RZ, RZ, UR5 ;  /* 0x00000005ff0b7e24 */ /* 0x000fe4000f8e00ff */
[----:B------:R-:W-:Y:S02]  /*10860*/  IMAD.MOV.U32 R12, RZ, RZ, 0x1 ;  /* 0x00000001ff0c7424 */ /* 0x000fe400078e00ff */
[----:B------:R-:W-:-:S07]  /*10870*/  IMAD.MOV.U32 R13, RZ, RZ, RZ ;  /* 0x000000ffff0d7224 */ /* 0x000fce00078e00ff */
[----:B------:R-:W-:-:S07]  /*10880*/  LEPC R20, `(.L_x_260) ;  /* 0x000000001014794e */ /* 0x000fce0000000000 */
[----:B0-----:R-:W-:Y:S05]  /*10890*/  CALL.ABS.NOINC R2 ;  /* 0x0000000002007343 */ /* 0x001fea0003c00000 */
.L_x_260:
[----:B------:R-:W-:Y:S05]  /*108a0*/  BSYNC B6 ;  /* 0x0000000000067941 */ /* 0x000fea0003800000 */
.L_x_259:
[----:B------:R-:W4:Y:S01]  /*108b0*/  LDL.LU R20, [R1+0xc] ;  /* 0x00000c0001147983 */ /* 0x000f220000300800 */
[----:B------:R-:W0:Y:S01]  /*108c0*/  LDC R6, c[0x0][0x448] ;  /* 0x00011200ff067b82 */ /* 0x000e220000000800 */
[----:B------:R-:W-:Y:S02]  /*108d0*/  ULDC.64 UR4, c[0x0][0x2d8] ;  /* 0x0000b60000047ab9 */ /* 0x000fe40000000a00 */
[----:B------:R-:W2:Y:S01]  /*108e0*/  LDL.LU.64 R2, [R1+0x10] ;  /* 0x0000100001027983 */ /* 0x000ea20000300a00 */
[----:B------:R-:W-:-:S03]  /*108f0*/  IMAD R0, R30, UR4, RZ ;  /* 0x000000041e007c24 */ /* 0x000fc6000f8e02ff */
[----:B------:R1:W5:Y:S01]  /*10900*/  LDL R10, [R1+0x18] ;  /* 0x00001800010a7983 */ /* 0x0003620000100800 */
[----:B---3--:R-:W-:Y:S01]  /*10910*/  IMAD R5, R18, UR5, R0 ;  /* 0x0000000512057c24 */ /* 0x008fe2000f8e0200 */
[----:B0-----:R-:W-:-:S13]  /*10920*/  ISETP.NE.AND P0, PT, R6, 0x1, PT ;  /* 0x000000010600780c */ /* 0x001fda0003f05270 */
[----:B------:R-:W0:Y:S01]  /*10930*/  @P0 LDC R4, c[0x0][0x450] ;  /* 0x00011400ff040b82 */ /* 0x000e220000000800 */
[----:B------:R-:W-:Y:S01]  /*10940*/  LOP3.LUT R9, R33, 0x40, RZ, 0xfc, !PT ;  /* 0x0000004021097812 */ /* 0x000fe200078efcff */
[----:B----4-:R-:W-:Y:S02]  /*10950*/  IMAD.MOV.U32 R21, RZ, RZ, R20 ;  /* 0x000000ffff157224 */ /* 0x010fe400078e0014 */
[----:B------:R-:W3:Y:S01]  /*10960*/  S2R R20, SR_TID.X ;  /* 0x0000000000147919 */ /* 0x000ee20000002100 */
[----:B--2---:R-:W-:Y:S02]  /*10970*/  IMAD.MOV.U32 R3, RZ, RZ, R35 ;  /* 0x000000ffff037224 */ /* 0x004fe400078e0023 */
[----:B------:R-:W-:Y:S01]  /*10980*/  IMAD.WIDE.U32 R2, R18, UR4, R2 ;  /* 0x0000000412027c25 */ /* 0x000fe2000f8e0002 */
[----:B------:R-:W-:-:S03]  /*10990*/  ULDC.64 UR4, c[0x0][0x2e0] ;  /* 0x0000b80000047ab9 */ /* 0x000fc60000000a00 */
[----:B------:R-:W-:Y:S02]  /*109a0*/  IMAD.IADD R3, R3, 0x1, R5 ;  /* 0x0000000103037824 */ /* 0x000fe400078e0205 */
[----:B------:R-:W2:Y:S01]  /*109b0*/  @P0 LDC R5, c[0x0][0x44c] ;  /* 0x00011300ff050b82 */ /* 0x000ea20000000800 */
[----:B------:R-:W-:Y:S02]  /*109c0*/  IMAD R0, R21, UR4, RZ ;  /* 0x0000000415007c24 */ /* 0x000fe4000f8e02ff */
[----:B------:R-:W-:-:S04]  /*109d0*/  IMAD.WIDE.U32 R2, R29, UR4, R2 ;  /* 0x000000041d027c25 */ /* 0x000fc8000f8e0002 */
[----:B------:R-:W-:Y:S01]  /*109e0*/  IMAD R0, R29, UR5, R0 ;  /* 0x000000051d007c24 */ /* 0x000fe2000f8e0200 */
[----:B------:R-:W-:-:S04]  /*109f0*/  ULDC.64 UR4, c[0x0][0x2d0] ;  /* 0x0000b40000047ab9 */ /* 0x000fc80000000a00 */
[----:B------:R-:W-:Y:S01]  /*10a00*/  IADD3 R3, R3, R0, RZ ;  /* 0x0000000003037210 */ /* 0x000fe20007ffe0ff */
[----:B------:R-:W-:Y:S01]  /*10a10*/  IMAD.SHL.U32 R0, R17, 0x80, RZ ;  /* 0x0000008011007824 */ /* 0x000fe200078e00ff */
[C---:B---3--:R-:W-:Y:S01]  /*10a20*/  LOP3.LUT R21, R20.reuse, 0x7f, RZ, 0xc0, !PT ;  /* 0x0000007f14157812 */ /* 0x048fe200078ec0ff */
[----:B------:R-:W-:-:S03]  /*10a30*/  IMAD.SHL.U32 R20, R20, 0x10, RZ ;  /* 0x0000001014147824 */ /* 0x000fc600078e00ff */
[----:B------:R-:W-:-:S04]  /*10a40*/  SHF.R.U32.HI R21, RZ, 0x3, R21 ;  /* 0x00000003ff157819 */ /* 0x000fc80000011615 */
[----:B------:R-:W-:-:S04]  /*10a50*/  LOP3.LUT R20, R21, 0x70, R20, 0xf8, !PT ;  /* 0x0000007015147812 */ /* 0x000fc800078ef814 */
[----:B------:R-:W-:-:S05]  /*10a60*/  LOP3.LUT R7, R20, R0, RZ, 0xfc, !PT ;  /* 0x0000000014077212 */ /* 0x000fca00078efcff */
[----:B--2---:R-:W-:-:S04]  /*10a70*/  @P0 IMAD.HI.U32 R8, R7, R5, RZ ;  /* 0x0000000507080227 */ /* 0x004fc800078e00ff */
[----:B------:R-:W-:Y:S01]  /*10a80*/  IMAD.MOV.U32 R5, RZ, RZ, R7 ;  /* 0x000000ffff057224 */ /* 0x000fe200078e0007 */
[----:B0-----:R-:W-:Y:S01]  /*10a90*/  @P0 SHF.R.U32.HI R5, RZ, R4, R8 ;  /* 0x00000004ff050219 */ /* 0x001fe20000011608 */
[----:B------:R-:W0:Y:S04]  /*10aa0*/  S2R R20, SR_TID.X ;  /* 0x0000000000147919 */ /* 0x000e280000002100 */
[----:B------:R-:W-:-:S04]  /*10ab0*/  IMAD.MOV R4, RZ, RZ, -R5 ;  /* 0x000000ffff047224 */ /* 0x000fc800078e0a05 */
[----:B------:R-:W-:Y:S01]  /*10ac0*/  IMAD R4, R6, R4, R7 ;  /* 0x0000000406047224 */ /* 0x000fe200078e0207 */
[----:B------:R-:W-:Y:S01]  /*10ad0*/  SHF.R.S32.HI R7, RZ, 0x1f, R5 ;  /* 0x0000001fff077819 */ /* 0x000fe20000011405 */
[----:B------:R-:W-:-:S04]  /*10ae0*/  IMAD.WIDE.U32 R2, R5, UR4, R2 ;  /* 0x0000000405027c25 */ /* 0x000fc8000f8e0002 */
[----:B------:R-:W-:-:S04]  /*10af0*/  IMAD R7, R7, UR4, RZ ;  /* 0x0000000407077c24 */ /* 0x000fc8000f8e02ff */
[----:B------:R-:W-:Y:S01]  /*10b00*/  IMAD R7, R5, UR5, R7 ;  /* 0x0000000505077c24 */ /* 0x000fe2000f8e0207 */
[----:B------:R-:W-:Y:S01]  /*10b10*/  SHF.R.S32.HI R5, RZ, 0x1f, R4 ;  /* 0x0000001fff057819 */ /* 0x000fe20000011404 */
[----:B------:R-:W-:Y:S02]  /*10b20*/  ULDC.64 UR4, c[0x0][0x2c8] ;  /* 0x0000b20000047ab9 */ /* 0x000fe40000000a00 */
[----:B------:R-:W-:Y:S02]  /*10b30*/  IMAD.IADD R3, R3, 0x1, R7 ;  /* 0x0000000103037824 */ /* 0x000fe400078e0207 */
[----:B------:R-:W-:Y:S02]  /*10b40*/  IMAD R5, R5, UR4, RZ ;  /* 0x0000000405057c24 */ /* 0x000fe4000f8e02ff */
[----:B------:R-:W-:-:S04]  /*10b50*/  IMAD.WIDE.U32 R2, R4, UR4, R2 ;  /* 0x0000000404027c25 */ /* 0x000fc8000f8e0002 */
[----:B------:R-:W-:Y:S01]  /*10b60*/  IMAD R5, R4, UR5, R5 ;  /* 0x0000000504057c24 */ /* 0x000fe2000f8e0205 */
[----:B------:R-:W-:-:S04]  /*10b70*/  ULDC.64 UR4, c[0x0][0x280] ;  /* 0x0000a00000047ab9 */ /* 0x000fc80000000a00 */
[----:B------:R-:W-:Y:S02]  /*10b80*/  IADD3 R3, R3, R5, RZ ;  /* 0x0000000503037210 */ /* 0x000fe40007ffe0ff */
[----:B------:R-:W-:Y:S01]  /*10b90*/  LEA R5, P0, R2, UR4, 0x1 ;  /* 0x0000000402057c11 */ /* 0x000fe2000f8008ff */
[----:B------:R-:W-:Y:S01]  /*10ba0*/  ULDC UR4, c[0x0][0x2b8] ;  /* 0x0000ae0000047ab9 */ /* 0x000fe20000000800 */
[----:B0-----:R-:W-:Y:S02]  /*10bb0*/  LOP3.LUT R20, R20, 0x7f, RZ, 0xc0, !PT ;  /* 0x0000007f14147812 */ /* 0x001fe400078ec0ff */
[----:B------:R-:W-:Y:S01]  /*10bc0*/  LEA.HI.X R4, R2, UR5, R3, 0x1, P0 ;  /* 0x0000000502047c11 */ /* 0x000fe200080f0c03 */
[----:B------:R-:W-:Y:S01]  /*10bd0*/  UMOV UR5, 0xffffffff ;  /* 0xffffffff00057882 */ /* 0x000fe20000000000 */
[----:B------:R-:W-:Y:S02]  /*10be0*/  ISETP.GE.AND P4, PT, R33, UR4, PT ;  /* 0x0000000421007c0c */ /* 0x000fe4000bf86270 */
[----:B------:R-:W-:-:S02]  /*10bf0*/  ISETP.GE.AND P3, PT, R9, UR4, PT ;  /* 0x0000000409007c0c */ /* 0x000fc4000bf66270 */
[----:B------:R-:W-:Y:S02]  /*10c00*/  ISETP.GE.AND P2, PT, R37, UR4, PT ;  /* 0x0000000425007c0c */ /* 0x000fe4000bf46270 */
[----:B------:R-:W-:Y:S02]  /*10c10*/  ISETP.GE.AND P1, PT, R36, UR4, PT ;  /* 0x0000000424007c0c */ /* 0x000fe4000bf26270 */
[----:B------:R-:W-:Y:S01]  /*10c20*/  SHF.R.U32.HI R9, RZ, 0x3, R20 ;  /* 0x00000003ff097819 */ /* 0x000fe20000011614 */
[----:B-1----:R-:W-:Y:S10]  /*10c30*/  BRA.DIV UR5, `(.L_x_261) ;  /* 0x0000003a05247947 */ /* 0x002ff4000b800000 */
[----:B------:R-:W0:Y:S01]  /*10c40*/  SHFL.IDX PT, R14, R5, RZ, 0x181f ;  /* 0x00181fff050e7589 */ /* 0x000e2200000e0000 */
[----:B-----5:R-:W-:Y:S02]  /*10c50*/  IMAD R6, R10, R6, RZ ;  /* 0x000000060a067224 */ /* 0x020fe400078e02ff */
[----:B------:R-:W-:Y:S01]  /*10c60*/  IMAD.IADD R0, R9, 0x1, R0 ;  /* 0x0000000109007824 */ /* 0x000fe200078e0200 */
[----:B------:R-:W1:Y:S03]  /*10c70*/  SHFL.IDX PT, R2, R4, RZ, 0x181f ;  /* 0x00181fff04027589 */ /* 0x000e6600000e0000 */
[C---:B------:R-:W-:Y:S01]  /*10c80*/  VIADD R7, R0.reuse, 0x10 ;  /* 0x0000001000077836 */ /* 0x040fe20000000000 */
[----:B------:R-:W-:-:S13]  /*10c90*/  ISETP.GE.AND P0, PT, R0, R6, PT ;  /* 0x000000060000720c */ /* 0x000fda0003f06270 */
[----:B0-----:R-:W-:-:S05]  /*10ca0*/  @!P0 LEA R14, P5, R33, R14, 0x1 ;  /* 0x0000000e210e8211 */ /* 0x001fca00078a08ff */
[----:B-1----:R-:W-:Y:S02]  /*10cb0*/  @!P0 IMAD.X R3, RZ, RZ, R2, P5 ;  /* 0x000000ffff038224 */ /* 0x002fe400028e0602 */
[----:B------:R-:W-:Y:S02]  /*10cc0*/  @!P0 IMAD.MOV.U32 R2, RZ, RZ, R14 ;  /* 0x000000ffff028224 */ /* 0x000fe400078e000e */
[----:B------:R-:W0:Y:S04]  /*10cd0*/  SHFL.IDX PT, R14, R5, 0x1, 0x181f ;  /* 0x00381f00050e7f89 */ /* 0x000e2800000e0000 */
[----:B------:R-:W-:Y:S04]  /*10ce0*/  @!P0 LDGSTS.E.BYPASS.LTC128B.128 [R34+0x14400], desc[UR36][R2.64], !P4 ;  /* 0x1440000002228fae */ /* 0x000fe8000e101d64 */
[----:B------:R-:W-:Y:S04]  /*10cf0*/  @!P0 LDGSTS.E.BYPASS.LTC128B.128 [R34+0x18400], desc[UR36][R2.64+0x80], !P3 ;  /* 0x1840008002228fae */ /* 0x000fe8000d901d64 */
[----:B------:R-:W-:Y:S04]  /*10d00*/  @!P0 LDGSTS.E.BYPASS.LTC128B.128 [R34+0x1c400], desc[UR36][R2.64+0x100], !P2 ;  /* 0x1c40010002228fae */ /* 0x000fe8000d101d64 */
[----:B------:R1:W-:Y:S01]  /*10d10*/  @!P0 LDGSTS.E.BYPASS.LTC128B.128 [R34+0x20400], desc[UR36][R2.64+0x180], !P1 ;  /* 0x2040018002228fae */ /* 0x0003e2000c901d64 */
[----:B------:R-:W-:-:S03]  /*10d20*/  ISETP.GE.AND P0, PT, R7, R6, PT ;  /* 0x000000060700720c */ /* 0x000fc60003f06270 */
[----:B-1----:R-:W1:Y:S10]  /*10d30*/  SHFL.IDX PT, R2, R4, 0x1, 0x181f ;  /* 0x00381f0004027f89 */ /* 0x002e7400000e0000 */
[----:B0-----:R-:W-:-:S05]  /*10d40*/  @!P0 LEA R14, P5, R33, R14, 0x1 ;  /* 0x0000000e210e8211 */ /* 0x001fca00078a08ff */
[----:B-1----:R-:W-:Y:S01]  /*10d50*/  @!P0 IMAD.X R7, RZ, RZ, R2, P5 ;  /* 0x000000ffff078224 */ /* 0x002fe200028e0602 */
[----:B------:R-:W-:Y:S02]  /*10d60*/  @!P0 MOV R2, R14 ;  /* 0x0000000e00028202 */ /* 0x000fe40000000f00 */
[----:B------:R-:W0:Y:S01]  /*10d70*/  SHFL.IDX PT, R14, R5, 0x2, 0x181f ;  /* 0x00581f00050e7f89 */ /* 0x000e2200000e0000 */
[----:B------:R-:W-:Y:S02]  /*10d80*/  @!P0 IMAD.MOV.U32 R3, RZ, RZ, R7 ;  /* 0x000000ffff038224 */ /* 0x000fe400078e0007 */
[----:B------:R-:W-:-:S03]  /*10d90*/  VIADD R7, R0, 0x20 ;  /* 0x0000002000077836 */ /* 0x000fc60000000000 */
[----:B------:R-:W-:Y:S04]  /*10da0*/  @!P0 LDGSTS.E.BYPASS.LTC128B.128 [R34+0x14c00], desc[UR36][R2.64], !P4 ;  /* 0x14c0000002228fae */ /* 0x000fe8000e101d64 */
[----:B------:R-:W-:Y:S04]  /*10db0*/  @!P0 LDGSTS.E.BYPASS.LTC128B.128 [R34+0x18c00], desc[UR36][R2.64+0x80], !P3 ;  /* 0x18c0008002228fae */ /* 0x000fe8000d901d64 */
[----:B------:R-:W-:Y:S04]  /*10dc0*/  @!P0 LDGSTS.E.BYPASS.LTC128B.128 [R34+0x1cc00], desc[UR36][R2.64+0x100], !P2 ;  /* 0x1cc0010002228fae */ /* 0x000fe8000d101d64 */
[----:B------:R1:W-:Y:S01]  /*10dd0*/  @!P0 LDGSTS.E.BYPASS.LTC128B.128 [R34+0x20c00], desc[UR36][R2.64+0x180], !P1 ;  /* 0x20c0018002228fae */ /* 0x0003e2000c901d64 */
[----:B------:R-:W-:-:S03]  /*10de0*/  ISETP.GE.AND P0, PT, R7, R6, PT ;  /* 0x000000060700720c */ /* 0x000fc60003f06270 */
[----:B-1----:R-:W1:Y:S10]  /*10df0*/  SHFL.IDX PT, R2, R4, 0x2, 0x181f ;  /* 0x00581f0004027f89 */ /* 0x002e7400000e0000 */
[----:B0-----:R-:W-:-:S05]  /*10e00*/  @!P0 LEA R14, P5, R33, R14, 0x1 ;  /* 0x0000000e210e8211 */ /* 0x001fca00078a08ff */
[----:B-1----:R-:W-:Y:S02]  /*10e10*/  @!P0 IMAD.X R7, RZ, RZ, R2, P5 ;  /* 0x000000ffff078224 */ /* 0x002fe400028e0602 */
[----:B------:R-:W-:Y:S02]  /*10e20*/  @!P0 IMAD.MOV.U32 R2, RZ, RZ, R14 ;  /* 0x000000ffff028224 */ /* 0x000fe400078e000e */
[----:B------:R-:W-:Y:S01]  /*10e30*/  @!P0 IMAD.MOV.U32 R3, RZ, RZ, R7 ;  /* 0x000000ffff038224 */ /* 0x000fe200078e0007 */
[----:B------:R-:W0:Y:S01]  /*10e40*/  SHFL.IDX PT, R14, R5, 0x3, 0x181f ;  /* 0x00781f00050e7f89 */ /* 0x000e2200000e0000 */
[----:B------:R-:W-:-:S03]  /*10e50*/  IADD3 R7, R0, 0x30, RZ ;  /* 0x0000003000077810 */ /* 0x000fc60007ffe0ff */
        /* <DEDUP_REMOVED lines=46> */
[----:B------:R0:W1:Y:S04]  /*11140*/  SHFL.IDX PT, R14, R5, 0x7, 0x181f ;  /* 0x00f81f00050e7f89 */ /* 0x00006800000e0000 */
[----:B------:R0:W-:Y:S04]  /*11150*/  @!P0 LDGSTS.E.BYPASS.LTC128B.128 [R34+0x17400], desc[UR36][R2.64], !P4 ;  /* 0x1740000002228fae */ /* 0x0001e8000e101d64 */
[----:B------:R0:W-:Y:S04]  /*11160*/  @!P0 LDGSTS.E.BYPASS.LTC128B.128 [R34+0x1b400], desc[UR36][R2.64+0x80], !P3 ;  /* 0x1b40008002228fae */ /* 0x0001e8000d901d64 */
[----:B------:R0:W-:Y:S04]  /*11170*/  @!P0 LDGSTS.E.BYPASS.LTC128B.128 [R34+0x1f400], desc[UR36][R2.64+0x100], !P2 ;  /* 0x1f40010002228fae */ /* 0x0001e8000d101d64 */
[----:B------:R0:W-:Y:S04]  /*11180*/  @!P0 LDGSTS.E.BYPASS.LTC128B.128 [R34+0x23400], desc[UR36][R2.64+0x180], !P1 ;  /* 0x2340018002228fae */ /* 0x0001e8000c901d64 */
[----:B------:R0:W2:Y:S02]  /*11190*/  SHFL.IDX PT, R7, R4, 0x7, 0x181f ;  /* 0x00f81f0004077f89 */ /* 0x0000a400000e0000 */
.L_x_350:
[----:B0-----:R-:W-:Y:S01]  /*111a0*/  VIADD R3, R0, 0x70 ;  /* 0x0000007000037836 */ /* 0x001fe20000000000 */
[----:B------:R-:W-:Y:S04]  /*111b0*/  BSSY B0, `(.L_x_262) ;  /* 0x000000c000007945 */ /* 0x000fe80003800000 */
[----:B------:R-:W-:-:S13]  /*111c0*/  ISETP.GE.AND P0, PT, R3, R6, PT ;  /* 0x000000060300720c */ /* 0x000fda0003f06270 */
[----:B------:R-:W-:Y:S05]  /*111d0*/  @P0 BRA `(.L_x_263) ;  /* 0x0000000000240947 */ /* 0x000fea0003800000 */
[----:B-1----:R-:W-:-:S05]  /*111e0*/  LEA R2, P0, R33, R14, 0x1 ;  /* 0x0000000e21027211 */ /* 0x002fca00078008ff */
        /* <DEDUP_REMOVED lines=8> */
.L_x_263:
[----:B------:R-:W-:Y:S05]  /*11270*/  BSYNC B0 ;  /* 0x0000000000007941 */ /* 0x000fea0003800000 */
.L_x_262:
[----:B------:R-:W-:Y:S01]  /*11280*/  NOP ;  /* 0x0000000000007918 */ /* 0x000fe20000000000 */
[----:B------:R-:W-:-:S13]  /*11290*/  PLOP3.LUT P0, PT, PT, PT, PT, 0x80, 0x0 ;  /* 0x000000000000781c */ /* 0x000fda0003f0f070 */
.L_x_264:
[----:B------:R-:W-:Y:S02]  /*112a0*/  PLOP3.LUT P1, PT, P1, P0, PT, 0xa2, 0x0 ;  /* 0x000000000000781c */ /* 0x000fe40000f21472 */
[----:B------:R-:W-:-:S08]  /*112b0*/  @P0 R2UR P1, UR4, R22 ;  /* 0x00000000160402ca */ /* 0x000fd00000020000 */
[----:B------:R-:W-:-:S05]  /*112c0*/  @P0 PLOP3.LUT P0, PT, P1, PT, PT, 0x80, 0x0 ;  /* 0x000000000000081c */ /* 0x000fca0000f0f070 */
[----:B------:R-:W-:Y:S01]  /*112d0*/  @!P1 SYNCS.ARRIVE.TRANS64.RED.A0T1 RZ, [UR4+0x38800], RZ ;  /* 0x038800ffffff99a7 */ /* 0x000fe20008200404 */
[----:B------:R-:W-:Y:S07]  /*112e0*/  @!P1 ARRIVES.LDGSTSBAR.64.TRANSCNT [UR4+0x38800] ;  /* 0x03880000ff0099b0 */ /* 0x000fee0008000a84 */
[----:B------:R-:W-:Y:S05]  /*112f0*/  @P0 BRA.U.ANY `(.L_x_264) ;  /* 0xfffffffd00e80947 */ /* 0x000fea000393ffff */
[----:B0-----:R-:W3:Y:S02]  /*11300*/  LDL.LU R2, [R1+0x1c] ;  /* 0x00001c0001027983 */ /* 0x001ee40000300800 */
[----:B---3--:R-:W-:-:S04]  /*11310*/  IADD3 R2, R2, 0x1, RZ ;  /* 0x0000000102027810 */ /* 0x008fc80007ffe0ff */
[----:B------:R-:W-:Y:S01]  /*11320*/  LEA.HI R0, R2, R2, RZ, 0x1 ;  /* 0x0000000202007211 */ /* 0x000fe200078f08ff */
[----:B------:R0:W-:Y:S03]  /*11330*/  STL [R1+0x1c], R2 ;  /* 0x00001c0201007387 */ /* 0x0001e60000100800 */
[----:B------:R-:W-:-:S05]  /*11340*/  LOP3.LUT R0, R0, 0xfffffffe, RZ, 0xc0, !PT ;  /* 0xfffffffe00007812 */ /* 0x000fca00078ec0ff */
[----:B------:R-:W-:-:S05]  /*11350*/  IMAD.IADD R0, R2, 0x1, -R0 ;  /* 0x0000000102007824 */ /* 0x000fca00078e0a00 */
[----:B------:R-:W-:Y:S01]  /*11360*/  SHF.L.U32 R3, R0, 0x1f, RZ ;  /* 0x0000001f00037819 */ /* 0x000fe200000006ff */
[----:B------:R-:W-:Y:S01]  /*11370*/  NOP ;  /* 0x0000000000007918 */ /* 0x000fe20000000000 */
[----:B------:R0:W-:Y:S01]  /*11380*/  SYNCS.ARRIVE.TRANS64.A1T0 RZ, [R22+URZ+0x38800], RZ ;  /* 0x038800ff16ff79a7 */ /* 0x0001e2000810003f */
[----:B------:R-:W-:Y:S01]  /*11390*/  BSSY B0, `(.L_x_265) ;  /* 0x0000003000007945 */ /* 0x000fe20003800000 */
[----:B------:R-:W3:Y:S03]  /*113a0*/  SYNCS.PHASECHK.TRANS64.TRYWAIT P0, [R22+URZ+0x38820], R3 ;  /* 0x03882003160075a7 */ /* 0x000ee6000800017f */
[----:B0--3--:R-:W-:Y:S05]  /*113b0*/  @!P0 BRA `(.L_x_266) ;  /* 0x0000003800fc8947 */ /* 0x009fea0003800000 */
.L_x_351:
[----:B------:R-:W-:Y:S05]  /*113c0*/  BSYNC B0 ;  /* 0x0000000000007941 */ /* 0x000fea0003800000 */
.L_x_265:
[----:B------:R-:W3:Y:S01]  /*113d0*/  LDL R0, [R1] ;  /* 0x0000000001007983 */ /* 0x000ee20000100800 */
[----:B------:R-:W-:Y:S01]  /*113e0*/  BSSY B0, `(.L_x_267) ;  /* 0x0000116000007945 */ /* 0x000fe20003800000 */
[----:B---3--:R-:W-:-:S13]  /*113f0*/  ISETP.GE.AND P0, PT, R0, 0x51, PT ;  /* 0x000000510000780c */ /* 0x008fda0003f06270 */
[----:B------:R-:W-:Y:S05]  /*11400*/  @!P0 BRA `(.L_x_268) ;  /* 0x00000010004c8947 */ /* 0x000fea0003800000 */
[----:B------:R-:W3:Y:S01]  /*11410*/  LDL.LU R0, [R1+0x20] ;  /* 0x0000200001007983 */ /* 0x000ee20000300800 */
[C---:B------:R-:W-:Y:S01]  /*11420*/  LOP3.LUT R2, R33.reuse, 0x40, RZ, 0xfc, !PT ;  /* 0x0000004021027812 */ /* 0x040fe200078efcff */
[----:B------:R-:W-:Y:S01]  /*11430*/  ULDC UR4, c[0x0][0x2f4] ;  /* 0x0000bd0000047ab9 */ /* 0x000fe20000000800 */
[----:B------:R-:W-:Y:S01]  /*11440*/  IMAD.MOV.U32 R17, RZ, RZ, R28 ;  /* 0x000000ffff117224 */ /* 0x000fe200078e001c */
[----:B------:R-:W-:Y:S01]  /*11450*/  ISETP.GE.AND P4, PT, R33, UR4, PT ;  /* 0x0000000421007c0c */ /* 0x000fe2000bf86270 */
[----:B--2---:R-:W-:Y:S01]  /*11460*/  IMAD.MOV.U32 R7, RZ, RZ, R27 ;  /* 0x000000ffff077224 */ /* 0x004fe200078e001b */
[----:B------:R-:W-:Y:S01]  /*11470*/  ISETP.GE.AND P3, PT, R2, UR4, PT ;  /* 0x0000000402007c0c */ /* 0x000fe2000bf66270 */
[----:B------:R-:W-:Y:S01]  /*11480*/  IMAD.MOV.U32 R29, RZ, RZ, R26 ;  /* 0x000000ffff1d7224 */ /* 0x000fe200078e001a */
[----:B------:R-:W-:Y:S02]  /*11490*/  ISETP.GE.AND P2, PT, R37, UR4, PT ;  /* 0x0000000425007c0c */ /* 0x000fe4000bf46270 */
[----:B------:R-:W-:Y:S01]  /*114a0*/  ISETP.GE.AND P1, PT, R36, UR4, PT ;  /* 0x0000000424007c0c */ /* 0x000fe2000bf26270 */
[----:B---3--:R-:W-:-:S12]  /*114b0*/  VIADD R0, R0, 0xfffffffe ;  /* 0xfffffffe00007836 */ /* 0x008fd80000000000 */
.L_x_281:
[----:B------:R-:W2:Y:S04]  /*114c0*/  LDL R6, [R1+0x4] ;  /* 0x0000040001067983 */ /* 0x000ea80000100800 */
[----:B------:R-:W3:Y:S01]  /*114d0*/  LDL R8, [R1+0x8] ;  /* 0x0000080001087983 */ /* 0x000ee20000100800 */
[----:B------:R-:W4:Y:S01]  /*114e0*/  S2R R2, SR_TID.X ;  /* 0x0000000000027919 */ /* 0x000f220000002100 */
[----:B------:R-:W1:Y:S01]  /*114f0*/  S2R R4, SR_TID.X ;  /* 0x0000000000047919 */ /* 0x000e620000002100 */
[----:B----4-:R-:W-:-:S04]  /*11500*/  LOP3.LUT R2, R2, 0x7f, RZ, 0xc0, !PT ;  /* 0x0000007f02027812 */ /* 0x010fc800078ec0ff */
[----:B0-----:R-:W-:Y:S02]  /*11510*/  SHF.R.U32.HI R3, RZ, 0x3, R2 ;  /* 0x00000003ff037819 */ /* 0x001fe40000011602 */
[----:B------:R-:W0:Y:S01]  /*11520*/  LDC R2, c[0x0][0x430] ;  /* 0x00010c00ff027b82 */ /* 0x000e220000000800 */
[----:B-1----:R-:W-:-:S04]  /*11530*/  SHF.L.U32 R9, R4, 0x4, RZ ;  /* 0x0000000404097819 */ /* 0x002fc800000006ff */
[----:B------:R-:W-:-:S04]  /*11540*/  LOP3.LUT R9, R3, 0x70, R9, 0xf8, !PT ;  /* 0x0000007003097812 */ /* 0x000fc800078ef809 */
[----:B------:R-:W-:-:S13]  /*11550*/  ISETP.GT.U32.AND P6, PT, R9, 0x4f, PT ;  /* 0x0000004f0900780c */ /* 0x000fda0003fc4070 */
[----:B------:R-:W3:Y:S01]  /*11560*/  @!P6 LDC.64 R4, c[0x0][0x428] ;  /* 0x00010a00ff04eb82 */ /* 0x000ee20000000a00 */
[----:B0-----:R-:W-:-:S13]  /*11570*/  ISETP.NE.AND P0, PT, R2, 0x1, PT ;  /* 0x000000010200780c */ /* 0x001fda0003f05270 */
[----:B------:R-:W0:Y:S08]  /*11580*/  @P0 LDC R3, c[0x0][0x434] ;  /* 0x00010d00ff030b82 */ /* 0x000e300000000800 */
[----:B------:R-:W1:Y:S01]  /*11590*/  @P0 LDC R2, c[0x0][0x438] ;  /* 0x00010e00ff020b82 */ /* 0x000e620000000800 */
[----:B--2---:R-:W-:-:S04]  /*115a0*/  IMAD R6, R0, 0x50, R6 ;  /* 0x0000005000067824 */ /* 0x004fc800078e0206 */
[----:B------:R-:W-:-:S04]  /*115b0*/  IMAD.IADD R6, R9, 0x1, R6 ;  /* 0x0000000109067824 */ /* 0x000fc800078e0206 */
[----:B0-----:R-:W-:-:S04]  /*115c0*/  @P0 IMAD.HI.U32 R3, R6, R3, RZ ;  /* 0x0000000306030227 */ /* 0x001fc800078e00ff */
[----:B------:R-:W-:Y:S01]  /*115d0*/  IMAD.MOV.U32 R10, RZ, RZ, R6 ;  /* 0x000000ffff0a7224 */ /* 0x000fe200078e0006 */
[----:B-1----:R-:W-:Y:S01]  /*115e0*/  @P0 SHF.R.U32.HI R10, RZ, R2, R3 ;  /* 0x00000002ff0a0219 */ /* 0x002fe20000011603 */
[----:B---3--:R-:W-:Y:S02]  /*115f0*/  @!P6 IMAD R2, R8, R4, RZ ;  /* 0x000000040802e224 */ /* 0x008fe400078e02ff */
[----:B------:R-:W0:Y:S01]  /*11600*/  @!P6 LDC.64 R8, c[0x0][0x418] ;  /* 0x00010600ff08eb82 */ /* 0x000e220000000a00 */
[----:B------:R-:W-:Y:S01]  /*11610*/  @!P6 SHF.R.S32.HI R3, RZ, 0x1f, R10 ;  /* 0x0000001fff03e819 */ /* 0x000fe2000001140a */
[----:B------:R-:W-:Y:S02]  /*11620*/  @!P6 IMAD R5, R31, R5, R2 ;  /* 0x000000051f05e224 */ /* 0x000fe400078e0202 */
[----:B------:R-:W-:-:S04]  /*11630*/  @!P6 IMAD.MOV.U32 R2, RZ, RZ, R10 ;  /* 0x000000ffff02e224 */ /* 0x000fc800078e000a */
[----:B------:R-:W-:-:S04]  /*11640*/  @!P6 IMAD.WIDE.U32 R2, R31, R4, R2 ;  /* 0x000000041f02e225 */ /* 0x000fc800078e0002 */
[----:B------:R-:W-:Y:S01]  /*11650*/  @!P6 IMAD.IADD R5, R5, 0x1, R3 ;  /* 0x000000010505e824 */ /* 0x000fe200078e0203 */
[----:B------:R-:W-:Y:S02]  /*11660*/  MOV R4, RZ ;  /* 0x000000ff00047202 */ /* 0x000fe40000000f00 */
[----:B0-----:R-:W-:-:S04]  /*11670*/  @!P6 LEA R8, P0, R2, R8, 0x2 ;  /* 0x000000080208e211 */ /* 0x001fc800078010ff */
[----:B------:R-:W-:-:S05]  /*11680*/  @!P6 LEA.HI.X R9, R2, R9, R5, 0x2, P0 ;  /* 0x000000090209e211 */ /* 0x000fca00000f1405 */
[----:B------:R0:W5:Y:S01]  /*11690*/  @!P6 LDG.E R4, desc[UR36][R8.64] ;  /* 0x000000240804e981 */ /* 0x000162000c1e1900 */
[----:B------:R-:W-:Y:S01]  /*116a0*/  LOP3.LUT P5, RZ, R23, 0x20, RZ, 0xc0, !PT ;  /* 0x0000002017ff7812 */ /* 0x000fe200078ac0ff */
[----:B------:R-:W-:Y:S01]  /*116b0*/  VIADD R27, R7, 0x1 ;  /* 0x00000001071b7836 */ /* 0x000fe20000000000 */
[----:B------:R-:W-:Y:S05]  /*116c0*/  YIELD ;  /* 0x0000000000007946 */ /* 0x000fea0003800000 */
[----:B------:R-:W-:Y:S01]  /*116d0*/  ISETP.NE.AND P0, PT, R27, 0x2, PT ;  /* 0x000000021b00780c */ /* 0x000fe20003f05270 */
[----:B------:R-:W-:Y:S01]  /*116e0*/  IMAD.MOV R5, RZ, RZ, -R10 ;  /* 0x000000ffff057224 */ /* 0x000fe200078e0a0a */
[----:B------:R-:W-:-:S02]  /*116f0*/  ULDC UR4, c[0x0][0x430] ;  /* 0x00010c0000047ab9 */ /* 0x000fc40000000800 */
[----:B------:R-:W-:Y:S01]  /*11700*/  SEL R28, RZ, 0x1, P0 ;  /* 0x00000001ff1c7807 */ /* 0x000fe20000000000 */
[----:B------:R-:W-:Y:S01]  /*11710*/  IMAD R5, R5, UR4, R6 ;  /* 0x0000000405057c24 */ /* 0x000fe2000f8e0206 */
[----:B------:R-:W-:Y:S01]  /*11720*/  SEL R27, R27, RZ, P0 ;  /* 0x000000ff1b1b7207 */ /* 0x000fe20000000000 */
[----:B------:R-:W-:Y:S01]  /*11730*/  IMAD.MOV.U32 R26, RZ, RZ, R0 ;  /* 0x000000ffff1a7224 */ /* 0x000fe200078e0000 */
[----:B------:R-:W-:Y:S01]  /*11740*/  LOP3.LUT R28, R17, R28, RZ, 0x3c, !PT ;  /* 0x0000001c111c7212 */ /* 0x000fe200078e3cff */
[----:B0-----:R-:W-:Y:S06]  /*11750*/  @!P5 BRA `(.L_x_269) ;  /* 0x000000000004d947 */ /* 0x001fec0003800000 */
[----:B------:R-:W-:Y:S01]  /*11760*/  BPT.TRAP 0x1 ;  /* 0x000000040000795c */ /* 0x000fe20000300000 */
.L_x_269:
[----:B------:R-:W-:Y:S01]  /*11770*/  IMAD R6, R27, 0x8, R22 ;  /* 0x000000081b067824 */ /* 0x000fe200078e0216 */
[----:B------:R-:W-:Y:S01]  /*11780*/  SHF.L.U32 R3, R28, 0x1f, RZ ;  /* 0x0000001f1c037819 */ /* 0x000fe200000006ff */
[----:B------:R-:W-:Y:S03]  /*11790*/  BSSY B1, `(.L_x_270) ;  /* 0x0000003000017945 */ /* 0x000fe60003800000 */
[----:B------:R-:W0:Y:S02]  /*117a0*/  SYNCS.PHASECHK.TRANS64.TRYWAIT P0, [R6+URZ+0x38840], R3 ;  /* 0x03884003060075a7 */ /* 0x000e24000800017f */
[----:B0-----:R-:W-:Y:S05]  /*117b0*/  @!P0 BRA `(.L_x_271) ;  /* 0x0000003800108947 */ /* 0x001fea0003800000 */
.L_x_352:
[----:B------:R-:W-:Y:S05]  /*117c0*/  BSYNC B1 ;  /* 0x0000000000017941 */ /* 0x000fea0003800000 */
.L_x_270:
[----:B------:R-:W-:Y:S01]  /*117d0*/  SHF.R.S32.HI R20, RZ, 0x1f, R5 ;  /* 0x0000001fff147819 */ /* 0x000fe20000011405 */
[----:B------:R-:W-:Y:S01]  /*117e0*/  ULDC.64 UR4, c[0x0][0x300] ;  /* 0x0000c00000047ab9 */ /* 0x000fe20000000a00 */
[----:B-----5:R-:W-:Y:S01]  /*117f0*/  SHF.R.S32.HI R21, RZ, 0x1f, R4 ;  /* 0x0000001fff157819 */ /* 0x020fe20000011404 */
[----:B0-----:R-:W-:Y:S01]  /*11800*/  IMAD.WIDE.U32 R2, R5, UR4, RZ ;  /* 0x0000000405027c25 */ /* 0x001fe2000f8e00ff */
[----:B------:R-:W-:-:S03]  /*11810*/  LOP3.LUT P5, RZ, R23, 0x2, RZ, 0xc0, !PT ;  /* 0x0000000217ff7812 */ /* 0x000fc600078ac0ff */
[----:B------:R-:W-:Y:S02]  /*11820*/  IMAD R0, R20, UR4, RZ ;  /* 0x0000000414007c24 */ /* 0x000fe4000f8e02ff */
[----:B------:R-:W-:Y:S02]  /*11830*/  IMAD R9, R27, 0x5000, R32 ;  /* 0x000050001b097824 */ /* 0x000fe400078e0220 */
        /* <DEDUP_REMOVED lines=16> */
[----:B------:R-:W-:Y:S06]  /*11940*/  BRA.DIV UR4, `(.L_x_272) ;  /* 0x0000003604c07947 */ /* 0x000fec000b800000 */
[----:B------:R-:W0:Y:S01]  /*11950*/  SHFL.IDX PT, R2, R8, RZ, 0x181f ;  /* 0x00181fff08027589 */ /* 0x000e2200000e0000 */
[----:B------:R-:W-:Y:S01]  /*11960*/  LOP3.LUT R23, R23, 0xfffffbff, RZ, 0xc0, !PT ;  /* 0xfffffbff17177812 */ /* 0x000fe200078ec0ff */
[----:B------:R-:W-:Y:S02]  /*11970*/  IMAD.SHL.U32 R0, R33, 0x2, RZ ;  /* 0x0000000221007824 */ /* 0x000fe400078e00ff */
[----:B------:R-:W1:Y:S01]  /*11980*/  SHFL.IDX PT, R3, R10, RZ, 0x181f ;  /* 0x00181fff0a037589 */ /* 0x000e6200000e0000 */
[----:B------:R-:W-:Y:S01]  /*11990*/  @P2 LOP3.LUT R23, R23, 0x400, RZ, 0xfc, !PT ;  /* 0x0000040017172812 */ /* 0x000fe200078efcff */
[----:B------:R-:W-:Y:S02]  /*119a0*/  IMAD R9, R9, 0x2, R22 ;  /* 0x0000000209097824 */ /* 0x000fe400078e0216 */
[----:B------:R-:W-:Y:S01]  /*119b0*/  SHFL.IDX PT, R35, R10, 0x1, 0x181f ;  /* 0x00381f000a237f89 */ /* 0x000fe200000e0000 */
[C---:B------:R-:W-:Y:S02]  /*119c0*/  LOP3.LUT P2, RZ, R23.reuse, 0x10, RZ, 0xc0, !PT ;  /* 0x0000001017ff7812 */ /* 0x040fe4000784c0ff */
[----:B------:R-:W-:-:S04]  /*119d0*/  LOP3.LUT R23, R23, 0xfffffdff, RZ, 0xc0, !PT ;  /* 0xfffffdff17177812 */ /* 0x000fc800078ec0ff */
[----:B------:R-:W-:-:S04]  /*119e0*/  @P1 LOP3.LUT R23, R23, 0x200, RZ, 0xfc, !PT ;  /* 0x0000020017171812 */ /* 0x000fc800078efcff */
[C---:B------:R-:W-:Y:S02]  /*119f0*/  LOP3.LUT P1, RZ, R23.reuse, 0x8, RZ, 0xc0, !PT ;  /* 0x0000000817ff7812 */ /* 0x040fe4000782c0ff */
[----:B------:R-:W-:Y:S02]  /*11a00*/  LOP3.LUT P6, RZ, R23, 0x4, RZ, 0xc0, !PT ;  /* 0x0000000417ff7812 */ /* 0x000fe400078cc0ff */
[----:B0-----:R-:W-:-:S05]  /*11a10*/  IADD3 R2, P0, R2, R0, RZ ;  /* 0x0000000002027210 */ /* 0x001fca0007f1e0ff */
[----:B-1----:R-:W-:-:S05]  /*11a20*/  IMAD.X R3, RZ, RZ, R3, P0 ;  /* 0x000000ffff037224 */ /* 0x002fca00000e0603 */
[----:B------:R-:W-:Y:S04]  /*11a30*/  LDGSTS.E.BYPASS.LTC128B.128 [R9+0x24400], desc[UR36][R2.64], !P2 ;  /* 0x2440000002097fae */ /* 0x000fe8000d101d64 */
[----:B------:R-:W-:Y:S04]  /*11a40*/  LDGSTS.E.BYPASS.LTC128B.128 [R9+0x26c00], desc[UR36][R2.64+0x80], !P1 ;  /* 0x26c0008002097fae */ /* 0x000fe8000c901d64 */
[----:B------:R-:W-:Y:S04]  /*11a50*/  LDGSTS.E.BYPASS.LTC128B.128 [R9+0x29400], desc[UR36][R2.64+0x100], !P6 ;  /* 0x2940010002097fae */ /* 0x000fe8000f101d64 */
[----:B------:R0:W-:Y:S04]  /*11a60*/  LDGSTS.E.BYPASS.LTC128B.128 [R9+0x2bc00], desc[UR36][R2.64+0x180], !P5 ;  /* 0x2bc0018002097fae */ /* 0x0001e8000e901d64 */
[----:B0-----:R-:W0:Y:S02]  /*11a70*/  SHFL.IDX PT, R2, R8, 0x1, 0x181f ;  /* 0x00381f0008027f89 */ /* 0x001e2400000e0000 */
[----:B0-----:R-:W-:-:S05]  /*11a80*/  IADD3 R2, P0, R2, R0, RZ ;  /* 0x0000000002027210 */ /* 0x001fca0007f1e0ff */
[----:B------:R-:W-:Y:S02]  /*11a90*/  IMAD.X R3, RZ, RZ, R35, P0 ;  /* 0x000000ffff037224 */ /* 0x000fe400000e0623 */
[----:B------:R-:W-:Y:S04]  /*11aa0*/  SHFL.IDX PT, R35, R10, 0x2, 0x181f ;  /* 0x00581f000a237f89 */ /* 0x000fe800000e0000 */
        /* <DEDUP_REMOVED lines=13> */
[----:B0-----:R-:W-:-:S04]  /*11b80*/  IADD3 R2, P0, R2, R0, RZ ;  /* 0x0000000002027210 */ /* 0x001fc80007f1e0ff */
[----:B------:R-:W-:Y:S02]  /*11b90*/  IADD3.X R3, RZ, R35, RZ, P0, !PT ;  /* 0x00000023ff037210 */ /* 0x000fe400007fe4ff */
[----:B------:R0:W1:Y:S04]  /*11ba0*/  SHFL.IDX PT, R35, R10, 0x4, 0x181f ;  /* 0x00981f000a237f89 */ /* 0x00006800000e0000 */
[----:B------:R-:W-:Y:S01]  /*11bb0*/  LDGSTS.E.BYPASS.LTC128B.128 [R9+0x25c00], desc[UR36][R2.64], !P2 ;  /* 0x25c0000002097fae */ /* 0x000fe2000d101d64 */
[----:B------:R-:W-:-:S03]  /*11bc0*/  LOP3.LUT P2, RZ, R23, 0x400, RZ, 0xc0, !PT ;  /* 0x0000040017ff7812 */ /* 0x000fc6000784c0ff */
[----:B------:R-:W-:Y:S01]  /*11bd0*/  LDGSTS.E.BYPASS.LTC128B.128 [R9+0x28400], desc[UR36][R2.64+0x80], !P1 ;  /* 0x2840008002097fae */ /* 0x000fe2000c901d64 */
[----:B------:R-:W-:-:S03]  /*11be0*/  LOP3.LUT P1, RZ, R23, 0x200, RZ, 0xc0, !PT ;  /* 0x0000020017ff7812 */ /* 0x000fc6000782c0ff */
[----:B------:R-:W-:Y:S04]  /*11bf0*/  LDGSTS.E.BYPASS.LTC128B.128 [R9+0x2ac00], desc[UR36][R2.64+0x100], !P6 ;  /* 0x2ac0010002097fae */ /* 0x000fe8000f101d64 */
[----:B------:R2:W-:Y:S04]  /*11c00*/  LDGSTS.E.BYPASS.LTC128B.128 [R9+0x2d400], desc[UR36][R2.64+0x180], !P5 ;  /* 0x2d40018002097fae */ /* 0x0005e8000e901d64 */
[----:B-12---:R0:W2:Y:S02]  /*11c10*/  SHFL.IDX PT, R2, R8, 0x4, 0x181f ;  /* 0x00981f0008027f89 */ /* 0x0060a400000e0000 */
.L_x_364:
[----:B------:R-:W-:Y:S02]  /*11c20*/  LOP3.LUT R23, R23, 0xfffffdff, RZ, 0xc0, !PT ;  /* 0xfffffdff17177812 */ /* 0x000fe400078ec0ff */
[----:B--2---:R-:W-:Y:S02]  /*11c30*/  IADD3 R2, P0, R2, R0, RZ ;  /* 0x0000000002027210 */ /* 0x004fe40007f1e0ff */
[----:B------:R-:W-:-:S03]  /*11c40*/  @P1 LOP3.LUT R23, R23, 0x200, RZ, 0xfc, !PT ;  /* 0x0000020017171812 */ /* 0x000fc600078efcff */
[----:B------:R-:W-:Y:S01]  /*11c50*/  IMAD.X R3, RZ, RZ, R35, P0 ;  /* 0x000000ffff037224 */ /* 0x000fe200000e0623 */
[C---:B------:R-:W-:Y:S02]  /*11c60*/  LOP3.LUT P1, RZ, R23.reuse, 0x10, RZ, 0xc0, !PT ;  /* 0x0000001017ff7812 */ /* 0x040fe4000782c0ff */
[C---:B------:R-:W-:Y:S02]  /*11c70*/  LOP3.LUT P0, RZ, R23.reuse, 0x8, RZ, 0xc0, !PT ;  /* 0x0000000817ff7812 */ /* 0x040fe4000780c0ff */
[----:B------:R-:W-:-:S09]  /*11c80*/  LOP3.LUT P6, RZ, R23, 0x4, RZ, 0xc0, !PT ;  /* 0x0000000417ff7812 */ /* 0x000fd200078cc0ff */
[----:B------:R-:W-:Y:S01]  /*11c90*/  @!PT LDS RZ, [RZ] ;  /* 0x00000000fffff984 */ /* 0x000fe20000000800 */
[----:B------:R-:W-:Y:S01]  /*11ca0*/  @!PT LDS RZ, [RZ] ;  /* 0x00000000fffff984 */ /* 0x000fe20000000800 */
[----:B------:R-:W-:Y:S01]  /*11cb0*/  @!PT LDS RZ, [RZ] ;  /* 0x00000000fffff984 */ /* 0x000fe20000000800 */
[----:B------:R1:W-:Y:S01]  /*11cc0*/  LDGSTS.E.BYPASS.LTC128B.128 [R9+0x26400], desc[UR36][R2.64], !P1 ;  /* 0x2640000002097fae */ /* 0x0003e2000c901d64 */
[----:B------:R-:W-:-:S03]  /*11cd0*/  LOP3.LUT P1, RZ, R23, 0x200, RZ, 0xc0, !PT ;  /* 0x0000020017ff7812 */ /* 0x000fc6000782c0ff */
[----:B------:R1:W-:Y:S01]  /*11ce0*/  LDGSTS.E.BYPASS.LTC128B.128 [R9+0x28c00], desc[UR36][R2.64+0x80], !P0 ;  /* 0x28c0008002097fae */ /* 0x0003e2000c101d64 */
[----:B------:R-:W-:-:S03]  /*11cf0*/  PLOP3.LUT P0, PT, PT, PT, PT, 0x80, 0x0 ;  /* 0x000000000000781c */ /* 0x000fc60003f0f070 */
[----:B------:R1:W-:Y:S04]  /*11d00*/  LDGSTS.E.BYPASS.LTC128B.128 [R9+0x2b400], desc[UR36][R2.64+0x100], !P6 ;  /* 0x2b40010002097fae */ /* 0x0003e8000f101d64 */
[----:B------:R1:W-:Y:S01]  /*11d10*/  LDGSTS.E.BYPASS.LTC128B.128 [R9+0x2dc00], desc[UR36][R2.64+0x180], !P5 ;  /* 0x2dc0018002097fae */ /* 0x0003e2000e901d64 */
[----:B------:R-:W-:-:S05]  /*11d20*/  NOP ;  /* 0x0000000000007918 */ /* 0x000fca0000000000 */
.L_x_273:
        /* <DEDUP_REMOVED lines=10> */
.L_x_274:
[----:B------:R2:W-:Y:S01]  /*11dd0*/  SYNCS.ARRIVE.TRANS64.A1T0 RZ, [R6+URZ+0x38830], RZ ;  /* 0x038830ff06ff79a7 */ /* 0x0005e2000810003f */
[----:B------:R-:W-:Y:S05]  /*11de0*/  @!P6 BRA `(.L_x_275) ;  /* 0x000000000004e947 */ /* 0x000fea0003800000 */
[----:B------:R-:W-:Y:S01]  /*11df0*/  BPT.TRAP 0x1 ;  /* 0x000000040000795c */ /* 0x000fe20000300000 */
.L_x_275:
[----:B-1----:R-:W-:Y:S01]  /*11e00*/  SHF.L.U32 R2, R17, 0x1f, RZ ;  /* 0x0000001f11027819 */ /* 0x002fe200000006ff */
[----:B--2---:R-:W-:Y:S01]  /*11e10*/  IMAD R6, R7, 0x8, R22 ;  /* 0x0000000807067824 */ /* 0x004fe200078e0216 */
[----:B------:R-:W-:Y:S03]  /*11e20*/  BSSY B1, `(.L_x_276) ;  /* 0x0000003000017945 */ /* 0x000fe60003800000 */
[----:B------:R-:W1:Y:S02]  /*11e30*/  SYNCS.PHASECHK.TRANS64.TRYWAIT P0, [R6+URZ+0x38860], R2 ;  /* 0x03886002060075a7 */ /* 0x000e64000800017f */
[----:B-1----:R-:W-:Y:S05]  /*11e40*/  @!P0 BRA `(.L_x_277) ;  /* 0x0000003800448947 */ /* 0x002fea0003800000 */
.L_x_365:
[----:B------:R-:W-:Y:S05]  /*11e50*/  BSYNC B1 ;  /* 0x0000000000017941 */ /* 0x000fea0003800000 */
.L_x_276:
[----:B0-----:R-:W2:Y:S01]  /*11e60*/  LDL R8, [R1] ;  /* 0x0000000001087983 */ /* 0x001ea20000100800 */
[----:B------:R-:W0:Y:S01]  /*11e70*/  S2R R3, SR_TID.X ;  /* 0x0000000000037919 */ /* 0x000e220000002100 */
[----:B------:R-:W-:Y:S01]  /*11e80*/  UMOV UR4, 0xffffffff ;  /* 0xffffffff00047882 */ /* 0x000fe20000000000 */
[----:B------:R-:W-:Y:S01]  /*11e90*/  IMAD R7, R7, 0x5000, R32 ;  /* 0x0000500007077824 */ /* 0x000fe200078e0220 */
[----:B0-----:R-:W-:-:S04]  /*11ea0*/  LOP3.LUT R3, R3, 0x7f, RZ, 0xc0, !PT ;  /* 0x0000007f03037812 */ /* 0x001fc800078ec0ff */
[----:B------:R-:W-:Y:S01]  /*11eb0*/  SHF.R.U32.HI R3, RZ, 0x3, R3 ;  /* 0x00000003ff037819 */ /* 0x000fe20000011603 */
[----:B--2---:R-:W-:-:S04]  /*11ec0*/  IMAD R8, R29, -0x50, R8 ;  /* 0xffffffb01d087824 */ /* 0x004fc800078e0208 */
[----:B------:R-:W-:Y:S01]  /*11ed0*/  IMAD.IADD R8, R8, 0x1, -R3 ;  /* 0x0000000108087824 */ /* 0x000fe200078e0a03 */
[----:B------:R-:W-:Y:S06]  /*11ee0*/  BRA.DIV UR4, `(.L_x_278) ;  /* 0x0000003a04307947 */ /* 0x000fec000b800000 */
[----:B-1----:R-:W0:Y:S01]  /*11ef0*/  SHFL.IDX PT, R2, R24, RZ, 0x181f ;  /* 0x00181fff18027589 */ /* 0x002e2200000e0000 */
[----:B------:R-:W-:-:S03]  /*11f00*/  IMAD R7, R7, 0x2, R22 ;  /* 0x0000000207077824 */ /* 0x000fc600078e0216 */
[----:B------:R-:W1:Y:S04]  /*11f10*/  SHFL.IDX PT, R3, R25, RZ, 0x181f ;  /* 0x00181fff19037589 */ /* 0x000e6800000e0000 */
[----:B------:R-:W-:Y:S01]  /*11f20*/  SHFL.IDX PT, R14, R24, 0x4, 0x181f ;  /* 0x00981f00180e7f89 */ /* 0x000fe200000e0000 */
[----:B0-----:R-:W-:-:S05]  /*11f30*/  IADD3 R2, P0, R2, R0, RZ ;  /* 0x0000000002027210 */ /* 0x001fca0007f1e0ff */
        /* <DEDUP_REMOVED lines=9> */
[----:B0-----:R-:W0:Y:S04]  /*11fd0*/  SHFL.IDX PT, R2, R24, 0x1, 0x181f ;  /* 0x00381f0018027f89 */ /* 0x001e2800000e0000 */
[----:B------:R-:W1:Y:S01]  /*11fe0*/  SHFL.IDX PT, R3, R25, 0x1, 0x181f ;  /* 0x00381f0019037f89 */ /* 0x000e6200000e0000 */
[----:B0-----:R-:W-:-:S04]  /*11ff0*/  IADD3 R2, P0, R2, R0, RZ ;  /* 0x0000000002027210 */ /* 0x001fc80007f1e0ff */
        /* <DEDUP_REMOVED lines=22> */
[----:B------:R-:W1:Y:S04]  /*12160*/  SHFL.IDX PT, R3, R25, 0x3, 0x181f ;  /* 0x00781f0019037f89 */ /* 0x000e6800000e0000 */
[----:B------:R-:W2:Y:S01]  /*12170*/  SHFL.IDX PT, R25, R25, 0x4, 0x181f ;  /* 0x00981f0019197f89 */ /* 0x000ea200000e0000 */
[----:B0-----:R-:W-:-:S05]  /*12180*/  IADD3 R2, P0, R2, R0, RZ ;  /* 0x0000000002027210 */ /* 0x001fca0007f1e0ff */
[----:B-1----:R-:W-:Y:S01]  /*12190*/  IMAD.X R3, RZ, RZ, R3, P0 ;  /* 0x000000ffff037224 */ /* 0x002fe200000e0603 */
[----:B------:R-:W-:-:S13]  /*121a0*/  ISETP.LT.OR P0, PT, R8, 0x31, P4 ;  /* 0x000000310800780c */ /* 0x000fda0002701670 */
[----:B------:R1:W-:Y:S01]  /*121b0*/  LDGSTS.E.BYPASS.LTC128B.128 [R7+0x1c00], desc[UR36][R2.64], !P0 ;  /* 0x01c0000002077fae */ /* 0x0003e2000c101d64 */
[----:B------:R-:W-:-:S13]  /*121c0*/  ISETP.LT.OR P0, PT, R8, 0x31, P3 ;  /* 0x000000310800780c */ /* 0x000fda0001f01670 */
[----:B------:R1:W-:Y:S01]  /*121d0*/  LDGSTS.E.BYPASS.LTC128B.128 [R7+0x4400], desc[UR36][R2.64+0x80], !P0 ;  /* 0x0440008002077fae */ /* 0x0003e2000c101d64 */
[----:B------:R-:W-:-:S13]  /*121e0*/  ISETP.LT.OR P0, PT, R8, 0x31, P2 ;  /* 0x000000310800780c */ /* 0x000fda0001701670 */
[----:B------:R1:W-:Y:S01]  /*121f0*/  LDGSTS.E.BYPASS.LTC128B.128 [R7+0x6c00], desc[UR36][R2.64+0x100], !P0 ;  /* 0x06c0010002077fae */ /* 0x0003e2000c101d64 */
[----:B------:R-:W-:-:S13]  /*12200*/  ISETP.LT.OR P0, PT, R8, 0x31, P1 ;  /* 0x000000310800780c */ /* 0x000fda0000f01670 */
[----:B--2---:R1:W-:Y:S02]  /*12210*/  LDGSTS.E.BYPASS.LTC128B.128 [R7+0x9400], desc[UR36][R2.64+0x180], !P0 ;  /* 0x0940018002077fae */ /* 0x0043e4000c101d64 */
.L_x_377:
[----:B01----:R-:W-:Y:S01]  /*12220*/  IADD3 R2, P0, R14, R0, RZ ;  /* 0x000000000e027210 */ /* 0x003fe20007f1e0ff */
[----:B------:R-:W-:Y:S02]  /*12230*/  ULDC.64 UR4, c[0x0][0x328] ;  /* 0x0000ca0000047ab9 */ /* 0x000fe40000000a00 */
[----:B------:R-:W-:Y:S02]  /*12240*/  IMAD R20, R20, UR4, RZ ;  /* 0x0000000414147c24 */ /* 0x000fe4000f8e02ff */
[----:B------:R-:W-:Y:S01]  /*12250*/  IMAD.X R3, RZ, RZ, R25, P0 ;  /* 0x000000ffff037224 */ /* 0x000fe200000e0619 */
[----:B------:R-:W-:Y:S01]  /*12260*/  ISETP.LT.OR P0, PT, R8, 0x41, P4 ;  /* 0x000000410800780c */ /* 0x000fe20002701670 */
[----:B------:R-:W-:-:S12]  /*12270*/  IMAD R9, R5, UR5, R20 ;  /* 0x0000000505097c24 */ /* 0x000fd8000f8e0214 */
        /* <DEDUP_REMOVED lines=9> */
[----:B------:R0:W-:Y:S01]  /*12310*/  LDGSTS.E.BYPASS.LTC128B.128 [R7+0x9c00], desc[UR36][R2.64+0x180], !P0 ;  /* 0x09c0018002077fae */ /* 0x0001e2000c101d64 */
[----:B------:R-:W-:Y:S01]  /*12320*/  NOP ;  /* 0x0000000000007918 */ /* 0x000fe20000000000 */
        /* <DEDUP_REMOVED lines=13> */
[----:B------:R-:W-:-:S04]  /*12400*/  LEA R24, P0, R2, UR4, 0x1 ;  /* 0x0000000402187c11 */ /* 0x000fc8000f8008ff */
[----:B------:R-:W-:Y:S02]  /*12410*/  LEA.HI.X R25, R2, UR5, R3, 0x1, P0 ;  /* 0x0000000502197c11 */ /* 0x000fe400080f0c03 */
[----:B------:R-:W-:-:S13]  /*12420*/  PLOP3.LUT P0, PT, PT, PT, PT, 0x80, 0x0 ;  /* 0x000000000000781c */ /* 0x000fda0003f0f070 */
.L_x_279:
        /* <DEDUP_REMOVED lines=10> */
.L_x_280:
[C---:B------:R-:W-:Y:S01]  /*124d0*/  ISETP.GT.AND P0, PT, R26.reuse, RZ, PT ;  /* 0x000000ff1a00720c */ /* 0x040fe20003f04270 */
[----:B------:R3:W-:Y:S01]  /*124e0*/  SYNCS.ARRIVE.TRANS64.A1T0 RZ, [R6+URZ+0x38850], RZ ;  /* 0x038850ff06ff79a7 */ /* 0x0007e2000810003f */
[----:B------:R-:W-:Y:S02]  /*124f0*/  VIADD R0, R26, 0xffffffff ;  /* 0xffffffff1a007836 */ /* 0x000fe40000000000 */
[----:B------:R-:W-:Y:S02]  /*12500*/  IMAD.MOV.U32 R17, RZ, RZ, R28 ;  /* 0x000000ffff117224 */ /* 0x000fe400078e001c */
[----:B------:R-:W-:Y:S02]  /*12510*/  IMAD.MOV.U32 R7, RZ, RZ, R27 ;  /* 0x000000ffff077224 */ /* 0x000fe400078e001b */
[----:B------:R-:W-:-:S05]  /*12520*/  IMAD.MOV.U32 R29, RZ, RZ, R26 ;  /* 0x000000ffff1d7224 */ /* 0x000fca00078e001a */
[----:B---3--:R-:W-:Y:S05]  /*12530*/  @P0 BRA `(.L_x_281) ;  /* 0xffffffec00e00947 */ /* 0x008fea000383ffff */
.L_x_268:
[----:B------:R-:W-:Y:S05]  /*12540*/  BSYNC B0 ;  /* 0x0000000000007941 */ /* 0x000fea0003800000 */
.L_x_267:
[----:B------:R-:W3:Y:S01]  /*12550*/  S2R R2, SR_TID.X ;  /* 0x0000000000027919 */ /* 0x000ee20000002100 */
[----:B------:R-:W-:Y:S01]  /*12560*/  BSSY B0, `(.L_x_282) ;  /* 0x0000010000007945 */ /* 0x000fe20003800000 */
[----:B---3--:R-:W-:-:S04]  /*12570*/  LOP3.LUT R2, R2, 0x7f, RZ, 0xc0, !PT ;  /* 0x0000007f02027812 */ /* 0x008fc800078ec0ff */
[----:B------:R-:W-:-:S13]  /*12580*/  ISETP.NE.AND P0, PT, R2, RZ, PT ;  /* 0x000000ff0200720c */ /* 0x000fda0003f05270 */
[----:B------:R-:W-:Y:S05]  /*12590*/  @P0 BRA `(.L_x_283) ;  /* 0x0000000000300947 */ /* 0x000fea0003800000 */
[----:B------:R-:W3:Y:S01]  /*125a0*/  S2R R5, SR_LANEID ;  /* 0x0000000000057919 */ /* 0x000ee20000000000 */
[----:B------:R-:W-:Y:S01]  /*125b0*/  VOTEU.ANY UR4, UPT, PT ;  /* 0x0000000000047886 */ /* 0x000fe200038e0100 */
[----:B0-----:R-:W0:Y:S01]  /*125c0*/  LDC.64 R2, c[0x0][0xc60] ;  /* 0x00031800ff027b82 */ /* 0x001e220000000a00 */
[----:B------:R-:W3:Y:S02]  /*125d0*/  FLO.U32 R0, UR4 ;  /* 0x0000000400007d00 */ /* 0x000ee400080e0000 */
[----:B---3--:R-:W-:-:S06]  /*125e0*/  ISETP.EQ.U32.AND P0, PT, R0, R5, PT ;  /* 0x000000050000720c */ /* 0x008fcc0003f02070 */
[----:B------:R-:W0:Y:S07]  /*125f0*/  POPC R5, UR4 ;  /* 0x0000000400057d09 */ /* 0x000e2e0008000000 */
[----:B0-----:R-:W3:Y:S01]  /*12600*/  @P0 ATOMG.E.ADD.STRONG.GPU PT, R3, desc[UR36][R2.64], R5 ;  /* 0x00000005020309a8 */ /* 0x001ee200081ee1e4 */
[----:B------:R-:W0:Y:S02]  /*12610*/  S2R R4, SR_LTMASK ;  /* 0x0000000000047919 */ /* 0x000e240000003900 */
[----:B0-----:R-:W-:-:S04]  /*12620*/  LOP3.LUT R4, R4, UR4, RZ, 0xc0, !PT ;  /* 0x0000000404047c12 */ /* 0x001fc8000f8ec0ff */
[----:B--2---:R-:W0:Y:S01]  /*12630*/  POPC R7, R4 ;  /* 0x0000000400077309 */ /* 0x004e220000000000 */
[----:B---3--:R-:W0:Y:S02]  /*12640*/  SHFL.IDX PT, R0, R3, R0, 0x1f ;  /* 0x00001f0003007589 */ /* 0x008e2400000e0000 */
[----:B0-----:R-:W-:-:S07]  /*12650*/  IADD3 R16, R0, UR39, R7 ;  /* 0x0000002700107c10 */ /* 0x001fce000fffe007 */
.L_x_283:
[----:B------:R-:W-:Y:S05]  /*12660*/  BSYNC B0 ;  /* 0x0000000000007941 */ /* 0x000fea0003800000 */
.L_x_282:
[----:B------:R-:W-:-:S13]  /*12670*/  LOP3.LUT P0, RZ, R23, 0x20, RZ, 0xc0, !PT ;  /* 0x0000002017ff7812 */ /* 0x000fda000780c0ff */
[----:B------:R-:W-:Y:S05]  /*12680*/  @!P0 BRA `(.L_x_284) ;  /* 0x0000000000048947 */ /* 0x000fea0003800000 */
[----:B------:R-:W-:Y:S01]  /*12690*/  BPT.TRAP 0x1 ;  /* 0x000000040000795c */ /* 0x000fe20000300000 */
.L_x_284:
[----:B------:R-:W3:Y:S01]  /*126a0*/  LDL.LU R0, [R1] ;  /* 0x0000000001007983 */ /* 0x000ee20000300800 */
[----:B------:R-:W-:Y:S01]  /*126b0*/  IMAD R4, R27, 0x8, R22 ;  /* 0x000000081b047824 */ /* 0x000fe200078e0216 */
[----:B0-----:R-:W-:Y:S01]  /*126c0*/  SHF.L.U32 R3, R28, 0x1f, RZ ;  /* 0x0000001f1c037819 */ /* 0x001fe200000006ff */
[----:B------:R-:W-:Y:S03]  /*126d0*/  BSSY B0, `(.L_x_285) ;  /* 0x0000004000007945 */ /* 0x000fe60003800000 */
[----:B------:R-:W0:Y:S01]  /*126e0*/  SYNCS.PHASECHK.TRANS64.TRYWAIT P0, [R4+URZ+0x38860], R3 ;  /* 0x03886003040075a7 */ /* 0x000e22000800017f */
[----:B---3--:R-:W-:Y:S01]  /*126f0*/  IMAD R5, R26, -0x50, R0 ;  /* 0xffffffb01a057824 */ /* 0x008fe200078e0200 */
[----:B0-----:R-:W-:Y:S06]  /*12700*/  @!P0 BRA `(.L_x_286) ;  /* 0x0000003800008947 */ /* 0x001fec0003800000 */
.L_x_378:
[----:B------:R-:W-:Y:S05]  /*12710*/  BSYNC B0 ;  /* 0x0000000000007941 */ /* 0x000fea0003800000 */
.L_x_285:
[----:B------:R-:W3:Y:S01]  /*12720*/  S2R R0, SR_TID.X ;  /* 0x0000000000007919 */ /* 0x000ee20000002100 */
[----:B------:R-:W-:Y:S01]  /*12730*/  UMOV UR4, 0xffffffff ;  /* 0xffffffff00047882 */ /* 0x000fe20000000000 */
[----:B--2---:R-:W-:Y:S01]  /*12740*/  IMAD R7, R27, 0x5000, R32 ;  /* 0x000050001b077824 */ /* 0x004fe200078e0220 */
[----:B---3--:R-:W-:-:S04]  /*12750*/  LOP3.LUT R0, R0, 0x7f, RZ, 0xc0, !PT ;  /* 0x0000007f00007812 */ /* 0x008fc800078ec0ff */
[----:B------:R-:W-:-:S04]  /*12760*/  SHF.R.U32.HI R0, RZ, 0x3, R0 ;  /* 0x00000003ff007819 */ /* 0x000fc80000011600 */
[----:B------:R-:W-:Y:S01]  /*12770*/  IADD3 R5, -R0, R5, RZ ;  /* 0x0000000500057210 */ /* 0x000fe20007ffe1ff */
[----:B------:R-:W-:Y:S06]  /*12780*/  BRA.DIV UR4, `(.L_x_287) ;  /* 0x0000003604f47947 */ /* 0x000fec000b800000 */
[----:B-1----:R-:W1:Y:S01]  /*12790*/  SHFL.IDX PT, R14, R24, RZ, 0x181f ;  /* 0x00181fff180e7589 */ /* 0x002e6200000e0000 */
[----:B------:R-:W-:Y:S01]  /*127a0*/  ULDC UR4, c[0x0][0x2f4] ;  /* 0x0000bd0000047ab9 */ /* 0x000fe20000000800 */
[C---:B------:R-:W-:Y:S01]  /*127b0*/  IMAD.SHL.U32 R8, R33.reuse, 0x2, RZ ;  /* 0x0000000221087824 */ /* 0x040fe200078e00ff */
[C---:B------:R-:W-:Y:S01]  /*127c0*/  ISETP.GE.AND P3, PT, R33.reuse, UR4, PT ;  /* 0x0000000421007c0c */ /* 0x040fe2000bf66270 */
[----:B0-----:R-:W0:Y:S01]  /*127d0*/  SHFL.IDX PT, R3, R25, RZ, 0x181f ;  /* 0x00181fff19037589 */ /* 0x001e2200000e0000 */
[----:B------:R-:W-:Y:S01]  /*127e0*/  LOP3.LUT R6, R33, 0x40, RZ, 0xfc, !PT ;  /* 0x0000004021067812 */ /* 0x000fe200078efcff */
[----:B------:R-:W-:Y:S01]  /*127f0*/  IMAD R0, R7, 0x2, R22 ;  /* 0x0000000207007824 */ /* 0x000fe200078e0216 */
[----:B------:R-:W-:Y:S01]  /*12800*/  ISETP.LT.OR P4, PT, R5, 0x1, P3 ;  /* 0x000000010500780c */ /* 0x000fe20001f81670 */
[----:B------:R-:W-:Y:S01]  /*12810*/  SHFL.IDX PT, R7, R25, 0x1, 0x181f ;  /* 0x00381f0019077f89 */ /* 0x000fe200000e0000 */
[----:B------:R-:W-:Y:S02]  /*12820*/  ISETP.GE.AND P2, PT, R6, UR4, PT ;  /* 0x0000000406007c0c */ /* 0x000fe4000bf46270 */
[----:B------:R-:W-:Y:S01]  /*12830*/  ISETP.GE.AND P1, PT, R37, UR4, PT ;  /* 0x0000000425007c0c */ /* 0x000fe2000bf26270 */
[----:B------:R-:W-:Y:S01]  /*12840*/  SHFL.IDX PT, R9, R25, 0x2, 0x181f ;  /* 0x00581f0019097f89 */ /* 0x000fe200000e0000 */
[----:B-1----:R-:W-:-:S03]  /*12850*/  IADD3 R2, P0, R14, R8, RZ ;  /* 0x000000080e027210 */ /* 0x002fc60007f1e0ff */
[----:B------:R-:W1:Y:S02]  /*12860*/  SHFL.IDX PT, R14, R24, 0x1, 0x181f ;  /* 0x00381f00180e7f89 */ /* 0x000e6400000e0000 */
[----:B0-----:R-:W-:Y:S01]  /*12870*/  IMAD.X R3, RZ, RZ, R3, P0 ;  /* 0x000000ffff037224 */ /* 0x001fe200000e0603 */
[----:B------:R-:W-:-:S04]  /*12880*/  ISETP.LT.OR P0, PT, R5, 0x1, P2 ;  /* 0x000000010500780c */ /* 0x000fc80001701670 */
[----:B------:R-:W-:Y:S01]  /*12890*/  LDGSTS.E.BYPASS.LTC128B.128 [R0+0x400], desc[UR36][R2.64], !P4 ;  /* 0x0040000002007fae */ /* 0x000fe2000e101d64 */
[----:B------:R-:W-:-:S08]  /*128a0*/  ISETP.LT.OR P4, PT, R5, 0x1, P1 ;  /* 0x000000010500780c */ /* 0x000fd00000f81670 */
[----:B------:R-:W-:Y:S01]  /*128b0*/  LDGSTS.E.BYPASS.LTC128B.128 [R0+0x2c00], desc[UR36][R2.64+0x80], !P0 ;  /* 0x02c0008002007fae */ /* 0x000fe2000c101d64 */
[----:B------:R-:W-:-:S04]  /*128c0*/  ISETP.GE.AND P0, PT, R36, UR4, PT ;  /* 0x0000000424007c0c */ /* 0x000fc8000bf06270 */
[----:B------:R-:W-:Y:S01]  /*128d0*/  LDGSTS.E.BYPASS.LTC128B.128 [R0+0x5400], desc[UR36][R2.64+0x100], !P4 ;  /* 0x0540010002007fae */ /* 0x000fe2000e101d64 */
[----:B------:R-:W-:-:S13]  /*128e0*/  ISETP.LT.OR P4, PT, R5, 0x1, P0 ;  /* 0x000000010500780c */ /* 0x000fda0000781670 */
[----:B------:R0:W-:Y:S01]  /*128f0*/  LDGSTS.E.BYPASS.LTC128B.128 [R0+0x7c00], desc[UR36][R2.64+0x180], !P4 ;  /* 0x07c0018002007fae */ /* 0x0001e2000e101d64 */
[----:B-1----:R-:W-:-:S03]  /*12900*/  IADD3 R6, P4, R14, R8, RZ ;  /* 0x000000080e067210 */ /* 0x002fc60007f9e0ff */
[----:B------:R-:W0:Y:S02]  /*12910*/  SHFL.IDX PT, R14, R24, 0x2, 0x181f ;  /* 0x00581f00180e7f89 */ /* 0x000e2400000e0000 */
[----:B------:R-:W-:Y:S01]  /*12920*/  IMAD.X R7, RZ, RZ, R7, P4 ;  /* 0x000000ffff077224 */ /* 0x000fe200020e0607 */
[----:B------:R-:W-:-:S13]  /*12930*/  ISETP.LT.OR P4, PT, R5, 0x11, P3 ;  /* 0x000000110500780c */ /* 0x000fda0001f81670 */
[----:B------:R-:W-:Y:S01]  /*12940*/  LDGSTS.E.BYPASS.LTC128B.128 [R0+0xc00], desc[UR36][R6.64], !P4 ;  /* 0x00c0000006007fae */ /* 0x000fe2000e101d64 */
[----:B------:R-:W-:-:S13]  /*12950*/  ISETP.LT.OR P4, PT, R5, 0x11, P2 ;  /* 0x000000110500780c */ /* 0x000fda0001781670 */
[----:B------:R-:W-:Y:S01]  /*12960*/  LDGSTS.E.BYPASS.LTC128B.128 [R0+0x3400], desc[UR36][R6.64+0x80], !P4 ;  /* 0x0340008006007fae */ /* 0x000fe2000e101d64 */
[----:B------:R-:W-:-:S13]  /*12970*/  ISETP.LT.OR P4, PT, R5, 0x11, P1 ;  /* 0x000000110500780c */ /* 0x000fda0000f81670 */
[----:B------:R-:W-:Y:S01]  /*12980*/  LDGSTS.E.BYPASS.LTC128B.128 [R0+0x5c00], desc[UR36][R6.64+0x100], !P4 ;  /* 0x05c0010006007fae */ /* 0x000fe2000e101d64 */
[----:B------:R-:W-:-:S13]  /*12990*/  ISETP.LT.OR P4, PT, R5, 0x11, P0 ;  /* 0x000000110500780c */ /* 0x000fda0000781670 */
[----:B------:R-:W-:Y:S01]  /*129a0*/  LDGSTS.E.BYPASS.LTC128B.128 [R0+0x8400], desc[UR36][R6.64+0x180], !P4 ;  /* 0x0840018006007fae */ /* 0x000fe2000e101d64 */
[----:B0-----:R-:W-:-:S03]  /*129b0*/  IADD3 R2, P4, R14, R8, RZ ;  /* 0x000000080e027210 */ /* 0x001fc60007f9e0ff */
[----:B------:R-:W0:Y:S02]  /*129c0*/  SHFL.IDX PT, R14, R24, 0x3, 0x181f ;  /* 0x00781f00180e7f89 */ /* 0x000e2400000e0000 */
[----:B------:R-:W-:Y:S01]  /*129d0*/  IMAD.X R3, RZ, RZ, R9, P4 ;  /* 0x000000ffff037224 */ /* 0x000fe200020e0609 */
[C---:B------:R-:W-:Y:S01]  /*129e0*/  ISETP.LT.OR P4, PT, R5.reuse, 0x21, P3 ;  /* 0x000000210500780c */ /* 0x040fe20001f81670 */
[----:B------:R-:W1:Y:S04]  /*129f0*/  SHFL.IDX PT, R9, R25, 0x3, 0x181f ;  /* 0x00781f0019097f89 */ /* 0x000e6800000e0000 */
        /* <DEDUP_REMOVED lines=8> */
[----:B0-----:R-:W-:Y:S02]  /*12a80*/  IADD3 R2, P4, R14, R8, RZ ;  /* 0x000000080e027210 */ /* 0x001fe40007f9e0ff */
[----:B------:R3:W4:Y:S02]  /*12a90*/  SHFL.IDX PT, R14, R24, 0x4, 0x181f ;  /* 0x00981f00180e7f89 */ /* 0x00072400000e0000 */
        /* <DEDUP_REMOVED lines=9> */
.L_x_390:
[C---:B------:R-:W-:Y:S02]  /*12b30*/  ISETP.LT.OR P3, PT, R5.reuse, 0x41, P3 ;  /* 0x000000410500780c */ /* 0x040fe40001f61670 */
[C---:B------:R-:W-:Y:S02]  /*12b40*/  ISETP.LT.OR P2, PT, R5.reuse, 0x41, P2 ;  /* 0x000000410500780c */ /* 0x040fe40001741670 */
[C---:B------:R-:W-:Y:S02]  /*12b50*/  ISETP.LT.OR P1, PT, R5.reuse, 0x41, P1 ;  /* 0x000000410500780c */ /* 0x040fe40000f21670 */
[----:B0--3--:R-:W-:Y:S02]  /*12b60*/  IADD3 R2, P4, R14, R8, RZ ;  /* 0x000000080e027210 */ /* 0x009fe40007f9e0ff */
[----:B------:R-:W-:-:S03]  /*12b70*/  ISETP.LT.OR P0, PT, R5, 0x41, P0 ;  /* 0x000000410500780c */ /* 0x000fc60000701670 */
[----:B------:R-:W-:-:S05]  /*12b80*/  IMAD.X R3, RZ, RZ, R25, P4 ;  /* 0x000000ffff037224 */ /* 0x000fca00020e0619 */
[----:B------:R-:W-:Y:S01]  /*12b90*/  @!PT LDS RZ, [RZ] ;  /* 0x00000000fffff984 */ /* 0x000fe20000000800 */
[----:B------:R-:W-:Y:S01]  /*12ba0*/  @!PT LDS RZ, [RZ] ;  /* 0x00000000fffff984 */ /* 0x000fe20000000800 */
[----:B------:R-:W-:Y:S01]  /*12bb0*/  @!PT LDS RZ, [RZ] ;  /* 0x00000000fffff984 */ /* 0x000fe20000000800 */
[----:B------:R0:W-:Y:S04]  /*12bc0*/  LDGSTS.E.BYPASS.LTC128B.128 [R0+0x2400], desc[UR36][R2.64], !P3 ;  /* 0x0240000002007fae */ /* 0x0001e8000d901d64 */
[----:B------:R0:W-:Y:S04]  /*12bd0*/  LDGSTS.E.BYPASS.LTC128B.128 [R0+0x4c00], desc[UR36][R2.64+0x80], !P2 ;  /* 0x04c0008002007fae */ /* 0x0001e8000d101d64 */
[----:B------:R0:W-:Y:S04]  /*12be0*/  LDGSTS.E.BYPASS.LTC128B.128 [R0+0x7400], desc[UR36][R2.64+0x100], !P1 ;  /* 0x0740010002007fae */ /* 0x0001e8000c901d64 */
[----:B------:R0:W-:Y:S01]  /*12bf0*/  LDGSTS.E.BYPASS.LTC128B.128 [R0+0x9c00], desc[UR36][R2.64+0x180], !P0 ;  /* 0x09c0018002007fae */ /* 0x0001e2000c101d64 */
[----:B------:R-:W-:Y:S01]  /*12c00*/  PLOP3.LUT P0, PT, PT, PT, PT, 0x80, 0x0 ;  /* 0x000000000000781c */ /* 0x000fe20003f0f070 */
[----:B------:R-:W-:-:S12]  /*12c10*/  NOP ;  /* 0x0000000000007918 */ /* 0x000fd80000000000 */
.L_x_288:
        /* <DEDUP_REMOVED lines=10> */
.L_x_289:
[----:B------:R1:W-:Y:S01]  /*12cc0*/  SYNCS.ARRIVE.TRANS64.A1T0 RZ, [R4+URZ+0x38850], RZ ;  /* 0x038850ff04ff79a7 */ /* 0x0003e2000810003f */
[----:B------:R-:W-:-:S05]  /*12cd0*/  VIADD R27, R27, 0x1 ;  /* 0x000000011b1b7836 */ /* 0x000fca0000000000 */
[----:B------:R-:W-:-:S04]  /*12ce0*/  ISETP.NE.AND P0, PT, R27, 0x2, PT ;  /* 0x000000021b00780c */ /* 0x000fc80003f05270 */
[----:B0-----:R-:W-:Y:S02]  /*12cf0*/  SEL R3, RZ, 0x1, P0 ;  /* 0x00000001ff037807 */ /* 0x001fe40000000000 */
[----:B------:R-:W-:Y:S02]  /*12d00*/  SEL R27, R27, RZ, P0 ;  /* 0x000000ff1b1b7207 */ /* 0x000fe40000000000 */
[----:B-1----:R-:W-:-:S07]  /*12d10*/  LOP3.LUT R28, R28, R3, RZ, 0x3c, !PT ;  /* 0x000000031c1c7212 */ /* 0x002fce00078e3cff */
.L_x_244:
[----:B------:R-:W-:Y:S05]  /*12d20*/  BSYNC B7 ;  /* 0x0000000000077941 */ /* 0x000fea0003800000 */
.L_x_242:
[----:B------:R-:W-:-:S13]  /*12d30*/  LOP3.LUT P0, RZ, R23, 0x100, RZ, 0xc0, !PT ;  /* 0x0000010017ff7812 */ /* 0x000fda000780c0ff */
[----:B------:R-:W-:Y:S05]  /*12d40*/  @!P0 BRA `(.L_x_290) ;  /* 0x0000000000248947 */ /* 0x000fea0003800000 */
[----:B------:R-:W-:Y:S05]  /*12d50*/  WARPSYNC.ALL ;  /* 0x0000000000007948 */ /* 0x000fea0003800000 */
[----:B------:R-:W1:Y:S08]  /*12d60*/  S2UR UR5, SR_CgaCtaId ;  /* 0x00000000000579c3 */ /* 0x000e700000008800 */
[----:B------:R-:W-:Y:S06]  /*12d70*/  BAR.SYNC.DEFER_BLOCKING 0x5, 0x180 ;  /* 0x0146000000007b1d */ /* 0x000fec0000010000 */
[----:B------:R-:W-:-:S02]  /*12d80*/  UMOV UR4, 0x400 ;  /* 0x0000040000047882 */ /* 0x000fc40000000000 */
[----:B-1----:R-:W-:-:S06]  /*12d90*/  ULEA UR4, UR5, UR4, 0x18 ;  /* 0x0000000405047291 */ /* 0x002fcc000f8ec03f */
[----:B------:R-:W-:-:S05]  /*12da0*/  IMAD.U32 R22, RZ, RZ, UR4 ;  /* 0x00000004ff167e24 */ /* 0x000fca000f8e00ff */
[----:B------:R2:W3:Y:S01]  /*12db0*/  LDS.128 R16, [R22+0x388d0] ;  /* 0x0388d00016107984 */ /* 0x0004e20000000c00 */
[----:B------:R-:W-:Y:S06]  /*12dc0*/  BAR.ARV 0x4, 0x180 ;  /* 0x0106000000007b1d */ /* 0x000fec0000002000 */
[----:B------:R-:W-:Y:S05]  /*12dd0*/  BRA `(.L_x_291) ;  /* 0x0000000800407947 */ /* 0x000fea0003800000 */
.L_x_290:
[----:B------:R-:W1:Y:S01]  /*12de0*/  S2R R0, SR_TID.X ;  /* 0x0000000000007919 */ /* 0x000e620000002100 */
[----:B------:R-:W-:Y:S01]  /*12df0*/  UMOV UR4, 0xffffffff ;  /* 0xffffffff00047882 */ /* 0x000fe20000000000 */
[----:B-1----:R-:W-:-:S04]  /*12e00*/  LOP3.LUT R8, R0, 0x1f, RZ, 0xc0, !PT ;  /* 0x0000001f00087812 */ /* 0x002fc800078ec0ff */
[----:B------:R-:W-:Y:S01]  /*12e10*/  ISETP.NE.AND P0, PT, R8, 0x1f, PT ;  /* 0x0000001f0800780c */ /* 0x000fe20003f05270 */
[----:B------:R-:W-:-:S12]  /*12e20*/  BRA.DIV UR4, `(.L_x_292) ;  /* 0x0000003a04547947 */ /* 0x000fd8000b800000 */
[----:B------:R-:W-:Y:S01]  /*12e30*/  IMAD.IADD R5, R19, 0x1, R8 ;  /* 0x0000000113057824 */ /* 0x000fe200078e0208 */
[----:B------:R-:W-:-:S04]  /*12e40*/  ULDC UR4, c[0x0][0xc3c] ;  /* 0x00030f0000047ab9 */ /* 0x000fc80000000800 */
[----:B------:R-:W-:-:S13]  /*12e50*/  ISETP.GE.OR P1, PT, R5, UR4, !P0 ;  /* 0x0000000405007c0c */ /* 0x000fda000c726670 */
[----:B------:R-:W1:Y:S02]  /*12e60*/  @!P1 LDC.64 R2, c[0x0][0xc80] ;  /* 0x00032000ff029b82 */ /* 0x000e640000000a00 */
[----:B-1----:R-:W-:-:S06]  /*12e70*/  @!P1 IMAD.WIDE R2, R5, 0x4, R2 ;  /* 0x0000000405029825 */ /* 0x002fcc00078e0202 */
[----:B------:R-:W2:Y:S01]  /*12e80*/  @!P1 LDG.E R2, desc[UR36][R2.64] ;  /* 0x0000002402029981 */ /* 0x000ea2000c1e1900 */
[----:B0-----:R-:W-:Y:S01]  /*12e90*/  IMAD.MOV.U32 R4, RZ, RZ, RZ ;  /* 0x000000ffff047224 */ /* 0x001fe200078e00ff */
[C---:B------:R-:W-:Y:S02]  /*12ea0*/  ISETP.GE.U32.AND P2, PT, R8.reuse, 0x2, PT ;  /* 0x000000020800780c */ /* 0x040fe40003f46070 */
[C---:B------:R-:W-:Y:S01]  /*12eb0*/  ISETP.GE.U32.AND P3, PT, R8.reuse, 0x4, PT ;  /* 0x000000040800780c */ /* 0x040fe20003f66070 */
[----:B------:R-:W-:Y:S01]  /*12ec0*/  SHFL.IDX PT, R0, R16, 0x1, 0x1f ;  /* 0x00201f0010007f89 */ /* 0x000fe200000e0000 */
[C---:B------:R-:W-:Y:S02]  /*12ed0*/  ISETP.GE.U32.AND P4, PT, R8.reuse, 0x8, PT ;  /* 0x000000080800780c */ /* 0x040fe40003f86070 */
[----:B------:R-:W-:Y:S02]  /*12ee0*/  ISETP.GE.U32.AND P5, PT, R8, 0x10, PT ;  /* 0x000000100800780c */ /* 0x000fe40003fa6070 */
[----:B--2---:R-:W-:-:S02]  /*12ef0*/  @!P1 MOV R4, R2 ;  /* 0x0000000200049202 */ /* 0x004fc40000000f00 */
[----:B------:R-:W-:-:S03]  /*12f00*/  ISETP.NE.AND P1, PT, R8, RZ, PT ;  /* 0x000000ff0800720c */ /* 0x000fc60003f25270 */
[----:B------:R-:W0:Y:S02]  /*12f10*/  SHFL.UP PT, R14, R4, 0x1, RZ ;  /* 0x04200000040e7989 */ /* 0x000e2400000e00ff */
[----:B0-----:R-:W-:-:S05]  /*12f20*/  SEL R5, R14, RZ, P1 ;  /* 0x000000ff0e057207 */ /* 0x001fca0000800000 */
[----:B------:R-:W-:Y:S02]  /*12f30*/  IMAD.IADD R6, R4, 0x1, R5 ;  /* 0x0000000104067824 */ /* 0x000fe400078e0205 */
[----:B------:R-:W-:Y:S04]  /*12f40*/  SHFL.IDX PT, R5, R16, RZ, 0x1f ;  /* 0x00001fff10057589 */ /* 0x000fe800000e0000 */
        /* <DEDUP_REMOVED lines=12> */
[----:B------:R0:W1:Y:S02]  /*13010*/  SHFL.IDX PT, R14, R6, 0x1f, 0x1f ;  /* 0x03e01f00060e7f89 */ /* 0x00006400000e0000 */
.L_x_400:
[----:B------:R-:W-:Y:S02]  /*13020*/  ULDC UR4, c[0x0][0xc38] ;  /* 0x00030e0000047ab9 */ /* 0x000fe40000000800 */
[----:B------:R-:W-:-:S05]  /*13030*/  MOV R7, UR4 ;  /* 0x0000000400077c02 */ /* 0x000fca0008000f00 */
[----:B-1----:R-:W-:-:S04]  /*13040*/  IMAD R3, R14, R7, RZ ;  /* 0x000000070e037224 */ /* 0x002fc800078e02ff */
[----:B------:R-:W-:-:S05]  /*13050*/  IMAD.IADD R8, R0, 0x1, R3 ;  /* 0x0000000100087824 */ /* 0x000fca00078e0203 */
[----:B------:R-:W-:-:S13]  /*13060*/  ISETP.GT.AND P6, PT, R8, R5, PT ;  /* 0x000000050800720c */ /* 0x000fda0003fc4270 */
[----:B------:R-:W-:Y:S05]  /*13070*/  @P6 BRA `(.L_x_293) ;  /* 0x00000000009c6947 */ /* 0x000fea0003800000 */
.L_x_298:
[----:B------:R-:W1:Y:S01]  /*13080*/  LDC R0, c[0x0][0xc3c] ;  /* 0x00030f00ff007b82 */ /* 0x000e620000000800 */
[----:B------:R-:W-:-:S05]  /*13090*/  VIADD R19, R19, 0x1f ;  /* 0x0000001f13137836 */ /* 0x000fca0000000000 */
[----:B-1----:R-:W-:-:S13]  /*130a0*/  ISETP.GE.AND P6, PT, R19, R0, PT ;  /* 0x000000001300720c */ /* 0x002fda0003fc6270 */
[----:B------:R-:W-:Y:S05]  /*130b0*/  @P6 BRA `(.L_x_294) ;  /* 0x0000000400446947 */ /* 0x000fea0003800000 */
[----:B------:R-:W1:Y:S01]  /*130c0*/  S2R R2, SR_TID.X ;  /* 0x0000000000027919 */ /* 0x000e620000002100 */
[----:B------:R-:W-:Y:S01]  /*130d0*/  BSSY B0, `(.L_x_295) ;  /* 0x0000009000007945 */ /* 0x000fe20003800000 */
[----:B------:R-:W-:Y:S01]  /*130e0*/  IMAD.MOV.U32 R4, RZ, RZ, RZ ;  /* 0x000000ffff047224 */ /* 0x000fe200078e00ff */
[----:B-1----:R-:W-:-:S05]  /*130f0*/  LOP3.LUT R2, R2, 0x1f, RZ, 0xc0, !PT ;  /* 0x0000001f02027812 */ /* 0x002fca00078ec0ff */
[----:B------:R-:W-:-:S05]  /*13100*/  IMAD.IADD R7, R19, 0x1, R2 ;  /* 0x0000000113077824 */ /* 0x000fca00078e0202 */
[----:B------:R-:W-:-:S13]  /*13110*/  ISETP.GE.OR P6, PT, R7, R0, !P0 ;  /* 0x000000000700720c */ /* 0x000fda00047c6670 */
[----:B------:R-:W-:Y:S05]  /*13120*/  @P6 BRA `(.L_x_296) ;  /* 0x00000000000c6947 */ /* 0x000fea0003800000 */
[----:B------:R-:W1:Y:S02]  /*13130*/  LDC.64 R2, c[0x0][0xc80] ;  /* 0x00032000ff027b82 */ /* 0x000e640000000a00 */
[----:B-1----:R-:W-:-:S05]  /*13140*/  IMAD.WIDE R2, R7, 0x4, R2 ;  /* 0x0000000407027825 */ /* 0x002fca00078e0202 */
[----:B------:R1:W5:Y:S02]  /*13150*/  LDG.E R4, desc[UR36][R2.64] ;  /* 0x0000002402047981 */ /* 0x000364000c1e1900 */
.L_x_296:
[----:B------:R-:W-:Y:S05]  /*13160*/  BSYNC B0 ;  /* 0x0000000000007941 */ /* 0x000fea0003800000 */
.L_x_295:
[----:B------:R-:W-:-:S03]  /*13170*/  UMOV UR4, 0xffffffff ;  /* 0xffffffff00047882 */ /* 0x000fc60000000000 */
[----:B------:R-:W-:Y:S05]  /*13180*/  BRA.DIV UR4, `(.L_x_297) ;  /* 0x0000003a04a07947 */ /* 0x000fea000b800000 */
[----:B-----5:R-:W2:Y:S02]  /*13190*/  SHFL.UP PT, R14, R4, 0x1, RZ ;  /* 0x04200000040e7989 */ /* 0x020ea400000e00ff */
[----:B--2---:R-:W-:-:S05]  /*131a0*/  SEL R13, R14, RZ, P1 ;  /* 0x000000ff0e0d7207 */ /* 0x004fca0000800000 */
[----:B------:R-:W-:-:S05]  /*131b0*/  IMAD.IADD R13, R4, 0x1, R13 ;  /* 0x00000001040d7824 */ /* 0x000fca00078e020d */
[----:B------:R-:W2:Y:S02]  /*131c0*/  SHFL.UP PT, R14, R13, 0x2, RZ ;  /* 0x044000000d0e7989 */ /* 0x000ea400000e00ff */
[----:B--2---:R-:W-:-:S04]  /*131d0*/  SEL R0, R14, RZ, P2 ;  /* 0x000000ff0e007207 */ /* 0x004fc80001000000 */
[----:B------:R-:W-:-:S05]  /*131e0*/  IADD3 R0, R13, R0, RZ ;  /* 0x000000000d007210 */ /* 0x000fca0007ffe0ff */
[----:B------:R-:W1:Y:S02]  /*131f0*/  SHFL.UP PT, R14, R0, 0x4, RZ ;  /* 0x04800000000e7989 */ /* 0x000e6400000e00ff */
[----:B-1----:R-:W-:-:S05]  /*13200*/  SEL R3, R14, RZ, P3 ;  /* 0x000000ff0e037207 */ /* 0x002fca0001800000 */
[----:B------:R-:W-:-:S05]  /*13210*/  IMAD.IADD R2, R0, 0x1, R3 ;  /* 0x0000000100027824 */ /* 0x000fca00078e0203 */
[----:B------:R-:W1:Y:S02]  /*13220*/  SHFL.UP PT, R14, R2, 0x8, RZ ;  /* 0x05000000020e7989 */ /* 0x000e6400000e00ff */
[----:B-1----:R-:W-:-:S05]  /*13230*/  SEL R3, R14, RZ, P4 ;  /* 0x000000ff0e037207 */ /* 0x002fca0002000000 */
[----:B------:R-:W-:-:S05]  /*13240*/  IMAD.IADD R3, R2, 0x1, R3 ;  /* 0x0000000102037824 */ /* 0x000fca00078e0203 */
[----:B------:R-:W0:Y:S02]  /*13250*/  SHFL.UP PT, R14, R3, 0x10, RZ ;  /* 0x06000000030e7989 */ /* 0x000e2400000e00ff */
[----:B0-----:R-:W-:-:S05]  /*13260*/  SEL R6, R14, RZ, P5 ;  /* 0x000000ff0e067207 */ /* 0x001fca0002800000 */
[----:B------:R-:W-:-:S05]  /*13270*/  IMAD.IADD R6, R3, 0x1, R6 ;  /* 0x0000000103067824 */ /* 0x000fca00078e0206 */
[----:B------:R0:W1:Y:S02]  /*13280*/  SHFL.IDX PT, R14, R6, 0x1f, 0x1f ;  /* 0x03e01f00060e7f89 */ /* 0x00006400000e0000 */
.L_x_408:
[----:B------:R-:W-:Y:S02]  /*13290*/  ULDC UR4, c[0x0][0xc38] ;  /* 0x00030e0000047ab9 */ /* 0x000fe40000000800 */
[----:B------:R-:W-:-:S04]  /*132a0*/  IMAD.U32 R7, RZ, RZ, UR4 ;  /* 0x00000004ff077e24 */ /* 0x000fc8000f8e00ff */
[----:B-1----:R-:W-:-:S04]  /*132b0*/  IMAD R3, R14, R7, RZ ;  /* 0x000000070e037224 */ /* 0x002fc800078e02ff */
[----:B------:R-:W-:-:S05]  /*132c0*/  IMAD.IADD R8, R3, 0x1, R8 ;  /* 0x0000000103087824 */ /* 0x000fca00078e0208 */
[----:B------:R-:W-:-:S13]  /*132d0*/  ISETP.GT.AND P6, PT, R8, R5, PT ;  /* 0x000000050800720c */ /* 0x000fda0003fc4270 */
[----:B------:R-:W-:Y:S05]  /*132e0*/  @!P6 BRA `(.L_x_298) ;  /* 0xfffffffc0064e947 */ /* 0x000fea000383ffff */
.L_x_293:
[----:B------:R-:W-:Y:S01]  /*132f0*/  IADD3 R8, -R3, R8, RZ ;  /* 0x0000000803087210 */ /* 0x000fe20007ffe1ff */
[----:B------:R-:W-:-:S04]  /*13300*/  UMOV UR4, 0xffffffff ;  /* 0xffffffff00047882 */ /* 0x000fc80000000000 */
[----:B------:R-:W-:-:S05]  /*13310*/  IMAD R0, R6, R7, R8 ;  /* 0x0000000706007224 */ /* 0x000fca00078e0208 */
[----:B------:R-:W-:Y:S01]  /*13320*/  ISETP.GT.AND P6, PT, R0, R5, PT ;  /* 0x000000050000720c */ /* 0x000fe20003fc4270 */
[----:B------:R-:W-:-:S12]  /*13330*/  BRA.DIV UR4, `(.L_x_299) ;  /* 0x0000003a04f07947 */ /* 0x000fd8000b800000 */
[----:B------:R-:W-:-:S04]  /*13340*/  VOTE.ANY R2, PT, !P6 ;  /* 0x0000000000027806 */ /* 0x000fc800070e0100 */
[----:B------:R-:W1:Y:S02]  /*13350*/  POPC R0, R2 ;  /* 0x0000000200007309 */ /* 0x000e640000000000 */
[----:B-1----:R1:W2:Y:S02]  /*13360*/  SHFL.IDX PT, R4, R4, R0, 0x1f ;  /* 0x00001f0004047589 */ /* 0x0022a400000e0000 */
.L_x_412:
[----:B------:R-:W-:Y:S01]  /*13370*/  ISETP.NE.AND P0, PT, R2, RZ, PT ;  /* 0x000000ff0200720c */ /* 0x000fe20003f05270 */
[----:B------:R-:W-:-:S12]  /*13380*/  IMAD.MOV.U32 R14, RZ, RZ, RZ ;  /* 0x000000ffff0e7224 */ /* 0x000fd800078e00ff */
[----:B------:R-:W-:Y:S05]  /*13390*/  @!P0 BRA `(.L_x_300) ;  /* 0x0000000000108947 */ /* 0x000fea0003800000 */
[----:B------:R-:W-:Y:S01]  /*133a0*/  UMOV UR4, 0xffffffff ;  /* 0xffffffff00047882 */ /* 0x000fe20000000000 */
[----:B------:R-:W-:Y:S02]  /*133b0*/  VIADD R12, R0, 0xffffffff ;  /* 0xffffffff000c7836 */ /* 0x000fe40000000000 */
[----:B------:R-:W-:Y:S05]  /*133c0*/  BRA.DIV UR4, `(.L_x_301) ;  /* 0x0000003e04147947 */ /* 0x000fea000b800000 */
[----:B------:R3:W4:Y:S02]  /*133d0*/  SHFL.IDX PT, R14, R6, R12, 0x1f ;  /* 0x00001f0c060e7589 */ /* 0x00072400000e0000 */
.L_x_300:
[----:B0-23--:R-:W-:Y:S01]  /*133e0*/  IABS R6, R4 ;  /* 0x0000000400067213 */ /* 0x00dfe20000000000 */
[----:B----4-:R-:W-:Y:S02]  /*133f0*/  IMAD R16, R14, R7, R8 ;  /* 0x000000070e107224 */ /* 0x010fe400078e0208 */
[----:B------:R-:W-:Y:S01]  /*13400*/  IMAD.IADD R19, R0, 0x1, R19 ;  /* 0x0000000100137824 */ /* 0x000fe200078e0213 */
[----:B------:R-:W0:Y:S08]  /*13410*/  I2F.RP R9, R6 ;  /* 0x0000000600097306 */ /* 0x000e300000209400 */
[----:B0-----:R-:W0:Y:S02]  /*13420*/  MUFU.RCP R9, R9 ;  /* 0x0000000900097308 */ /* 0x001e240000001000 */
[----:B0-----:R-:W-:-:S06]  /*13430*/  VIADD R2, R9, 0xffffffe ;  /* 0x0ffffffe09027836 */ /* 0x001fcc0000000000 */
[----:B------:R0:W2:Y:S02]  /*13440*/  F2I.FTZ.U32.TRUNC.NTZ R3, R2 ;  /* 0x0000000200037305 */ /* 0x0000a4000021f000 */
[----:B0-----:R-:W-:Y:S02]  /*13450*/  IMAD.MOV.U32 R2, RZ, RZ, RZ ;  /* 0x000000ffff027224 */ /* 0x001fe400078e00ff */
[----:B--2---:R-:W-:-:S04]  /*13460*/  IMAD.MOV R7, RZ, RZ, -R3 ;  /* 0x000000ffff077224 */ /* 0x004fc800078e0a03 */
[----:B------:R-:W-:-:S04]  /*13470*/  IMAD R7, R7, R6, RZ ;  /* 0x0000000607077224 */ /* 0x000fc800078e02ff */
[----:B------:R-:W-:Y:S01]  /*13480*/  IMAD.HI.U32 R3, R3, R7, R2 ;  /* 0x0000000703037227 */ /* 0x000fe200078e0002 */
[----:B------:R-:W-:Y:S02]  /*13490*/  IADD3 R7, R5, -R16, RZ ;  /* 0x8000001005077210 */ /* 0x000fe40007ffe0ff */
[----:B------:R-:W-:Y:S02]  /*134a0*/  IABS R5, R4 ;  /* 0x0000000400057213 */ /* 0x000fe40000000000 */
[----:B------:R-:W-:-:S03]  /*134b0*/  IABS R2, R7 ;  /* 0x0000000700027213 */ /* 0x000fc60000000000 */
[----:B------:R-:W-:Y:S02]  /*134c0*/  IMAD.MOV R5, RZ, RZ, -R5 ;  /* 0x000000ffff057224 */ /* 0x000fe400078e0a05 */
[----:B------:R-:W-:-:S04]  /*134d0*/  IMAD.HI.U32 R3, R3, R2, RZ ;  /* 0x0000000203037227 */ /* 0x000fc800078e00ff */
[----:B------:R-:W-:Y:S01]  /*134e0*/  IMAD R5, R3, R5, R2 ;  /* 0x0000000503057224 */ /* 0x000fe200078e0202 */
[----:B------:R-:W-:-:S04]  /*134f0*/  LOP3.LUT R2, R7, R4, RZ, 0x3c, !PT ;  /* 0x0000000407027212 */ /* 0x000fc800078e3cff */
[----:B------:R-:W-:Y:S02]  /*13500*/  ISETP.GT.U32.AND P1, PT, R6, R5, PT ;  /* 0x000000050600720c */ /* 0x000fe40003f24070 */
[----:B------:R-:W-:-:S11]  /*13510*/  ISETP.GE.AND P2, PT, R2, RZ, PT ;  /* 0x000000ff0200720c */ /* 0x000fd60003f46270 */
[----:B------:R-:W-:Y:S02]  /*13520*/  @!P1 IMAD.IADD R5, R5, 0x1, -R6 ;  /* 0x0000000105059824 */ /* 0x000fe400078e0a06 */
[----:B------:R-:W-:Y:S01]  /*13530*/  @!P1 VIADD R3, R3, 0x1 ;  /* 0x0000000103039836 */ /* 0x000fe20000000000 */
[----:B------:R-:W-:Y:S02]  /*13540*/  ISETP.NE.AND P1, PT, R4, RZ, PT ;  /* 0x000000ff0400720c */ /* 0x000fe40003f25270 */
[----:B------:R-:W-:-:S13]  /*13550*/  ISETP.GE.U32.AND P0, PT, R5, R6, PT ;  /* 0x000000060500720c */ /* 0x000fda0003f06070 */
[----:B------:R-:W-:-:S04]  /*13560*/  @P0 VIADD R3, R3, 0x1 ;  /* 0x0000000103030836 */ /* 0x000fc80000000000 */
[----:B------:R-:W-:Y:S01]  /*13570*/  @!P2 IMAD.MOV R3, RZ, RZ, -R3 ;  /* 0x000000ffff03a224 */ /* 0x000fe200078e0a03 */
[----:B------:R-:W-:-:S04]  /*13580*/  @!P1 LOP3.LUT R3, RZ, R4, RZ, 0x33, !PT ;  /* 0x00000004ff039212 */ /* 0x000fc800078e33ff */
[----:B------:R-:W-:Y:S01]  /*13590*/  IADD3 R17, -R3, RZ, RZ ;  /* 0x000000ff03117210 */ /* 0x000fe20007ffe1ff */
[----:B------:R-:W-:-:S04]  /*135a0*/  IMAD.MOV.U32 R18, RZ, RZ, R3 ;  /* 0x000000ffff127224 */ /* 0x000fc800078e0003 */
[----:B------:R-:W-:Y:S01]  /*135b0*/  IMAD R17, R4, R17, R7 ;  /* 0x0000001104117224 */ /* 0x000fe200078e0207 */
[----:B------:R-:W-:Y:S06]  /*135c0*/  BRA `(.L_x_302) ;  /* 0x00000000001c7947 */ /* 0x000fec0003800000 */
.L_x_294:
[----:B------:R-:W-:Y:S01]  /*135d0*/  UMOV UR4, URZ ;  /* 0x0000003f00047c82 */ /* 0x000fe20008000000 */
[----:B------:R-:W-:Y:S01]  /*135e0*/  UMOV UR5, URZ ;  /* 0x0000003f00057c82 */ /* 0x000fe20008000000 */
[----:B------:R-:W-:Y:S01]  /*135f0*/  ULDC UR6, c[0x0][0xc3c] ;  /* 0x00030f0000067ab9 */ /* 0x000fe20000000800 */
[----:B------:R-:W-:Y:S01]  /*13600*/  IMAD.MOV.U32 R16, RZ, RZ, R5 ;  /* 0x000000ffff107224 */ /* 0x000fe200078e0005 */
[----:B------:R-:W-:Y:S01]  /*13610*/  MOV R19, UR6 ;  /* 0x0000000600137c02 */ /* 0x000fe20008000f00 */
[----:B------:R-:W-:Y:S02]  /*13620*/  IMAD.U32 R17, RZ, RZ, UR4 ;  /* 0x00000004ff117e24 */ /* 0x000fe4000f8e00ff */
[----:B------:R-:W-:-:S07]  /*13630*/  IMAD.U32 R18, RZ, RZ, UR5 ;  /* 0x00000005ff127e24 */ /* 0x000fce000f8e00ff */
.L_x_302:
[----:B-1----:R-:W1:Y:S01]  /*13640*/  S2R R0, SR_TID.X ;  /* 0x0000000000007919 */ /* 0x002e620000002100 */
[----:B------:R-:W-:Y:S05]  /*13650*/  WARPSYNC.ALL ;  /* 0x0000000000007948 */ /* 0x000fea0003800000 */
[----:B------:R-:W-:Y:S01]  /*13660*/  BAR.SYNC.DEFER_BLOCKING 0x4, 0x180 ;  /* 0x0106000000007b1d */ /* 0x000fe20000010000 */
[----:B-1----:R-:W-:-:S04]  /*13670*/  LOP3.LUT R0, R0, 0x1f, RZ, 0xc0, !PT ;  /* 0x0000001f00007812 */ /* 0x002fc800078ec0ff */
[----:B------:R-:W-:-:S13]  /*13680*/  ISETP.NE.AND P0, PT, R0, RZ, PT ;  /* 0x000000ff0000720c */ /* 0x000fda0003f05270 */
[----:B------:R-:W1:Y:S01]  /*13690*/  @!P0 S2R R3, SR_CgaCtaId ;  /* 0x0000000000038919 */ /* 0x000e620000008800 */
[----:B------:R-:W-:-:S04]  /*136a0*/  @!P0 MOV R0, 0x400 ;  /* 0x0000040000008802 */ /* 0x000fc80000000f00 */
[----:B-1----:R-:W-:-:S05]  /*136b0*/  @!P0 LEA R22, R3, R0, 0x18 ;  /* 0x0000000003168211 */ /* 0x002fca00078ec0ff */
[----:B------:R1:W-:Y:S01]  /*136c0*/  @!P0 STS.128 [R22+0x388d0], R16 ;  /* 0x0388d01016008388 */ /* 0x0003e20000000c00 */
[----:B------:R-:W-:Y:S06]  /*136d0*/  BAR.ARV 0x5, 0x180 ;  /* 0x0146000000007b1d */ /* 0x000fec0000002000 */
.L_x_291:
[----:B------:R-:W-:Y:S02]  /*136e0*/  ULDC UR4, c[0x0][0xc3c] ;  /* 0x00030f0000047ab9 */ /* 0x000fe40000000800 */
[----:B---3--:R-:W-:-:S13]  /*136f0*/  ISETP.GE.AND P0, PT, R19, UR4, PT ;  /* 0x0000000413007c0c */ /* 0x008fda000bf06270 */
[----:B------:R-:W-:Y:S05]  /*13700*/  @!P0 BRA `(.L_x_303) ;  /* 0xffffffb800588947 */ /* 0x000fea000383ffff */
[----:B------:R-:W-:Y:S05]  /*13710*/  BSYNC B8 ;  /* 0x0000000000087941 */ /* 0x000fea0003800000 */
.L_x_238:
[----:B0-----:R-:W3:Y:S01]  /*13720*/  LDL.LU R0, [R1+0x1c] ;  /* 0x00001c0001007983 */ /* 0x001ee20000300800 */
[----:B------:R-:W-:Y:S01]  /*13730*/  BSSY B0, `(.L_x_304) ;  /* 0x000000b000007945 */ /* 0x000fe20003800000 */
[----:B------:R-:W0:Y:S01]  /*13740*/  S2R R5, SR_CgaCtaId ;  /* 0x0000000000057919 */ /* 0x000e220000008800 */
[----:B---3--:R-:W-:-:S05]  /*13750*/  VIADD R0, R0, 0x1 ;  /* 0x0000000100007836 */ /* 0x008fca0000000000 */
[----:B------:R-:W-:-:S04]  /*13760*/  LEA.HI R2, R0, R0, RZ, 0x1 ;  /* 0x0000000000027211 */ /* 0x000fc800078f08ff */
[----:B------:R-:W-:Y:S02]  /*13770*/  LOP3.LUT R3, R2, 0xfffffffe, RZ, 0xc0, !PT ;  /* 0xfffffffe02037812 */ /* 0x000fe400078ec0ff */
[----:B------:R-:W-:-:S03]  /*13780*/  MOV R2, 0x400 ;  /* 0x0000040000027802 */ /* 0x000fc60000000f00 */
[----:B------:R-:W-:Y:S01]  /*13790*/  IMAD.IADD R0, R0, 0x1, -R3 ;  /* 0x0000000100007824 */ /* 0x000fe200078e0a03 */
[----:B0-----:R-:W-:-:S04]  /*137a0*/  LEA R4, R5, R2, 0x18 ;  /* 0x0000000205047211 */ /* 0x001fc800078ec0ff */
[----:B------:R-:W-:-:S04]  /*137b0*/  SHF.L.U32 R0, R0, 0x1f, RZ ;  /* 0x0000001f00007819 */ /* 0x000fc800000006ff */
[----:B------:R-:W0:Y:S02]  /*137c0*/  SYNCS.PHASECHK.TRANS64.TRYWAIT P0, [R4+URZ+0x38820], R0 ;  /* 0x03882000040075a7 */ /* 0x000e24000800017f */
[----:B0-----:R-:W-:Y:S05]  /*137d0*/  @!P0 BRA `(.L_x_305) ;  /* 0x0000003800348947 */ /* 0x001fea0003800000 */
.L_x_415:
[----:B------:R-:W-:Y:S05]  /*137e0*/  BSYNC B0 ;  /* 0x0000000000007941 */ /* 0x000fea0003800000 */
.L_x_304:
[----:B------:R-:W-:-:S03]  /*137f0*/  UMOV UR4, 0xffffffff ;  /* 0xffffffff00047882 */ /* 0x000fc60000000000 */
[----:B------:R-:W-:Y:S05]  /*13800*/  BRA.DIV UR4, `(.L_x_306) ;  /* 0x0000003a043c7947 */ /* 0x000fea000b800000 */
[----:B0-----:R-:W0:Y:S02]  /*13810*/  S2R R0, SR_TID.X ;  /* 0x0000000000007919 */ /* 0x001e240000002100 */
[----:B0-----:R-:W-:-:S04]  /*13820*/  SHF.R.U32.HI R0, RZ, 0x5, R0 ;  /* 0x00000005ff007819 */ /* 0x001fc80000011600 */
[----:B------:R-:W-:-:S05]  /*13830*/  LOP3.LUT R0, R0, 0x3, RZ, 0xc0, !PT ;  /* 0x0000000300007812 */ /* 0x000fca00078ec0ff */
[----:B------:R0:W3:Y:S02]  /*13840*/  SHFL.IDX PT, R14, R0, RZ, 0x1f ;  /* 0x00001fff000e7589 */ /* 0x0000e400000e0000 */
.L_x_418:
[----:B---3--:R-:W-:Y:S01]  /*13850*/  ISETP.NE.AND P0, PT, R14, RZ, PT ;  /* 0x000000ff0e00720c */ /* 0x008fe20003f05270 */
[----:B------:R-:W-:-:S12]  /*13860*/  BSSY B0, `(.L_x_307) ;  /* 0x0000026000007945 */ /* 0x000fd80003800000 */
[----:B------:R-:W-:Y:S05]  /*13870*/  @P0 BRA `(.L_x_308) ;  /* 0x0000000000900947 */ /* 0x000fea0003800000 */
[----:B------:R-:W-:-:S03]  /*13880*/  UMOV UR4, 0xffffffff ;  /* 0xffffffff00047882 */ /* 0x000fc60000000000 */
[----:B------:R-:W-:Y:S05]  /*13890*/  BRA.DIV UR4, `(.L_x_309) ;  /* 0x0000003a044c7947 */ /* 0x000fea000b800000 */
[----:B------:R-:W-:-:S13]  /*138a0*/  ELECT P6, URZ, PT ;  /* 0x00000000003f782f */ /* 0x000fda00038c0000 */
.L_x_421:
[----:B------:R-:W-:Y:S05]  /*138b0*/  @!P6 BRA `(.L_x_308) ;  /* 0x000000000080e947 */ /* 0x000fea0003800000 */
[----:B0-----:R-:W3:Y:S02]  /*138c0*/  LDL R0, [R1+0x24] ;  /* 0x0000240001007983 */ /* 0x001ee40000100800 */
[----:B---3--:R-:W-:-:S13]  /*138d0*/  R2UR UR4, R0 ;  /* 0x00000000000472ca */ /* 0x008fda00000e0000 */
[----:B------:R-:W-:-:S06]  /*138e0*/  ULOP3.LUT UR4, UR4, 0x2, URZ, 0xfc, !UPT ;  /* 0x0000000204047892 */ /* 0x000fcc000f8efc3f */
[----:B------:R-:W-:-:S05]  /*138f0*/  IMAD.U32 R0, RZ, RZ, UR4 ;  /* 0x00000004ff007e24 */ /* 0x000fca000f8e00ff */
[----:B------:R-:W-:-:S13]  /*13900*/  ISETP.NE.AND P0, PT, R0, 0x3, PT ;  /* 0x000000030000780c */ /* 0x000fda0003f05270 */
[----:B------:R-:W-:Y:S05]  /*13910*/  @!P0 BRA `(.L_x_310) ;  /* 0x0000000000048947 */ /* 0x000fea0003800000 */
[----:B------:R-:W-:Y:S01]  /*13920*/  BPT.TRAP 0x1 ;  /* 0x000000040000795c */ /* 0x000fe20000300000 */
.L_x_310:
[C---:B------:R-:W-:Y:S01]  /*13930*/  IMAD R5, R27.reuse, 0x8, R4 ;  /* 0x000000081b057824 */ /* 0x040fe200078e0204 */
[----:B------:R-:W-:Y:S01]  /*13940*/  SHF.L.U32 R0, R28, 0x1f, RZ ;  /* 0x0000001f1c007819 */ /* 0x000fe200000006ff */
[----:B------:R-:W-:-:S03]  /*13950*/  VIADD R27, R27, 0x1 ;  /* 0x000000011b1b7836 */ /* 0x000fc60000000000 */
[----:B------:R-:W0:Y:S02]  /*13960*/  SYNCS.PHASECHK.TRANS64.TRYWAIT P1, [R5+URZ+0x38840], R0 ;  /* 0x03884000050075a7 */ /* 0x000e24000802017f */
[----:B------:R-:W-:-:S04]  /*13970*/  ISETP.NE.AND P2, PT, R27, 0x2, PT ;  /* 0x000000021b00780c */ /* 0x000fc80003f45270 */
[----:B------:R-:W-:Y:S01]  /*13980*/  SEL R3, RZ, 0x1, P2 ;  /* 0x00000001ff037807 */ /* 0x000fe20001000000 */
[----:B0-----:R-:W-:Y:S08]  /*13990*/  @!P1 BRA `(.L_x_311) ;  /* 0x00000038002c9947 */ /* 0x001ff00003800000 */
.L_x_422:
[----:B------:R-:W-:Y:S02]  /*139a0*/  SEL R27, R27, RZ, P2 ;  /* 0x000000ff1b1b7207 */ /* 0x000fe40001000000 */
[----:B------:R-:W-:Y:S01]  /*139b0*/  LOP3.LUT R2, R28, R3, RZ, 0x3c, !PT ;  /* 0x000000031c027212 */ /* 0x000fe200078e3cff */
[----:B------:R-:W-:Y:S06]  /*139c0*/  @!P0 BRA `(.L_x_312) ;  /* 0x0000000000048947 */ /* 0x000fec0003800000 */
[----:B------:R-:W-:Y:S01]  /*139d0*/  BPT.TRAP 0x1 ;  /* 0x000000040000795c */ /* 0x000fe20000300000 */
.L_x_312:
[----:B------:R-:W-:Y:S02]  /*139e0*/  LEA R27, R27, R4, 0x3 ;  /* 0x000000041b1b7211 */ /* 0x000fe400078e18ff */
[----:B------:R-:W-:-:S04]  /*139f0*/  SHF.L.U32 R2, R2, 0x1f, RZ ;  /* 0x0000001f02027819 */ /* 0x000fc800000006ff */
[----:B------:R-:W3:Y:S02]  /*13a00*/  SYNCS.PHASECHK.TRANS64.TRYWAIT P1, [R27+URZ+0x38840], R2 ;  /* 0x038840021b0075a7 */ /* 0x000ee4000802017f */
[----:B---3--:R-:W-:Y:S05]  /*13a10*/  @!P1 BRA `(.L_x_313) ;  /* 0x0000003800209947 */ /* 0x008fea0003800000 */
.L_x_423:
[----:B------:R-:W-:Y:S05]  /*13a20*/  @!P0 BRA `(.L_x_314) ;  /* 0x0000000000048947 */ /* 0x000fea0003800000 */
[----:B------:R-:W-:Y:S01]  /*13a30*/  BPT.TRAP 0x1 ;  /* 0x000000040000795c */ /* 0x000fe20000300000 */
.L_x_314:
[----:B------:R-:W4:Y:S02]  /*13a40*/  SYNCS.PHASECHK.TRANS64.TRYWAIT P1, [R5+URZ+0x38860], R0 ;  /* 0x03886000050075a7 */ /* 0x000f24000802017f */
[----:B----4-:R-:W-:Y:S05]  /*13a50*/  @!P1 BRA `(.L_x_315) ;  /* 0x0000003800249947 */ /* 0x010fea0003800000 */
.L_x_424:
[----:B------:R-:W-:Y:S05]  /*13a60*/  @!P0 BRA `(.L_x_316) ;  /* 0x0000000000048947 */ /* 0x000fea0003800000 */
[----:B------:R-:W-:Y:S01]  /*13a70*/  BPT.TRAP 0x1 ;  /* 0x000000040000795c */ /* 0x000fe20000300000 */
.L_x_316:
[----:B------:R0:W0:Y:S02]  /*13a80*/  SYNCS.PHASECHK.TRANS64.TRYWAIT P0, [R27+URZ+0x38860], R2 ;  /* 0x038860021b0075a7 */ /* 0x000024000800017f */
[----:B0-----:R-:W-:Y:S05]  /*13a90*/  @!P0 NANOSLEEP.SYNCS 0x989680 ;  /* 0x009896800000895d */ /* 0x001fea0003900000 */
[----:B------:R-:W0:Y:S02]  /*13aa0*/  @!P0 SYNCS.PHASECHK.TRANS64 P0, [R27+URZ+0x38860], R2 ;  /* 0x038860021b0085a7 */ /* 0x000e24000800007f */
[----:B0-----:R-:W-:Y:S05]  /*13ab0*/  @!P0 BRA `(.L_x_316) ;  /* 0xfffffffc00f08947 */ /* 0x001fea000383ffff */
.L_x_308:
[----:B------:R-:W-:Y:S05]  /*13ac0*/  BSYNC B0 ;  /* 0x0000000000007941 */ /* 0x000fea0003800000 */
.L_x_307:
[----:B------:R-:W-:Y:S05]  /*13ad0*/  EXIT ;  /* 0x000000000000794d */ /* 0x000fea0003800000 */
.L_x_186:
[----:B0-----:R-:W-:-:S04]  /*13ae0*/  IMAD.U32 R3, RZ, RZ, UR40 ;  /* 0x00000028ff037e24 */ /* 0x001fc8000f8e00ff */
[----:B------:R0:W1:Y:S03]  /*13af0*/  SYNCS.PHASECHK.TRANS64.TRYWAIT P1, [R3+URZ+0x38800], R0 ;  /* 0x03880000030075a7 */ /* 0x000066000802017f */
[----:B-1----:R-:W-:Y:S05]  /*13b00*/  @!P1 NANOSLEEP.SYNCS 0x989680 ;  /* 0x009896800000995d */ /* 0x002fea0003900000 */
[----:B------:R-:W1:Y:S02]  /*13b10*/  @!P1 SYNCS.PHASECHK.TRANS64 P1, [R3+URZ+0x38800], R0 ;  /* 0x03880000030095a7 */ /* 0x000e64000802007f */
[----:B-1----:R-:W-:Y:S05]  /*13b20*/  @!P1 BRA `(.L_x_186) ;  /* 0xfffffffc00ec9947 */ /* 0x002fea000383ffff */
[----:B------:R-:W-:Y:S05]  /*13b30*/  BRA `(.L_x_317) ;  /* 0xfffffedc00547947 */ /* 0x000fea000383ffff */
.L_x_190:
[----:B-1----:R1:W2:Y:S02]  /*13b40*/  SYNCS.PHASECHK.TRANS64.TRYWAIT P1, [R0+URZ+0x38830], R3 ;  /* 0x03883003000075a7 */ /* 0x0022a4000802017f */
[----:B--2---:R-:W-:Y:S05]  /*13b50*/  @!P1 NANOSLEEP.SYNCS 0x989680 ;  /* 0x009896800000995d */ /* 0x004fea0003900000 */
[----:B------:R-:W2:Y:S02]  /*13b60*/  @!P1 SYNCS.PHASECHK.TRANS64 P1, [R0+URZ+0x38830], R3 ;  /* 0x03883003000095a7 */ /* 0x000ea4000802007f */
[----:B--2---:R-:W-:Y:S05]  /*13b70*/  @!P1 BRA `(.L_x_190) ;  /* 0xfffffffc00f09947 */ /* 0x004fea000383ffff */
[----:B------:R-:W-:Y:S05]  /*13b80*/  BRA `(.L_x_189) ;  /* 0xfffffedc00787947 */ /* 0x000fea000383ffff */
.L_x_196:
[----:B-1----:R-:W-:-:S04]  /*13b90*/  IMAD.U32 R153, RZ, RZ, UR61 ;  /* 0x0000003dff997e24 */ /* 0x002fc8000f8e00ff */
[----:B------:R1:W2:Y:S03]  /*13ba0*/  SYNCS.PHASECHK.TRANS64.TRYWAIT P1, [R153+URZ+0x38830], R4 ;  /* 0x03883004990075a7 */ /* 0x0002a6000802017f */
[----:B--2---:R-:W-:Y:S05]  /*13bb0*/  @!P1 NANOSLEEP.SYNCS 0x989680 ;  /* 0x009896800000995d */ /* 0x004fea0003900000 */
[----:B------:R-:W2:Y:S02]  /*13bc0*/  @!P1 SYNCS.PHASECHK.TRANS64 P1, [R153+URZ+0x38830], R4 ;  /* 0x03883004990095a7 */ /* 0x000ea4000802007f */
[----:B--2---:R-:W-:Y:S05]  /*13bd0*/  @!P1 BRA `(.L_x_196) ;  /* 0xfffffffc00ec9947 */ /* 0x004fea000383ffff */
[----:B------:R-:W-:Y:S05]  /*13be0*/  BRA `(.L_x_195) ;  /* 0xffffff2400547947 */ /* 0x000fea000383ffff */
.L_x_200:
[----:B--2---:R-:W-:-:S04]  /*13bf0*/  IMAD.U32 R2, RZ, RZ, UR4 ;  /* 0x00000004ff027e24 */ /* 0x004fc8000f8e00ff */
[----:B------:R2:W3:Y:S03]  /*13c00*/  SYNCS.PHASECHK.TRANS64.TRYWAIT P1, [R2+URZ+0x38850], R0 ;  /* 0x03885000020075a7 */ /* 0x0004e6000802017f */
[----:B---3--:R-:W-:Y:S05]  /*13c10*/  @!P1 NANOSLEEP.SYNCS 0x989680 ;  /* 0x009896800000995d */ /* 0x008fea0003900000 */
[----:B------:R-:W3:Y:S02]  /*13c20*/  @!P1 SYNCS.PHASECHK.TRANS64 P1, [R2+URZ+0x38850], R0 ;  /* 0x03885000020095a7 */ /* 0x000ee4000802007f */
[----:B---3--:R-:W-:Y:S05]  /*13c30*/  @!P1 BRA `(.L_x_200) ;  /* 0xfffffffc00ec9947 */ /* 0x008fea000383ffff */
[----:B------:R-:W-:Y:S05]  /*13c40*/  BRA `(.L_x_199) ;  /* 0xffffff4c00a47947 */ /* 0x000fea000383ffff */
.L_x_207:
[----:B-1----:R-:W-:-:S04]  /*13c50*/  IMAD.U32 R7, RZ, RZ, UR7 ;  /* 0x00000007ff077e24 */ /* 0x002fc8000f8e00ff */
[----:B------:R1:W2:Y:S03]  /*13c60*/  SYNCS.PHASECHK.TRANS64.TRYWAIT P1, [R7+URZ+0x38850], R0 ;  /* 0x03885000070075a7 */ /* 0x0002a6000802017f */
[----:B--2---:R-:W-:Y:S05]  /*13c70*/  @!P1 NANOSLEEP.SYNCS 0x989680 ;  /* 0x009896800000995d */ /* 0x004fea0003900000 */
[----:B------:R-:W2:Y:S02]  /*13c80*/  @!P1 SYNCS.PHASECHK.TRANS64 P1, [R7+URZ+0x38850], R0 ;  /* 0x03885000070095a7 */ /* 0x000ea4000802007f */
[----:B--2---:R-:W-:Y:S05]  /*13c90*/  @!P1 BRA `(.L_x_207) ;  /* 0xfffffffc00ec9947 */ /* 0x004fea000383ffff */
[----:B------:R-:W-:Y:S05]  /*13ca0*/  BRA `(.L_x_206) ;  /* 0xffffff6c00047947 */ /* 0x000fea000383ffff */
.L_x_250:
[----:B------:R-:W-:Y:S01]  /*13cb0*/  SHF.R.U32.HI R8, RZ, 0x5, R21 ;  /* 0x00000005ff087819 */ /* 0x000fe20000011615 */
[----:B------:R-:W-:Y:S01]  /*13cc0*/  BSSY B0, `(.L_x_318) ;  /* 0x0000009000007945 */ /* 0x000fe20003800000 */
[----:B------:R-:W-:Y:S01]  /*13cd0*/  MOV R12, RZ ;  /* 0x000000ff000c7202 */ /* 0x000fe20000000f00 */
[----:B------:R-:W-:Y:S01]  /*13ce0*/  IMAD.MOV.U32 R11, RZ, RZ, 0x1f ;  /* 0x0000001fff0b7424 */ /* 0x000fe200078e00ff */
[----:B------:R-:W-:Y:S01]  /*13cf0*/  LOP3.LUT R8, R8, 0x3, RZ, 0xc0, !PT ;  /* 0x0000000308087812 */ /* 0x000fe200078ec0ff */
[----:B------:R-:W-:-:S04]  /*13d00*/  IMAD.MOV.U32 R15, RZ, RZ, -0x1 ;  /* 0xffffffffff0f7424 */ /* 0x000fc800078e00ff */
[----:B------:R-:W-:-:S07]  /*13d10*/  IMAD.MOV.U32 R13, RZ, RZ, R8 ;  /* 0x000000ffff0d7224 */ /* 0x000fce00078e0008 */
[----:B-----5:R-:W-:Y:S05]  /*13d20*/  WARPSYNC.COLLECTIVE R15, `(.L_x_319) ;  /* 0x000000000f087348 */ /* 0x020fea0003c00000 */
[----:B------:R0:W1:Y:S02]  /*13d30*/  SHFL.IDX P6, R14, R13, R12, R11 ;  /* 0x0000000c0d0e7389 */ /* 0x00006400000c000b */
[----:B01---5:R-:W-:Y:S01]  /*13d40*/  ENDCOLLECTIVE ;  /* 0x000000000000791b */ /* 0x023fe20003800000 */
.L_x_319:
[----:B------:R-:W-:Y:S05]  /*13d50*/  BSYNC B0 ;  /* 0x0000000000007941 */ /* 0x000fea0003800000 */
.L_x_318:
[----:B------:R-:W-:Y:S05]  /*13d60*/  BRA `(.L_x_320) ;  /* 0xffffffc0000c7947 */ /* 0x000fea000383ffff */
.L_x_253:
[----:B0-----:R0:W1:Y:S02]  /*13d70*/  SYNCS.PHASECHK.TRANS64.TRYWAIT P0, [R5+URZ+0x38840], R2 ;  /* 0x03884002050075a7 */ /* 0x001064000800017f */
[----:B-1----:R-:W-:Y:S05]  /*13d80*/  @!P0 NANOSLEEP.SYNCS 0x989680 ;  /* 0x009896800000895d */ /* 0x002fea0003900000 */
[----:B------:R-:W1:Y:S02]  /*13d90*/  @!P0 SYNCS.PHASECHK.TRANS64 P0, [R5+URZ+0x38840], R2 ;  /* 0x03884002050085a7 */ /* 0x000e64000800007f */
[----:B-1----:R-:W-:Y:S05]  /*13da0*/  @!P0 BRA `(.L_x_253) ;  /* 0xfffffffc00f08947 */ /* 0x002fea000383ffff */
[----:B------:R-:W-:Y:S05]  /*13db0*/  BRA `(.L_x_321) ;  /* 0xffffffc000807947 */ /* 0x000fea000383ffff */
.L_x_254:
[----:B------:R-:W-:Y:S01]  /*13dc0*/  BSSY B0, `(.L_x_322) ;  /* 0x0000008000007945 */ /* 0x000fe20003800000 */
[----:B------:R-:W-:Y:S01]  /*13dd0*/  IMAD.MOV.U32 R13, RZ, RZ, R6 ;  /* 0x000000ffff0d7224 */ /* 0x000fe200078e0006 */
[----:B------:R-:W-:Y:S01]  /*13de0*/  MOV R15, 0xffffffff ;  /* 0xffffffff000f7802 */ /* 0x000fe20000000f00 */
[----:B------:R-:W-:Y:S02]  /*13df0*/  IMAD.MOV.U32 R12, RZ, RZ, RZ ;  /* 0x000000ffff0c7224 */ /* 0x000fe400078e00ff */
[----:B------:R-:W-:-:S07]  /*13e00*/  IMAD.MOV.U32 R11, RZ, RZ, 0x181f ;  /* 0x0000181fff0b7424 */ /* 0x000fce00078e00ff */
[----:B------:R-:W-:Y:S05]  /*13e10*/  WARPSYNC.COLLECTIVE R15, `(.L_x_323) ;  /* 0x000000000f087348 */ /* 0x000fea0003c00000 */
[----:B------:R0:W1:Y:S02]  /*13e20*/  SHFL.IDX P6, R14, R13, R12, R11 ;  /* 0x0000000c0d0e7389 */ /* 0x00006400000c000b */
[----:B01----:R-:W-:Y:S01]  /*13e30*/  ENDCOLLECTIVE ;  /* 0x000000000000791b */ /* 0x003fe20003800000 */
.L_x_323:
[----:B------:R-:W-:Y:S05]  /*13e40*/  BSYNC B0 ;  /* 0x0000000000007941 */ /* 0x000fea0003800000 */
.L_x_322:
[----:B------:R-:W-:Y:S01]  /*13e50*/  IMAD.MOV.U32 R13, RZ, RZ, R0 ;  /* 0x000000ffff0d7224 */ /* 0x000fe200078e0000 */
[----:B------:R-:W-:Y:S01]  /*13e60*/  MOV R15, 0xffffffff ;  /* 0xffffffff000f7802 */ /* 0x000fe20000000f00 */
[----:B------:R-:W-:Y:S01]  /*13e70*/  IMAD.MOV.U32 R12, RZ, RZ, RZ ;  /* 0x000000ffff0c7224 */ /* 0x000fe200078e00ff */
[C---:B------:R-:W-:Y:S01]  /*13e80*/  LOP3.LUT P5, RZ, R23.reuse, 0x10, RZ, 0xc0, !PT ;  /* 0x0000001017ff7812 */ /* 0x040fe200078ac0ff */
[----:B------:R-:W-:Y:S01]  /*13e90*/  IMAD.MOV.U32 R11, RZ, RZ, 0x181f ;  /* 0x0000181fff0b7424 */ /* 0x000fe200078e00ff */
[C---:B------:R-:W-:Y:S01]  /*13ea0*/  LOP3.LUT P4, RZ, R23.reuse, 0x8, RZ, 0xc0, !PT ;  /* 0x0000000817ff7812 */ /* 0x040fe2000788c0ff */
[----:B------:R-:W-:Y:S01]  /*13eb0*/  IMAD.MOV.U32 R2, RZ, RZ, R14 ;  /* 0x000000ffff027224 */ /* 0x000fe200078e000e */
[----:B------:R-:W-:Y:S01]  /*13ec0*/  LOP3.LUT P3, RZ, R23, 0x4, RZ, 0xc0, !PT ;  /* 0x0000000417ff7812 */ /* 0x000fe2000786c0ff */
[----:B------:R-:W-:-:S12]  /*13ed0*/  @P0 IMAD R9, R7, 0x2, R22 ;  /* 0x0000000207090824 */ /* 0x000fd800078e0216 */
[----:B------:R-:W-:Y:S05]  /*13ee0*/  WARPSYNC.COLLECTIVE R15, `(.L_x_324) ;  /* 0x000000000f087348 */ /* 0x000fea0003c00000 */
[----:B------:R0:W1:Y:S02]  /*13ef0*/  SHFL.IDX P6, R14, R13, R12, R11 ;  /* 0x0000000c0d0e7389 */ /* 0x00006400000c000b */
[----:B01----:R-:W-:Y:S01]  /*13f00*/  ENDCOLLECTIVE ;  /* 0x000000000000791b */ /* 0x003fe20003800000 */
.L_x_324:
[----:B------:R-:W-:Y:S01]  /*13f10*/  LOP3.LUT P2, RZ, R23, 0x2, RZ, 0xc0, !PT ;  /* 0x0000000217ff7812 */ /* 0x000fe2000784c0ff */
[----:B------:R-:W-:Y:S01]  /*13f20*/  IMAD.MOV.U32 R13, RZ, RZ, R6 ;  /* 0x000000ffff0d7224 */ /* 0x000fe200078e0006 */
[----:B------:R-:W-:Y:S01]  /*13f30*/  MOV R12, 0x1 ;  /* 0x00000001000c7802 */ /* 0x000fe20000000f00 */
[----:B------:R-:W-:-:S10]  /*13f40*/  IMAD.MOV.U32 R3, RZ, RZ, R14 ;  /* 0x000000ffff037224 */ /* 0x000fd400078e000e */
[----:B------:R-:W-:Y:S05]  /*13f50*/  WARPSYNC.COLLECTIVE R15, `(.L_x_325) ;  /* 0x000000000f087348 */ /* 0x000fea0003c00000 */
[----:B------:R0:W1:Y:S02]  /*13f60*/  SHFL.IDX P6, R14, R13, R12, R11 ;  /* 0x0000000c0d0e7389 */ /* 0x00006400000c000b */
[----:B01----:R-:W-:Y:S01]  /*13f70*/  ENDCOLLECTIVE ;  /* 0x000000000000791b */ /* 0x003fe20003800000 */
.L_x_325:
[----:B------:R-:W-:-:S05]  /*13f80*/  @P0 LEA R3, P1, R33, R3, 0x1 ;  /* 0x0000000321030211 */ /* 0x000fca00078208ff */
[----:B------:R-:W-:-:S05]  /*13f90*/  @P0 IMAD.X R2, RZ, RZ, R2, P1 ;  /* 0x000000ffff020224 */ /* 0x000fca00008e0602 */
[----:B------:R-:W-:Y:S01]  /*13fa0*/  @P0 LOP3.LUT R3, R3, R2, RZ, 0x3c, !PT ;  /* 0x0000000203030212 */ /* 0x000fe200078e3cff */
[----:B------:R-:W-:-:S03]  /*13fb0*/  IMAD.MOV.U32 R13, RZ, RZ, R0 ;  /* 0x000000ffff0d7224 */ /* 0x000fc600078e0000 */
[----:B------:R-:W-:-:S04]  /*13fc0*/  @P0 LOP3.LUT R2, R3, R2, RZ, 0x3c, !PT ;  /* 0x0000000203020212 */ /* 0x000fc800078e3cff */
[----:B------:R-:W-:Y:S01]  /*13fd0*/  @P0 LOP3.LUT R3, R3, R2, RZ, 0x3c, !PT ;  /* 0x0000000203030212 */ /* 0x000fe200078e3cff */
[----:B------:R-:W-:-:S07]  /*13fe0*/  IMAD.MOV.U32 R8, RZ, RZ, R14 ;  /* 0x000000ffff087224 */ /* 0x000fce00078e000e */
[----:B------:R-:W-:Y:S05]  /*13ff0*/  WARPSYNC.COLLECTIVE R15, `(.L_x_326) ;  /* 0x000000000f087348 */ /* 0x000fea0003c00000 */
[----:B------:R0:W1:Y:S02]  /*14000*/  SHFL.IDX P6, R14, R13, R12, R11 ;  /* 0x0000000c0d0e7389 */ /* 0x00006400000c000b */
[----:B01----:R-:W-:Y:S01]  /*14010*/  ENDCOLLECTIVE ;  /* 0x000000000000791b */ /* 0x003fe20003800000 */
.L_x_326:
[----:B------:R-:W-:Y:S01]  /*14020*/  @!PT LDS RZ, [RZ] ;  /* 0x00000000fffff984 */ /* 0x000fe20000000800 */
[----:B------:R-:W-:Y:S01]  /*14030*/  @!PT LDS RZ, [RZ] ;  /* 0x00000000fffff984 */ /* 0x000fe20000000800 */
[----:B------:R-:W-:Y:S01]  /*14040*/  @!PT LDS RZ, [RZ] ;  /* 0x00000000fffff984 */ /* 0x000fe20000000800 */
[----:B------:R-:W-:Y:S04]  /*14050*/  @P0 LDGSTS.E.BYPASS.LTC128B.128 [R9+0x24400], desc[UR36][R2.64], !P5 ;  /* 0x2440000002090fae */ /* 0x000fe8000e901d64 */
[----:B------:R-:W-:Y:S04]  /*14060*/  @P0 LDGSTS.E.BYPASS.LTC128B.128 [R9+0x26c00], desc[UR36][R2.64+0x80], !P4 ;  /* 0x26c0008002090fae */ /* 0x000fe8000e101d64 */
[----:B------:R-:W-:Y:S01]  /*14070*/  @P0 LDGSTS.E.BYPASS.LTC128B.128 [R9+0x29400], desc[UR36][R2.64+0x100], !P3 ;  /* 0x2940010002090fae */ /* 0x000fe2000d901d64 */
[----:B------:R-:W-:Y:S02]  /*14080*/  IMAD.MOV.U32 R13, RZ, RZ, R6 ;  /* 0x000000ffff0d7224 */ /* 0x000fe400078e0006 */
[----:B------:R-:W-:Y:S01]  /*14090*/  IMAD.MOV.U32 R12, RZ, RZ, 0x2 ;  /* 0x00000002ff0c7424 */ /* 0x000fe200078e00ff */
[----:B------:R0:W-:Y:S01]  /*140a0*/  @P0 LDGSTS.E.BYPASS.LTC128B.128 [R9+0x2bc00], desc[UR36][R2.64+0x180], !P2 ;  /* 0x2bc0018002090fae */ /* 0x0001e2000d101d64 */
[----:B------:R-:W-:Y:S01]  /*140b0*/  ISETP.GE.AND P0, PT, R4, 0x11, PT ;  /* 0x000000110400780c */ /* 0x000fe20003f06270 */
[----:B0-----:R-:W-:-:S12]  /*140c0*/  IMAD.MOV.U32 R2, RZ, RZ, R14 ;  /* 0x000000ffff027224 */ /* 0x001fd800078e000e */
[----:B------:R-:W-:Y:S05]  /*140d0*/  WARPSYNC.COLLECTIVE R15, `(.L_x_327) ;  /* 0x000000000f087348 */ /* 0x000fea0003c00000 */
[----:B------:R0:W1:Y:S02]  /*140e0*/  SHFL.IDX P6, R14, R13, R12, R11 ;  /* 0x0000000c0d0e7389 */ /* 0x00006400000c000b */
[----:B01----:R-:W-:Y:S01]  /*140f0*/  ENDCOLLECTIVE ;  /* 0x000000000000791b */ /* 0x003fe20003800000 */
.L_x_327:
[----:B------:R-:W-:Y:S02]  /*14100*/  @P0 LEA R21, R7, R22, 0x1 ;  /* 0x0000001607150211 */ /* 0x000fe400078e08ff */
[----:B------:R-:W-:-:S05]  /*14110*/  @P0 LEA R2, P1, R33, R2, 0x1 ;  /* 0x0000000221020211 */ /* 0x000fca00078208ff */
[----:B------:R-:W-:-:S05]  /*14120*/  @P0 IMAD.X R3, RZ, RZ, R8, P1 ;  /* 0x000000ffff030224 */ /* 0x000fca00008e0608 */
[----:B------:R-:W-:Y:S01]  /*14130*/  @!PT LDS RZ, [RZ] ;  /* 0x00000000fffff984 */ /* 0x000fe20000000800 */
[----:B------:R-:W-:Y:S01]  /*14140*/  @!PT LDS RZ, [RZ] ;  /* 0x00000000fffff984 */ /* 0x000fe20000000800 */
[----:B------:R-:W-:Y:S01]  /*14150*/  @!PT LDS RZ, [RZ] ;  /* 0x00000000fffff984 */ /* 0x000fe20000000800 */
[----:B------:R0:W-:Y:S01]  /*14160*/  @P0 LDGSTS.E.BYPASS.LTC128B.128 [R21+0x24c00], desc[UR36][R2.64], !P5 ;  /* 0x24c0000002150fae */ /* 0x0001e2000e901d64 */
[----:B------:R-:W-:-:S03]  /*14170*/  IMAD.MOV.U32 R13, RZ, RZ, R0 ;  /* 0x000000ffff0d7224 */ /* 0x000fc600078e0000 */
[----:B------:R0:W-:Y:S04]  /*14180*/  @P0 LDGSTS.E.BYPASS.LTC128B.128 [R21+0x27400], desc[UR36][R2.64+0x80], !P4 ;  /* 0x2740008002150fae */ /* 0x0001e8000e101d64 */
[----:B------:R0:W-:Y:S01]  /*14190*/  @P0 LDGSTS.E.BYPASS.LTC128B.128 [R21+0x29c00], desc[UR36][R2.64+0x100], !P3 ;  /* 0x29c0010002150fae */ /* 0x0001e2000d901d64 */
[----:B------:R-:W-:-:S03]  /*141a0*/  IMAD.MOV.U32 R8, RZ, RZ, R14 ;  /* 0x000000ffff087224 */ /* 0x000fc600078e000e */
[----:B------:R0:W-:Y:S01]  /*141b0*/  @P0 LDGSTS.E.BYPASS.LTC128B.128 [R21+0x2c400], desc[UR36][R2.64+0x180], !P2 ;  /* 0x2c40018002150fae */ /* 0x0001e2000d101d64 */
[----:B------:R-:W-:-:S13]  /*141c0*/  ISETP.GE.AND P0, PT, R4, 0x21, PT ;  /* 0x000000210400780c */ /* 0x000fda0003f06270 */
[----:B0-----:R-:W-:Y:S05]  /*141d0*/  WARPSYNC.COLLECTIVE R15, `(.L_x_328) ;  /* 0x000000000f087348 */ /* 0x001fea0003c00000 */
[----:B------:R1:W2:Y:S02]  /*141e0*/  SHFL.IDX P6, R14, R13, R12, R11 ;  /* 0x0000000c0d0e7389 */ /* 0x0002a400000c000b */
[----:B012---:R-:W-:Y:S01]  /*141f0*/  ENDCOLLECTIVE ;  /* 0x000000000000791b */ /* 0x007fe20003800000 */
.L_x_328:
[----:B------:R-:W-:Y:S02]  /*14200*/  @P0 IMAD R9, R7, 0x2, R22 ;  /* 0x0000000207090824 */ /* 0x000fe400078e0216 */
[----:B------:R-:W-:Y:S02]  /*14210*/  IMAD.MOV.U32 R13, RZ, RZ, R6 ;  /* 0x000000ffff0d7224 */ /* 0x000fe400078e0006 */
[----:B------:R-:W-:Y:S01]  /*14220*/  IMAD.MOV.U32 R12, RZ, RZ, 0x3 ;  /* 0x00000003ff0c7424 */ /* 0x000fe200078e00ff */
[----:B------:R-:W-:-:S07]  /*14230*/  MOV R2, R14 ;  /* 0x0000000e00027202 */ /* 0x000fce0000000f00 */
[----:B------:R-:W-:Y:S05]  /*14240*/  WARPSYNC.COLLECTIVE R15, `(.L_x_329) ;  /* 0x000000000f087348 */ /* 0x000fea0003c00000 */
[----:B------:R0:W1:Y:S02]  /*14250*/  SHFL.IDX P6, R14, R13, R12, R11 ;  /* 0x0000000c0d0e7389 */ /* 0x00006400000c000b */
[----:B01----:R-:W-:Y:S01]  /*14260*/  ENDCOLLECTIVE ;  /* 0x000000000000791b */ /* 0x003fe20003800000 */
.L_x_329:
        /* <DEDUP_REMOVED lines=9> */
[----:B------:R-:W-:-:S03]  /*14300*/  MOV R8, R14 ;  /* 0x0000000e00087202 */ /* 0x000fc60000000f00 */
[----:B------:R0:W-:Y:S01]  /*14310*/  @P0 LDGSTS.E.BYPASS.LTC128B.128 [R9+0x2cc00], desc[UR36][R2.64+0x180], !P2 ;  /* 0x2cc0018002090fae */ /* 0x0001e2000d101d64 */
[----:B------:R-:W-:-:S13]  /*14320*/  ISETP.GE.AND P0, PT, R4, 0x31, PT ;  /* 0x000000310400780c */ /* 0x000fda0003f06270 */
[----:B0-----:R-:W-:Y:S05]  /*14330*/  WARPSYNC.COLLECTIVE R15, `(.L_x_330) ;  /* 0x000000000f087348 */ /* 0x001fea0003c00000 */
[----:B------:R1:W2:Y:S02]  /*14340*/  SHFL.IDX P6, R14, R13, R12, R11 ;  /* 0x0000000c0d0e7389 */ /* 0x0002a400000c000b */
[----:B012---:R-:W-:Y:S01]  /*14350*/  ENDCOLLECTIVE ;  /* 0x000000000000791b */ /* 0x007fe20003800000 */
.L_x_330:
[----:B------:R-:W-:Y:S01]  /*14360*/  @P0 IMAD R21, R7, 0x2, R22 ;  /* 0x0000000207150824 */ /* 0x000fe200078e0216 */
[----:B------:R-:W-:Y:S01]  /*14370*/  MOV R13, R6 ;  /* 0x00000006000d7202 */ /* 0x000fe20000000f00 */
[----:B------:R-:W-:Y:S02]  /*14380*/  IMAD.MOV.U32 R12, RZ, RZ, 0x4 ;  /* 0x00000004ff0c7424 */ /* 0x000fe400078e00ff */
[----:B------:R-:W-:-:S07]  /*14390*/  IMAD.MOV.U32 R2, RZ, RZ, R14 ;  /* 0x000000ffff027224 */ /* 0x000fce00078e000e */
[----:B------:R-:W-:Y:S05]  /*143a0*/  WARPSYNC.COLLECTIVE R15, `(.L_x_331) ;  /* 0x000000000f087348 */ /* 0x000fea0003c00000 */
[----:B------:R0:W1:Y:S02]  /*143b0*/  SHFL.IDX P6, R14, R13, R12, R11 ;  /* 0x0000000c0d0e7389 */ /* 0x00006400000c000b */
[----:B01----:R-:W-:Y:S01]  /*143c0*/  ENDCOLLECTIVE ;  /* 0x000000000000791b */ /* 0x003fe20003800000 */
.L_x_331:
        /* <DEDUP_REMOVED lines=10> */
[----:B------:R0:W-:Y:S04]  /*14470*/  @P0 LDGSTS.E.BYPASS.LTC128B.128 [R21+0x2d400], desc[UR36][R2.64+0x180], !P2 ;  /* 0x2d40018002150fae */ /* 0x0001e8000d101d64 */
[----:B0-----:R-:W-:Y:S05]  /*14480*/  WARPSYNC.COLLECTIVE R15, `(.L_x_332) ;  /* 0x000000000f087348 */ /* 0x001fea0003c00000 */
[----:B------:R1:W2:Y:S02]  /*14490*/  SHFL.IDX P6, R14, R13, R12, R11 ;  /* 0x0000000c0d0e7389 */ /* 0x0002a400000c000b */
[----:B012---:R-:W-:Y:S01]  /*144a0*/  ENDCOLLECTIVE ;  /* 0x000000000000791b */ /* 0x007fe20003800000 */
.L_x_332:
[----:B------:R-:W-:Y:S01]  /*144b0*/  IMAD.MOV.U32 R0, RZ, RZ, R14 ;  /* 0x000000ffff007224 */ /* 0x000fe200078e000e */
[----:B------:R-:W-:Y:S06]  /*144c0*/  BRA `(.L_x_333) ;  /* 0xffffffbc00f07947 */ /* 0x000fec000383ffff */
.L_x_261:
[----:B------:R-:W-:Y:S01]  /*144d0*/  MOV R13, R4 ;  /* 0x00000004000d7202 */ /* 0x000fe20000000f00 */
[----:B------:R-:W-:Y:S02]  /*144e0*/  IMAD.MOV.U32 R12, RZ, RZ, RZ ;  /* 0x000000ffff0c7224 */ /* 0x000fe400078e00ff */
[----:B------:R-:W-:Y:S02]  /*144f0*/  IMAD.MOV.U32 R11, RZ, RZ, 0x181f ;  /* 0x0000181fff0b7424 */ /* 0x000fe400078e00ff */
[----:B------:R-:W-:Y:S02]  /*14500*/  IMAD.MOV.U32 R15, RZ, RZ, -0x1 ;  /* 0xffffffffff0f7424 */ /* 0x000fe400078e00ff */
[----:B-----5:R-:W-:Y:S02]  /*14510*/  IMAD R6, R10, R6, RZ ;  /* 0x000000060a067224 */ /* 0x020fe400078e02ff */
[----:B------:R-:W-:-:S07]  /*14520*/  IMAD.IADD R0, R9, 0x1, R0 ;  /* 0x0000000109007824 */ /* 0x000fce00078e0200 */
[----:B------:R-:W-:Y:S05]  /*14530*/  WARPSYNC.COLLECTIVE R15, `(.L_x_334) ;  /* 0x000000000f087348 */ /* 0x000fea0003c00000 */
[----:B------:R0:W1:Y:S02]  /*14540*/  SHFL.IDX P6, R14, R13, R12, R11 ;  /* 0x0000000c0d0e7389 */ /* 0x00006400000c000b */
[----:B01----:R-:W-:Y:S01]  /*14550*/  ENDCOLLECTIVE ;  /* 0x000000000000791b */ /* 0x003fe20003800000 */
.L_x_334:
[C---:B------:R-:W-:Y:S01]  /*14560*/  VIADD R7, R0.reuse, 0x10 ;  /* 0x0000001000077836 */ /* 0x040fe20000000000 */
[----:B------:R-:W-:Y:S02]  /*14570*/  ISETP.GE.AND P0, PT, R0, R6, PT ;  /* 0x000000060000720c */ /* 0x000fe40003f06270 */
[----:B------:R-:W-:Y:S01]  /*14580*/  MOV R13, R5 ;  /* 0x00000005000d7202 */ /* 0x000fe20000000f00 */
[----:B------:R-:W-:-:S10]  /*14590*/  IMAD.MOV.U32 R2, RZ, RZ, R14 ;  /* 0x000000ffff027224 */ /* 0x000fd400078e000e */
[----:B------:R-:W-:Y:S05]  /*145a0*/  WARPSYNC.COLLECTIVE R15, `(.L_x_335) ;  /* 0x000000000f087348 */ /* 0x000fea0003c00000 */
[----:B------:R0:W1:Y:S02]  /*145b0*/  SHFL.IDX P6, R14, R13, R12, R11 ;  /* 0x0000000c0d0e7389 */ /* 0x00006400000c000b */
[----:B01----:R-:W-:Y:S01]  /*145c0*/  ENDCOLLECTIVE ;  /* 0x000000000000791b */ /* 0x003fe20003800000 */
.L_x_335:
[----:B------:R-:W-:Y:S01]  /*145d0*/  MOV R13, R4 ;  /* 0x00000004000d7202 */ /* 0x000fe20000000f00 */
[----:B------:R-:W-:Y:S01]  /*145e0*/  IMAD.MOV.U32 R12, RZ, RZ, 0x1 ;  /* 0x00000001ff0c7424 */ /* 0x000fe200078e00ff */
[----:B------:R-:W-:-:S05]  /*145f0*/  @!P0 LEA R14, P5, R33, R14, 0x1 ;  /* 0x0000000e210e8211 */ /* 0x000fca00078a08ff */
[----:B------:R-:W-:Y:S02]  /*14600*/  @!P0 IMAD.X R3, RZ, RZ, R2, P5 ;  /* 0x000000ffff038224 */ /* 0x000fe400028e0602 */
[----:B------:R-:W-:-:S07]  /*14610*/  @!P0 IMAD.MOV.U32 R2, RZ, RZ, R14 ;  /* 0x000000ffff028224 */ /* 0x000fce00078e000e */
[----:B------:R-:W-:Y:S05]  /*14620*/  WARPSYNC.COLLECTIVE R15, `(.L_x_336) ;  /* 0x000000000f087348 */ /* 0x000fea0003c00000 */
[----:B------:R0:W1:Y:S02]  /*14630*/  SHFL.IDX P6, R14, R13, R12, R11 ;  /* 0x0000000c0d0e7389 */ /* 0x00006400000c000b */
[----:B01----:R-:W-:Y:S01]  /*14640*/  ENDCOLLECTIVE ;  /* 0x000000000000791b */ /* 0x003fe20003800000 */
.L_x_336:
[----:B------:R-:W-:Y:S01]  /*14650*/  @!PT LDS RZ, [RZ] ;  /* 0x00000000fffff984 */ /* 0x000fe20000000800 */
[----:B------:R-:W-:Y:S01]  /*14660*/  @!PT LDS RZ, [RZ] ;  /* 0x00000000fffff984 */ /* 0x000fe20000000800 */
[----:B------:R-:W-:Y:S01]  /*14670*/  @!PT LDS RZ, [RZ] ;  /* 0x00000000fffff984 */ /* 0x000fe20000000800 */
[----:B------:R-:W-:Y:S04]  /*14680*/  @!P0 LDGSTS.E.BYPASS.LTC128B.128 [R34+0x14400], desc[UR36][R2.64], !P4 ;  /* 0x1440000002228fae */ /* 0x000fe8000e101d64 */
[----:B------:R-:W-:Y:S04]  /*14690*/  @!P0 LDGSTS.E.BYPASS.LTC128B.128 [R34+0x18400], desc[UR36][R2.64+0x80], !P3 ;  /* 0x1840008002228fae */ /* 0x000fe8000d901d64 */
[----:B------:R-:W-:Y:S01]  /*146a0*/  @!P0 LDGSTS.E.BYPASS.LTC128B.128 [R34+0x1c400], desc[UR36][R2.64+0x100], !P2 ;  /* 0x1c40010002228fae */ /* 0x000fe2000d101d64 */
[----:B------:R-:W-:-:S03]  /*146b0*/  IMAD.MOV.U32 R13, RZ, RZ, R5 ;  /* 0x000000ffff0d7224 */ /* 0x000fc600078e0005 */
[----:B------:R0:W-:Y:S01]  /*146c0*/  @!P0 LDGSTS.E.BYPASS.LTC128B.128 [R34+0x20400], desc[UR36][R2.64+0x180], !P1 ;  /* 0x2040018002228fae */ /* 0x0001e2000c901d64 */
[----:B------:R-:W-:Y:S01]  /*146d0*/  ISETP.GE.AND P0, PT, R7, R6, PT ;  /* 0x000000060700720c */ /* 0x000fe20003f06270 */
[----:B0-----:R-:W-:-:S12]  /*146e0*/  IMAD.MOV.U32 R2, RZ, RZ, R14 ;  /* 0x000000ffff027224 */ /* 0x001fd800078e000e */
[----:B------:R-:W-:Y:S05]  /*146f0*/  WARPSYNC.COLLECTIVE R15, `(.L_x_337) ;  /* 0x000000000f087348 */ /* 0x000fea0003c00000 */
[----:B------:R0:W1:Y:S02]  /*14700*/  SHFL.IDX P6, R14, R13, R12, R11 ;  /* 0x0000000c0d0e7389 */ /* 0x00006400000c000b */
[----:B01----:R-:W-:Y:S01]  /*14710*/  ENDCOLLECTIVE ;  /* 0x000000000000791b */ /* 0x003fe20003800000 */
.L_x_337:
[----:B------:R-:W-:Y:S02]  /*14720*/  IMAD.MOV.U32 R13, RZ, RZ, R4 ;  /* 0x000000ffff0d7224 */ /* 0x000fe400078e0004 */
[----:B------:R-:W-:Y:S01]  /*14730*/  IMAD.MOV.U32 R12, RZ, RZ, 0x2 ;  /* 0x00000002ff0c7424 */ /* 0x000fe200078e00ff */
[----:B------:R-:W-:-:S05]  /*14740*/  @!P0 LEA R14, P5, R33, R14, 0x1 ;  /* 0x0000000e210e8211 */ /* 0x000fca00078a08ff */
[----:B------:R-:W-:Y:S01]  /*14750*/  @!P0 IMAD.X R7, RZ, RZ, R2, P5 ;  /* 0x000000ffff078224 */ /* 0x000fe200028e0602 */
[----:B------:R-:W-:-:S07]  /*14760*/  @!P0 MOV R2, R14 ;  /* 0x0000000e00028202 */ /* 0x000fce0000000f00 */
[----:B------:R-:W-:Y:S05]  /*14770*/  WARPSYNC.COLLECTIVE R15, `(.L_x_338) ;  /* 0x000000000f087348 */ /* 0x000fea0003c00000 */
[----:B------:R0:W1:Y:S02]  /*14780*/  SHFL.IDX P6, R14, R13, R12, R11 ;  /* 0x0000000c0d0e7389 */ /* 0x00006400000c000b */
[----:B01----:R-:W-:Y:S01]  /*14790*/  ENDCOLLECTIVE ;  /* 0x000000000000791b */ /* 0x003fe20003800000 */
.L_x_338:
[----:B------:R-:W-:Y:S02]  /*147a0*/  @!P0 IMAD.MOV.U32 R3, RZ, RZ, R7 ;  /* 0x000000ffff038224 */ /* 0x000fe400078e0007 */
[----:B------:R-:W-:-:S03]  /*147b0*/  VIADD R7, R0, 0x20 ;  /* 0x0000002000077836 */ /* 0x000fc60000000000 */
[----:B------:R-:W-:Y:S01]  /*147c0*/  @!PT LDS RZ, [RZ] ;  /* 0x00000000fffff984 */ /* 0x000fe20000000800 */
[----:B------:R-:W-:Y:S01]  /*147d0*/  @!PT LDS RZ, [RZ] ;  /* 0x00000000fffff984 */ /* 0x000fe20000000800 */
[----:B------:R-:W-:Y:S01]  /*147e0*/  @!PT LDS RZ, [RZ] ;  /* 0x00000000fffff984 */ /* 0x000fe20000000800 */
[----:B------:R-:W-:Y:S04]  /*147f0*/  @!P0 LDGSTS.E.BYPASS.LTC128B.128 [R34+0x14c00], desc[UR36][R2.64], !P4 ;  /* 0x14c0000002228fae */ /* 0x000fe8000e101d64 */
[----:B------:R-:W-:Y:S01]  /*14800*/  @!P0 LDGSTS.E.BYPASS.LTC128B.128 [R34+0x18c00], desc[UR36][R2.64+0x80], !P3 ;  /* 0x18c0008002228fae */ /* 0x000fe2000d901d64 */
[----:B------:R-:W-:-:S03]  /*14810*/  IMAD.MOV.U32 R13, RZ, RZ, R5 ;  /* 0x000000ffff0d7224 */ /* 0x000fc600078e0005 */
[----:B------:R-:W-:Y:S04]  /*14820*/  @!P0 LDGSTS.E.BYPASS.LTC128B.128 [R34+0x1cc00], desc[UR36][R2.64+0x100], !P2 ;  /* 0x1cc0010002228fae */ /* 0x000fe8000d101d64 */
[----:B------:R0:W-:Y:S01]  /*14830*/  @!P0 LDGSTS.E.BYPASS.LTC128B.128 [R34+0x20c00], desc[UR36][R2.64+0x180], !P1 ;  /* 0x20c0018002228fae */ /* 0x0001e2000c901d64 */
[----:B------:R-:W-:Y:S02]  /*14840*/  ISETP.GE.AND P0, PT, R7, R6, PT ;  /* 0x000000060700720c */ /* 0x000fe40003f06270 */
[----:B0-----:R-:W-:-:S11]  /*14850*/  MOV R2, R14 ;  /* 0x0000000e00027202 */ /* 0x001fd60000000f00 */
[----:B------:R-:W-:Y:S05]  /*14860*/  WARPSYNC.COLLECTIVE R15, `(.L_x_339) ;  /* 0x000000000f087348 */ /* 0x000fea0003c00000 */
[----:B------:R0:W1:Y:S02]  /*14870*/  SHFL.IDX P6, R14, R13, R12, R11 ;  /* 0x0000000c0d0e7389 */ /* 0x00006400000c000b */
[----:B01----:R-:W-:Y:S01]  /*14880*/  ENDCOLLECTIVE ;  /* 0x000000000000791b */ /* 0x003fe20003800000 */
.L_x_339:
[----:B------:R-:W-:Y:S02]  /*14890*/  IMAD.MOV.U32 R13, RZ, RZ, R4 ;  /* 0x000000ffff0d7224 */ /* 0x000fe400078e0004 */
[----:B------:R-:W-:Y:S01]  /*148a0*/  IMAD.MOV.U32 R12, RZ, RZ, 0x3 ;  /* 0x00000003ff0c7424 */ /* 0x000fe200078e00ff */
[----:B------:R-:W-:-:S05]  /*148b0*/  @!P0 LEA R14, P5, R33, R14, 0x1 ;  /* 0x0000000e210e8211 */ /* 0x000fca00078a08ff */
[----:B------:R-:W-:Y:S02]  /*148c0*/  @!P0 IMAD.X R7, RZ, RZ, R2, P5 ;  /* 0x000000ffff078224 */ /* 0x000fe400028e0602 */
[----:B------:R-:W-:-:S07]  /*148d0*/  @!P0 IMAD.MOV.U32 R2, RZ, RZ, R14 ;  /* 0x000000ffff028224 */ /* 0x000fce00078e000e */
[----:B------:R-:W-:Y:S05]  /*148e0*/  WARPSYNC.COLLECTIVE R15, `(.L_x_340) ;  /* 0x000000000f087348 */ /* 0x000fea0003c00000 */
[----:B------:R0:W1:Y:S02]  /*148f0*/  SHFL.IDX P6, R14, R13, R12, R11 ;  /* 0x0000000c0d0e7389 */ /* 0x00006400000c000b */
[----:B01----:R-:W-:Y:S01]  /*14900*/  ENDCOLLECTIVE ;  /* 0x000000000000791b */ /* 0x003fe20003800000 */
.L_x_340:
[----:B------:R-:W-:Y:S01]  /*14910*/  @!P0 IMAD.MOV.U32 R3, RZ, RZ, R7 ;  /* 0x000000ffff038224 */ /* 0x000fe200078e0007 */
[----:B------:R-:W-:-:S04]  /*14920*/  IADD3 R7, R0, 0x30, RZ ;  /* 0x0000003000077810 */ /* 0x000fc80007ffe0ff */
        /* <DEDUP_REMOVED lines=8> */
[----:B------:R-:W-:Y:S01]  /*149b0*/  ISETP.GE.AND P0, PT, R7, R6, PT ;  /* 0x000000060700720c */ /* 0x000fe20003f06270 */
[----:B0-----:R-:W-:-:S12]  /*149c0*/  IMAD.MOV.U32 R2, RZ, RZ, R14 ;  /* 0x000000ffff027224 */ /* 0x001fd800078e000e */
[----:B------:R-:W-:Y:S05]  /*149d0*/  WARPSYNC.COLLECTIVE R15, `(.L_x_341) ;  /* 0x000000000f087348 */ /* 0x000fea0003c00000 */
[----:B------:R0:W1:Y:S02]  /*149e0*/  SHFL.IDX P6, R14, R13, R12, R11 ;  /* 0x0000000c0d0e7389 */ /* 0x00006400000c000b */
[----:B01----:R-:W-:Y:S01]  /*149f0*/  ENDCOLLECTIVE ;  /* 0x000000000000791b */ /* 0x003fe20003800000 */
.L_x_341:
[----:B------:R-:W-:Y:S01]  /*14a00*/  IMAD.MOV.U32 R13, RZ, RZ, R4 ;  /* 0x000000ffff0d7224 */ /* 0x000fe200078e0004 */
[----:B------:R-:W-:Y:S02]  /*14a10*/  MOV R12, 0x4 ;  /* 0x00000004000c7802 */ /* 0x000fe40000000f00 */
[----:B------:R-:W-:-:S04]  /*14a20*/  @!P0 LEA R14, P5, R33, R14, 0x1 ;  /* 0x0000000e210e8211 */ /* 0x000fc800078a08ff */
[----:B------:R-:W-:Y:S01]  /*14a30*/  @!P0 IADD3.X R7, RZ, R2, RZ, P5, !PT ;  /* 0x00000002ff078210 */ /* 0x000fe20002ffe4ff */
[----:B------:R-:W-:-:S08]  /*14a40*/  @!P0 IMAD.MOV.U32 R2, RZ, RZ, R14 ;  /* 0x000000ffff028224 */ /* 0x000fd000078e000e */
[----:B------:R-:W-:Y:S05]  /*14a50*/  WARPSYNC.COLLECTIVE R15, `(.L_x_342) ;  /* 0x000000000f087348 */ /* 0x000fea0003c00000 */
[----:B------:R0:W1:Y:S02]  /*14a60*/  SHFL.IDX P6, R14, R13, R12, R11 ;  /* 0x0000000c0d0e7389 */ /* 0x00006400000c000b */
[----:B01----:R-:W-:Y:S01]  /*14a70*/  ENDCOLLECTIVE ;  /* 0x000000000000791b */ /* 0x003fe20003800000 */
.L_x_342:
        /* <DEDUP_REMOVED lines=15> */
.L_x_343:
        /* <DEDUP_REMOVED lines=8> */
.L_x_344:
[----:B------:R-:W-:Y:S01]  /*14bf0*/  @!P0 MOV R3, R7 ;  /* 0x0000000700038202 */ /* 0x000fe20000000f00 */
[----:B------:R-:W-:-:S04]  /*14c00*/  VIADD R7, R0, 0x50 ;  /* 0x0000005000077836 */ /* 0x000fc80000000000 */
[----:B------:R-:W-:Y:S01]  /*14c10*/  @!PT LDS RZ, [RZ] ;  /* 0x00000000fffff984 */ /* 0x000fe20000000800 */
[----:B------:R-:W-:Y:S01]  /*14c20*/  @!PT LDS RZ, [RZ] ;  /* 0x00000000fffff984 */ /* 0x000fe20000000800 */
[----:B------:R-:W-:Y:S01]  /*14c30*/  @!PT LDS RZ, [RZ] ;  /* 0x00000000fffff984 */ /* 0x000fe20000000800 */
[----:B------:R-:W-:Y:S04]  /*14c40*/  @!P0 LDGSTS.E.BYPASS.LTC128B.128 [R34+0x16400], desc[UR36][R2.64], !P4 ;  /* 0x1640000002228fae */ /* 0x000fe8000e101d64 */
[----:B------:R-:W-:Y:S01]  /*14c50*/  @!P0 LDGSTS.E.BYPASS.LTC128B.128 [R34+0x1a400], desc[UR36][R2.64+0x80], !P3 ;  /* 0x1a40008002228fae */ /* 0x000fe2000d901d64 */
[----:B------:R-:W-:-:S03]  /*14c60*/  MOV R13, R5 ;  /* 0x00000005000d7202 */ /* 0x000fc60000000f00 */
[----:B------:R-:W-:Y:S04]  /*14c70*/  @!P0 LDGSTS.E.BYPASS.LTC128B.128 [R34+0x1e400], desc[UR36][R2.64+0x100], !P2 ;  /* 0x1e40010002228fae */ /* 0x000fe8000d101d64 */
[----:B------:R0:W-:Y:S01]  /*14c80*/  @!P0 LDGSTS.E.BYPASS.LTC128B.128 [R34+0x22400], desc[UR36][R2.64+0x180], !P1 ;  /* 0x2240018002228fae */ /* 0x0001e2000c901d64 */
[----:B------:R-:W-:Y:S01]  /*14c90*/  ISETP.GE.AND P0, PT, R7, R6, PT ;  /* 0x000000060700720c */ /* 0x000fe20003f06270 */
[----:B0-----:R-:W-:-:S12]  /*14ca0*/  IMAD.MOV.U32 R2, RZ, RZ, R14 ;  /* 0x000000ffff027224 */ /* 0x001fd800078e000e */
[----:B------:R-:W-:Y:S05]  /*14cb0*/  WARPSYNC.COLLECTIVE R15, `(.L_x_345) ;  /* 0x000000000f087348 */ /* 0x000fea0003c00000 */
[----:B------:R0:W1:Y:S02]  /*14cc0*/  SHFL.IDX P6, R14, R13, R12, R11 ;  /* 0x0000000c0d0e7389 */ /* 0x00006400000c000b */
[----:B01----:R-:W-:Y:S01]  /*14cd0*/  ENDCOLLECTIVE ;  /* 0x000000000000791b */ /* 0x003fe20003800000 */
.L_x_345:
        /* <DEDUP_REMOVED lines=8> */
.L_x_346:
        /* <DEDUP_REMOVED lines=15> */
.L_x_347:
        /* <DEDUP_REMOVED lines=8> */
.L_x_348:
        /* <DEDUP_REMOVED lines=9> */
[----:B------:R-:W-:-:S07]  /*14f60*/  IMAD.MOV.U32 R7, RZ, RZ, R14 ;  /* 0x000000ffff077224 */ /* 0x000fce00078e000e */
[----:B0-----:R-:W-:Y:S05]  /*14f70*/  WARPSYNC.COLLECTIVE R15, `(.L_x_349) ;  /* 0x000000000f087348 */ /* 0x001fea0003c00000 */
[----:B------:R1:W2:Y:S02]  /*14f80*/  SHFL.IDX P6, R14, R13, R12, R11 ;  /* 0x0000000c0d0e7389 */ /* 0x0002a400000c000b */
[----:B012---:R-:W-:Y:S01]  /*14f90*/  ENDCOLLECTIVE ;  /* 0x000000000000791b */ /* 0x007fe20003800000 */
.L_x_349:
[----:B------:R-:W-:Y:S05]  /*14fa0*/  BRA `(.L_x_350) ;  /* 0xffffffc0007c7947 */ /* 0x000fea000383ffff */
.L_x_266:
[----:B0-----:R0:W3:Y:S02]  /*14fb0*/  SYNCS.PHASECHK.TRANS64.TRYWAIT P0, [R22+URZ+0x38820], R3 ;  /* 0x03882003160075a7 */ /* 0x0010e4000800017f */
[----:B---3--:R-:W-:Y:S05]  /*14fc0*/  @!P0 NANOSLEEP.SYNCS 0x989680 ;  /* 0x009896800000895d */ /* 0x008fea0003900000 */
[----:B------:R-:W3:Y:S02]  /*14fd0*/  @!P0 SYNCS.PHASECHK.TRANS64 P0, [R22+URZ+0x38820], R3 ;  /* 0x03882003160085a7 */ /* 0x000ee4000800007f */
[----:B---3--:R-:W-:Y:S05]  /*14fe0*/  @!P0 BRA `(.L_x_266) ;  /* 0xfffffffc00f08947 */ /* 0x008fea000383ffff */
[----:B------:R-:W-:Y:S05]  /*14ff0*/  BRA `(.L_x_351) ;  /* 0xffffffc000f07947 */ /* 0x000fea000383ffff */
.L_x_271:
[----:B0-----:R0:W1:Y:S02]  /*15000*/  SYNCS.PHASECHK.TRANS64.TRYWAIT P0, [R6+URZ+0x38840], R3 ;  /* 0x03884003060075a7 */ /* 0x001064000800017f */
[----:B-1----:R-:W-:Y:S05]  /*15010*/  @!P0 NANOSLEEP.SYNCS 0x989680 ;  /* 0x009896800000895d */ /* 0x002fea0003900000 */
[----:B------:R-:W1:Y:S02]  /*15020*/  @!P0 SYNCS.PHASECHK.TRANS64 P0, [R6+URZ+0x38840], R3 ;  /* 0x03884003060085a7 */ /* 0x000e64000800007f */
[----:B-1----:R-:W-:Y:S05]  /*15030*/  @!P0 BRA `(.L_x_271) ;  /* 0xfffffffc00f08947 */ /* 0x002fea000383ffff */
[----:B------:R-:W-:Y:S05]  /*15040*/  BRA `(.L_x_352) ;  /* 0xffffffc400dc7947 */ /* 0x000fea000383ffff */
.L_x_272:
[----:B------:R-:W-:Y:S01]  /*15050*/  BSSY B1, `(.L_x_353) ;  /* 0x0000008000017945 */ /* 0x000fe20003800000 */
[----:B------:R-:W-:Y:S02]  /*15060*/  IMAD.MOV.U32 R13, RZ, RZ, R10 ;  /* 0x000000ffff0d7224 */ /* 0x000fe400078e000a */
[----:B------:R-:W-:Y:S02]  /*15070*/  IMAD.MOV.U32 R12, RZ, RZ, RZ ;  /* 0x000000ffff0c7224 */ /* 0x000fe400078e00ff */
[----:B------:R-:W-:Y:S02]  /*15080*/  IMAD.MOV.U32 R11, RZ, RZ, 0x181f ;  /* 0x0000181fff0b7424 */ /* 0x000fe400078e00ff */
[----:B------:R-:W-:-:S07]  /*15090*/  IMAD.MOV.U32 R15, RZ, RZ, -0x1 ;  /* 0xffffffffff0f7424 */ /* 0x000fce00078e00ff */
[----:B------:R-:W-:Y:S05]  /*150a0*/  WARPSYNC.COLLECTIVE R15, `(.L_x_354) ;  /* 0x000000000f087348 */ /* 0x000fea0003c00000 */
[----:B------:R0:W1:Y:S02]  /*150b0*/  SHFL.IDX P6, R14, R13, R12, R11 ;  /* 0x0000000c0d0e7389 */ /* 0x00006400000c000b */
[----:B01----:R-:W-:Y:S01]  /*150c0*/  ENDCOLLECTIVE ;  /* 0x000000000000791b */ /* 0x003fe20003800000 */
.L_x_354:
[----:B------:R-:W-:Y:S05]  /*150d0*/  BSYNC B1 ;  /* 0x0000000000017941 */ /* 0x000fea0003800000 */
.L_x_353:
[----:B------:R-:W-:Y:S01]  /*150e0*/  IMAD.MOV.U32 R13, RZ, RZ, R8 ;  /* 0x000000ffff0d7224 */ /* 0x000fe200078e0008 */
[----:B------:R-:W-:Y:S01]  /*150f0*/  MOV R3, R14 ;  /* 0x0000000e00037202 */ /* 0x000fe20000000f00 */
[----:B------:R-:W-:Y:S01]  /*15100*/  IMAD.MOV.U32 R12, RZ, RZ, RZ ;  /* 0x000000ffff0c7224 */ /* 0x000fe200078e00ff */
[----:B------:R-:W-:Y:S01]  /*15110*/  LOP3.LUT R23, R23, 0xfffff7ff, RZ, 0xc0, !PT ;  /* 0xfffff7ff17177812 */ /* 0x000fe200078ec0ff */
[----:B------:R-:W-:Y:S02]  /*15120*/  IMAD.MOV.U32 R11, RZ, RZ, 0x181f ;  /* 0x0000181fff0b7424 */ /* 0x000fe400078e00ff */
[----:B------:R-:W-:Y:S01]  /*15130*/  IMAD.MOV.U32 R15, RZ, RZ, -0x1 ;  /* 0xffffffffff0f7424 */ /* 0x000fe200078e00ff */
[----:B------:R-:W-:Y:S01]  /*15140*/  @P3 LOP3.LUT R23, R23, 0x800, RZ, 0xfc, !PT ;  /* 0x0000080017173812 */ /* 0x000fe200078efcff */
[----:B------:R-:W-:Y:S02]  /*15150*/  IMAD.SHL.U32 R0, R33, 0x2, RZ ;  /* 0x0000000221007824 */ /* 0x000fe400078e00ff */
[----:B------:R-:W-:-:S07]  /*15160*/  IMAD R9, R9, 0x2, R22 ;  /* 0x0000000209097824 */ /* 0x000fce00078e0216 */
[----:B------:R-:W-:Y:S05]  /*15170*/  WARPSYNC.COLLECTIVE R15, `(.L_x_355) ;  /* 0x000000000f087348 */ /* 0x000fea0003c00000 */
[----:B------:R0:W1:Y:S02]  /*15180*/  SHFL.IDX P6, R14, R13, R12, R11 ;  /* 0x0000000c0d0e7389 */ /* 0x00006400000c000b */
[----:B01----:R-:W-:Y:S01]  /*15190*/  ENDCOLLECTIVE ;  /* 0x000000000000791b */ /* 0x003fe20003800000 */
.L_x_355:
[C---:B------:R-:W-:Y:S02]  /*151a0*/  LOP3.LUT P3, RZ, R23.reuse, 0x10, RZ, 0xc0, !PT ;  /* 0x0000001017ff7812 */ /* 0x040fe4000786c0ff */
[----:B------:R-:W-:-:S04]  /*151b0*/  LOP3.LUT R23, R23, 0xfffffbff, RZ, 0xc0, !PT ;  /* 0xfffffbff17177812 */ /* 0x000fc800078ec0ff */
[----:B------:R-:W-:-:S04]  /*151c0*/  @P2 LOP3.LUT R23, R23, 0x400, RZ, 0xfc, !PT ;  /* 0x0000040017172812 */ /* 0x000fc800078efcff */
[C---:B------:R-:W-:Y:S02]  /*151d0*/  LOP3.LUT P2, RZ, R23.reuse, 0x8, RZ, 0xc0, !PT ;  /* 0x0000000817ff7812 */ /* 0x040fe4000784c0ff */
[----:B------:R-:W-:Y:S01]  /*151e0*/  LOP3.LUT R23, R23, 0xfffffdff, RZ, 0xc0, !PT ;  /* 0xfffffdff17177812 */ /* 0x000fe200078ec0ff */
[----:B------:R-:W-:Y:S01]  /*151f0*/  IMAD.MOV.U32 R13, RZ, RZ, R10 ;  /* 0x000000ffff0d7224 */ /* 0x000fe200078e000a */
[----:B------:R-:W-:Y:S02]  /*15200*/  MOV R12, 0x1 ;  /* 0x00000001000c7802 */ /* 0x000fe40000000f00 */
[----:B------:R-:W-:-:S04]  /*15210*/  @P1 LOP3.LUT R23, R23, 0x200, RZ, 0xfc, !PT ;  /* 0x0000020017171812 */ /* 0x000fc800078efcff */
[----:B------:R-:W-:Y:S02]  /*15220*/  LOP3.LUT P1, RZ, R23, 0x4, RZ, 0xc0, !PT ;  /* 0x0000000417ff7812 */ /* 0x000fe4000782c0ff */
[----:B------:R-:W-:-:S11]  /*15230*/  MOV R2, R14 ;  /* 0x0000000e00027202 */ /* 0x000fd60000000f00 */
[----:B------:R-:W-:Y:S05]  /*15240*/  WARPSYNC.COLLECTIVE R15, `(.L_x_356) ;  /* 0x000000000f087348 */ /* 0x000fea0003c00000 */
[----:B------:R0:W1:Y:S02]  /*15250*/  SHFL.IDX P6, R14, R13, R12, R11 ;  /* 0x0000000c0d0e7389 */ /* 0x00006400000c000b */
[----:B01----:R-:W-:Y:S01]  /*15260*/  ENDCOLLECTIVE ;  /* 0x000000000000791b */ /* 0x003fe20003800000 */
.L_x_356:
[----:B------:R-:W-:-:S05]  /*15270*/  IADD3 R2, P0, R2, R0, RZ ;  /* 0x0000000002027210 */ /* 0x000fca0007f1e0ff */
[----:B------:R-:W-:-:S05]  /*15280*/  IMAD.X R3, RZ, RZ, R3, P0 ;  /* 0x000000ffff037224 */ /* 0x000fca00000e0603 */
[----:B------:R-:W-:Y:S01]  /*15290*/  @!PT LDS RZ, [RZ] ;  /* 0x00000000fffff984 */ /* 0x000fe20000000800 */
[----:B------:R-:W-:Y:S01]  /*152a0*/  @!PT LDS RZ, [RZ] ;  /* 0x00000000fffff984 */ /* 0x000fe20000000800 */
[----:B------:R-:W-:Y:S01]  /*152b0*/  @!PT LDS RZ, [RZ] ;  /* 0x00000000fffff984 */ /* 0x000fe20000000800 */
[----:B------:R0:W-:Y:S01]  /*152c0*/  LDGSTS.E.BYPASS.LTC128B.128 [R9+0x24400], desc[UR36][R2.64], !P3 ;  /* 0x2440000002097fae */ /* 0x0001e2000d901d64 */
[----:B------:R-:W-:-:S03]  /*152d0*/  IMAD.MOV.U32 R13, RZ, RZ, R8 ;  /* 0x000000ffff0d7224 */ /* 0x000fc600078e0008 */
[----:B------:R0:W-:Y:S04]  /*152e0*/  LDGSTS.E.BYPASS.LTC128B.128 [R9+0x26c00], desc[UR36][R2.64+0x80], !P2 ;  /* 0x26c0008002097fae */ /* 0x0001e8000d101d64 */
[----:B------:R0:W-:Y:S01]  /*152f0*/  LDGSTS.E.BYPASS.LTC128B.128 [R9+0x29400], desc[UR36][R2.64+0x100], !P1 ;  /* 0x2940010002097fae */ /* 0x0001e2000c901d64 */
[----:B------:R-:W-:-:S03]  /*15300*/  IMAD.MOV.U32 R35, RZ, RZ, R14 ;  /* 0x000000ffff237224 */ /* 0x000fc600078e000e */
[----:B------:R0:W-:Y:S04]  /*15310*/  LDGSTS.E.BYPASS.LTC128B.128 [R9+0x2bc00], desc[UR36][R2.64+0x180], !P5 ;  /* 0x2bc0018002097fae */ /* 0x0001e8000e901d64 */
[----:B0-----:R-:W-:Y:S05]  /*15320*/  WARPSYNC.COLLECTIVE R15, `(.L_x_357) ;  /* 0x000000000f087348 */ /* 0x001fea0003c00000 */
[----:B------:R1:W2:Y:S02]  /*15330*/  SHFL.IDX P6, R14, R13, R12, R11 ;  /* 0x0000000c0d0e7389 */ /* 0x0002a400000c000b */
[----:B012---:R-:W-:Y:S01]  /*15340*/  ENDCOLLECTIVE ;  /* 0x000000000000791b */ /* 0x007fe20003800000 */
.L_x_357:
[----:B------:R-:W-:Y:S01]  /*15350*/  MOV R13, R10 ;  /* 0x0000000a000d7202 */ /* 0x000fe20000000f00 */
[----:B------:R-:W-:Y:S02]  /*15360*/  IMAD.MOV.U32 R12, RZ, RZ, 0x2 ;  /* 0x00000002ff0c7424 */ /* 0x000fe400078e00ff */
[----:B------:R-:W-:-:S07]  /*15370*/  IMAD.MOV.U32 R2, RZ, RZ, R14 ;  /* 0x000000ffff027224 */ /* 0x000fce00078e000e */
[----:B------:R-:W-:Y:S05]  /*15380*/  WARPSYNC.COLLECTIVE R15, `(.L_x_358) ;  /* 0x000000000f087348 */ /* 0x000fea0003c00000 */
[----:B------:R0:W1:Y:S02]  /*15390*/  SHFL.IDX P6, R14, R13, R12, R11 ;  /* 0x0000000c0d0e7389 */ /* 0x00006400000c000b */
[----:B01----:R-:W-:Y:S01]  /*153a0*/  ENDCOLLECTIVE ;  /* 0x000000000000791b */ /* 0x003fe20003800000 */
.L_x_358:
        /* <DEDUP_REMOVED lines=14> */
.L_x_359:
[----:B------:R-:W-:Y:S02]  /*15490*/  IMAD.MOV.U32 R13, RZ, RZ, R10 ;  /* 0x000000ffff0d7224 */ /* 0x000fe400078e000a */
[----:B------:R-:W-:Y:S02]  /*154a0*/  IMAD.MOV.U32 R12, RZ, RZ, 0x3 ;  /* 0x00000003ff0c7424 */ /* 0x000fe400078e00ff */
[----:B------:R-:W-:-:S07]  /*154b0*/  IMAD.MOV.U32 R2, RZ, RZ, R14 ;  /* 0x000000ffff027224 */ /* 0x000fce00078e000e */
[----:B------:R-:W-:Y:S05]  /*154c0*/  WARPSYNC.COLLECTIVE R15, `(.L_x_360) ;  /* 0x000000000f087348 */ /* 0x000fea0003c00000 */
[----:B------:R0:W1:Y:S02]  /*154d0*/  SHFL.IDX P6, R14, R13, R12, R11 ;  /* 0x0000000c0d0e7389 */ /* 0x00006400000c000b */
[----:B01----:R-:W-:Y:S01]  /*154e0*/  ENDCOLLECTIVE ;  /* 0x000000000000791b */ /* 0x003fe20003800000 */
.L_x_360:
[----:B------:R-:W-:-:S04]  /*154f0*/  IADD3 R2, P0, R2, R0, RZ ;  /* 0x0000000002027210 */ /* 0x000fc80007f1e0ff */
[----:B------:R-:W-:-:S05]  /*15500*/  IADD3.X R3, RZ, R35, RZ, P0, !PT ;  /* 0x00000023ff037210 */ /* 0x000fca00007fe4ff */
        /* <DEDUP_REMOVED lines=12> */
.L_x_361:
[----:B------:R-:W-:Y:S02]  /*155d0*/  IMAD.MOV.U32 R13, RZ, RZ, R10 ;  /* 0x000000ffff0d7224 */ /* 0x000fe400078e000a */
[----:B------:R-:W-:Y:S01]  /*155e0*/  IMAD.MOV.U32 R12, RZ, RZ, 0x4 ;  /* 0x00000004ff0c7424 */ /* 0x000fe200078e00ff */
[----:B------:R-:W-:-:S07]  /*155f0*/  MOV R2, R14 ;  /* 0x0000000e00027202 */ /* 0x000fce0000000f00 */
[----:B------:R-:W-:Y:S05]  /*15600*/  WARPSYNC.COLLECTIVE R15, `(.L_x_362) ;  /* 0x000000000f087348 */ /* 0x000fea0003c00000 */
[----:B------:R0:W1:Y:S02]  /*15610*/  SHFL.IDX P6, R14, R13, R12, R11 ;  /* 0x0000000c0d0e7389 */ /* 0x00006400000c000b */
[----:B01----:R-:W-:Y:S01]  /*15620*/  ENDCOLLECTIVE ;  /* 0x000000000000791b */ /* 0x003fe20003800000 */
.L_x_362:
[----:B------:R-:W-:-:S05]  /*15630*/  IADD3 R2, P0, R2, R0, RZ ;  /* 0x0000000002027210 */ /* 0x000fca0007f1e0ff */
[----:B------:R-:W-:-:S05]  /*15640*/  IMAD.X R3, RZ, RZ, R35, P0 ;  /* 0x000000ffff037224 */ /* 0x000fca00000e0623 */
[----:B------:R-:W-:Y:S01]  /*15650*/  @!PT LDS RZ, [RZ] ;  /* 0x00000000fffff984 */ /* 0x000fe20000000800 */
[----:B------:R-:W-:Y:S01]  /*15660*/  @!PT LDS RZ, [RZ] ;  /* 0x00000000fffff984 */ /* 0x000fe20000000800 */
[----:B------:R-:W-:Y:S01]  /*15670*/  @!PT LDS RZ, [RZ] ;  /* 0x00000000fffff984 */ /* 0x000fe20000000800 */
[----:B------:R0:W-:Y:S01]  /*15680*/  LDGSTS.E.BYPASS.LTC128B.128 [R9+0x25c00], desc[UR36][R2.64], !P3 ;  /* 0x25c0000002097fae */ /* 0x0001e2000d901d64 */
[C---:B------:R-:W-:Y:S02]  /*15690*/  LOP3.LUT P3, RZ, R23.reuse, 0x800, RZ, 0xc0, !PT ;  /* 0x0000080017ff7812 */ /* 0x040fe4000786c0ff */
[----:B------:R-:W-:Y:S01]  /*156a0*/  MOV R13, R8 ;  /* 0x00000008000d7202 */ /* 0x000fe20000000f00 */
[----:B------:R0:W-:Y:S01]  /*156b0*/  LDGSTS.E.BYPASS.LTC128B.128 [R9+0x28400], desc[UR36][R2.64+0x80], !P2 ;  /* 0x2840008002097fae */ /* 0x0001e2000d101d64 */
[----:B------:R-:W-:-:S03]  /*156c0*/  LOP3.LUT P2, RZ, R23, 0x400, RZ, 0xc0, !PT ;  /* 0x0000040017ff7812 */ /* 0x000fc6000784c0ff */
[----:B------:R0:W-:Y:S01]  /*156d0*/  LDGSTS.E.BYPASS.LTC128B.128 [R9+0x2ac00], desc[UR36][R2.64+0x100], !P1 ;  /* 0x2ac0010002097fae */ /* 0x0001e2000c901d64 */
[----:B------:R-:W-:Y:S01]  /*156e0*/  LOP3.LUT P1, RZ, R23, 0x200, RZ, 0xc0, !PT ;  /* 0x0000020017ff7812 */ /* 0x000fe2000782c0ff */
[----:B------:R-:W-:Y:S02]  /*156f0*/  IMAD.MOV.U32 R35, RZ, RZ, R14 ;  /* 0x000000ffff237224 */ /* 0x000fe400078e000e */
[----:B------:R0:W-:Y:S10]  /*15700*/  LDGSTS.E.BYPASS.LTC128B.128 [R9+0x2d400], desc[UR36][R2.64+0x180], !P5 ;  /* 0x2d40018002097fae */ /* 0x0001f4000e901d64 */
[----:B0-----:R-:W-:Y:S05]  /*15710*/  WARPSYNC.COLLECTIVE R15, `(.L_x_363) ;  /* 0x000000000f087348 */ /* 0x001fea0003c00000 */
[----:B------:R1:W2:Y:S02]  /*15720*/  SHFL.IDX P6, R14, R13, R12, R11 ;  /* 0x0000000c0d0e7389 */ /* 0x0002a400000c000b */
[----:B012---:R-:W-:Y:S01]  /*15730*/  ENDCOLLECTIVE ;  /* 0x000000000000791b */ /* 0x007fe20003800000 */
.L_x_363:
[----:B------:R-:W-:Y:S01]  /*15740*/  IMAD.MOV.U32 R2, RZ, RZ, R14 ;  /* 0x000000ffff027224 */ /* 0x000fe200078e000e */
[----:B------:R-:W-:Y:S06]  /*15750*/  BRA `(.L_x_364) ;  /* 0xffffffc400307947 */ /* 0x000fec000383ffff */
.L_x_277:
[----:B-1----:R1:W2:Y:S02]  /*15760*/  SYNCS.PHASECHK.TRANS64.TRYWAIT P0, [R6+URZ+0x38860], R2 ;  /* 0x03886002060075a7 */ /* 0x0022a4000800017f */
[----:B--2---:R-:W-:Y:S05]  /*15770*/  @!P0 NANOSLEEP.SYNCS 0x989680 ;  /* 0x009896800000895d */ /* 0x004fea0003900000 */
[----:B------:R-:W2:Y:S02]  /*15780*/  @!P0 SYNCS.PHASECHK.TRANS64 P0, [R6+URZ+0x38860], R2 ;  /* 0x03886002060085a7 */ /* 0x000ea4000800007f */
[----:B--2---:R-:W-:Y:S05]  /*15790*/  @!P0 BRA `(.L_x_277) ;  /* 0xfffffffc00f08947 */ /* 0x004fea000383ffff */
[----:B------:R-:W-:Y:S05]  /*157a0*/  BRA `(.L_x_365) ;  /* 0xffffffc400a87947 */ /* 0x000fea000383ffff */
.L_x_278:
[----:B------:R-:W-:Y:S01]  /*157b0*/  BSSY B1, `(.L_x_366) ;  /* 0x0000008000017945 */ /* 0x000fe20003800000 */
[----:B------:R-:W-:Y:S01]  /*157c0*/  IMAD.MOV.U32 R13, RZ, RZ, R25 ;  /* 0x000000ffff0d7224 */ /* 0x000fe200078e0019 */
[----:B------:R-:W-:Y:S01]  /*157d0*/  MOV R15, 0xffffffff ;  /* 0xffffffff000f7802 */ /* 0x000fe20000000f00 */
[----:B------:R-:W-:Y:S02]  /*157e0*/  IMAD.MOV.U32 R12, RZ, RZ, RZ ;  /* 0x000000ffff0c7224 */ /* 0x000fe400078e00ff */
[----:B------:R-:W-:-:S07]  /*157f0*/  IMAD.MOV.U32 R11, RZ, RZ, 0x181f ;  /* 0x0000181fff0b7424 */ /* 0x000fce00078e00ff */
[----:B-1----:R-:W-:Y:S05]  /*15800*/  WARPSYNC.COLLECTIVE R15, `(.L_x_367) ;  /* 0x000000000f087348 */ /* 0x002fea0003c00000 */
[----:B------:R0:W2:Y:S02]  /*15810*/  SHFL.IDX P6, R14, R13, R12, R11 ;  /* 0x0000000c0d0e7389 */ /* 0x0000a400000c000b */
[----:B012---:R-:W-:Y:S01]  /*15820*/  ENDCOLLECTIVE ;  /* 0x000000000000791b */ /* 0x007fe20003800000 */
.L_x_367:
[----:B------:R-:W-:Y:S05]  /*15830*/  BSYNC B1 ;  /* 0x0000000000017941 */ /* 0x000fea0003800000 */
.L_x_366:
[----:B------:R-:W-:Y:S01]  /*15840*/  IMAD.MOV.U32 R13, RZ, RZ, R24 ;  /* 0x000000ffff0d7224 */ /* 0x000fe200078e0018 */
[----:B------:R-:W-:Y:S01]  /*15850*/  MOV R15, 0xffffffff ;  /* 0xffffffff000f7802 */ /* 0x000fe20000000f00 */
[----:B------:R-:W-:Y:S02]  /*15860*/  IMAD.MOV.U32 R12, RZ, RZ, RZ ;  /* 0x000000ffff0c7224 */ /* 0x000fe400078e00ff */
[----:B------:R-:W-:Y:S02]  /*15870*/  IMAD.MOV.U32 R11, RZ, RZ, 0x181f ;  /* 0x0000181fff0b7424 */ /* 0x000fe400078e00ff */
[----:B------:R-:W-:Y:S02]  /*15880*/  IMAD.MOV.U32 R3, RZ, RZ, R14 ;  /* 0x000000ffff037224 */ /* 0x000fe400078e000e */
[----:B------:R-:W-:-:S07]  /*15890*/  IMAD R7, R7, 0x2, R22 ;  /* 0x0000000207077824 */ /* 0x000fce00078e0216 */
[----:B------:R-:W-:Y:S05]  /*158a0*/  WARPSYNC.COLLECTIVE R15, `(.L_x_368) ;  /* 0x000000000f087348 */ /* 0x000fea0003c00000 */
[----:B------:R0:W1:Y:S02]  /*158b0*/  SHFL.IDX P6, R14, R13, R12, R11 ;  /* 0x0000000c0d0e7389 */ /* 0x00006400000c000b */
[----:B01----:R-:W-:Y:S01]  /*158c0*/  ENDCOLLECTIVE ;  /* 0x000000000000791b */ /* 0x003fe20003800000 */
.L_x_368:
[----:B------:R-:W-:Y:S01]  /*158d0*/  IMAD.MOV.U32 R13, RZ, RZ, R25 ;  /* 0x000000ffff0d7224 */ /* 0x000fe200078e0019 */
[----:B------:R-:W-:Y:S01]  /*158e0*/  MOV R12, 0x1 ;  /* 0x00000001000c7802 */ /* 0x000fe20000000f00 */
[----:B------:R-:W-:-:S07]  /*158f0*/  IMAD.MOV.U32 R2, RZ, RZ, R14 ;  /* 0x000000ffff027224 */ /* 0x000fce00078e000e */
[----:B------:R-:W-:Y:S05]  /*15900*/  WARPSYNC.COLLECTIVE R15, `(.L_x_369) ;  /* 0x000000000f087348 */ /* 0x000fea0003c00000 */
[----:B------:R0:W1:Y:S02]  /*15910*/  SHFL.IDX P6, R14, R13, R12, R11 ;  /* 0x0000000c0d0e7389 */ /* 0x00006400000c000b */
[----:B01----:R-:W-:Y:S01]  /*15920*/  ENDCOLLECTIVE ;  /* 0x000000000000791b */ /* 0x003fe20003800000 */
.L_x_369:
[----:B------:R-:W-:-:S05]  /*15930*/  IADD3 R2, P0, R2, R0, RZ ;  /* 0x0000000002027210 */ /* 0x000fca0007f1e0ff */
        /* <DEDUP_REMOVED lines=17> */
.L_x_370:
[----:B------:R-:W-:Y:S01]  /*15a50*/  MOV R13, R25 ;  /* 0x00000019000d7202 */ /* 0x000fe20000000f00 */
[----:B------:R-:W-:Y:S02]  /*15a60*/  IMAD.MOV.U32 R12, RZ, RZ, 0x2 ;  /* 0x00000002ff0c7424 */ /* 0x000fe400078e00ff */
[----:B------:R-:W-:-:S07]  /*15a70*/  IMAD.MOV.U32 R2, RZ, RZ, R14 ;  /* 0x000000ffff027224 */ /* 0x000fce00078e000e */
[----:B------:R-:W-:Y:S05]  /*15a80*/  WARPSYNC.COLLECTIVE R15, `(.L_x_371) ;  /* 0x000000000f087348 */ /* 0x000fea0003c00000 */
[----:B------:R0:W1:Y:S02]  /*15a90*/  SHFL.IDX P6, R14, R13, R12, R11 ;  /* 0x0000000c0d0e7389 */ /* 0x00006400000c000b */
[----:B01----:R-:W-:Y:S01]  /*15aa0*/  ENDCOLLECTIVE ;  /* 0x000000000000791b */ /* 0x003fe20003800000 */
.L_x_371:
        /* <DEDUP_REMOVED lines=18> */
.L_x_372:
[----:B------:R-:W-:Y:S02]  /*15bd0*/  IMAD.MOV.U32 R13, RZ, RZ, R25 ;  /* 0x000000ffff0d7224 */ /* 0x000fe400078e0019 */
[----:B------:R-:W-:Y:S02]  /*15be0*/  IMAD.MOV.U32 R12, RZ, RZ, 0x3 ;  /* 0x00000003ff0c7424 */ /* 0x000fe400078e00ff */
[----:B------:R-:W-:-:S07]  /*15bf0*/  IMAD.MOV.U32 R2, RZ, RZ, R14 ;  /* 0x000000ffff027224 */ /* 0x000fce00078e000e */
[----:B------:R-:W-:Y:S05]  /*15c00*/  WARPSYNC.COLLECTIVE R15, `(.L_x_373) ;  /* 0x000000000f087348 */ /* 0x000fea0003c00000 */
[----:B------:R0:W1:Y:S02]  /*15c10*/  SHFL.IDX P6, R14, R13, R12, R11 ;  /* 0x0000000c0d0e7389 */ /* 0x00006400000c000b */
[----:B01----:R-:W-:Y:S01]  /*15c20*/  ENDCOLLECTIVE ;  /* 0x000000000000791b */ /* 0x003fe20003800000 */
.L_x_373:
[----:B------:R-:W-:-:S04]  /*15c30*/  IADD3 R2, P0, R2, R0, RZ ;  /* 0x0000000002027210 */ /* 0x000fc80007f1e0ff */
        /* <DEDUP_REMOVED lines=17> */
.L_x_374:
[----:B------:R-:W-:Y:S02]  /*15d50*/  IMAD.MOV.U32 R13, RZ, RZ, R25 ;  /* 0x000000ffff0d7224 */ /* 0x000fe400078e0019 */
[----:B------:R-:W-:Y:S01]  /*15d60*/  IMAD.MOV.U32 R12, RZ, RZ, 0x4 ;  /* 0x00000004ff0c7424 */ /* 0x000fe200078e00ff */
[----:B------:R-:W-:-:S07]  /*15d70*/  MOV R2, R14 ;  /* 0x0000000e00027202 */ /* 0x000fce0000000f00 */
[----:B------:R-:W-:Y:S05]  /*15d80*/  WARPSYNC.COLLECTIVE R15, `(.L_x_375) ;  /* 0x000000000f087348 */ /* 0x000fea0003c00000 */
[----:B------:R0:W1:Y:S02]  /*15d90*/  SHFL.IDX P6, R14, R13, R12, R11 ;  /* 0x0000000c0d0e7389 */ /* 0x00006400000c000b */
[----:B01----:R-:W-:Y:S01]  /*15da0*/  ENDCOLLECTIVE ;  /* 0x000000000000791b */ /* 0x003fe20003800000 */
.L_x_375:
[----:B------:R-:W-:-:S05]  /*15db0*/  IADD3 R2, P0, R2, R0, RZ ;  /* 0x0000000002027210 */ /* 0x000fca0007f1e0ff */
        /* <DEDUP_REMOVED lines=12> */
.L_x_376:
        /* <DEDUP_REMOVED lines=9> */
.L_x_286:
[----:B0-----:R0:W3:Y:S02]  /*15f10*/  SYNCS.PHASECHK.TRANS64.TRYWAIT P0, [R4+URZ+0x38860], R3 ;  /* 0x03886003040075a7 */ /* 0x0010e4000800017f */
[----:B---3--:R-:W-:Y:S05]  /*15f20*/  @!P0 NANOSLEEP.SYNCS 0x989680 ;  /* 0x009896800000895d */ /* 0x008fea0003900000 */
[----:B------:R-:W3:Y:S02]  /*15f30*/  @!P0 SYNCS.PHASECHK.TRANS64 P0, [R4+URZ+0x38860], R3 ;  /* 0x03886003040085a7 */ /* 0x000ee4000800007f */
[----:B---3--:R-:W-:Y:S05]  /*15f40*/  @!P0 BRA `(.L_x_286) ;  /* 0xfffffffc00f08947 */ /* 0x008fea000383ffff */
[----:B------:R-:W-:Y:S05]  /*15f50*/  BRA `(.L_x_378) ;  /* 0xffffffc400ec7947 */ /* 0x000fea000383ffff */
.L_x_287:
[----:B------:R-:W-:Y:S01]  /*15f60*/  BSSY B0, `(.L_x_379) ;  /* 0x0000008000007945 */ /* 0x000fe20003800000 */
[----:B------:R-:W-:Y:S02]  /*15f70*/  IMAD.MOV.U32 R13, RZ, RZ, R25 ;  /* 0x000000ffff0d7224 */ /* 0x000fe400078e0019 */
[----:B------:R-:W-:Y:S02]  /*15f80*/  IMAD.MOV.U32 R12, RZ, RZ, RZ ;  /* 0x000000ffff0c7224 */ /* 0x000fe400078e00ff */
[----:B------:R-:W-:Y:S02]  /*15f90*/  IMAD.MOV.U32 R11, RZ, RZ, 0x181f ;  /* 0x0000181fff0b7424 */ /* 0x000fe400078e00ff */
[----:B------:R-:W-:-:S07]  /*15fa0*/  IMAD.MOV.U32 R15, RZ, RZ, -0x1 ;  /* 0xffffffffff0f7424 */ /* 0x000fce00078e00ff */
[----:B01----:R-:W-:Y:S05]  /*15fb0*/  WARPSYNC.COLLECTIVE R15, `(.L_x_380) ;  /* 0x000000000f087348 */ /* 0x003fea0003c00000 */
[----:B-1----:R1:W2:Y:S02]  /*15fc0*/  SHFL.IDX P6, R14, R13, R12, R11 ;  /* 0x0000000c0d0e7389 */ /* 0x0022a400000c000b */
[----:B012---:R-:W-:Y:S01]  /*15fd0*/  ENDCOLLECTIVE ;  /* 0x000000000000791b */ /* 0x007fe20003800000 */
.L_x_380:
[----:B------:R-:W-:Y:S05]  /*15fe0*/  BSYNC B0 ;  /* 0x0000000000007941 */ /* 0x000fea0003800000 */
.L_x_379:
[----:B------:R-:W-:Y:S01]  /*15ff0*/  IMAD.MOV.U32 R13, RZ, RZ, R24 ;  /* 0x000000ffff0d7224 */ /* 0x000fe200078e0018 */
[----:B------:R-:W-:Y:S01]  /*16000*/  MOV R3, R14 ;  /* 0x0000000e00037202 */ /* 0x000fe20000000f00 */
[----:B------:R-:W-:Y:S01]  /*16010*/  IMAD.MOV.U32 R12, RZ, RZ, RZ ;  /* 0x000000ffff0c7224 */ /* 0x000fe200078e00ff */
[C---:B------:R-:W-:Y:S01]  /*16020*/  SHF.L.U32 R8, R33.reuse, 0x1, RZ ;  /* 0x0000000121087819 */ /* 0x040fe200000006ff */
[----:B------:R-:W-:Y:S01]  /*16030*/  IMAD.MOV.U32 R11, RZ, RZ, 0x181f ;  /* 0x0000181fff0b7424 */ /* 0x000fe200078e00ff */
[----:B------:R-:W-:Y:S01]  /*16040*/  LOP3.LUT R0, R33, 0x40, RZ, 0xfc, !PT ;  /* 0x0000004021007812 */ /* 0x000fe200078efcff */
[----:B------:R-:W-:-:S07]  /*16050*/  IMAD.MOV.U32 R15, RZ, RZ, -0x1 ;  /* 0xffffffffff0f7424 */ /* 0x000fce00078e00ff */
[----:B------:R-:W-:Y:S05]  /*16060*/  WARPSYNC.COLLECTIVE R15, `(.L_x_381) ;  /* 0x000000000f087348 */ /* 0x000fea0003c00000 */
[----:B------:R0:W1:Y:S02]  /*16070*/  SHFL.IDX P6, R14, R13, R12, R11 ;  /* 0x0000000c0d0e7389 */ /* 0x00006400000c000b */
[----:B01----:R-:W-:Y:S01]  /*16080*/  ENDCOLLECTIVE ;  /* 0x000000000000791b */ /* 0x003fe20003800000 */
.L_x_381:
[----:B------:R-:W-:Y:S02]  /*16090*/  ULDC UR4, c[0x0][0x2f4] ;  /* 0x0000bd0000047ab9 */ /* 0x000fe40000000800 */
[----:B------:R-:W-:Y:S02]  /*160a0*/  ISETP.GE.AND P3, PT, R33, UR4, PT ;  /* 0x0000000421007c0c */ /* 0x000fe4000bf66270 */
[----:B------:R-:W-:Y:S01]  /*160b0*/  ISETP.GE.AND P2, PT, R0, UR4, PT ;  /* 0x0000000400007c0c */ /* 0x000fe2000bf46270 */
[----:B------:R-:W-:Y:S01]  /*160c0*/  IMAD R0, R7, 0x2, R22 ;  /* 0x0000000207007824 */ /* 0x000fe200078e0216 */
[----:B------:R-:W-:Y:S02]  /*160d0*/  ISETP.LT.OR P4, PT, R5, 0x1, P3 ;  /* 0x000000010500780c */ /* 0x000fe40001f81670 */
[----:B------:R-:W-:Y:S01]  /*160e0*/  ISETP.GE.AND P1, PT, R37, UR4, PT ;  /* 0x0000000425007c0c */ /* 0x000fe2000bf26270 */
[----:B------:R-:W-:Y:S02]  /*160f0*/  IMAD.MOV.U32 R13, RZ, RZ, R25 ;  /* 0x000000ffff0d7224 */ /* 0x000fe400078e0019 */
[----:B------:R-:W-:Y:S01]  /*16100*/  IMAD.MOV.U32 R12, RZ, RZ, 0x1 ;  /* 0x00000001ff0c7424 */ /* 0x000fe200078e00ff */
[----:B------:R-:W-:-:S05]  /*16110*/  IADD3 R2, P0, R14, R8, RZ ;  /* 0x000000080e027210 */ /* 0x000fca0007f1e0ff */
[----:B------:R-:W-:Y:S01]  /*16120*/  IMAD.X R3, RZ, RZ, R3, P0 ;  /* 0x000000ffff037224 */ /* 0x000fe200000e0603 */
[----:B------:R-:W-:-:S04]  /*16130*/  ISETP.LT.OR P0, PT, R5, 0x1, P2 ;  /* 0x000000010500780c */ /* 0x000fc80001701670 */
[----:B------:R-:W-:Y:S01]  /*16140*/  @!PT LDS RZ, [RZ] ;  /* 0x00000000fffff984 */ /* 0x000fe20000000800 */
[----:B------:R-:W-:Y:S01]  /*16150*/  @!PT LDS RZ, [RZ] ;  /* 0x00000000fffff984 */ /* 0x000fe20000000800 */
[----:B------:R-:W-:Y:S01]  /*16160*/  @!PT LDS RZ, [RZ] ;  /* 0x00000000fffff984 */ /* 0x000fe20000000800 */
[----:B------:R0:W-:Y:S01]  /*16170*/  LDGSTS.E.BYPASS.LTC128B.128 [R0+0x400], desc[UR36][R2.64], !P4 ;  /* 0x0040000002007fae */ /* 0x0001e2000e101d64 */
[----:B------:R-:W-:-:S08]  /*16180*/  ISETP.LT.OR P4, PT, R5, 0x1, P1 ;  /* 0x000000010500780c */ /* 0x000fd00000f81670 */
[----:B------:R0:W-:Y:S01]  /*16190*/  LDGSTS.E.BYPASS.LTC128B.128 [R0+0x2c00], desc[UR36][R2.64+0x80], !P0 ;  /* 0x02c0008002007fae */ /* 0x0001e2000c101d64 */
[----:B------:R-:W-:-:S13]  /*161a0*/  ISETP.GE.AND P0, PT, R36, UR4, PT ;  /* 0x0000000424007c0c */ /* 0x000fda000bf06270 */
[----:B0-----:R-:W-:Y:S05]  /*161b0*/  WARPSYNC.COLLECTIVE R15, `(.L_x_382) ;  /* 0x000000000f087348 */ /* 0x001fea0003c00000 */
[----:B------:R1:W2:Y:S02]  /*161c0*/  SHFL.IDX P6, R14, R13, R12, R11 ;  /* 0x0000000c0d0e7389 */ /* 0x0002a400000c000b */
[----:B012---:R-:W-:Y:S01]  /*161d0*/  ENDCOLLECTIVE ;  /* 0x000000000000791b */ /* 0x007fe20003800000 */
.L_x_382:
[----:B------:R-:W-:Y:S01]  /*161e0*/  @!PT LDS RZ, [RZ] ;  /* 0x00000000fffff984 */ /* 0x000fe20000000800 */
[----:B------:R-:W-:Y:S01]  /*161f0*/  @!PT LDS RZ, [RZ] ;  /* 0x00000000fffff984 */ /* 0x000fe20000000800 */
[----:B------:R-:W-:Y:S01]  /*16200*/  @!PT LDS RZ, [RZ] ;  /* 0x00000000fffff984 */ /* 0x000fe20000000800 */
[----:B------:R0:W-:Y:S01]  /*16210*/  LDGSTS.E.BYPASS.LTC128B.128 [R0+0x5400], desc[UR36][R2.64+0x100], !P4 ;  /* 0x0540010002007fae */ /* 0x0001e2000e101d64 */
[----:B------:R-:W-:Y:S01]  /*16220*/  ISETP.LT.OR P4, PT, R5, 0x1, P0 ;  /* 0x000000010500780c */ /* 0x000fe20000781670 */
[----:B------:R-:W-:-:S12]  /*16230*/  IMAD.MOV.U32 R13, RZ, RZ, R24 ;  /* 0x000000ffff0d7224 */ /* 0x000fd800078e0018 */
[----:B------:R0:W-:Y:S01]  /*16240*/  LDGSTS.E.BYPASS.LTC128B.128 [R0+0x7c00], desc[UR36][R2.64+0x180], !P4 ;  /* 0x07c0018002007fae */ /* 0x0001e2000e101d64 */
[----:B------:R-:W-:-:S07]  /*16250*/  MOV R7, R14 ;  /* 0x0000000e00077202 */ /* 0x000fce0000000f00 */
[----:B0-----:R-:W-:Y:S05]  /*16260*/  WARPSYNC.COLLECTIVE R15, `(.L_x_383) ;  /* 0x000000000f087348 */ /* 0x001fea0003c00000 */
[----:B------:R1:W2:Y:S02]  /*16270*/  SHFL.IDX P6, R14, R13, R12, R11 ;  /* 0x0000000c0d0e7389 */ /* 0x0002a400000c000b */
[----:B012---:R-:W-:Y:S01]  /*16280*/  ENDCOLLECTIVE ;  /* 0x000000000000791b */ /* 0x007fe20003800000 */
.L_x_383:
[----:B------:R-:W-:Y:S02]  /*16290*/  IMAD.MOV.U32 R13, RZ, RZ, R25 ;  /* 0x000000ffff0d7224 */ /* 0x000fe400078e0019 */
[----:B------:R-:W-:Y:S01]  /*162a0*/  IMAD.MOV.U32 R12, RZ, RZ, 0x2 ;  /* 0x00000002ff0c7424 */ /* 0x000fe200078e00ff */
[----:B------:R-:W-:-:S13]  /*162b0*/  IADD3 R2, P4, R14, R8, RZ ;  /* 0x000000080e027210 */ /* 0x000fda0007f9e0ff */
[----:B------:R-:W-:Y:S05]  /*162c0*/  WARPSYNC.COLLECTIVE R15, `(.L_x_384) ;  /* 0x000000000f087348 */ /* 0x000fea0003c00000 */
[----:B------:R0:W1:Y:S02]  /*162d0*/  SHFL.IDX P6, R14, R13, R12, R11 ;  /* 0x0000000c0d0e7389 */ /* 0x00006400000c000b */
[----:B01----:R-:W-:Y:S01]  /*162e0*/  ENDCOLLECTIVE ;  /* 0x000000000000791b */ /* 0x003fe20003800000 */
.L_x_384:
[----:B------:R-:W-:Y:S01]  /*162f0*/  IMAD.X R3, RZ, RZ, R7, P4 ;  /* 0x000000ffff037224 */ /* 0x000fe200020e0607 */
        /* <DEDUP_REMOVED lines=11> */
.L_x_385:
        /* <DEDUP_REMOVED lines=14> */
.L_x_386:
        /* <DEDUP_REMOVED lines=12> */
.L_x_387:
        /* <DEDUP_REMOVED lines=14> */
.L_x_388:
        /* <DEDUP_REMOVED lines=12> */
.L_x_389:
        /* <DEDUP_REMOVED lines=9> */
.L_x_292:
[----:B------:R-:W-:Y:S01]  /*16780*/  BSSY B0, `(.L_x_391) ;  /* 0x0000008000007945 */ /* 0x000fe20003800000 */
[----:B------:R-:W-:Y:S01]  /*16790*/  IMAD.MOV.U32 R13, RZ, RZ, R16 ;  /* 0x000000ffff0d7224 */ /* 0x000fe200078e0010 */
[----:B------:R-:W-:Y:S01]  /*167a0*/  MOV R15, 0xffffffff ;  /* 0xffffffff000f7802 */ /* 0x000fe20000000f00 */
[----:B------:R-:W-:Y:S02]  /*167b0*/  IMAD.MOV.U32 R12, RZ, RZ, RZ ;  /* 0x000000ffff0c7224 */ /* 0x000fe400078e00ff */
[----:B------:R-:W-:-:S07]  /*167c0*/  IMAD.MOV.U32 R11, RZ, RZ, 0x1f ;  /* 0x0000001fff0b7424 */ /* 0x000fce00078e00ff */
[----:B0-----:R-:W-:Y:S05]  /*167d0*/  WARPSYNC.COLLECTIVE R15, `(.L_x_392) ;  /* 0x000000000f087348 */ /* 0x001fea0003c00000 */
[----:B------:R1:W2:Y:S02]  /*167e0*/  SHFL.IDX P6, R14, R13, R12, R11 ;  /* 0x0000000c0d0e7389 */ /* 0x0002a400000c000b */
[----:B012---:R-:W-:Y:S01]  /*167f0*/  ENDCOLLECTIVE ;  /* 0x000000000000791b */ /* 0x007fe20003800000 */
.L_x_392:
[----:B------:R-:W-:Y:S05]  /*16800*/  BSYNC B0 ;  /* 0x0000000000007941 */ /* 0x000fea0003800000 */
.L_x_391:
[----:B------:R-:W-:Y:S01]  /*16810*/  IMAD.MOV.U32 R13, RZ, RZ, R16 ;  /* 0x000000ffff0d7224 */ /* 0x000fe200078e0010 */
[----:B------:R-:W-:Y:S01]  /*16820*/  MOV R15, 0xffffffff ;  /* 0xffffffff000f7802 */ /* 0x000fe20000000f00 */
[----:B------:R-:W-:Y:S02]  /*16830*/  IMAD.MOV.U32 R12, RZ, RZ, 0x1 ;  /* 0x00000001ff0c7424 */ /* 0x000fe400078e00ff */
[----:B------:R-:W-:Y:S02]  /*16840*/  IMAD.MOV.U32 R11, RZ, RZ, 0x1f ;  /* 0x0000001fff0b7424 */ /* 0x000fe400078e00ff */
[----:B------:R-:W-:Y:S02]  /*16850*/  IMAD.IADD R7, R19, 0x1, R8 ;  /* 0x0000000113077824 */ /* 0x000fe400078e0208 */
[----:B------:R-:W-:-:S07]  /*16860*/  IMAD.MOV.U32 R5, RZ, RZ, R14 ;  /* 0x000000ffff057224 */ /* 0x000fce00078e000e */
[----:B------:R-:W-:Y:S05]  /*16870*/  WARPSYNC.COLLECTIVE R15, `(.L_x_393) ;  /* 0x000000000f087348 */ /* 0x000fea0003c00000 */
[----:B------:R0:W1:Y:S02]  /*16880*/  SHFL.IDX P6, R14, R13, R12, R11 ;  /* 0x0000000c0d0e7389 */ /* 0x00006400000c000b */
[----:B01----:R-:W-:Y:S01]  /*16890*/  ENDCOLLECTIVE ;  /* 0x000000000000791b */ /* 0x003fe20003800000 */
.L_x_393:
[----:B------:R-:W-:Y:S02]  /*168a0*/  ULDC UR4, c[0x0][0xc3c] ;  /* 0x00030f0000047ab9 */ /* 0x000fe40000000800 */
[----:B------:R-:W-:-:S13]  /*168b0*/  ISETP.GE.OR P1, PT, R7, UR4, !P0 ;  /* 0x0000000407007c0c */ /* 0x000fda000c726670 */
[----:B------:R-:W0:Y:S01]  /*168c0*/  @!P1 LDC.64 R2, c[0x0][0xc80] ;  /* 0x00032000ff029b82 */ /* 0x000e220000000a00 */
[----:B------:R-:W-:Y:S02]  /*168d0*/  IMAD.MOV.U32 R4, RZ, RZ, RZ ;  /* 0x000000ffff047224 */ /* 0x000fe400078e00ff */
[----:B------:R-:W-:Y:S02]  /*168e0*/  IMAD.MOV.U32 R11, RZ, RZ, RZ ;  /* 0x000000ffff0b7224 */ /* 0x000fe400078e00ff */
[----:B------:R-:W-:Y:S02]  /*168f0*/  IMAD.MOV.U32 R0, RZ, RZ, R14 ;  /* 0x000000ffff007224 */ /* 0x000fe400078e000e */
[----:B0-----:R-:W-:-:S06]  /*16900*/  @!P1 IMAD.WIDE R2, R7, 0x4, R2 ;  /* 0x0000000407029825 */ /* 0x001fcc00078e0202 */
[----:B------:R-:W2:Y:S01]  /*16910*/  @!P1 LDG.E R2, desc[UR36][R2.64] ;  /* 0x0000002402029981 */ /* 0x000ea2000c1e1900 */
[C---:B------:R-:W-:Y:S02]  /*16920*/  ISETP.GE.U32.AND P2, PT, R8.reuse, 0x2, PT ;  /* 0x000000020800780c */ /* 0x040fe40003f46070 */
[C---:B------:R-:W-:Y:S02]  /*16930*/  ISETP.GE.U32.AND P3, PT, R8.reuse, 0x4, PT ;  /* 0x000000040800780c */ /* 0x040fe40003f66070 */
[C---:B------:R-:W-:Y:S02]  /*16940*/  ISETP.GE.U32.AND P4, PT, R8.reuse, 0x8, PT ;  /* 0x000000080800780c */ /* 0x040fe40003f86070 */
[C---:B------:R-:W-:Y:S01]  /*16950*/  ISETP.GE.U32.AND P5, PT, R8.reuse, 0x10, PT ;  /* 0x000000100800780c */ /* 0x040fe20003fa6070 */
[----:B--2---:R-:W-:Y:S01]  /*16960*/  @!P1 IMAD.MOV.U32 R4, RZ, RZ, R2 ;  /* 0x000000ffff049224 */ /* 0x004fe200078e0002 */
[----:B------:R-:W-:-:S04]  /*16970*/  ISETP.NE.AND P1, PT, R8, RZ, PT ;  /* 0x000000ff0800720c */ /* 0x000fc80003f25270 */
[----:B------:R-:W-:-:S09]  /*16980*/  MOV R13, R4 ;  /* 0x00000004000d7202 */ /* 0x000fd20000000f00 */
[----:B------:R-:W-:Y:S05]  /*16990*/  WARPSYNC.COLLECTIVE R15, `(.L_x_394) ;  /* 0x000000000f087348 */ /* 0x000fea0003c00000 */
[----:B------:R0:W1:Y:S02]  /*169a0*/  SHFL.UP P6, R14, R13, R12, R11 ;  /* 0x0400000c0d0e7389 */ /* 0x00006400000c000b */
[----:B01----:R-:W-:Y:S01]  /*169b0*/  ENDCOLLECTIVE ;  /* 0x000000000000791b */ /* 0x003fe20003800000 */
.L_x_394:
[----:B------:R-:W-:Y:S01]  /*169c0*/  IMAD.MOV.U32 R12, RZ, RZ, 0x2 ;  /* 0x00000002ff0c7424 */ /* 0x000fe200078e00ff */
[----:B------:R-:W-:-:S05]  /*169d0*/  SEL R7, R14, RZ, P1 ;  /* 0x000000ff0e077207 */ /* 0x000fca0000800000 */
[----:B------:R-:W-:-:S04]  /*169e0*/  IMAD.IADD R6, R4, 0x1, R7 ;  /* 0x0000000104067824 */ /* 0x000fc800078e0207 */
[----:B------:R-:W-:-:S07]  /*169f0*/  IMAD.MOV.U32 R13, RZ, RZ, R6 ;  /* 0x000000ffff0d7224 */ /* 0x000fce00078e0006 */
[----:B------:R-:W-:Y:S05]  /*16a00*/  WARPSYNC.COLLECTIVE R15, `(.L_x_395) ;  /* 0x000000000f087348 */ /* 0x000fea0003c00000 */
[----:B------:R0:W1:Y:S02]  /*16a10*/  SHFL.UP P6, R14, R13, R12, R11 ;  /* 0x0400000c0d0e7389 */ /* 0x00006400000c000b */
[----:B01----:R-:W-:Y:S01]  /*16a20*/  ENDCOLLECTIVE ;  /* 0x000000000000791b */ /* 0x003fe20003800000 */
.L_x_395:
[----:B------:R-:W-:Y:S01]  /*16a30*/  IMAD.MOV.U32 R12, RZ, RZ, 0x4 ;  /* 0x00000004ff0c7424 */ /* 0x000fe200078e00ff */
[----:B------:R-:W-:-:S04]  /*16a40*/  SEL R7, R14, RZ, P2 ;  /* 0x000000ff0e077207 */ /* 0x000fc80001000000 */
[----:B------:R-:W-:-:S05]  /*16a50*/  IADD3 R7, R6, R7, RZ ;  /* 0x0000000706077210 */ /* 0x000fca0007ffe0ff */
[----:B------:R-:W-:-:S07]  /*16a60*/  IMAD.MOV.U32 R13, RZ, RZ, R7 ;  /* 0x000000ffff0d7224 */ /* 0x000fce00078e0007 */
[----:B------:R-:W-:Y:S05]  /*16a70*/  WARPSYNC.COLLECTIVE R15, `(.L_x_396) ;  /* 0x000000000f087348 */ /* 0x000fea0003c00000 */
[----:B------:R0:W1:Y:S02]  /*16a80*/  SHFL.UP P6, R14, R13, R12, R11 ;  /* 0x0400000c0d0e7389 */ /* 0x00006400000c000b */
[----:B01----:R-:W-:Y:S01]  /*16a90*/  ENDCOLLECTIVE ;  /* 0x000000000000791b */ /* 0x003fe20003800000 */
.L_x_396:
[----:B------:R-:W-:Y:S02]  /*16aa0*/  MOV R12, 0x8 ;  /* 0x00000008000c7802 */ /* 0x000fe40000000f00 */
[----:B------:R-:W-:-:S05]  /*16ab0*/  SEL R2, R14, RZ, P3 ;  /* 0x000000ff0e027207 */ /* 0x000fca0001800000 */
[----:B------:R-:W-:-:S04]  /*16ac0*/  IMAD.IADD R2, R7, 0x1, R2 ;  /* 0x0000000107027824 */ /* 0x000fc800078e0202 */
[----:B------:R-:W-:-:S07]  /*16ad0*/  IMAD.MOV.U32 R13, RZ, RZ, R2 ;  /* 0x000000ffff0d7224 */ /* 0x000fce00078e0002 */
[----:B------:R-:W-:Y:S05]  /*16ae0*/  WARPSYNC.COLLECTIVE R15, `(.L_x_397) ;  /* 0x000000000f087348 */ /* 0x000fea0003c00000 */
[----:B------:R0:W1:Y:S02]  /*16af0*/  SHFL.UP P6, R14, R13, R12, R11 ;  /* 0x0400000c0d0e7389 */ /* 0x00006400000c000b */
[----:B01----:R-:W-:Y:S01]  /*16b00*/  ENDCOLLECTIVE ;  /* 0x000000000000791b */ /* 0x003fe20003800000 */
.L_x_397:
[----:B------:R-:W-:Y:S01]  /*16b10*/  IMAD.MOV.U32 R12, RZ, RZ, 0x10 ;  /* 0x00000010ff0c7424 */ /* 0x000fe200078e00ff */
[----:B------:R-:W-:-:S05]  /*16b20*/  SEL R3, R14, RZ, P4 ;  /* 0x000000ff0e037207 */ /* 0x000fca0002000000 */
[----:B------:R-:W-:-:S04]  /*16b30*/  IMAD.IADD R3, R2, 0x1, R3 ;  /* 0x0000000102037824 */ /* 0x000fc800078e0203 */
[----:B------:R-:W-:-:S07]  /*16b40*/  IMAD.MOV.U32 R13, RZ, RZ, R3 ;  /* 0x000000ffff0d7224 */ /* 0x000fce00078e0003 */
[----:B------:R-:W-:Y:S05]  /*16b50*/  WARPSYNC.COLLECTIVE R15, `(.L_x_398) ;  /* 0x000000000f087348 */ /* 0x000fea0003c00000 */
[----:B------:R0:W1:Y:S02]  /*16b60*/  SHFL.UP P6, R14, R13, R12, R11 ;  /* 0x0400000c0d0e7389 */ /* 0x00006400000c000b */
[----:B01----:R-:W-:Y:S01]  /*16b70*/  ENDCOLLECTIVE ;  /* 0x000000000000791b */ /* 0x003fe20003800000 */
.L_x_398:
[----:B------:R-:W-:Y:S02]  /*16b80*/  IMAD.MOV.U32 R12, RZ, RZ, 0x1f ;  /* 0x0000001fff0c7424 */ /* 0x000fe400078e00ff */
[----:B------:R-:W-:Y:S01]  /*16b90*/  IMAD.MOV.U32 R11, RZ, RZ, 0x1f ;  /* 0x0000001fff0b7424 */ /* 0x000fe200078e00ff */
[----:B------:R-:W-:-:S05]  /*16ba0*/  SEL R6, R14, RZ, P5 ;  /* 0x000000ff0e067207 */ /* 0x000fca0002800000 */
[----:B------:R-:W-:-:S05]  /*16bb0*/  IMAD.IADD R6, R3, 0x1, R6 ;  /* 0x0000000103067824 */ /* 0x000fca00078e0206 */
[----:B------:R-:W-:-:S07]  /*16bc0*/  MOV R13, R6 ;  /* 0x00000006000d7202 */ /* 0x000fce0000000f00 */
[----:B------:R-:W-:Y:S05]  /*16bd0*/  WARPSYNC.COLLECTIVE R15, `(.L_x_399) ;  /* 0x000000000f087348 */ /* 0x000fea0003c00000 */
[----:B------:R0:W1:Y:S02]  /*16be0*/  SHFL.IDX P6, R14, R13, R12, R11 ;  /* 0x0000000c0d0e7389 */ /* 0x00006400000c000b */
[----:B01----:R-:W-:Y:S01]  /*16bf0*/  ENDCOLLECTIVE ;  /* 0x000000000000791b */ /* 0x003fe20003800000 */
.L_x_399:
[----:B------:R-:W-:Y:S05]  /*16c00*/  BRA `(.L_x_400) ;  /* 0xffffffc400047947 */ /* 0x000fea000383ffff */
.L_x_297:
[----:B------:R-:W-:Y:S01]  /*16c10*/  BSSY B0, `(.L_x_401) ;  /* 0x0000008000007945 */ /* 0x000fe20003800000 */
[----:B-----5:R-:W-:Y:S01]  /*16c20*/  IMAD.MOV.U32 R13, RZ, RZ, R4 ;  /* 0x000000ffff0d7224 */ /* 0x020fe200078e0004 */
[----:B------:R-:W-:Y:S01]  /*16c30*/  MOV R11, RZ ;  /* 0x000000ff000b7202 */ /* 0x000fe20000000f00 */
[----:B------:R-:W-:Y:S02]  /*16c40*/  IMAD.MOV.U32 R12, RZ, RZ, 0x1 ;  /* 0x00000001ff0c7424 */ /* 0x000fe400078e00ff */
[----:B------:R-:W-:-:S07]  /*16c50*/  IMAD.MOV.U32 R15, RZ, RZ, -0x1 ;  /* 0xffffffffff0f7424 */ /* 0x000fce00078e00ff */
[----:B01----:R-:W-:Y:S05]  /*16c60*/  WARPSYNC.COLLECTIVE R15, `(.L_x_402) ;  /* 0x000000000f087348 */ /* 0x003fea0003c00000 */
[----:B------:R2:W3:Y:S02]  /*16c70*/  SHFL.UP P6, R14, R13, R12, R11 ;  /* 0x0400000c0d0e7389 */ /* 0x0004e400000c000b */
[----:B0123--:R-:W-:Y:S01]  /*16c80*/  ENDCOLLECTIVE ;  /* 0x000000000000791b */ /* 0x00ffe20003800000 */
.L_x_402:
[----:B------:R-:W-:Y:S05]  /*16c90*/  BSYNC B0 ;  /* 0x0000000000007941 */ /* 0x000fea0003800000 */
.L_x_401:
[----:B------:R-:W-:Y:S01]  /*16ca0*/  SEL R13, R14, RZ, P1 ;  /* 0x000000ff0e0d7207 */ /* 0x000fe20000800000 */
[----:B------:R-:W-:Y:S01]  /*16cb0*/  IMAD.MOV.U32 R12, RZ, RZ, 0x2 ;  /* 0x00000002ff0c7424 */ /* 0x000fe200078e00ff */
[----:B------:R-:W-:Y:S01]  /*16cc0*/  MOV R15, 0xffffffff ;  /* 0xffffffff000f7802 */ /* 0x000fe20000000f00 */
[----:B------:R-:W-:Y:S02]  /*16cd0*/  IMAD.MOV.U32 R11, RZ, RZ, RZ ;  /* 0x000000ffff0b7224 */ /* 0x000fe400078e00ff */
[----:B------:R-:W-:-:S07]  /*16ce0*/  IMAD.IADD R13, R4, 0x1, R13 ;  /* 0x00000001040d7824 */ /* 0x000fce00078e020d */
[----:B------:R-:W-:Y:S05]  /*16cf0*/  WARPSYNC.COLLECTIVE R15, `(.L_x_403) ;  /* 0x000000000f087348 */ /* 0x000fea0003c00000 */
[----:B------:R0:W1:Y:S02]  /*16d00*/  SHFL.UP P6, R14, R13, R12, R11 ;  /* 0x0400000c0d0e7389 */ /* 0x00006400000c000b */
[----:B01----:R-:W-:Y:S01]  /*16d10*/  ENDCOLLECTIVE ;  /* 0x000000000000791b */ /* 0x003fe20003800000 */
.L_x_403:
[----:B------:R-:W-:Y:S01]  /*16d20*/  IMAD.MOV.U32 R12, RZ, RZ, 0x4 ;  /* 0x00000004ff0c7424 */ /* 0x000fe200078e00ff */
[----:B------:R-:W-:-:S05]  /*16d30*/  SEL R0, R14, RZ, P2 ;  /* 0x000000ff0e007207 */ /* 0x000fca0001000000 */
[----:B------:R-:W-:-:S04]  /*16d40*/  IMAD.IADD R0, R13, 0x1, R0 ;  /* 0x000000010d007824 */ /* 0x000fc800078e0200 */
[----:B------:R-:W-:-:S07]  /*16d50*/  IMAD.MOV.U32 R13, RZ, RZ, R0 ;  /* 0x000000ffff0d7224 */ /* 0x000fce00078e0000 */
[----:B------:R-:W-:Y:S05]  /*16d60*/  WARPSYNC.COLLECTIVE R15, `(.L_x_404) ;  /* 0x000000000f087348 */ /* 0x000fea0003c00000 */
[----:B------:R0:W1:Y:S02]  /*16d70*/  SHFL.UP P6, R14, R13, R12, R11 ;  /* 0x0400000c0d0e7389 */ /* 0x00006400000c000b */
[----:B01----:R-:W-:Y:S01]  /*16d80*/  ENDCOLLECTIVE ;  /* 0x000000000000791b */ /* 0x003fe20003800000 */
.L_x_404:
[----:B------:R-:W-:Y:S01]  /*16d90*/  IMAD.MOV.U32 R12, RZ, RZ, 0x8 ;  /* 0x00000008ff0c7424 */ /* 0x000fe200078e00ff */
[----:B------:R-:W-:-:S05]  /*16da0*/  SEL R3, R14, RZ, P3 ;  /* 0x000000ff0e037207 */ /* 0x000fca0001800000 */
[----:B------:R-:W-:-:S05]  /*16db0*/  IMAD.IADD R2, R0, 0x1, R3 ;  /* 0x0000000100027824 */ /* 0x000fca00078e0203 */
[----:B------:R-:W-:-:S07]  /*16dc0*/  MOV R13, R2 ;  /* 0x00000002000d7202 */ /* 0x000fce0000000f00 */
[----:B------:R-:W-:Y:S05]  /*16dd0*/  WARPSYNC.COLLECTIVE R15, `(.L_x_405) ;  /* 0x000000000f087348 */ /* 0x000fea0003c00000 */
[----:B------:R0:W1:Y:S02]  /*16de0*/  SHFL.UP P6, R14, R13, R12, R11 ;  /* 0x0400000c0d0e7389 */ /* 0x00006400000c000b */
[----:B01----:R-:W-:Y:S01]  /*16df0*/  ENDCOLLECTIVE ;  /* 0x000000000000791b */ /* 0x003fe20003800000 */
.L_x_405:
[----:B------:R-:W-:Y:S01]  /*16e00*/  IMAD.MOV.U32 R12, RZ, RZ, 0x10 ;  /* 0x00000010ff0c7424 */ /* 0x000fe200078e00ff */
[----:B------:R-:W-:-:S05]  /*16e10*/  SEL R3, R14, RZ, P4 ;  /* 0x000000ff0e037207 */ /* 0x000fca0002000000 */
[----:B------:R-:W-:-:S04]  /*16e20*/  IMAD.IADD R3, R2, 0x1, R3 ;  /* 0x0000000102037824 */ /* 0x000fc800078e0203 */
[----:B------:R-:W-:-:S07]  /*16e30*/  IMAD.MOV.U32 R13, RZ, RZ, R3 ;  /* 0x000000ffff0d7224 */ /* 0x000fce00078e0003 */
[----:B------:R-:W-:Y:S05]  /*16e40*/  WARPSYNC.COLLECTIVE R15, `(.L_x_406) ;  /* 0x000000000f087348 */ /* 0x000fea0003c00000 */
[----:B------:R0:W1:Y:S02]  /*16e50*/  SHFL.UP P6, R14, R13, R12, R11 ;  /* 0x0400000c0d0e7389 */ /* 0x00006400000c000b */
[----:B01----:R-:W-:Y:S01]  /*16e60*/  ENDCOLLECTIVE ;  /* 0x000000000000791b */ /* 0x003fe20003800000 */
.L_x_406:
[----:B------:R-:W-:Y:S02]  /*16e70*/  IMAD.MOV.U32 R12, RZ, RZ, 0x1f ;  /* 0x0000001fff0c7424 */ /* 0x000fe400078e00ff */
[----:B------:R-:W-:Y:S01]  /*16e80*/  IMAD.MOV.U32 R11, RZ, RZ, 0x1f ;  /* 0x0000001fff0b7424 */ /* 0x000fe200078e00ff */
[----:B------:R-:W-:-:S04]  /*16e90*/  SEL R6, R14, RZ, P5 ;  /* 0x000000ff0e067207 */ /* 0x000fc80002800000 */
[----:B------:R-:W-:-:S05]  /*16ea0*/  IADD3 R6, R3, R6, RZ ;  /* 0x0000000603067210 */ /* 0x000fca0007ffe0ff */
[----:B------:R-:W-:-:S07]  /*16eb0*/  IMAD.MOV.U32 R13, RZ, RZ, R6 ;  /* 0x000000ffff0d7224 */ /* 0x000fce00078e0006 */
[----:B------:R-:W-:Y:S05]  /*16ec0*/  WARPSYNC.COLLECTIVE R15, `(.L_x_407) ;  /* 0x000000000f087348 */ /* 0x000fea0003c00000 */
[----:B------:R0:W1:Y:S02]  /*16ed0*/  SHFL.IDX P6, R14, R13, R12, R11 ;  /* 0x0000000c0d0e7389 */ /* 0x00006400000c000b */
[----:B01----:R-:W-:Y:S01]  /*16ee0*/  ENDCOLLECTIVE ;  /* 0x000000000000791b */ /* 0x003fe20003800000 */
.L_x_407:
[----:B------:R-:W-:Y:S05]  /*16ef0*/  BRA `(.L_x_408) ;  /* 0xffffffc000e47947 */ /* 0x000fea000383ffff */
.L_x_299:
[----:B------:R-:W-:Y:S01]  /*16f00*/  BSSY B0, `(.L_x_409) ;  /* 0x0000006000007945 */ /* 0x000fe20003800000 */
[----:B------:R-:W-:Y:S01]  /*16f10*/  PLOP3.LUT P6, PT, P6, PT, PT, 0x8, 0x0 ;  /* 0x000000000000781c */ /* 0x000fe200037ce170 */
[----:B------:R-:W-:-:S12]  /*16f20*/  IMAD.MOV.U32 R15, RZ, RZ, -0x1 ;  /* 0xffffffffff0f7424 */ /* 0x000fd800078e00ff */
[----:B0-----:R-:W-:Y:S05]  /*16f30*/  WARPSYNC.COLLECTIVE R15, `(.L_x_410) ;  /* 0x000000000f087348 */ /* 0x001fea0003c00000 */
[----:B------:R-:W-:Y:S01]  /*16f40*/  VOTE.ANY R14, PT, P6 ;  /* 0x00000000000e7806 */ /* 0x000fe200030e0100 */
[----:B0-----:R-:W-:Y:S06]  /*16f50*/  ENDCOLLECTIVE ;  /* 0x000000000000791b */ /* 0x001fec0003800000 */
.L_x_410:
[----:B------:R-:W-:Y:S05]  /*16f60*/  BSYNC B0 ;  /* 0x0000000000007941 */ /* 0x000fea0003800000 */
.L_x_409:
[----:B------:R-:W-:Y:S01]  /*16f70*/  MOV R2, R14 ;  /* 0x0000000e00027202 */ /* 0x000fe20000000f00 */
[----:B------:R-:W-:Y:S02]  /*16f80*/  IMAD.MOV.U32 R13, RZ, RZ, R4 ;  /* 0x000000ffff0d7224 */ /* 0x000fe400078e0004 */
[----:B------:R-:W-:Y:S01]  /*16f90*/  IMAD.MOV.U32 R11, RZ, RZ, 0x1f ;  /* 0x0000001fff0b7424 */ /* 0x000fe200078e00ff */
[----:B------:R-:W0:Y:S01]  /*16fa0*/  POPC R0, R2 ;  /* 0x0000000200007309 */ /* 0x000e220000000000 */
[----:B------:R-:W-:Y:S02]  /*16fb0*/  IMAD.MOV.U32 R15, RZ, RZ, -0x1 ;  /* 0xffffffffff0f7424 */ /* 0x000fe400078e00ff */
[----:B0-----:R-:W-:-:S07]  /*16fc0*/  IMAD.MOV.U32 R12, RZ, RZ, R0 ;  /* 0x000000ffff0c7224 */ /* 0x001fce00078e0000 */
[----:B------:R-:W-:Y:S05]  /*16fd0*/  WARPSYNC.COLLECTIVE R15, `(.L_x_411) ;  /* 0x000000000f087348 */ /* 0x000fea0003c00000 */
[----:B------:R0:W1:Y:S02]  /*16fe0*/  SHFL.IDX P6, R14, R13, R12, R11 ;  /* 0x0000000c0d0e7389 */ /* 0x00006400000c000b */
[----:B01----:R-:W-:Y:S01]  /*16ff0*/  ENDCOLLECTIVE ;  /* 0x000000000000791b */ /* 0x003fe20003800000 */
.L_x_411:
[----:B------:R-:W-:Y:S01]  /*17000*/  MOV R4, R14 ;  /* 0x0000000e00047202 */ /* 0x000fe20000000f00 */
[----:B------:R-:W-:Y:S06]  /*17010*/  BRA `(.L_x_412) ;  /* 0xffffffc000d47947 */ /* 0x000fec000383ffff */
.L_x_301:
[----:B------:R-:W-:Y:S01]  /*17020*/  BSSY B0, `(.L_x_413) ;  /* 0x0000007000007945 */ /* 0x000fe20003800000 */
[----:B------:R-:W-:Y:S02]  /*17030*/  IMAD.MOV.U32 R13, RZ, RZ, R6 ;  /* 0x000000ffff0d7224 */ /* 0x000fe400078e0006 */
[----:B------:R-:W-:Y:S02]  /*17040*/  IMAD.MOV.U32 R11, RZ, RZ, 0x1f ;  /* 0x0000001fff0b7424 */ /* 0x000fe400078e00ff */
[----:B------:R-:W-:-:S07]  /*17050*/  IMAD.MOV.U32 R15, RZ, RZ, -0x1 ;  /* 0xffffffffff0f7424 */ /* 0x000fce00078e00ff */
[----:B012---:R-:W-:Y:S05]  /*17060*/  WARPSYNC.COLLECTIVE R15, `(.L_x_414) ;  /* 0x000000000f087348 */ /* 0x007fea0003c00000 */
[----:B------:R3:W4:Y:S02]  /*17070*/  SHFL.IDX P6, R14, R13, R12, R11 ;  /* 0x0000000c0d0e7389 */ /* 0x00072400000c000b */
[----:B01234-:R-:W-:Y:S01]  /*17080*/  ENDCOLLECTIVE ;  /* 0x000000000000791b */ /* 0x01ffe20003800000 */
.L_x_414:
[----:B------:R-:W-:Y:S05]  /*17090*/  BSYNC B0 ;  /* 0x0000000000007941 */ /* 0x000fea0003800000 */
.L_x_413:
[----:B------:R-:W-:Y:S05]  /*170a0*/  BRA `(.L_x_300) ;  /* 0xffffffc000cc7947 */ /* 0x000fea000383ffff */
.L_x_305:
[----:B0-----:R0:W3:Y:S02]  /*170b0*/  SYNCS.PHASECHK.TRANS64.TRYWAIT P0, [R4+URZ+0x38820], R0 ;  /* 0x03882000040075a7 */ /* 0x0010e4000800017f */
[----:B---3--:R-:W-:Y:S05]  /*170c0*/  @!P0 NANOSLEEP.SYNCS 0x989680 ;  /* 0x009896800000895d */ /* 0x008fea0003900000 */
[----:B------:R-:W3:Y:S02]  /*170d0*/  @!P0 SYNCS.PHASECHK.TRANS64 P0, [R4+URZ+0x38820], R0 ;  /* 0x03882000040085a7 */ /* 0x000ee4000800007f */
[----:B---3--:R-:W-:Y:S05]  /*170e0*/  @!P0 BRA `(.L_x_305) ;  /* 0xfffffffc00f08947 */ /* 0x008fea000383ffff */
[----:B------:R-:W-:Y:S05]  /*170f0*/  BRA `(.L_x_415) ;  /* 0xffffffc400b87947 */ /* 0x000fea000383ffff */
.L_x_306:
[----:B------:R-:W3:Y:S01]  /*17100*/  S2R R2, SR_TID.X ;  /* 0x0000000000027919 */ /* 0x000ee20000002100 */
[----:B------:R-:W-:Y:S01]  /*17110*/  BSSY B0, `(.L_x_416) ;  /* 0x000000a000007945 */ /* 0x000fe20003800000 */
[----:B------:R-:W-:Y:S01]  /*17120*/  MOV R12, RZ ;  /* 0x000000ff000c7202 */ /* 0x000fe20000000f00 */
[----:B------:R-:W-:Y:S02]  /*17130*/  IMAD.MOV.U32 R11, RZ, RZ, 0x1f ;  /* 0x0000001fff0b7424 */ /* 0x000fe400078e00ff */
[----:B------:R-:W-:Y:S01]  /*17140*/  IMAD.MOV.U32 R15, RZ, RZ, -0x1 ;  /* 0xffffffffff0f7424 */ /* 0x000fe200078e00ff */
[----:B---3--:R-:W-:-:S04]  /*17150*/  SHF.R.U32.HI R2, RZ, 0x5, R2 ;  /* 0x00000005ff027819 */ /* 0x008fc80000011602 */
[----:B------:R-:W-:-:S05]  /*17160*/  LOP3.LUT R2, R2, 0x3, RZ, 0xc0, !PT ;  /* 0x0000000302027812 */ /* 0x000fca00078ec0ff */
[----:B------:R-:W-:-:S07]  /*17170*/  IMAD.MOV.U32 R13, RZ, RZ, R2 ;  /* 0x000000ffff0d7224 */ /* 0x000fce00078e0002 */
[----:B012---:R-:W-:Y:S05]  /*17180*/  WARPSYNC.COLLECTIVE R15, `(.L_x_417) ;  /* 0x000000000f087348 */ /* 0x007fea0003c00000 */
[----:B------:R3:W4:Y:S02]  /*17190*/  SHFL.IDX P6, R14, R13, R12, R11 ;  /* 0x0000000c0d0e7389 */ /* 0x00072400000c000b */
[----:B01234-:R-:W-:Y:S01]  /*171a0*/  ENDCOLLECTIVE ;  /* 0x000000000000791b */ /* 0x01ffe20003800000 */
.L_x_417:
[----:B------:R-:W-:Y:S05]  /*171b0*/  BSYNC B0 ;  /* 0x0000000000007941 */ /* 0x000fea0003800000 */
.L_x_416:
[----:B------:R-:W-:Y:S05]  /*171c0*/  BRA `(.L_x_418) ;  /* 0xffffffc400a07947 */ /* 0x000fea000383ffff */
.L_x_309:
[----:B------:R-:W-:Y:S01]  /*171d0*/  BSSY B1, `(.L_x_419) ;  /* 0x0000006000017945 */ /* 0x000fe20003800000 */
[----:B------:R-:W-:-:S07]  /*171e0*/  IMAD.MOV.U32 R15, RZ, RZ, -0x1 ;  /* 0xffffffffff0f7424 */ /* 0x000fce00078e00ff */
[----:B012---:R-:W-:Y:S05]  /*171f0*/  WARPSYNC.COLLECTIVE R15, `(.L_x_420) ;  /* 0x000000000f0c7348 */ /* 0x007fea0003c00000 */
[----:B------:R-:W-:Y:S02]  /*17200*/  ELECT P6, UR62, PT ;  /* 0x00000000003e782f */ /* 0x000fe400038c0000 */
[----:B------:R-:W-:Y:S01]  /*17210*/  MOV R14, UR62 ;  /* 0x0000003e000e7c02 */ /* 0x000fe20008000f00 */
[----:B012---:R-:W-:Y:S10]  /*17220*/  ENDCOLLECTIVE ;  /* 0x000000000000791b */ /* 0x007ff40003800000 */
.L_x_420:
[----:B------:R-:W-:Y:S05]  /*17230*/  BSYNC B1 ;  /* 0x0000000000017941 */ /* 0x000fea0003800000 */
.L_x_419:
[----:B------:R-:W-:Y:S05]  /*17240*/  BRA `(.L_x_421) ;  /* 0xffffffc400987947 */ /* 0x000fea000383ffff */
.L_x_311:
[----:B0-----:R0:W3:Y:S02]  /*17250*/  SYNCS.PHASECHK.TRANS64.TRYWAIT P1, [R5+URZ+0x38840], R0 ;  /* 0x03884000050075a7 */ /* 0x0010e4000802017f */
[----:B---3--:R-:W-:Y:S05]  /*17260*/  @!P1 NANOSLEEP.SYNCS 0x989680 ;  /* 0x009896800000995d */ /* 0x008fea0003900000 */
[----:B------:R-:W3:Y:S02]  /*17270*/  @!P1 SYNCS.PHASECHK.TRANS64 P1, [R5+URZ+0x38840], R0 ;  /* 0x03884000050095a7 */ /* 0x000ee4000802007f */
[----:B---3--:R-:W-:Y:S05]  /*17280*/  @!P1 BRA `(.L_x_311) ;  /* 0xfffffffc00f09947 */ /* 0x008fea000383ffff */
[----:B------:R-:W-:Y:S05]  /*17290*/  BRA `(.L_x_422) ;  /* 0xffffffc400c07947 */ /* 0x000fea000383ffff */
.L_x_313:
[----:B---3--:R3:W4:Y:S02]  /*172a0*/  SYNCS.PHASECHK.TRANS64.TRYWAIT P1, [R27+URZ+0x38840], R2 ;  /* 0x038840021b0075a7 */ /* 0x008724000802017f */
[----:B----4-:R-:W-:Y:S05]  /*172b0*/  @!P1 NANOSLEEP.SYNCS 0x989680 ;  /* 0x009896800000995d */ /* 0x010fea0003900000 */
[----:B------:R-:W4:Y:S02]  /*172c0*/  @!P1 SYNCS.PHASECHK.TRANS64 P1, [R27+URZ+0x38840], R2 ;  /* 0x038840021b0095a7 */ /* 0x000f24000802007f */
[----:B----4-:R-:W-:Y:S05]  /*172d0*/  @!P1 BRA `(.L_x_313) ;  /* 0xfffffffc00f09947 */ /* 0x010fea000383ffff */
[----:B------:R-:W-:Y:S05]  /*172e0*/  BRA `(.L_x_423) ;  /* 0xffffffc400cc7947 */ /* 0x000fea000383ffff */
.L_x_315:
[----:B----4-:R4:W0:Y:S02]  /*172f0*/  SYNCS.PHASECHK.TRANS64.TRYWAIT P1, [R5+URZ+0x38860], R0 ;  /* 0x03886000050075a7 */ /* 0x010824000802017f */
[----:B0-----:R-:W-:Y:S05]  /*17300*/  @!P1 NANOSLEEP.SYNCS 0x989680 ;  /* 0x009896800000995d */ /* 0x001fea0003900000 */
[----:B------:R-:W0:Y:S02]  /*17310*/  @!P1 SYNCS.PHASECHK.TRANS64 P1, [R5+URZ+0x38860], R0 ;  /* 0x03886000050095a7 */ /* 0x000e24000802007f */
[----:B0-----:R-:W-:Y:S05]  /*17320*/  @!P1 BRA `(.L_x_315) ;  /* 0xfffffffc00f09947 */ /* 0x001fea000383ffff */
[----:B------:R-:W-:Y:S05]  /*17330*/  BRA `(.L_x_424) ;  /* 0xffffffc400c87947 */ /* 0x000fea000383ffff */
.L_x_425:
        /* <DEDUP_REMOVED lines=12> */
.L_x_3295:


//--------------------- .text._ZN7cutlass13device_kernelIN5flash11enable_sm90INS1_16FlashAttnFwdSm90INS1_25CollectiveMainloopFwdSm90ILi2EN4cute5tupleIJNS5_1CILi1EEES8_S8_EEENS6_IJNS7_ILi128EEENS7_ILi80EEENS7_ILi256EEEEEELi256ENS_6half_tEfNS_4arch4Sm90ELb0ELb0ELb1ELb1ELb1ELb1ELb0ELb1ELb1ELb1ELb0ELb0EEENS1_21CollectiveEpilogueFwdINS6_IJSA_SC_SB_EEES9_SE_SG_Li256ELb1ELb1ELb0ELb0EEENS1_36VarlenDynamicPersistentTileSchedulerILi128ELi80ELi256ELi128ELb0ELb1ELb1ELb0ELb1ELb1EEEEEEEEEvNT_6ParamsE --------------------------
	.section	.text._ZN7cutlass13device_kernelIN5flash11enable_sm90INS1_16FlashAttnFwdSm90INS1_25CollectiveMainloopFwdSm90ILi2EN4cute5tupleIJNS5_1CILi1EEES8_S8_EEENS6_IJNS7_ILi128EEENS7_ILi80EEENS7_ILi256EEEEEELi256ENS_6half_tEfNS_4arch4Sm90ELb0ELb0ELb1ELb1ELb1ELb1ELb0ELb1ELb1ELb1ELb0ELb0EEENS1_21CollectiveEpilogueFwdINS6_IJSA_SC_SB_EEES9_SE_SG_Li256ELb1ELb1ELb0ELb0EEENS1_36VarlenDynamicPersistentTileSchedulerILi128ELi80ELi256ELi128ELb0ELb1ELb1ELb0ELb1ELb1EEEEEEEEEvNT_6ParamsE,"ax",@progbits
	.align	128
.text._ZN7cutlass13device_kernelIN5flash11enable_sm90INS1_16FlashAttnFwdSm90INS1_25CollectiveMainloopFwdSm90ILi2EN4cute5tupleIJNS5_1CILi1EEES8_S8_EEENS6_IJNS7_ILi128EEENS7_ILi80EEENS7_ILi256EEEEEELi256ENS_6half_tEfNS_4arch4Sm90ELb0ELb0ELb1ELb1ELb1ELb1ELb0ELb1ELb1ELb1ELb0ELb0EEENS1_21CollectiveEpilogueFwdINS6_IJSA_SC_SB_EEES9_SE_SG_Li256ELb1ELb1ELb0ELb0EEENS1_36VarlenDynamicPersistentTileSchedulerILi128ELi80ELi256ELi128ELb0ELb1ELb1ELb0ELb1ELb1EEEEEEEEEvNT_6ParamsE:
        .type           _ZN7cutlass13device_kernelIN5flash11enable_sm90INS1_16FlashAttnFwdSm90INS1_25CollectiveMainloopFwdSm90ILi2EN4cute5tupleIJNS5_1CILi1EEES8_S8_EEENS6_IJNS7_ILi128EEENS7_ILi80EEENS7_ILi256EEEEEELi256ENS_6half_tEfNS_4arch4Sm90ELb0ELb0ELb1ELb1ELb1ELb1ELb0ELb1ELb1ELb1ELb0ELb0EEENS1_21CollectiveEpilogueFwdINS6_IJSA_SC_SB_EEES9_SE_SG_Li256ELb1ELb1ELb0ELb0EEENS1_36VarlenDynamicPersistentTileSchedulerILi128ELi80ELi256ELi128ELb0ELb1ELb1ELb0ELb1ELb1EEEEEEEEEvNT_6ParamsE,@function
        .size           _ZN7cutlass13device_kernelIN5flash11enable_sm90INS1_16FlashAttnFwdSm90INS1_25CollectiveMainloopFwdSm90ILi2EN4cute5tupleIJNS5_1CILi1EEES8_S8_EEENS6_IJNS7_ILi128EEENS7_ILi80EEENS7_ILi256EEEEEELi256ENS_6half_tEfNS_4arch4Sm90ELb0ELb0ELb1ELb1ELb1ELb1ELb0ELb1ELb1ELb1ELb0ELb0EEENS1_21CollectiveEpilogueFwdINS6_IJSA_SC_SB_EEES9_SE_SG_Li256ELb1ELb1ELb0ELb0EEENS1_36VarlenDynamicPersistentTileSchedulerILi128ELi80ELi256ELi128ELb0ELb1ELb1ELb0ELb1ELb1EEEEEEEEEvNT_6ParamsE,(.L_x_3296 - _ZN7cutlass13device_kernelIN5flash11enable_sm90INS1_16FlashAttnFwdSm90INS1_25CollectiveMainloopFwdSm90ILi2EN4cute5tupleIJNS5_1CILi1EEES8_S8_EEENS6_IJNS7_ILi128EEENS7_ILi80EEENS7_ILi256EEEEEELi256ENS_6half_tEfNS_4arch4Sm90ELb0ELb0ELb1ELb1ELb1ELb1ELb0ELb1ELb1ELb1ELb0ELb0EEENS1_21CollectiveEpilogueFwdINS6_IJSA_SC_SB_EEES9_SE_SG_Li256ELb1ELb1ELb0ELb0EEENS1_36VarlenDynamicPersistentTileSchedulerILi128ELi80ELi256ELi128ELb0ELb1ELb1ELb0ELb1ELb1EEEEEEEEEvNT_6ParamsE)
        .other          _ZN7cutlass13device_kernelIN5flash11enable_sm90INS1_16FlashAttnFwdSm90INS1_25CollectiveMainloopFwdSm90ILi2EN4cute5tupleIJNS5_1CILi1EEES8_S8_EEENS6_IJNS7_ILi128EEENS7_ILi80EEENS7_ILi256EEEEEELi256ENS_6half_tEfNS_4arch4Sm90ELb0ELb0ELb1ELb1ELb1ELb1ELb0ELb1ELb1ELb1ELb0ELb0EEENS1_21CollectiveEpilogueFwdINS6_IJSA_SC_SB_EEES9_SE_SG_Li256ELb1ELb1ELb0ELb0EEENS1_36VarlenDynamicPersistentTileSchedulerILi128ELi80ELi256ELi128ELb0ELb1ELb1ELb0ELb1ELb1EEEEEEEEEvNT_6ParamsE,@"STO_CUDA_ENTRY STV_DEFAULT"
_ZN7cutlass13device_kernelIN5flash11enable_sm90INS1_16FlashAttnFwdSm90INS1_25CollectiveMainloopFwdSm90ILi2EN4cute5tupleIJNS5_1CILi1EEES8_S8_EEENS6_IJNS7_ILi128EEENS7_ILi80EEENS7_ILi256EEEEEELi256ENS_6half_tEfNS_4arch4Sm90ELb0ELb0ELb1ELb1ELb1ELb1ELb0ELb1ELb1ELb1ELb0ELb0EEENS1_21CollectiveEpilogueFwdINS6_IJSA_SC_SB_EEES9_SE_SG_Li256ELb1ELb1ELb0ELb0EEENS1_36VarlenDynamicPersistentTileSchedulerILi128ELi80ELi256ELi128ELb0ELb1ELb1ELb0ELb1ELb1EEEEEEEEEvNT_6ParamsE:
[----:B------:R-:W0:Y:S02]  /*0000*/  LDC R1, c[0x0][0x28] ;  /* 0x00000a00ff017b82 */ /* 0x000e240000000800 */
[----:B0-----:R-:W-:Y:S01]  /*0010*/  VIADD R1, R1, 0xffffff80 ;  /* 0xffffff8001017836 */ /* 0x001fe20000000000 */
[----:B------:R-:W0:Y:S01]  /*0020*/  S2R R0, SR_TID.X ;  /* 0x0000000000007919 */ /* 0x000e220000002100 */
[----:B------:R-:W-:Y:S01]  /*0030*/  ELECT P0, URZ, PT ;  /* 0x00000000003f782f */ /* 0x000fe20003800000 */
[----:B------:R-:W-:Y:S01]  /*0040*/  BSSY B0, `(.L_x_426) ;  /* 0x000000e000007945 */ /* 0x000fe20003800000 */
[----:B0-----:R-:W-:-:S05]  /*0050*/  SHF.R.U32.HI R2, RZ, 0x5, R0 ;  /* 0x00000005ff027819 */ /* 0x001fca0000011600 */
[----:B------:R-:W0:Y:S02]  /*0060*/  SHFL.IDX PT, R3, R2, RZ, 0x1f ;  /* 0x00001fff02037589 */ /* 0x000e2400000e0000 */
[----:B0-----:R-:W-:Y:S02]  /*0070*/  ISETP.EQ.AND P0, PT, R3, RZ, P0 ;  /* 0x000000ff0300720c */ /* 0x001fe40000702270 */
[----:B------:R-:W-:-:S11]  /*0080*/  SHF.R.U32.HI R3, RZ, 0x7, R0 ;  /* 0x00000007ff037819 */ /* 0x000fd60000011600 */
[----:B------:R-:W-:Y:S05]  /*0090*/  @!P0 BRA `(.L_x_427) ;  /* 0x0000000000208947 */ /* 0x000fea0003800000 */
[----:B------:R-:W-:Y:S02]  /*00a0*/  ULDC.64 UR4, c[0x0][0x198] ;  /* 0x0000660000047ab9 */ /* 0x000fe40000000a00 */
[----:B------:R-:W-:Y:S02]  /*00b0*/  UIADD3 UR6, UP0, UR4, 0x570, URZ ;  /* 0x0000057004067890 */ /* 0x000fe4000ff1e03f */
[----:B------:R-:W-:Y:S02]  /*00c0*/  UIADD3 UR4, UP1, UR4, 0x670, URZ ;  /* 0x0000067004047890 */ /* 0x000fe4000ff3e03f */
[----:B------:R-:W-:Y:S02]  /*00d0*/  UIADD3.X UR7, URZ, UR5, URZ, UP0, !UPT ;  /* 0x000000053f077290 */ /* 0x000fe400087fe43f */
[----:B------:R-:W-:-:S07]  /*00e0*/  UIADD3.X UR5, URZ, UR5, URZ, UP1, !UPT ;  /* 0x000000053f057290 */ /* 0x000fce0008ffe43f */
[----:B------:R0:W-:Y:S02]  /*00f0*/  UTMACCTL.PF [UR6] ;  /* 0x00000000060079b9 */ /* 0x0001e40008040000 */
[----:B------:R0:W-:Y:S02]  /*0100*/  UTMACCTL.PF [UR4] ;  /* 0x00000000040079b9 */ /* 0x0001e40008040000 */
[----:B0-----:R-:W-:Y:S01]  /*0110*/  NOP ;  /* 0x0000000000007918 */ /* 0x001fe20000000000 */
.L_x_427:
[----:B------:R-:W-:Y:S05]  /*0120*/  BSYNC B0 ;  /* 0x0000000000007941 */ /* 0x000fea0003800000 */
.L_x_426:
[----:B------:R-:W-:Y:S01]  /*0130*/  VOTEU.ANY UP0, P0 ;  /* 0x00000000003f7886 */ /* 0x000fe20000000100 */
[----:B------:R-:W0:Y:S01]  /*0140*/  SHFL.IDX PT, R3, R3, RZ, 0x1f ;  /* 0x00001fff03037589 */ /* 0x000e2200000e0000 */
[----:B------:R-:W-:Y:S01]  /*0150*/  UMOV UR4, 0x80 ;  /* 0x0000008000047882 */ /* 0x000fe20000000000 */
[----:B------:R-:W-:Y:S01]  /*0160*/  UMOV UR7, 0x100 ;  /* 0x0000010000077882 */ /* 0x000fe20000000000 */
[----:B------:R-:W-:Y:S01]  /*0170*/  VOTEU.ANY UP1, P0 ;  /* 0x00000000003f7886 */ /* 0x000fe20000020100 */
[----:B------:R-:W1:Y:S01]  /*0180*/  @UP0 S2UR UR8, SR_CgaCtaId ;  /* 0x00000000000809c3 */ /* 0x000e620000008800 */
[----:B------:R-:W2:Y:S01]  /*0190*/  SHFL.IDX PT, R4, R2, RZ, 0x1f ;  /* 0x00001fff02047589 */ /* 0x000ea200000e0000 */
[----:B------:R-:W-:Y:S01]  /*01a0*/  @UP0 UMOV UR6, 0x400 ;  /* 0x0000040000060882 */ /* 0x000fe20000000000 */
[----:B------:R-:W-:-:S04]  /*01b0*/  @UP0 UIADD3 UR4, -UR4, 0x100000, URZ ;  /* 0x0010000004040890 */ /* 0x000fc8000fffe13f */
[----:B------:R-:W-:Y:S02]  /*01c0*/  @UP0 USHF.L.U32 UR5, UR4, 0xb, URZ ;  /* 0x0000000b04050899 */ /* 0x000fe4000800063f */
[----:B------:R-:W-:Y:S01]  /*01d0*/  @UP0 USHF.L.U32 UR4, UR4, 0x1, URZ ;  /* 0x0000000104040899 */ /* 0x000fe2000800063f */
[----:B------:R-:W-:Y:S01]  /*01e0*/  VOTEU.ANY UP2, P0 ;  /* 0x00000000003f7886 */ /* 0x000fe20000040100 */
[----:B0-----:R-:W-:Y:S01]  /*01f0*/  R2UR UR9, R3 ;  /* 0x00000000030972ca */ /* 0x001fe200000e0000 */
[----:B-1----:R-:W-:Y:S01]  /*0200*/  @UP0 ULEA UR8, UR8, UR6, 0x18 ;  /* 0x0000000608080291 */ /* 0x002fe2000f8ec03f */
[----:B--2---:R-:W-:Y:S01]  /*0210*/  ISETP.NE.AND P1, PT, R4, RZ, PT ;  /* 0x000000ff0400720c */ /* 0x004fe20003f25270 */
[----:B------:R-:W-:-:S04]  /*0220*/  @UP0 UIADD3 UR6, -UR7, 0x100000, URZ ;  /* 0x0010000007060890 */ /* 0x000fc8000fffe13f */
[----:B------:R-:W-:Y:S02]  /*0230*/  @UP0 USHF.L.U32 UR7, UR6, 0xb, URZ ;  /* 0x0000000b06070899 */ /* 0x000fe4000800063f */
[----:B------:R-:W-:-:S04]  /*0240*/  @UP0 USHF.L.U32 UR6, UR6, 0x1, URZ ;  /* 0x0000000106060899 */ /* 0x000fc8000800063f */
[----:B------:R-:W-:Y:S01]  /*0250*/  UISETP.NE.AND UP0, UPT, UR9, URZ, UPT ;  /* 0x0000003f0900728c */ /* 0x000fe2000bf05270 */
[----:B------:R-:W0:Y:S02]  /*0260*/  FENCE.VIEW.ASYNC.S ;  /* 0x00000000000073c6 */ /* 0x000e240000000000 */
[----:B0-----:R0:W1:Y:S05]  /*0270*/  @UP1 SYNCS.EXCH.64 URZ, [UR8+0x38800], UR4 ;  /* 0x03880004083f15b2 */ /* 0x00106a0008000100 */
[----:B------:R0:W2:Y:S01]  /*0280*/  @UP2 SYNCS.EXCH.64 URZ, [UR8+0x38820], UR6 ;  /* 0x03882006083f25b2 */ /* 0x0000a20008000100 */
        /* <DEDUP_REMOVED lines=14> */
[----:B0-----:R3:W4:Y:S08]  /*0370*/  SYNCS.EXCH.64 URZ, [UR8+0x38830], UR4 ;  /* 0x03883004083f75b2 */ /* 0x0017300008000100 */
[----:B------:R3:W0:Y:S01]  /*0380*/  SYNCS.EXCH.64 URZ, [UR8+0x38840], UR6 ;  /* 0x03884006083f75b2 */ /* 0x0006220008000100 */
[----:B------:R3:W0:Y:S01]  /*0390*/  SYNCS.EXCH.64 URZ, [UR8+0x38838], UR4 ;  /* 0x03883804083f75b2 */ /* 0x0006220008000100 */
[----:B------:R3:W0:Y:S02]  /*03a0*/  SYNCS.EXCH.64 URZ, [UR8+0x38848], UR6 ;  /* 0x03884806083f75b2 */ /* 0x0006240008000100 */
[----:B---3--:R-:W-:Y:S01]  /*03b0*/  NOP ;  /* 0x0000000000007918 */ /* 0x008fe20000000000 */
.L_x_428:
[----:B------:R-:W3:Y:S01]  /*03c0*/  SHFL.IDX PT, R3, R2, RZ, 0x1f ;  /* 0x00001fff02037589 */ /* 0x000ee200000e0000 */
[----:B------:R-:W-:Y:S01]  /*03d0*/  NOP ;  /* 0x0000000000007918 */ /* 0x000fe20000000000 */
[----:B---3--:R-:W-:-:S13]  /*03e0*/  ISETP.NE.AND P0, PT, R3, RZ, PT ;  /* 0x000000ff0300720c */ /* 0x008fda0003f05270 */
        /* <DEDUP_REMOVED lines=17> */
[----:B------:R3:W0:Y:S02]  /*0500*/  SYNCS.EXCH.64 URZ, [UR8+0x38868], UR6 ;  /* 0x03886806083f75b2 */ /* 0x0006240008000100 */
[----:B---3--:R-:W-:Y:S01]  /*0510*/  NOP ;  /* 0x0000000000007918 */ /* 0x008fe20000000000 */
.L_x_429:
[----:B------:R-:W3:Y:S01]  /*0520*/  SHFL.IDX PT, R3, R2, RZ, 0x1f ;  /* 0x00001fff02037589 */ /* 0x000ee200000e0000 */
[----:B------:R-:W-:Y:S01]  /*0530*/  NOP ;  /* 0x0000000000007918 */ /* 0x000fe20000000000 */
[----:B---3--:R-:W-:-:S13]  /*0540*/  ISETP.NE.AND P0, PT, R3, RZ, PT ;  /* 0x000000ff0300720c */ /* 0x008fda0003f05270 */
        /* <DEDUP_REMOVED lines=13> */
[----:B------:R3:W0:Y:S02]  /*0620*/  SYNCS.EXCH.64 URZ, [UR6+0x38888], UR4 ;  /* 0x03888804063f75b2 */ /* 0x0006240008000100 */
[----:B---3--:R-:W-:Y:S01]  /*0630*/  NOP ;  /* 0x0000000000007918 */ /* 0x008fe20000000000 */
.L_x_430:
        /* <DEDUP_REMOVED lines=22> */
.L_x_431:
        /* <DEDUP_REMOVED lines=22> */
.L_x_432:
[----:B------:R-:W-:Y:S01]  /*0900*/  PLOP3.LUT P0, PT, PT, PT, UP0, 0x80, 0x0 ;  /* 0x000000000000781c */ /* 0x000fe20003f0f008 */
[----:B------:R-:W-:Y:S01]  /*0910*/  UMOV UR60, 0x1 ;  /* 0x00000001003c7882 */ /* 0x000fe20000000000 */
[----:B------:R-:W-:Y:S01]  /*0920*/  NOP ;  /* 0x0000000000007918 */ /* 0x000fe20000000000 */
[----:B------:R-:W-:Y:S01]  /*0930*/  USEL UR60, UR60, 0x2, !UP0 ;  /* 0x000000023c3c7887 */ /* 0x000fe2000c000000 */
[----:B------:R-:W-:Y:S01]  /*0940*/  BSSY B9, `(.L_x_433) ;  /* 0x00026fc000097945 */ /* 0x000fe20003800000 */
[----:B012-4-:R-:W-:Y:S08]  /*0950*/  BAR.SYNC.DEFER_BLOCKING 0x0 ;  /* 0x0000000000007b1d */ /* 0x017ff00000010000 */
[----:B------:R-:W-:Y:S05]  /*0960*/  @!P0 BRA `(.L_x_434) ;  /* 0x000001fc00948947 */ /* 0x000fea0003800000 */
.L_x_435:
[----:B------:R-:W-:-:S08]  /*0970*/  NOP ;  /* 0x0000000000007918 */ /* 0x000fd00000000000 */
[----:B------:R-:W0:Y:S02]  /*0980*/  USETMAXREG.TRY_ALLOC.CTAPOOL UP0, 0xe8 ;  /* 0x000000e8000079c8 */ /* 0x000e240008000600 */
[----:B0-----:R-:W-:-:S13]  /*0990*/  PLOP3.LUT P0, PT, PT, PT, UP0, 0x80, 0x0 ;  /* 0x000000000000781c */ /* 0x001fda0003f0f008 */
[----:B------:R-:W-:Y:S05]  /*09a0*/  @!P0 BRA `(.L_x_435) ;  /* 0xfffffffc00f08947 */ /* 0x000fea000383ffff */
[----:B------:R-:W0:Y:S08]  /*09b0*/  S2UR UR4, SR_CgaCtaId ;  /* 0x00000000000479c3 */ /* 0x000e300000008800 */
[----:B------:R-:W-:Y:S06]  /*09c0*/  BAR.ARV 0x8, 0x180 ;  /* 0x0206000000007b1d */ /* 0x000fec0000002000 */
[----:B------:R-:W-:-:S02]  /*09d0*/  MOV R22, 0x400 ;  /* 0x0000040000167802 */ /* 0x000fc40000000f00 */
[----:B------:R-:W-:Y:S01]  /*09e0*/  BAR.SYNC.DEFER_BLOCKING 0x5, 0x180 ;  /* 0x0146000000007b1d */ /* 0x000fe20000010000 */
[----:B0-----:R-:W-:-:S05]  /*09f0*/  IMAD.U32 R2, RZ, RZ, UR4 ;  /* 0x00000004ff027e24 */ /* 0x001fca000f8e00ff */
[----:B------:R-:W-:Y:S01]  /*0a00*/  ULDC UR4, c[0x0][0xc3c] ;  /* 0x00030f0000047ab9 */ /* 0x000fe20000000800 */
[----:B------:R-:W-:Y:S01]  /*0a10*/  LEA R22, R2, R22, 0x18 ;  /* 0x0000001602167211 */ /* 0x000fe200078ec0ff */
[----:B------:R-:W-:Y:S04]  /*0a20*/  STL [R1+0x58], R2 ;  /* 0x0000580201007387 */ /* 0x000fe80000100800 */
[----:B------:R-:W0:Y:S01]  /*0a30*/  LDS.128 R28, [R22+0x388d0] ;  /* 0x0388d000161c7984 */ /* 0x000e220000000c00 */
[----:B------:R-:W-:Y:S06]  /*0a40*/  BAR.ARV 0x4, 0x180 ;  /* 0x0106000000007b1d */ /* 0x000fec0000002000 */
[----:B0-----:R-:W-:-:S13]  /*0a50*/  ISETP.GE.AND P0, PT, R31, UR4, PT ;  /* 0x000000041f007c0c */ /* 0x001fda000bf06270 */
[----:B------:R-:W-:Y:S05]  /*0a60*/  @P0 BRA `(.L_x_436) ;  /* 0x0000026c00a40947 */ /* 0x000fea0003800000 */
[----:B------:R-:W-:Y:S01]  /*0a70*/  IADD3 R0, R0, -0x80, RZ ;  /* 0xffffff8000007810 */ /* 0x000fe20007ffe0ff */
[----:B------:R-:W-:Y:S01]  /*0a80*/  ULOP3.LUT UR5, UR60, 0x1, URZ, 0xfc, !UPT ;  /* 0x000000013c057892 */ /* 0x000fe2000f8efc3f */
[----:B------:R-:W-:Y:S01]  /*0a90*/  R2UR UR4, R22 ;  /* 0x00000000160472ca */ /* 0x000fe200000e0000 */
[----:B------:R-:W-:Y:S01]  /*0aa0*/  IMAD.MOV.U32 R212, RZ, RZ, RZ ;  /* 0x000000ffffd47224 */ /* 0x000fe200078e00ff */
[----:B------:R-:W-:Y:S01]  /*0ab0*/  SHF.R.S32.HI R3, RZ, 0x1f, R0 ;  /* 0x0000001fff037819 */ /* 0x000fe20000011400 */
[----:B------:R-:W-:Y:S01]  /*0ac0*/  IMAD.MOV.U32 R229, RZ, RZ, RZ ;  /* 0x000000ffffe57224 */ /* 0x000fe200078e00ff */
[----:B------:R-:W-:Y:S01]  /*0ad0*/  MOV R223, RZ ;  /* 0x000000ff00df7202 */ /* 0x000fe20000000f00 */
[----:B------:R-:W-:Y:S01]  /*0ae0*/  IMAD.MOV.U32 R225, RZ, RZ, RZ ;  /* 0x000000ffffe17224 */ /* 0x000fe200078e00ff */
[CC--:B------:R-:W-:Y:S02]  /*0af0*/  LEA.HI R2, R3.reuse, R0.reuse, RZ, 0x4 ;  /* 0x0000000003027211 */ /* 0x0c0fe400078f20ff */
[----:B------:R-:W-:-:S02]  /*0b00*/  LEA.HI R4, R3, R0, RZ, 0x5 ;  /* 0x0000000003047211 */ /* 0x000fc400078f28ff */
[----:B------:R-:W-:Y:S02]  /*0b10*/  SHF.R.S32.HI R7, RZ, 0x4, R2 ;  /* 0x00000004ff077819 */ /* 0x000fe40000011402 */
[----:B------:R-:W-:Y:S01]  /*0b20*/  LOP3.LUT R5, R2, 0x3fffff0, RZ, 0xc0, !PT ;  /* 0x03fffff002057812 */ /* 0x000fe200078ec0ff */
[----:B------:R-:W-:Y:S01]  /*0b30*/  IMAD.SHL.U32 R4, R4, 0x20, RZ ;  /* 0x0000002004047824 */ /* 0x000fe200078e00ff */
[----:B------:R-:W-:Y:S01]  /*0b40*/  LEA.HI R2, R2, R7, RZ, 0x1 ;  /* 0x0000000702027211 */ /* 0x000fe200078f08ff */
[----:B------:R-:W-:Y:S01]  /*0b50*/  UIADD3 UR4, UR4, 0x14400, URZ ;  /* 0x0001440004047890 */ /* 0x000fe2000fffe03f */
[----:B------:R-:W-:Y:S01]  /*0b60*/  LEA.HI R219, R3, R0, RZ, 0x3 ;  /* 0x0000000003db7211 */ /* 0x000fe200078f18ff */
[----:B------:R-:W-:Y:S01]  /*0b70*/  IMAD.IADD R5, R0, 0x1, -R5 ;  /* 0x0000000100057824 */ /* 0x000fe200078e0a05 */
[----:B------:R-:W-:Y:S02]  /*0b80*/  LOP3.LUT R2, R2, 0x1ffffffe, RZ, 0xc0, !PT ;  /* 0x1ffffffe02027812 */ /* 0x000fe400078ec0ff */
[----:B------:R-:W-:-:S02]  /*0b90*/  LOP3.LUT R4, R4, 0xfffffc00, RZ, 0xc0, !PT ;  /* 0xfffffc0004047812 */ /* 0x000fc400078ec0ff */
[----:B------:R-:W-:Y:S01]  /*0ba0*/  LOP3.LUT R9, R219, 0xfffffff8, RZ, 0xc0, !PT ;  /* 0xfffffff8db097812 */ /* 0x000fe200078ec0ff */
[----:B------:R-:W-:Y:S01]  /*0bb0*/  IMAD.IADD R2, R7, 0x1, -R2 ;  /* 0x0000000107027824 */ /* 0x000fe200078e0a02 */
[----:B------:R-:W-:Y:S02]  /*0bc0*/  LEA R5, R5, R4, 0x6 ;  /* 0x0000000405057211 */ /* 0x000fe400078e30ff */
[----:B------:R-:W-:Y:S01]  /*0bd0*/  LEA.HI R3, R3, R0, RZ, 0x6 ;  /* 0x0000000003037211 */ /* 0x000fe200078f30ff */
[----:B------:R-:W-:Y:S01]  /*0be0*/  IMAD.IADD R8, R0, 0x1, -R9 ;  /* 0x0000000100087824 */ /* 0x000fe200078e0a09 */
[----:B------:R-:W-:Y:S01]  /*0bf0*/  LEA R0, R2, R5, 0x3 ;  /* 0x0000000502007211 */ /* 0x000fe200078e18ff */
[----:B------:R-:W-:Y:S01]  /*0c00*/  IMAD.U32 R2, RZ, RZ, UR4 ;  /* 0x00000004ff027e24 */ /* 0x000fe2000f8e00ff */
[----:B------:R-:W-:Y:S01]  /*0c10*/  SHF.R.S32.HI R219, RZ, 0x3, R219 ;  /* 0x00000003ffdb7819 */ /* 0x000fe200000114db */
[C---:B------:R-:W-:Y:S01]  /*0c20*/  IMAD.SHL.U32 R16, R8.reuse, 0x8, RZ ;  /* 0x0000000808107824 */ /* 0x040fe200078e00ff */
[----:B------:R-:W-:Y:S01]  /*0c30*/  SHF.L.U32 R214, R8, 0x2, RZ ;  /* 0x0000000208d67819 */ /* 0x000fe200000006ff */
[----:B------:R0:W-:Y:S01]  /*0c40*/  STL [R1+0x78], R0 ;  /* 0x0000780001007387 */ /* 0x0001e20000100800 */
[----:B------:R-:W-:Y:S01]  /*0c50*/  SHF.L.U32 R3, R3, 0x3, RZ ;  /* 0x0000000303037819 */ /* 0x000fe200000006ff */
[C---:B------:R-:W-:Y:S01]  /*0c60*/  VIADD R6, R219.reuse, 0x40 ;  /* 0x00000040db067836 */ /* 0x040fe20000000000 */
[----:B------:R-:W-:Y:S01]  /*0c70*/  IADD3 R220, R214, 0x40, RZ ;  /* 0x00000040d6dc7810 */ /* 0x000fe20007ffe0ff */
[----:B------:R-:W-:Y:S01]  /*0c80*/  STL [R1+0x64], R8 ;  /* 0x0000640801007387 */ /* 0x000fe20000100800 */
[----:B------:R-:W-:Y:S01]  /*0c90*/  SHF.L.U32 R224, R219, 0x6, RZ ;  /* 0x00000006dbe07819 */ /* 0x000fe200000006ff */
[----:B------:R-:W-:Y:S01]  /*0ca0*/  VIADD R18, R16, 0x80 ;  /* 0x0000008010127836 */ /* 0x000fe20000000000 */
[----:B------:R-:W-:Y:S01]  /*0cb0*/  LOP3.LUT R228, R3, 0xfffffe00, RZ, 0xc0, !PT ;  /* 0xfffffe0003e47812 */ /* 0x000fe200078ec0ff */
[----:B------:R-:W-:Y:S01]  /*0cc0*/  IMAD.IADD R213, R214, 0x1, R220 ;  /* 0x00000001d6d57824 */ /* 0x000fe200078e02dc */
[----:B------:R-:W-:Y:S01]  /*0cd0*/  LOP3.LUT R224, R224, 0x1c0, RZ, 0xc0, !PT ;  /* 0x000001c0e0e07812 */ /* 0x000fe200078ec0ff */
[----:B0-----:R-:W-:Y:S01]  /*0ce0*/  IMAD.U32 R0, RZ, RZ, UR5 ;  /* 0x00000005ff007e24 */ /* 0x001fe2000f8e00ff */
[----:B------:R-:W-:Y:S01]  /*0cf0*/  SHF.R.S32.HI R3, RZ, 0x1f, R6 ;  /* 0x0000001fff037819 */ /* 0x000fe20000011406 */
[----:B------:R-:W-:Y:S01]  /*0d00*/  VIADD R0, R219, 0x20 ;  /* 0x00000020db007836 */ /* 0x000fe20000000000 */
[----:B------:R-:W-:Y:S01]  /*0d10*/  STL [R1+0x70], RZ ;  /* 0x000070ff01007387 */ /* 0x000fe20000100800 */
[----:B------:R-:W-:Y:S01]  /*0d20*/  VIADD R19, R16, 0xc0 ;  /* 0x000000c010137836 */ /* 0x000fe20000000000 */
[----:B------:R-:W-:Y:S01]  /*0d30*/  LEA.HI R3, R3, R6, RZ, 0x3 ;  /* 0x0000000603037211 */ /* 0x000fe200078f18ff */
[----:B------:R-:W-:Y:S01]  /*0d40*/  VIADD R221, R214, 0x20 ;  /* 0x00000020d6dd7836 */ /* 0x000fe20000000000 */
[----:B------:R-:W-:Y:S01]  /*0d50*/  SHF.R.S32.HI R5, RZ, 0x1f, R0 ;  /* 0x0000001fff057819 */ /* 0x000fe20000011400 */
[----:B------:R0:W-:Y:S01]  /*0d60*/  STL [R1+0x6c], R2 ;  /* 0x00006c0201007387 */ /* 0x0001e20000100800 */
[----:B------:R-:W-:Y:S01]  /*0d70*/  SHF.R.S32.HI R17, RZ, 0x1f, R16 ;  /* 0x0000001fff117819 */ /* 0x000fe20000011410 */
[----:B------:R-:W-:Y:S01]  /*0d80*/  IMAD.SHL.U32 R3, R3, 0x40, RZ ;  /* 0x0000004003037824 */ /* 0x000fe200078e00ff */
[----:B------:R-:W-:Y:S01]  /*0d90*/  LEA.HI R5, R5, R0, RZ, 0x3 ;  /* 0x0000000005057211 */ /* 0x000fe200078f18ff */
[----:B------:R-:W-:Y:S01]  /*0da0*/  IMAD.SHL.U32 R0, R0, 0x40, RZ ;  /* 0x0000004000007824 */ /* 0x000fe200078e00ff */
[----:B------:R-:W-:-:S02]  /*0db0*/  IADD3 R222, R214, 0x60, RZ ;  /* 0x00000060d6de7810 */ /* 0x000fc40007ffe0ff */
[----:B------:R-:W-:Y:S02]  /*0dc0*/  SHF.L.U32 R5, R5, 0x6, RZ ;  /* 0x0000000605057819 */ /* 0x000fe400000006ff */
[----:B------:R-:W-:Y:S01]  /*0dd0*/  LOP3.LUT R4, R0, 0x1c0, RZ, 0xc0, !PT ;  /* 0x000001c000047812 */ /* 0x000fe200078ec0ff */
[----:B0-----:R-:W-:Y:S01]  /*0de0*/  IMAD.SHL.U32 R2, R6, 0x40, RZ ;  /* 0x0000004006027824 */ /* 0x001fe200078e00ff */
[----:B------:R-:W-:Y:S02]  /*0df0*/  SHF.R.U32.HI R0, RZ, 0x3, R224 ;  /* 0x00000003ff007819 */ /* 0x000fe400000116e0 */
[----:B------:R-:W-:Y:S02]  /*0e00*/  SHF.R.S32.HI R0, RZ, 0x1f, R213 ;  /* 0x0000001fff007819 */ /* 0x000fe400000114d5 */
[----:B------:R-:W-:Y:S02]  /*0e10*/  LOP3.LUT R2, R2, 0x1c0, RZ, 0xc0, !PT ;  /* 0x000001c002027812 */ /* 0x000fe400078ec0ff */
[----:B------:R-:W-:-:S02]  /*0e20*/  LEA.HI R0, R0, R213, RZ, 0x3 ;  /* 0x000000d500007211 */ /* 0x000fc400078f18ff */
[----:B------:R-:W-:Y:S02]  /*0e30*/  SHF.R.U32.HI R6, RZ, 0x3, R4 ;  /* 0x00000003ff067819 */ /* 0x000fe40000011604 */
[----:B------:R-:W-:Y:S02]  /*0e40*/  SHF.R.U32.HI R4, RZ, 0x3, R2 ;  /* 0x00000003ff047819 */ /* 0x000fe40000011602 */
[----:B------:R-:W-:Y:S02]  /*0e50*/  LOP3.LUT R23, R0, 0xfffffff8, RZ, 0xc0, !PT ;  /* 0xfffffff800177812 */ /* 0x000fe400078ec0ff */
[----:B------:R-:W-:Y:S02]  /*0e60*/  LOP3.LUT R2, R5, 0xfffffe00, RZ, 0xc0, !PT ;  /* 0xfffffe0005027812 */ /* 0x000fe400078ec0ff */
[----:B------:R-:W-:Y:S02]  /*0e70*/  LOP3.LUT R0, R3, 0xfffffe00, RZ, 0xc0, !PT ;  /* 0xfffffe0003007812 */ /* 0x000fe400078ec0ff */
[----:B------:R-:W-:Y:S01]  /*0e80*/  SHF.R.S32.HI R218, RZ, 0x1f, R18 ;  /* 0x0000001fffda7819 */ /* 0x000fe20000011412 */
[----:B------:R0:W-:Y:S01]  /*0e90*/  STL [R1+0x54], R2 ;  /* 0x0000540201007387 */ /* 0x0001e20000100800 */
[----:B------:R-:W-:-:S02]  /*0ea0*/  SHF.R.S32.HI R217, RZ, 0x1f, R19 ;  /* 0x0000001fffd97819 */ /* 0x000fc40000011413 */
[----:B------:R-:W-:Y:S01]  /*0eb0*/  SHF.R.S32.HI R216, RZ, 0x1f, R23 ;  /* 0x0000001fffd87819 */ /* 0x000fe20000011417 */
[----:B------:R0:W-:Y:S06]  /*0ec0*/  STL [R1+0x50], R0 ;  /* 0x0000500001007387 */ /* 0x0001ec0000100800 */
.L_x_674:
[----:B012-4-:R-:W0:Y:S01]  /*0ed0*/  LDC.64 R2, c[0x0][0xc88] ;  /* 0x00032200ff027b82 */ /* 0x017e220000000a00 */
[----:B------:R-:W-:Y:S01]  /*0ee0*/  ULDC.64 UR10, c[0x0][0x208] ;  /* 0x00008200000a7ab9 */ /* 0x000fe20000000a00 */
[----:B------:R-:W-:Y:S01]  /*0ef0*/  ULDC.64 UR4, c[0x0][0xa28] ;  /* 0x00028a0000047ab9 */ /* 0x000fe20000000a00 */
[----:B------:R-:W-:Y:S01]  /*0f00*/  ULDC.64 UR8, c[0x0][0xa18] ;  /* 0x0002860000087ab9 */ /* 0x000fe20000000a00 */
[----:B------:R-:W-:Y:S01]  /*0f10*/  ULDC.64 UR6, c[0x0][0xa08] ;  /* 0x0002820000067ab9 */ /* 0x000fe20000000a00 */
[----:B0-----:R-:W-:-:S05]  /*0f20*/  IMAD.WIDE R2, R31, 0x4, R2 ;  /* 0x000000041f027825 */ /* 0x001fca00078e0202 */
[----:B------:R-:W2:Y:S01]  /*0f30*/  LDG.E R8, desc[UR10][R2.64] ;  /* 0x0000000a02087981 */ /* 0x000ea2000c1e1900 */
[----:B------:R-:W-:Y:S01]  /*0f40*/  ISETP.NE.U32.AND P2, PT, RZ, UR4, PT ;  /* 0x00000004ff007c0c */ /* 0x000fe2000bf45070 */
[----:B------:R-:W-:Y:S01]  /*0f50*/  IMAD.MOV.U32 R120, RZ, RZ, RZ ;  /* 0x000000ffff787224 */ /* 0x000fe200078e00ff */
[----:B------:R-:W-:Y:S02]  /*0f60*/  ISETP.NE.U32.AND P1, PT, RZ, UR8, PT ;  /* 0x00000008ff007c0c */ /* 0x000fe4000bf25070 */
[----:B------:R-:W-:Y:S02]  /*0f70*/  ISETP.NE.AND.EX P2, PT, RZ, UR5, PT, P2 ;  /* 0x00000005ff007c0c */ /* 0x000fe4000bf45320 */
[----:B------:R-:W-:Y:S02]  /*0f80*/  ISETP.NE.AND.EX P1, PT, RZ, UR9, PT, P1 ;  /* 0x00000009ff007c0c */ /* 0x000fe4000bf25310 */
[----:B------:R-:W-:-:S04]  /*0f90*/  ISETP.NE.U32.AND P0, PT, RZ, UR6, PT ;  /* 0x00000006ff007c0c */ /* 0x000fc8000bf05070 */
[----:B------:R-:W-:Y:S02]  /*0fa0*/  ISETP.NE.AND.EX P0, PT, RZ, UR7, PT, P0 ;  /* 0x00000007ff007c0c */ /* 0x000fe4000bf05300 */
[----:B--2---:R-:W-:Y:S01]  /*0fb0*/  SHF.R.S32.HI R0, RZ, 0x1f, R8 ;  /* 0x0000001fff007819 */ /* 0x004fe20000011408 */
[----:B------:R0:W-:Y:S02]  /*0fc0*/  STL [R1+0x60], R8 ;  /* 0x0000600801007387 */ /* 0x0001e40000100800 */
[C---:B------:R-:W-:Y:S01]  /*0fd0*/  @P2 LEA R2, P3, R8.reuse, UR4, 0x2 ;  /* 0x0000000408022c11 */ /* 0x040fe2000f8610ff */
[----:B------:R-:W-:Y:S01]  /*0fe0*/  ULDC UR4, c[0x0][0x288] ;  /* 0x0000a20000047ab9 */ /* 0x000fe20000000800 */
[C-C-:B------:R-:W-:Y:S01]  /*0ff0*/  SHF.L.U64.HI R27, R8.reuse, 0x2, R0.reuse ;  /* 0x00000002081b7819 */ /* 0x140fe20000010200 */
[----:B------:R0:W-:Y:S01]  /*1000*/  STL [R1+0x74], R29 ;  /* 0x0000741d01007387 */ /* 0x0001e20000100800 */
[C---:B------:R-:W-:Y:S01]  /*1010*/  @P2 LEA.HI.X R3, R8.reuse, UR5, R0, 0x2, P3 ;  /* 0x0000000508032c11 */ /* 0x040fe200098f1400 */
[----:B------:R-:W-:Y:S01]  /*1020*/  IMAD.SHL.U32 R26, R8, 0x4, RZ ;  /* 0x00000004081a7824 */ /* 0x000fe200078e00ff */
[----:B------:R-:W-:Y:S01]  /*1030*/  MOV R0, RZ ;  /* 0x000000ff00007202 */ /* 0x000fe20000000f00 */
[----:B------:R0:W-:Y:S01]  /*1040*/  STL [R1+0x68], R30 ;  /* 0x0000681e01007387 */ /* 0x0001e20000100800 */
[----:B------:R-:W-:Y:S01]  /*1050*/  IMAD.U32 R140, RZ, RZ, UR4 ;  /* 0x00000004ff8c7e24 */ /* 0x000fe2000f8e00ff */
[----:B------:R-:W-:Y:S01]  /*1060*/  ULDC.64 UR4, c[0x0][0x418] ;  /* 0x0001060000047ab9 */ /* 0x000fe20000000a00 */
[C---:B------:R-:W-:Y:S01]  /*1070*/  IADD3 R6, P4, R26.reuse, UR6, RZ ;  /* 0x000000061a067c10 */ /* 0x040fe2000ff9e0ff */
[----:B------:R-:W-:Y:S01]  /*1080*/  UISETP.NE.U32.AND UP0, UPT, UR4, URZ, UPT ;  /* 0x0000003f0400728c */ /* 0x000fe2000bf05070 */
[----:B------:R0:W5:Y:S01]  /*1090*/  @P2 LDG.E R0, desc[UR10][R2.64] ;  /* 0x0000000a02002981 */ /* 0x000162000c1e1900 */
[----:B------:R-:W-:Y:S01]  /*10a0*/  @P1 IADD3 R4, P2, R26, UR8, RZ ;  /* 0x000000081a041c10 */ /* 0x000fe2000ff5e0ff */
[----:B------:R-:W-:Y:S01]  /*10b0*/  ULDC UR4, c[0x0][0x424] ;  /* 0x0001090000047ab9 */ /* 0x000fe20000000800 */
[----:B------:R-:W-:Y:S01]  /*10c0*/  UISETP.NE.AND.EX UP0, UPT, UR5, URZ, UPT, UP0 ;  /* 0x0000003f0500728c */ /* 0x000fe2000bf05300 */
[C---:B------:R-:W-:Y:S01]  /*10d0*/  IADD3.X R7, R27.reuse, UR7, RZ, P4, !PT ;  /* 0x000000071b077c10 */ /* 0x040fe2000a7fe4ff */
[----:B------:R-:W-:Y:S01]  /*10e0*/  ULDC.64 UR6, c[0x0][0xa20] ;  /* 0x0002880000067ab9 */ /* 0x000fe20000000a00 */
[----:B------:R-:W-:Y:S01]  /*10f0*/  @P1 IADD3.X R5, R27, UR9, RZ, P2, !PT ;  /* 0x000000091b051c10 */ /* 0x000fe200097fe4ff */
[----:B------:R-:W-:Y:S01]  /*1100*/  USEL UR4, UR4, 0x1, UP0 ;  /* 0x0000000104047887 */ /* 0x000fe20008000000 */
[----:B------:R-:W-:Y:S01]  /*1110*/  ISETP.NE.U32.AND P2, PT, RZ, UR6, PT ;  /* 0x00000006ff007c0c */ /* 0x000fe2000bf45070 */
[----:B------:R-:W-:Y:S01]  /*1120*/  ULDC UR5, c[0x0][0x2f0] ;  /* 0x0000bc0000057ab9 */ /* 0x000fe20000000800 */
[----:B------:R0:W5:Y:S01]  /*1130*/  @P0 LDG.E R120, desc[UR10][R6.64] ;  /* 0x0000000a06780981 */ /* 0x000162000c1e1900 */
[----:B------:R-:W-:Y:S01]  /*1140*/  UIMAD UR4, UR4, UR5, URZ ;  /* 0x00000005040472a4 */ /* 0x000fe2000f8e023f */
[----:B------:R-:W-:-:S02]  /*1150*/  ISETP.NE.AND.EX P2, PT, RZ, UR7, PT, P2 ;  /* 0x00000007ff007c0c */ /* 0x000fc4000bf45320 */
[----:B------:R0:W5:Y:S01]  /*1160*/  @P1 LDG.E R140, desc[UR10][R4.64] ;  /* 0x0000000a048c1981 */ /* 0x000162000c1e1900 */
[----:B------:R-:W-:Y:S01]  /*1170*/  ULDC UR5, c[0x0][0x348] ;  /* 0x0000d20000057ab9 */ /* 0x000fe20000000800 */
[----:B------:R-:W-:Y:S01]  /*1180*/  MOV R91, R8 ;  /* 0x00000008005b7202 */ /* 0x000fe20000000f00 */
[----:B---3--:R-:W-:Y:S08]  /*1190*/  @P1 BRA `(.L_x_437) ;  /* 0x0000000000281947 */ /* 0x008ff00003800000 */
[----:B------:R-:W-:Y:S02]  /*11a0*/  ULDC.64 UR8, c[0x0][0xa00] ;  /* 0x0002800000087ab9 */ /* 0x000fe40000000a00 */
[----:B------:R-:W-:-:S04]  /*11b0*/  ISETP.NE.U32.AND P1, PT, RZ, UR8, PT ;  /* 0x00000008ff007c0c */ /* 0x000fc8000bf25070 */
[----:B------:R-:W-:-:S13]  /*11c0*/  ISETP.NE.AND.EX P1, PT, RZ, UR9, PT, P1 ;  /* 0x00000009ff007c0c */ /* 0x000fda000bf25310 */
[----:B------:R-:W-:Y:S05]  /*11d0*/  @!P1 BRA `(.L_x_437) ;  /* 0x0000000000189947 */ /* 0x000fea0003800000 */
[----:B0-----:R-:W0:Y:S01]  /*11e0*/  LDC.64 R2, c[0x0][0xa00] ;  /* 0x00028000ff027b82 */ /* 0x001e220000000a00 */
[----:B------:R-:W-:Y:S01]  /*11f0*/  ULDC.64 UR8, c[0x0][0x208] ;  /* 0x0000820000087ab9 */ /* 0x000fe20000000a00 */
[----:B0-----:R-:W-:-:S05]  /*1200*/  IMAD.WIDE R2, R91, 0x4, R2 ;  /* 0x000000045b027825 */ /* 0x001fca00078e0202 */
[----:B-----5:R-:W2:Y:S04]  /*1210*/  LDG.E R140, desc[UR8][R2.64] ;  /* 0x00000008028c7981 */ /* 0x020ea8000c1e1900 */
[----:B------:R-:W2:Y:S02]  /*1220*/  LDG.E R5, desc[UR8][R2.64+0x4] ;  /* 0x0000040802057981 */ /* 0x000ea4000c1e1900 */
[----:B--2---:R-:W-:-:S07]  /*1230*/  IMAD.IADD R140, R5, 0x1, -R140 ;  /* 0x00000001058c7824 */ /* 0x004fce00078e0a8c */
.L_x_437:
[----:B------:R-:W-:Y:S01]  /*1240*/  IMAD.U32 R24, RZ, RZ, UR5 ;  /* 0x00000005ff187e24 */ /* 0x000fe2000f8e00ff */
[----:B------:R-:W-:Y:S01]  /*1250*/  MOV R25, UR4 ;  /* 0x0000000400197c02 */ /* 0x000fe20008000f00 */
[----:B------:R-:W-:Y:S06]  /*1260*/  @!P2 BRA `(.L_x_438) ;  /* 0x000000000014a947 */ /* 0x000fec0003800000 */
[----:B0-----:R-:W-:Y:S01]  /*1270*/  IADD3 R2, P0, R26, UR6, RZ ;  /* 0x000000061a027c10 */ /* 0x001fe2000ff1e0ff */
[----:B------:R-:W-:-:S03]  /*1280*/  ULDC.64 UR4, c[0x0][0x208] ;  /* 0x0000820000047ab9 */ /* 0x000fc60000000a00 */
[----:B------:R-:W-:-:S05]  /*1290*/  IADD3.X R3, R27, UR7, RZ, P0, !PT ;  /* 0x000000071b037c10 */ /* 0x000fca00087fe4ff */
[----:B------:R1:W5:Y:S01]  /*12a0*/  LDG.E R25, desc[UR4][R2.64] ;  /* 0x0000000402197981 */ /* 0x000362000c1e1900 */
[----:B------:R-:W-:Y:S05]  /*12b0*/  BRA `(.L_x_439) ;  /* 0x0000000000147947 */ /* 0x000fea0003800000 */
.L_x_438:
[----:B------:R-:W-:Y:S05]  /*12c0*/  @!P0 BRA `(.L_x_439) ;  /* 0x0000000000108947 */ /* 0x000fea0003800000 */
[----:B------:R-:W-:Y:S02]  /*12d0*/  ULDC.64 UR4, c[0x0][0x208] ;  /* 0x0000820000047ab9 */ /* 0x000fe40000000a00 */
[----:B0-----:R-:W2:Y:S04]  /*12e0*/  LDG.E R2, desc[UR4][R6.64] ;  /* 0x0000000406027981 */ /* 0x001ea8000c1e1900 */
[----:B------:R-:W2:Y:S02]  /*12f0*/  LDG.E R25, desc[UR4][R6.64+0x4] ;  /* 0x0000040406197981 */ /* 0x000ea4000c1e1900 */
[----:B--2---:R-:W-:-:S07]  /*1300*/  IMAD.IADD R25, R25, 0x1, -R2 ;  /* 0x0000000119197824 */ /* 0x004fce00078e0a02 */
.L_x_439:
[----:B------:R-:W-:Y:S01]  /*1310*/  ULDC.64 UR4, c[0x0][0xa10] ;  /* 0x0002840000047ab9 */ /* 0x000fe20000000a00 */
[----:B------:R-:W-:Y:S01]  /*1320*/  ULDC.64 UR6, c[0x0][0x208] ;  /* 0x0000820000067ab9 */ /* 0x000fe20000000a00 */
[----:B------:R-:W-:-:S04]  /*1330*/  ISETP.NE.U32.AND P0, PT, RZ, UR4, PT ;  /* 0x00000004ff007c0c */ /* 0x000fc8000bf05070 */
[----:B------:R-:W-:Y:S01]  /*1340*/  ISETP.NE.AND.EX P0, PT, RZ, UR5, PT, P0 ;  /* 0x00000005ff007c0c */ /* 0x000fe2000bf05300 */
[----:B------:R-:W-:-:S12]  /*1350*/  ULDC.64 UR4, c[0x0][0xa30] ;  /* 0x00028c0000047ab9 */ /* 0x000fd80000000a00 */
[----:B01----:R-:W0:Y:S02]  /*1360*/  @P0 LDC.64 R2, c[0x0][0xa10] ;  /* 0x00028400ff020b82 */ /* 0x003e240000000a00 */
[----:B0-----:R-:W-:-:S05]  /*1370*/  @P0 IMAD.WIDE R2, R91, 0x4, R2 ;  /* 0x000000045b020825 */ /* 0x001fca00078e0202 */
[----:B------:R-:W2:Y:S04]  /*1380*/  @P0 LDG.E R6, desc[UR6][R2.64] ;  /* 0x0000000602060981 */ /* 0x000ea8000c1e1900 */
[----:B------:R-:W2:Y:S01]  /*1390*/  @P0 LDG.E R7, desc[UR6][R2.64+0x4] ;  /* 0x0000040602070981 */ /* 0x000ea2000c1e1900 */
[----:B-----5:R-:W-:Y:S01]  /*13a0*/  IADD3 R8, R25, -R0, RZ ;  /* 0x8000000019087210 */ /* 0x020fe20007ffe0ff */
[----:B------:R-:W-:Y:S01]  /*13b0*/  IMAD.MOV.U32 R136, RZ, RZ, R25 ;  /* 0x000000ffff887224 */ /* 0x000fe200078e0019 */
[----:B------:R-:W-:-:S03]  /*13c0*/  ISETP.NE.U32.AND P1, PT, RZ, UR4, PT ;  /* 0x00000004ff007c0c */ /* 0x000fc6000bf25070 */
[----:B------:R-:W-:Y:S01]  /*13d0*/  IMAD.MOV R116, RZ, RZ, -R8 ;  /* 0x000000ffff747224 */ /* 0x000fe200078e0a08 */
[----:B------:R-:W-:-:S04]  /*13e0*/  ISETP.NE.AND.EX P1, PT, RZ, UR5, PT, P1 ;  /* 0x00000005ff007c0c */ /* 0x000fc8000bf25310 */
[----:B------:R-:W-:-:S09]  /*13f0*/  VIMNMX R116, RZ, R116, !PT ;  /* 0x00000074ff747248 */ /* 0x000fd20007fe0100 */
[----:B------:R-:W-:-:S04]  /*1400*/  @P1 IADD3 R4, P2, R26, UR4, RZ ;  /* 0x000000041a041c10 */ /* 0x000fc8000ff5e0ff */
[----:B------:R-:W-:-:S05]  /*1410*/  @P1 IADD3.X R5, R27, UR5, RZ, P2, !PT ;  /* 0x000000051b051c10 */ /* 0x000fca00097fe4ff */
[----:B------:R0:W5:Y:S01]  /*1420*/  @P1 LDG.E R136, desc[UR6][R4.64] ;  /* 0x0000000604881981 */ /* 0x000162000c1e1900 */
[----:B--2---:R-:W-:-:S04]  /*1430*/  @P0 IMAD.IADD R24, R7, 0x1, -R6 ;  /* 0x0000000107180824 */ /* 0x004fc800078e0a06 */
[----:B------:R-:W-:-:S05]  /*1440*/  IMAD.IADD R180, R8, 0x1, R24 ;  /* 0x0000000108b47824 */ /* 0x000fca00078e0218 */
[----:B------:R-:W-:-:S05]  /*1450*/  IADD3 R0, R180, 0x4f, RZ ;  /* 0x0000004fb4007810 */ /* 0x000fca0007ffe0ff */
[----:B------:R-:W-:-:S05]  /*1460*/  IMAD.HI R0, R0, 0x66666667, RZ ;  /* 0x6666666700007827 */ /* 0x000fca00078e02ff */
[----:B------:R-:W-:-:S04]  /*1470*/  SHF.R.U32.HI R181, RZ, 0x1f, R0 ;  /* 0x0000001fffb57819 */ /* 0x000fc80000011600 */
[----:B------:R-:W-:-:S05]  /*1480*/  LEA.HI.SX32 R181, R0, R181, 0x1b ;  /* 0x000000b500b57211 */ /* 0x000fca00078fdaff */
[----:B------:R-:W-:-:S05]  /*1490*/  IMAD R3, R181, 0x50, -R8 ;  /* 0x00000050b5037824 */ /* 0x000fca00078e0a08 */
[----:B------:R-:W-:-:S04]  /*14a0*/  VIMNMX R3, R3, R24, PT ;  /* 0x0000001803037248 */ /* 0x000fc80003fe0100 */
[----:B------:R-:W-:Y:S01]  /*14b0*/  ISETP.GT.AND P0, PT, R3, R116, PT ;  /* 0x000000740300720c */ /* 0x000fe20003f04270 */
[----:B------:R-:W-:-:S05]  /*14c0*/  IMAD.WIDE.U32 R116, R116, -0x33333333, RZ ;  /* 0xcccccccd74747825 */ /* 0x000fca00078e00ff */
[----:B------:R-:W-:-:S04]  /*14d0*/  SHF.R.U32.HI R116, RZ, 0x6, R117 ;  /* 0x00000006ff747819 */ /* 0x000fc80000011675 */
[----:B------:R-:W-:-:S03]  /*14e0*/  MOV R2, R116 ;  /* 0x0000007400027202 */ /* 0x000fc60000000f00 */
[----:B------:R-:W-:-:S04]  /*14f0*/  @P0 VIADD R0, R3, 0x4f ;  /* 0x0000004f03000836 */ /* 0x000fc80000000000 */
[----:B------:R-:W-:-:S05]  /*1500*/  @P0 IMAD.HI R0, R0, 0x66666667, RZ ;  /* 0x6666666700000827 */ /* 0x000fca00078e02ff */
[----:B------:R-:W-:-:S04]  /*1510*/  @P0 SHF.R.U32.HI R3, RZ, 0x1f, R0 ;  /* 0x0000001fff030819 */ /* 0x000fc80000011600 */
[----:B------:R-:W-:Y:S02]  /*1520*/  @P0 LEA.HI.SX32 R2, R0, R3, 0x1b ;  /* 0x0000000300020211 */ /* 0x000fe400078fdaff */
[----:B------:R-:W-:Y:S02]  /*1530*/  PLOP3.LUT P0, PT, PT, PT, PT, 0x80, 0x0 ;  /* 0x000000000000781c */ /* 0x000fe40003f0f070 */
[----:B------:R-:W-:-:S13]  /*1540*/  ISETP.GT.AND P1, PT, R2, R116, PT ;  /* 0x000000740200720c */ /* 0x000fda0003f24270 */
[----:B0-----:R-:W-:Y:S05]  /*1550*/  @!P1 BRA `(.L_x_440) ;  /* 0x0000009000e49947 */ /* 0x001fea0003800000 */
[----:B------:R-:W-:Y:S01]  /*1560*/  VIADD R0, R22, 0x24400 ;  /* 0x0002440016007836 */ /* 0x000fe20000000000 */
[----:B------:R-:W-:Y:S04]  /*1570*/  BSSY B6, `(.L_x_441) ;  /* 0x0000013000067945 */ /* 0x000fe80003800000 */
[----:B------:R-:W-:-:S13]  /*1580*/  LOP3.LUT P0, RZ, R0, 0x3ff, RZ, 0xc0, !PT ;  /* 0x000003ff00ff7812 */ /* 0x000fda000780c0ff */
[----:B------:R-:W-:Y:S05]  /*1590*/  @!P0 BRA `(.L_x_442) ;  /* 0x0000000000408947 */ /* 0x000fea0003800000 */
[----:B------:R-:W-:Y:S01]  /*15a0*/  MOV R0, 0x0 ;  /* 0x0000000000007802 */ /* 0x000fe20000000f00 */
[----:B------:R-:W-:Y:S01]  /*15b0*/  ULDC.64 UR4, c[0x4][0xa8] ;  /* 0x01002a0000047ab9 */ /* 0x000fe20000000a00 */
[----:B------:R-:W-:Y:S01]  /*15c0*/  ULDC.64 UR6, c[0x4][0x18] ;  /* 0x0100060000067ab9 */ /* 0x000fe20000000a00 */
[----:B------:R-:W-:Y:S01]  /*15d0*/  IMAD.U32 R4, RZ, RZ, UR4 ;  /* 0x00000004ff047e24 */ /* 0x000fe2000f8e00ff */
[----:B------:R0:W1:Y:S01]  /*15e0*/  LDC.64 R14, c[0x4][R0] ;  /* 0x01000000000e7b82 */ /* 0x0000620000000a00 */
[----:B------:R-:W-:Y:S01]  /*15f0*/  MOV R5, UR5 ;  /* 0x0000000500057c02 */ /* 0x000fe20008000f00 */
[----:B------:R-:W-:Y:S01]  /*1600*/  ULDC.64 UR4, c[0x4][0xb0] ;  /* 0x01002c0000047ab9 */ /* 0x000fe20000000a00 */
[----:B------:R-:W-:Y:S01]  /*1610*/  MOV R10, UR6 ;  /* 0x00000006000a7c02 */ /* 0x000fe20008000f00 */
[----:B------:R-:W-:Y:S01]  /*1620*/  IMAD.U32 R6, RZ, RZ, UR4 ;  /* 0x00000004ff067e24 */ /* 0x000fe2000f8e00ff */
[----:B------:R-:W-:Y:S01]  /*1630*/  MOV R12, 0x1 ;  /* 0x00000001000c7802 */ /* 0x000fe20000000f00 */
[----:B------:R-:W-:-:S02]  /*1640*/  IMAD.U32 R7, RZ, RZ, UR5 ;  /* 0x00000005ff077e24 */ /* 0x000fc4000f8e00ff */
[----:B------:R-:W-:Y:S02]  /*1650*/  IMAD.U32 R11, RZ, RZ, UR7 ;  /* 0x00000007ff0b7e24 */ /* 0x000fe4000f8e00ff */
[----:B------:R-:W-:Y:S02]  /*1660*/  IMAD.MOV.U32 R8, RZ, RZ, 0x70 ;  /* 0x00000070ff087424 */ /* 0x000fe400078e00ff */
[----:B0-----:R-:W-:-:S07]  /*1670*/  IMAD.MOV.U32 R13, RZ, RZ, RZ ;  /* 0x000000ffff0d7224 */ /* 0x001fce00078e00ff */
[----:B------:R-:W-:-:S07]  /*1680*/  LEPC R20, `(.L_x_442) ;  /* 0x000000001014794e */ /* 0x000fce0000000000 */
[----:B-1---5:R-:W-:Y:S05]  /*1690*/  CALL.ABS.NOINC R14 ;  /* 0x000000000e007343 */ /* 0x022fea0003c00000 */
.L_x_442:
[----:B------:R-:W-:Y:S05]  /*16a0*/  BSYNC B6 ;  /* 0x0000000000067941 */ /* 0x000fea0003800000 */
.L_x_441:
[----:B------:R-:W-:Y:S01]  /*16b0*/  VIADD R0, R22, 0x400 ;  /* 0x0000040016007836 */ /* 0x000fe20000000000 */
[----:B------:R-:W-:Y:S04]  /*16c0*/  BSSY B6, `(.L_x_443) ;  /* 0x0000013000067945 */ /* 0x000fe80003800000 */
[----:B------:R-:W-:-:S13]  /*16d0*/  LOP3.LUT P0, RZ, R0, 0x3ff, RZ, 0xc0, !PT ;  /* 0x000003ff00ff7812 */ /* 0x000fda000780c0ff */
[----:B------:R-:W-:Y:S05]  /*16e0*/  @!P0 BRA `(.L_x_444) ;  /* 0x0000000000408947 */ /* 0x000fea0003800000 */
[----:B------:R-:W-:Y:S01]  /*16f0*/  MOV R0, 0x0 ;  /* 0x0000000000007802 */ /* 0x000fe20000000f00 */
[----:B------:R-:W-:Y:S01]  /*1700*/  ULDC.64 UR4, c[0x4][0xa8] ;  /* 0x01002a0000047ab9 */ /* 0x000fe20000000a00 */
[----:B------:R-:W-:Y:S01]  /*1710*/  ULDC.64 UR6, c[0x4][0x18] ;  /* 0x0100060000067ab9 */ /* 0x000fe20000000a00 */
[----:B------:R-:W-:Y:S01]  /*1720*/  MOV R4, UR4 ;  /* 0x0000000400047c02 */ /* 0x000fe20008000f00 */
[----:B------:R0:W1:Y:S01]  /*1730*/  LDC.64 R14, c[0x4][R0] ;  /* 0x01000000000e7b82 */ /* 0x0000620000000a00 */
[----:B------:R-:W-:Y:S01]  /*1740*/  IMAD.U32 R5, RZ, RZ, UR5 ;  /* 0x00000005ff057e24 */ /* 0x000fe2000f8e00ff */
        /* <DEDUP_REMOVED lines=10> */
.L_x_444:
[----:B------:R-:W-:Y:S05]  /*17f0*/  BSYNC B6 ;  /* 0x0000000000067941 */ /* 0x000fea0003800000 */
.L_x_443:
[----:B------:R-:W-:Y:S01]  /*1800*/  ULDC.64 UR4, c[0x0][0x9f8] ;  /* 0x00027e0000047ab9 */ /* 0x000fe20000000a00 */
[----:B------:R-:W0:Y:S01]  /*1810*/  LDC R115, c[0x0][0x3f4] ;  /* 0x0000fd00ff737b82 */ /* 0x000e220000000800 */
[----:B------:R-:W-:Y:S01]  /*1820*/  ISETP.NE.U32.AND P0, PT, RZ, UR4, PT ;  /* 0x00000004ff007c0c */ /* 0x000fe2000bf05070 */
[----:B------:R-:W2:Y:S03]  /*1830*/  LDL R21, [R1+0x50] ;  /* 0x0000500001157983 */ /* 0x000ea60000100800 */
[----:B------:R-:W-:Y:S01]  /*1840*/  ISETP.NE.AND.EX P0, PT, RZ, UR5, PT, P0 ;  /* 0x00000005ff007c0c */ /* 0x000fe2000bf05300 */
[----:B------:R-:W-:Y:S01]  /*1850*/  ULDC.64 UR6, c[0x0][0x208] ;  /* 0x0000820000067ab9 */ /* 0x000fe20000000a00 */
[----:B------:R-:W3:Y:S01]  /*1860*/  LDL R31, [R1+0x54] ;  /* 0x00005400011f7983 */ /* 0x000ee20000100800 */
[----:B------:R-:W1:Y:S08]  /*1870*/  LDC.64 R92, c[0x0][0x408] ;  /* 0x00010200ff5c7b82 */ /* 0x000e700000000a00 */
[----:B------:R-:W4:Y:S02]  /*1880*/  LDC.64 R98, c[0x0][0x3f8] ;  /* 0x0000fe00ff627b82 */ /* 0x000f240000000a00 */
[----:B------:R-:W-:Y:S01]  /*1890*/  @P0 IADD3 R4, P1, R26, UR4, RZ ;  /* 0x000000041a040c10 */ /* 0x000fe2000ff3e0ff */
[----:B------:R-:W-:-:S03]  /*18a0*/  ULDC UR4, c[0x0][0x2f4] ;  /* 0x0000bd0000047ab9 */ /* 0x000fc60000000800 */
[----:B------:R-:W-:Y:S02]  /*18b0*/  @P0 IADD3.X R5, R27, UR5, RZ, P1, !PT ;  /* 0x000000051b050c10 */ /* 0x000fe40008ffe4ff */
[----:B------:R-:W-:-:S03]  /*18c0*/  ISETP.GE.AND P1, PT, R213, UR4, PT ;  /* 0x00000004d5007c0c */ /* 0x000fc6000bf26270 */
[----:B------:R0:W3:Y:S01]  /*18d0*/  @P0 LDG.E R91, desc[UR6][R4.64] ;  /* 0x00000006045b0981 */ /* 0x0000e2000c1e1900 */
[----:B------:R-:W-:Y:S02]  /*18e0*/  ISETP.GE.AND P0, PT, R16, UR4, PT ;  /* 0x0000000410007c0c */ /* 0x000fe4000bf06270 */
[----:B------:R-:W-:Y:S02]  /*18f0*/  SEL R3, RZ, 0xffffffff, P1 ;  /* 0xffffffffff037807 */ /* 0x000fe40000800000 */
[----:B------:R-:W-:Y:S02]  /*1900*/  SEL R0, RZ, 0x1, P0 ;  /* 0x00000001ff007807 */ /* 0x000fe40000000000 */
[----:B------:R-:W-:Y:S02]  /*1910*/  SHF.L.U32 R3, R3, 0x1, RZ ;  /* 0x0000000103037819 */ /* 0x000fe400000006ff */
[----:B------:R-:W-:Y:S02]  /*1920*/  ISETP.GE.AND P2, PT, R18, UR4, PT ;  /* 0x0000000412007c0c */ /* 0x000fe4000bf46270 */
[----:B------:R-:W-:-:S02]  /*1930*/  LOP3.LUT R0, R3, 0x2, R0, 0xe2, !PT ;  /* 0x0000000203007812 */ /* 0x000fc400078ee200 */
[----:B------:R-:W-:Y:S02]  /*1940*/  SEL R3, RZ, 0x4, P2 ;  /* 0x00000004ff037807 */ /* 0x000fe40001000000 */
[----:B0-----:R-:W-:Y:S02]  /*1950*/  ISETP.GE.AND P2, PT, R16, R115, PT ;  /* 0x000000731000720c */ /* 0x001fe40003f46270 */
[----:B------:R-:W-:Y:S02]  /*1960*/  LOP3.LUT R4, R0, R3, RZ, 0xfc, !PT ;  /* 0x0000000300047212 */ /* 0x000fe400078efcff */
[----:B------:R-:W-:Y:S02]  /*1970*/  SHF.R.S32.HI R7, RZ, 0x1f, R219 ;  /* 0x0000001fff077819 */ /* 0x000fe400000114db */
[----:B------:R-:W-:Y:S01]  /*1980*/  SEL R3, R115, RZ, P2 ;  /* 0x000000ff73037207 */ /* 0x000fe20001000000 */
[C---:B------:R-:W-:Y:S01]  /*1990*/  VIADD R33, R219.reuse, 0x40 ;  /* 0x00000040db217836 */ /* 0x040fe20000000000 */
[----:B------:R-:W-:Y:S01]  /*19a0*/  IADD3 R20, R219, 0x40, RZ ;  /* 0x00000040db147810 */ /* 0x000fe20007ffe0ff */
[----:B-1----:R-:W-:-:S02]  /*19b0*/  IMAD R0, R7, R92, RZ ;  /* 0x0000005c07007224 */ /* 0x002fc400078e02ff */
[----:B------:R-:W-:Y:S02]  /*19c0*/  IMAD.IADD R3, R16, 0x1, R3 ;  /* 0x0000000110037824 */ /* 0x000fe400078e0203 */
[----:B----4-:R-:W-:Y:S01]  /*19d0*/  IMAD R6, R7, R98, RZ ;  /* 0x0000006207067224 */ /* 0x010fe200078e02ff */
[----:B------:R-:W-:Y:S01]  /*19e0*/  SHF.L.U32 R33, R33, 0x6, RZ ;  /* 0x0000000621217819 */ /* 0x000fe200000006ff */
[----:B------:R-:W-:Y:S01]  /*19f0*/  IMAD R7, R219, R93, R0 ;  /* 0x0000005ddb077224 */ /* 0x000fe200078e0200 */
[----:B------:R-:W-:Y:S01]  /*1a00*/  SHF.R.S32.HI R0, RZ, 0x1f, R3 ;  /* 0x0000001fff007819 */ /* 0x000fe20000011403 */
[----:B------:R-:W-:Y:S01]  /*1a10*/  IMAD.SHL.U32 R20, R20, 0x40, RZ ;  /* 0x0000004014147824 */ /* 0x000fe200078e00ff */
[----:B------:R-:W-:Y:S02]  /*1a20*/  LOP3.LUT R33, R33, 0x1c0, RZ, 0xc0, !PT ;  /* 0x000001c021217812 */ /* 0x000fe400078ec0ff */
[----:B------:R-:W-:Y:S02]  /*1a30*/  LEA.HI R9, R0, R3, RZ, 0x3 ;  /* 0x0000000300097211 */ /* 0x000fe400078f18ff */
[----:B------:R-:W-:-:S02]  /*1a40*/  LOP3.LUT R20, R20, 0x1c0, RZ, 0xc0, !PT ;  /* 0x000001c014147812 */ /* 0x000fc400078ec0ff */
[----:B------:R-:W-:Y:S02]  /*1a50*/  LOP3.LUT R10, R33, 0x38, R9, 0xf8, !PT ;  /* 0x00000038210a7812 */ /* 0x000fe400078ef809 */
[----:B------:R-:W-:-:S04]  /*1a60*/  SHF.R.U32.HI R20, RZ, 0x3, R20 ;  /* 0x00000003ff147819 */ /* 0x000fc80000011614 */
[----:B------:R-:W-:Y:S02]  /*1a70*/  LOP3.LUT R13, R10, R20, RZ, 0x3c, !PT ;  /* 0x000000140a0d7212 */ /* 0x000fe400078e3cff */
[----:B------:R-:W4:Y:S01]  /*1a80*/  LDL R10, [R1+0x64] ;  /* 0x00006400010a7983 */ /* 0x000f220000100800 */
[----:B------:R-:W-:Y:S02]  /*1a90*/  SHF.R.S32.HI R215, RZ, 0x1f, R214 ;  /* 0x0000001fffd77819 */ /* 0x000fe400000114d6 */
[----:B------:R-:W-:Y:S01]  /*1aa0*/  ISETP.GE.AND P1, PT, R213, R115, PT ;  /* 0x00000073d500720c */ /* 0x000fe20003f26270 */
[C---:B------:R-:W-:Y:S02]  /*1ab0*/  IMAD R5, R219.reuse, R99, R6 ;  /* 0x00000063db057224 */ /* 0x040fe400078e0206 */
[----:B------:R-:W-:Y:S01]  /*1ac0*/  IMAD.WIDE.U32 R100, R219, R98, R16 ;  /* 0x00000062db647225 */ /* 0x000fe200078e0010 */
[----:B------:R-:W-:-:S03]  /*1ad0*/  SEL R6, R115, RZ, P1 ;  /* 0x000000ff73067207 */ /* 0x000fc60000800000 */
[----:B------:R-:W-:Y:S01]  /*1ae0*/  IMAD.WIDE.U32 R102, R219, R98, R214 ;  /* 0x00000062db667225 */ /* 0x000fe200078e00d6 */
[----:B------:R-:W-:-:S03]  /*1af0*/  IADD3 R101, R5, R101, RZ ;  /* 0x0000006505657210 */ /* 0x000fc60007ffe0ff */
[----:B------:R-:W-:Y:S01]  /*1b00*/  IMAD.IADD R103, R103, 0x1, R5 ;  /* 0x0000000167677824 */ /* 0x000fe200078e0205 */
[----:B------:R-:W-:Y:S01]  /*1b10*/  LEA.HI R5, R0, R3, RZ, 0x6 ;  /* 0x0000000300057211 */ /* 0x000fe200078f30ff */
[----:B------:R-:W-:-:S04]  /*1b20*/  IMAD.WIDE.U32 R94, R219, R92, R16 ;  /* 0x0000005cdb5e7225 */ /* 0x000fc800078e0010 */
[----:B------:R-:W-:-:S04]  /*1b30*/  IMAD.WIDE.U32 R96, R219, R92, R214 ;  /* 0x0000005cdb607225 */ /* 0x000fc800078e00d6 */
[----:B------:R-:W-:Y:S02]  /*1b40*/  IMAD.IADD R6, R213, 0x1, R6 ;  /* 0x00000001d5067824 */ /* 0x000fe400078e0206 */
[C---:B------:R-:W-:Y:S02]  /*1b50*/  VIADD R34, R219.reuse, 0x20 ;  /* 0x00000020db227836 */ /* 0x040fe40000000000 */
[----:B------:R-:W-:Y:S01]  /*1b60*/  VIADD R28, R219, 0x20 ;  /* 0x00000020db1c7836 */ /* 0x000fe20000000000 */
[----:B------:R-:W-:Y:S01]  /*1b70*/  IADD3 R95, R7, R95, RZ ;  /* 0x0000005f075f7210 */ /* 0x000fe20007ffe0ff */
[----:B------:R-:W-:Y:S01]  /*1b80*/  IMAD.IADD R97, R97, 0x1, R7 ;  /* 0x0000000161617824 */ /* 0x000fe200078e0207 */
[----:B------:R-:W-:Y:S01]  /*1b90*/  SHF.R.S32.HI R5, RZ, 0x6, R5 ;  /* 0x00000006ff057819 */ /* 0x000fe20000011405 */
[----:B------:R-:W0:Y:S01]  /*1ba0*/  S2R R138, SR_TID.X ;  /* 0x00000000008a7919 */ /* 0x000e220000002100 */
[----:B------:R-:W-:Y:S01]  /*1bb0*/  LOP3.LUT R0, R224, 0x38, R9, 0xf8, !PT ;  /* 0x00000038e0007812 */ /* 0x000fe200078ef809 */
[----:B------:R-:W-:Y:S01]  /*1bc0*/  IMAD.SHL.U32 R34, R34, 0x40, RZ ;  /* 0x0000004022227824 */ /* 0x000fe200078e00ff */
[----:B------:R-:W-:-:S02]  /*1bd0*/  SHF.R.U32.HI R32, RZ, 0x3, R224 ;  /* 0x00000003ff207819 */ /* 0x000fc400000116e0 */
[----:B------:R-:W-:Y:S02]  /*1be0*/  SHF.R.S32.HI R7, RZ, 0x1f, R6 ;  /* 0x0000001fff077819 */ /* 0x000fe40000011406 */
[----:B------:R-:W-:Y:S01]  /*1bf0*/  SHF.L.U32 R28, R28, 0x6, RZ ;  /* 0x000000061c1c7819 */ /* 0x000fe200000006ff */
[----:B------:R-:W-:Y:S01]  /*1c00*/  IMAD R134, R5, 0x1400, R228 ;  /* 0x0000140005867824 */ /* 0x000fe200078e02e4 */
[----:B------:R-:W-:Y:S02]  /*1c10*/  LOP3.LUT R3, R0, R32, RZ, 0x3c, !PT ;  /* 0x0000002000037212 */ /* 0x000fe400078e3cff */
[----:B------:R-:W-:Y:S02]  /*1c20*/  LEA.HI R11, R7, R6, RZ, 0x3 ;  /* 0x00000006070b7211 */ /* 0x000fe400078f18ff */
[----:B------:R-:W-:Y:S02]  /*1c30*/  LOP3.LUT R34, R34, 0x1c0, RZ, 0xc0, !PT ;  /* 0x000001c022227812 */ /* 0x000fe400078ec0ff */
[----:B------:R-:W-:-:S02]  /*1c40*/  LOP3.LUT R28, R28, 0x1c0, RZ, 0xc0, !PT ;  /* 0x000001c01c1c7812 */ /* 0x000fc400078ec0ff */
[----:B------:R-:W-:Y:S01]  /*1c50*/  LEA.HI R6, R7, R6, RZ, 0x6 ;  /* 0x0000000607067211 */ /* 0x000fe200078f30ff */
[----:B------:R-:W-:Y:S01]  /*1c60*/  IMAD.IADD R134, R134, 0x1, R3 ;  /* 0x0000000186867824 */ /* 0x000fe200078e0203 */
[----:B------:R-:W-:Y:S02]  /*1c70*/  LOP3.LUT R8, R34, 0x38, R9, 0xf8, !PT ;  /* 0x0000003822087812 */ /* 0x000fe400078ef809 */
[----:B------:R-:W-:Y:S02]  /*1c80*/  SHF.R.U32.HI R28, RZ, 0x3, R28 ;  /* 0x00000003ff1c7819 */ /* 0x000fe4000001161c */
[----:B------:R-:W-:Y:S02]  /*1c90*/  SHF.R.S32.HI R3, RZ, 0x6, R6 ;  /* 0x00000006ff037819 */ /* 0x000fe40000011406 */
[----:B------:R-:W-:-:S03]  /*1ca0*/  LOP3.LUT R0, R224, 0x38, R11, 0xf8, !PT ;  /* 0x00000038e0007812 */ /* 0x000fc600078ef80b */
[----:B------:R-:W-:Y:S01]  /*1cb0*/  IMAD R133, R3, 0x1400, R228 ;  /* 0x0000140003857824 */ /* 0x000fe200078e02e4 */
[----:B------:R-:W-:Y:S02]  /*1cc0*/  LOP3.LUT R0, R0, R32, RZ, 0x3c, !PT ;  /* 0x0000002000007212 */ /* 0x000fe400078e3cff */
[----:B------:R-:W-:Y:S02]  /*1cd0*/  LOP3.LUT R7, R33, 0x38, R11, 0xf8, !PT ;  /* 0x0000003821077812 */ /* 0x000fe400078ef80b */
[----:B------:R-:W-:Y:S01]  /*1ce0*/  ISETP.GE.AND P0, PT, R19, UR4, PT ;  /* 0x0000000413007c0c */ /* 0x000fe2000bf06270 */
[----:B------:R-:W-:Y:S01]  /*1cf0*/  IMAD.IADD R133, R133, 0x1, R0 ;  /* 0x0000000185857824 */ /* 0x000fe200078e0200 */
[C-C-:B------:R-:W-:Y:S01]  /*1d00*/  SHF.L.U64.HI R106, R92.reuse, 0x5, R93.reuse ;  /* 0x000000055c6a7819 */ /* 0x140fe2000001025d */
[C---:B------:R-:W-:Y:S01]  /*1d10*/  IMAD.SHL.U32 R111, R92.reuse, 0x40, RZ ;  /* 0x000000405c6f7824 */ /* 0x040fe200078e00ff */
[----:B------:R-:W-:Y:S01]  /*1d20*/  SHF.L.U64.HI R110, R92, 0x6, R93 ;  /* 0x000000065c6e7819 */ /* 0x000fe2000001025d */
[----:B-----5:R-:W-:Y:S01]  /*1d30*/  IMAD.WIDE.U32 R96, R136, R92, R96 ;  /* 0x0000005c88607225 */ /* 0x020fe200078e0060 */
[----:B------:R-:W-:-:S03]  /*1d40*/  SHF.L.U32 R107, R92, 0x5, RZ ;  /* 0x000000055c6b7819 */ /* 0x000fc600000006ff */
[----:B------:R-:W-:Y:S01]  /*1d50*/  IMAD.WIDE.U32 R94, R136, R92, R94 ;  /* 0x0000005c885e7225 */ /* 0x000fe200078e005e */
[C-C-:B------:R-:W-:Y:S02]  /*1d60*/  SHF.L.U64.HI R104, R98.reuse, 0x5, R99.reuse ;  /* 0x0000000562687819 */ /* 0x140fe40000010263 */
[----:B------:R-:W-:Y:S01]  /*1d70*/  SHF.L.U64.HI R108, R98, 0x6, R99 ;  /* 0x00000006626c7819 */ /* 0x000fe20000010263 */
[----:B------:R-:W-:-:S04]  /*1d80*/  IMAD.WIDE.U32 R102, R136, R98, R102 ;  /* 0x0000006288667225 */ /* 0x000fc800078e0066 */
[----:B------:R-:W-:Y:S02]  /*1d90*/  IMAD R121, R99, 0x50, RZ ;  /* 0x0000005063797824 */ /* 0x000fe400078e02ff */
[C---:B------:R-:W-:Y:S02]  /*1da0*/  IMAD.SHL.U32 R105, R98.reuse, 0x20, RZ ;  /* 0x0000002062697824 */ /* 0x040fe400078e00ff */
[----:B------:R-:W-:Y:S02]  /*1db0*/  IMAD.SHL.U32 R109, R98, 0x40, RZ ;  /* 0x00000040626d7824 */ /* 0x000fe400078e00ff */
[----:B------:R-:W-:Y:S01]  /*1dc0*/  IMAD.WIDE.U32 R100, R136, R98, R100 ;  /* 0x0000006288647225 */ /* 0x000fe200078e0064 */
[----:B0-----:R-:W-:-:S03]  /*1dd0*/  LEA.HI R138, R138, 0x8, RZ, 0x19 ;  /* 0x000000088a8a7811 */ /* 0x001fc600078fc8ff */
[----:B------:R-:W-:Y:S01]  /*1de0*/  IMAD.IADD R120, R120, 0x1, R25 ;  /* 0x0000000178787824 */ /* 0x000fe200078e0219 */
[----:B------:R-:W-:Y:S01]  /*1df0*/  SHF.L.U32 R115, R115, 0x1, RZ ;  /* 0x0000000173737819 */ /* 0x000fe200000006ff */
[C---:B--2---:R-:W-:Y:S02]  /*1e00*/  IMAD R130, R5.reuse, 0x1400, R21 ;  /* 0x0000140005827824 */ /* 0x044fe400078e0215 */
[----:B---3--:R-:W-:Y:S01]  /*1e10*/  IMAD R132, R5, 0x1400, R31 ;  /* 0x0000140005847824 */ /* 0x008fe200078e021f */
[----:B------:R-:W-:Y:S02]  /*1e20*/  LOP3.LUT R5, R8, R28, RZ, 0x3c, !PT ;  /* 0x0000001c08057212 */ /* 0x000fe400078e3cff */
[----:B------:R-:W-:Y:S02]  /*1e30*/  IADD3 R130, R130, R13, RZ ;  /* 0x0000000d82827210 */ /* 0x000fe40007ffe0ff */
[----:B------:R-:W-:Y:S01]  /*1e40*/  SHF.R.S32.HI R13, RZ, 0x1f, R136 ;  /* 0x0000001fff0d7819 */ /* 0x000fe20000011488 */
[----:B------:R-:W-:Y:S01]  /*1e50*/  IMAD.IADD R132, R132, 0x1, R5 ;  /* 0x0000000184847824 */ /* 0x000fe200078e0205 */
[----:B------:R-:W-:Y:S01]  /*1e60*/  LOP3.LUT R5, R34, 0x38, R11, 0xf8, !PT ;  /* 0x0000003822057812 */ /* 0x000fe200078ef80b */
[----:B------:R-:W-:-:S02]  /*1e70*/  IMAD R129, R3, 0x1400, R21 ;  /* 0x0000140003817824 */ /* 0x000fc400078e0215 */
[----:B------:R-:W-:Y:S01]  /*1e80*/  IMAD R0, R13, R98, RZ ;  /* 0x000000620d007224 */ /* 0x000fe200078e02ff */
[----:B------:R-:W-:Y:S01]  /*1e90*/  LOP3.LUT R8, R7, R20, RZ, 0x3c, !PT ;  /* 0x0000001407087212 */ /* 0x000fe200078e3cff */
[----:B------:R-:W-:Y:S02]  /*1ea0*/  IMAD R13, R13, R92, RZ ;  /* 0x0000005c0d0d7224 */ /* 0x000fe400078e02ff */
[----:B------:R-:W-:Y:S01]  /*1eb0*/  IMAD R131, R3, 0x1400, R31 ;  /* 0x0000140003837824 */ /* 0x000fe200078e021f */
[----:B------:R-:W-:Y:S01]  /*1ec0*/  SEL R3, RZ, 0x8, P0 ;  /* 0x00000008ff037807 */ /* 0x000fe20000000000 */
[C---:B------:R-:W-:Y:S01]  /*1ed0*/  IMAD R13, R136.reuse, R93, R13 ;  /* 0x0000005d880d7224 */ /* 0x040fe200078e020d */
[----:B------:R-:W-:Y:S01]  /*1ee0*/  LOP3.LUT R6, R5, R28, RZ, 0x3c, !PT ;  /* 0x0000001c05067212 */ /* 0x000fe200078e3cff */
[----:B------:R-:W-:Y:S01]  /*1ef0*/  IMAD R5, R93, 0x50, RZ ;  /* 0x000000505d057824 */ /* 0x000fe200078e02ff */
[----:B------:R-:W-:Y:S01]  /*1f00*/  IADD3 R129, R129, R8, RZ ;  /* 0x0000000881817210 */ /* 0x000fe20007ffe0ff */
[----:B------:R-:W-:Y:S01]  /*1f10*/  IMAD R7, R136, R99, R0 ;  /* 0x0000006388077224 */ /* 0x000fe200078e0200 */
[----:B------:R-:W-:Y:S01]  /*1f20*/  LOP3.LUT R26, R4, R3, RZ, 0xfc, !PT ;  /* 0x00000003041a7212 */ /* 0x000fe200078efcff */
[----:B------:R-:W-:Y:S01]  /*1f30*/  IMAD.WIDE.U32 R92, R92, 0x50, RZ ;  /* 0x000000505c5c7825 */ /* 0x000fe200078e00ff */
[----:B------:R-:W-:-:S02]  /*1f40*/  SHF.R.S32.HI R8, RZ, 0x3, R9 ;  /* 0x00000003ff087819 */ /* 0x000fc40000011409 */
[----:B------:R-:W-:Y:S01]  /*1f50*/  LOP3.LUT R9, R9, 0xfffffff8, RZ, 0xc0, !PT ;  /* 0xfffffff809097812 */ /* 0x000fe200078ec0ff */
[----:B------:R-:W-:Y:S01]  /*1f60*/  IMAD.WIDE.U32 R98, R98, 0x50, RZ ;  /* 0x0000005062627825 */ /* 0x000fe200078e00ff */
[----:B------:R-:W-:Y:S02]  /*1f70*/  LOP3.LUT R20, R11, 0xfffffff8, RZ, 0xc0, !PT ;  /* 0xfffffff80b147812 */ /* 0x000fe400078ec0ff */
[----:B------:R-:W-:Y:S01]  /*1f80*/  LOP3.LUT R3, R4, 0x1, RZ, 0xc0, !PT ;  /* 0x0000000104037812 */ /* 0x000fe200078ec0ff */
[----:B------:R-:W-:Y:S01]  /*1f90*/  IMAD.IADD R128, R93, 0x1, R5 ;  /* 0x000000015d807824 */ /* 0x000fe200078e0205 */
[----:B------:R-:W-:Y:S01]  /*1fa0*/  IADD3 R4, R103, R7, RZ ;  /* 0x0000000767047210 */ /* 0x000fe20007ffe0ff */
[----:B------:R-:W-:Y:S01]  /*1fb0*/  IMAD.IADD R131, R131, 0x1, R6 ;  /* 0x0000000183837824 */ /* 0x000fe200078e0206 */
[C---:B------:R-:W-:Y:S01]  /*1fc0*/  LOP3.LUT R21, R26.reuse, 0x2, RZ, 0xc0, !PT ;  /* 0x000000021a157812 */ /* 0x040fe200078ec0ff */
[----:B------:R-:W-:Y:S01]  /*1fd0*/  IMAD.IADD R5, R7, 0x1, R101 ;  /* 0x0000000107057824 */ /* 0x000fe200078e0265 */
[----:B------:R-:W-:Y:S01]  /*1fe0*/  LOP3.LUT R25, R26, 0x4, RZ, 0xc0, !PT ;  /* 0x000000041a197812 */ /* 0x000fe200078ec0ff */
[----:B------:R-:W-:Y:S01]  /*1ff0*/  IMAD.IADD R121, R99, 0x1, R121 ;  /* 0x0000000163797824 */ /* 0x000fe200078e0279 */
[----:B------:R-:W-:Y:S01]  /*2000*/  SHF.R.S32.HI R0, RZ, 0x1f, R30 ;  /* 0x0000001fff007819 */ /* 0x000fe2000001141e */
[----:B------:R-:W-:Y:S01]  /*2010*/  IMAD.IADD R6, R97, 0x1, R13 ;  /* 0x0000000161067824 */ /* 0x000fe200078e020d */
[----:B------:R-:W-:-:S02]  /*2020*/  IADD3 R7, R13, R95, RZ ;  /* 0x0000005f0d077210 */ /* 0x000fc40007ffe0ff */
[----:B------:R-:W-:Y:S02]  /*2030*/  LOP3.LUT R26, R26, 0x8, RZ, 0xc0, !PT ;  /* 0x000000081a1a7812 */ /* 0x000fe400078ec0ff */
[----:B------:R-:W-:Y:S02]  /*2040*/  SHF.R.S32.HI R119, RZ, 0x1f, R91 ;  /* 0x0000001fff777819 */ /* 0x000fe4000001145b */
[----:B------:R-:W-:Y:S02]  /*2050*/  SHF.R.S32.HI R27, RZ, 0x1f, R9 ;  /* 0x0000001fff1b7819 */ /* 0x000fe40000011409 */
[----:B------:R-:W-:Y:S01]  /*2060*/  SHF.R.S32.HI R28, RZ, 0x1f, R20 ;  /* 0x0000001fff1c7819 */ /* 0x000fe20000011414 */
[----:B----4-:R-:W-:Y:S01]  /*2070*/  IMAD R112, R10, 0x20, R219 ;  /* 0x000000200a707824 */ /* 0x010fe200078e02db */
[----:B------:R-:W-:-:S07]  /*2080*/  SHF.R.S32.HI R10, RZ, 0x3, R11 ;  /* 0x00000003ff0a7819 */ /* 0x000fce000001140b */
.L_x_561:
[----:B------:R-:W0:Y:S01]  /*2090*/  LDC R84, c[0x0][0x430] ;  /* 0x00010c00ff547b82 */ /* 0x000e220000000800 */
[----:B------:R-:W-:Y:S01]  /*20a0*/  VIADD R2, R2, 0xffffffff ;  /* 0xffffffff02027836 */ /* 0x000fe20000000000 */
[----:B----4-:R-:W-:Y:S01]  /*20b0*/  MOV R31, RZ ;  /* 0x000000ff001f7202 */ /* 0x010fe20000000f00 */
[----:B------:R-:W-:Y:S01]  /*20c0*/  ULDC.64 UR4, c[0x0][0x208] ;  /* 0x0000820000047ab9 */ /* 0x000fe20000000a00 */
[----:B------:R-:W-:Y:S01]  /*20d0*/  SHF.R.U32.HI R32, RZ, 0x3, R224 ;  /* 0x00000003ff207819 */ /* 0x000fe200000116e0 */
[----:B------:R-:W-:-:S03]  /*20e0*/  IMAD R11, R2, 0x50, R112 ;  /* 0x00000050020b7824 */ /* 0x000fc600078e0270 */
[----:B------:R-:W1:Y:S01]  /*20f0*/  LDC R114, c[0x0][0x3f4] ;  /* 0x0000fd00ff727b82 */ /* 0x000e620000000800 */
[----:B------:R-:W-:Y:S01]  /*2100*/  IMAD.IADD R33, R120, 0x1, R11 ;  /* 0x0000000178217824 */ /* 0x000fe200078e020b */
[----:B------:R-:W-:-:S04]  /*2110*/  ISETP.GE.AND P0, PT, R11, R24, PT ;  /* 0x000000180b00720c */ /* 0x000fc80003f06270 */
[----:B------:R-:W-:Y:S02]  /*2120*/  ISETP.GT.OR P0, PT, R112, 0x4f, P0 ;  /* 0x0000004f7000780c */ /* 0x000fe40000704670 */
[----:B------:R-:W-:Y:S02]  /*2130*/  MOV R11, R33 ;  /* 0x00000021000b7202 */ /* 0x000fe40000000f00 */
[----:B0-----:R-:W-:-:S09]  /*2140*/  ISETP.NE.AND P3, PT, R84, 0x1, PT ;  /* 0x000000015400780c */ /* 0x001fd20003f65270 */
[----:B------:R-:W0:Y:S08]  /*2150*/  @!P0 LDC.64 R14, c[0x0][0x428] ;  /* 0x00010a00ff0e8b82 */ /* 0x000e300000000a00 */
[----:B--2---:R-:W2:Y:S08]  /*2160*/  @!P0 LDC.64 R34, c[0x0][0x418] ;  /* 0x00010600ff228b82 */ /* 0x004eb00000000a00 */
[----:B---3--:R-:W3:Y:S08]  /*2170*/  @P3 LDC R12, c[0x0][0x434] ;  /* 0x00010d00ff0c3b82 */ /* 0x008ef00000000800 */
[----:B------:R-:W4:Y:S01]  /*2180*/  @P3 LDC R13, c[0x0][0x438] ;  /* 0x00010e00ff0d3b82 */ /* 0x000f220000000800 */
[----:B---3--:R-:W-:-:S05]  /*2190*/  @P3 IMAD.HI.U32 R12, R33, R12, RZ ;  /* 0x0000000c210c3227 */ /* 0x008fca00078e00ff */
[----:B----4-:R-:W-:Y:S01]  /*21a0*/  @P3 SHF.R.U32.HI R11, RZ, R13, R12 ;  /* 0x0000000dff0b3219 */ /* 0x010fe2000001160c */
[----:B0-----:R-:W-:-:S03]  /*21b0*/  @!P0 IMAD R12, R119, R14, RZ ;  /* 0x0000000e770c8224 */ /* 0x001fc600078e02ff */
[--C-:B------:R-:W-:Y:S01]  /*21c0*/  @!P0 SHF.R.S32.HI R13, RZ, 0x1f, R11.reuse ;  /* 0x0000001fff0d8819 */ /* 0x100fe2000001140b */
[----:B------:R-:W-:Y:S02]  /*21d0*/  @!P0 IMAD R15, R91, R15, R12 ;  /* 0x0000000f5b0f8224 */ /* 0x000fe400078e020c */
[----:B------:R-:W-:-:S04]  /*21e0*/  @!P0 IMAD.MOV.U32 R12, RZ, RZ, R11 ;  /* 0x000000ffff0c8224 */ /* 0x000fc800078e000b */
[----:B------:R-:W-:-:S04]  /*21f0*/  @!P0 IMAD.WIDE.U32 R12, R91, R14, R12 ;  /* 0x0000000e5b0c8225 */ /* 0x000fc800078e000c */
[----:B------:R-:W-:Y:S01]  /*2200*/  @!P0 IMAD.IADD R13, R13, 0x1, R15 ;  /* 0x000000010d0d8824 */ /* 0x000fe200078e020f */
[----:B--2---:R-:W-:-:S04]  /*2210*/  @!P0 LEA R14, P3, R12, R34, 0x2 ;  /* 0x000000220c0e8211 */ /* 0x004fc800078610ff */
[----:B------:R-:W-:Y:S02]  /*2220*/  @!P0 LEA.HI.X R15, R12, R35, R13, 0x2, P3 ;  /* 0x000000230c0f8211 */ /* 0x000fe400018f140d */
[----:B------:R-:W-:-:S03]  /*2230*/  LOP3.LUT R13, R224, 0x38, R16, 0xf8, !PT ;  /* 0x00000038e00d7812 */ /* 0x000fc600078ef810 */
[----:B------:R0:W5:Y:S01]  /*2240*/  @!P0 LDG.E R31, desc[UR4][R14.64] ;  /* 0x000000040e1f8981 */ /* 0x000162000c1e1900 */
[----:B-1----:R-:W-:Y:S01]  /*2250*/  ISETP.GE.AND P0, PT, R114, 0x1, PT ;  /* 0x000000017200780c */ /* 0x002fe20003f06270 */
[----:B------:R-:W-:Y:S01]  /*2260*/  IMAD.MOV R11, RZ, RZ, -R11 ;  /* 0x000000ffff0b7224 */ /* 0x000fe200078e0a0b */
[----:B------:R-:W-:Y:S01]  /*2270*/  LOP3.LUT R13, R228, R13, R32, 0xf6, !PT ;  /* 0x0000000de40d7212 */ /* 0x000fe200078ef620 */
[----:B------:R-:W-:Y:S05]  /*2280*/  YIELD ;  /* 0x0000000000007946 */ /* 0x000fea0003800000 */
[----:B------:R-:W-:Y:S01]  /*2290*/  IMAD R85, R212, 0x5000, R13 ;  /* 0x00005000d4557824 */ /* 0x000fe200078e020d */
[----:B------:R-:W-:Y:S01]  /*22a0*/  ISETP.GT.AND P3, PT, R2, R116, PT ;  /* 0x000000740200720c */ /* 0x000fe20003f64270 */
[----:B------:R-:W-:Y:S01]  /*22b0*/  BSSY B0, `(.L_x_445) ;  /* 0x00007d6000007945 */ /* 0x000fe20003800000 */
[----:B------:R-:W-:-:S02]  /*22c0*/  IMAD R84, R84, R11, R33 ;  /* 0x0000000b54547224 */ /* 0x000fc400078e0221 */
[----:B------:R-:W-:Y:S01]  /*22d0*/  P2R R113, PR, RZ, 0x8 ;  /* 0x00000008ff717803 */ /* 0x000fe20000000000 */
[----:B------:R-:W-:Y:S01]  /*22e0*/  IMAD R85, R85, 0x2, R22 ;  /* 0x0000000255557824 */ /* 0x000fe200078e0216 */
[----:B0-----:R-:W-:Y:S07]  /*22f0*/  @!P0 BRA `(.L_x_446) ;  /* 0x00000074005c8947 */ /* 0x001fee0003800000 */
[----:B------:R-:W-:Y:S01]  /*2300*/  SHF.R.S32.HI R86, RZ, 0x1f, R84 ;  /* 0x0000001fff567819 */ /* 0x000fe20000011454 */
[----:B------:R-:W-:Y:S01]  /*2310*/  ULDC.64 UR4, c[0x0][0x300] ;  /* 0x0000c00000047ab9 */ /* 0x000fe20000000a00 */
[----:B-----5:R-:W-:Y:S01]  /*2320*/  SHF.R.S32.HI R87, RZ, 0x1f, R31 ;  /* 0x0000001fff577819 */ /* 0x020fe2000001141f */
[----:B------:R-:W-:Y:S01]  /*2330*/  IMAD.WIDE.U32 R12, R84, UR4, RZ ;  /* 0x00000004540c7c25 */ /* 0x000fe2000f8e00ff */
[----:B------:R-:W-:Y:S02]  /*2340*/  ULDC.U8 UR6, c[0x0][0x410] ;  /* 0x0001040000067ab9 */ /* 0x000fe40000000000 */
[----:B------:R-:W-:Y:S01]  /*2350*/  ISETP.NE.AND P0, PT, RZ, UR6, PT ;  /* 0x00000006ff007c0c */ /* 0x000fe2000bf05270 */
[----:B------:R-:W-:Y:S02]  /*2360*/  IMAD R11, R86, UR4, RZ ;  /* 0x00000004560b7c24 */ /* 0x000fe4000f8e02ff */
[----:B------:R-:W-:Y:S02]  /*2370*/  IMAD R88, R2, -0x50, R24 ;  /* 0xffffffb002587824 */ /* 0x000fe400078e0218 */
[----:B------:R-:W-:Y:S01]  /*2380*/  IMAD R11, R84, UR5, R11 ;  /* 0x00000005540b7c24 */ /* 0x000fe2000f8e020b */
[----:B------:R-:W-:-:S02]  /*2390*/  ULDC.64 UR4, c[0x0][0x310] ;  /* 0x0000c40000047ab9 */ /* 0x000fc40000000a00 */
[----:B------:R-:W-:Y:S01]  /*23a0*/  IMAD R14, R87, UR4, RZ ;  /* 0x00000004570e7c24 */ /* 0x000fe2000f8e02ff */
[----:B------:R-:W-:Y:S02]  /*23b0*/  VIMNMX R88, R88, 0x50, PT ;  /* 0x0000005058587848 */ /* 0x000fe40003fe0100 */
[----:B------:R-:W-:Y:S01]  /*23c0*/  IADD3 R13, R13, R11, RZ ;  /* 0x0000000b0d0d7210 */ /* 0x000fe20007ffe0ff */
[C---:B------:R-:W-:Y:S01]  /*23d0*/  IMAD R15, R31.reuse, UR5, R14 ;  /* 0x000000051f0f7c24 */ /* 0x040fe2000f8e020e */
[----:B------:R-:W-:Y:S01]  /*23e0*/  SHF.R.S32.HI R11, RZ, 0x1f, R2 ;  /* 0x0000001fff0b7819 */ /* 0x000fe20000011402 */
[----:B------:R-:W-:Y:S02]  /*23f0*/  IMAD R14, R128, R2, RZ ;  /* 0x00000002800e7224 */ /* 0x000fe400078e02ff */
[----:B------:R-:W-:Y:S01]  /*2400*/  IMAD.WIDE.U32 R32, R31, UR4, R12 ;  /* 0x000000041f207c25 */ /* 0x000fe2000f8e000c */
[----:B------:R-:W-:-:S03]  /*2410*/  ULDC.64 UR4, c[0x0][0x308] ;  /* 0x0000c20000047ab9 */ /* 0x000fc60000000a00 */
[----:B------:R-:W-:Y:S02]  /*2420*/  IMAD.IADD R33, R33, 0x1, R15 ;  /* 0x0000000121217824 */ /* 0x000fe400078e020f */
[----:B------:R-:W-:Y:S02]  /*2430*/  IMAD R13, R0, UR4, RZ ;  /* 0x00000004000d7c24 */ /* 0x000fe4000f8e02ff */
[----:B------:R-:W-:-:S04]  /*2440*/  IMAD.WIDE.U32 R32, R30, UR4, R32 ;  /* 0x000000041e207c25 */ /* 0x000fc8000f8e0020 */
[----:B------:R-:W-:Y:S01]  /*2450*/  IMAD R13, R30, UR5, R13 ;  /* 0x000000051e0d7c24 */ /* 0x000fe2000f8e020d */
[----:B------:R-:W-:Y:S01]  /*2460*/  ULDC.64 UR4, c[0x0][0x2e8] ;  /* 0x0000ba0000047ab9 */ /* 0x000fe20000000a00 */
[----:B------:R-:W-:Y:S01]  /*2470*/  IMAD R12, R121, R2, RZ ;  /* 0x00000002790c7224 */ /* 0x000fe200078e02ff */
[C---:B------:R-:W-:Y:S01]  /*2480*/  LEA R118, P3, R32.reuse, UR4, 0x1 ;  /* 0x0000000420767c11 */ /* 0x040fe2000f8608ff */
[----:B------:R-:W-:Y:S02]  /*2490*/  IMAD.IADD R117, R33, 0x1, R13 ;  /* 0x0000000121757824 */ /* 0x000fe400078e020d */
[C---:B------:R-:W-:Y:S02]  /*24a0*/  IMAD R37, R11.reuse, R92, R14 ;  /* 0x0000005c0b257224 */ /* 0x040fe400078e020e */
[----:B------:R-:W-:Y:S01]  /*24b0*/  IMAD R35, R11, R98, R12 ;  /* 0x000000620b237224 */ /* 0x000fe200078e020c */
[----:B------:R-:W-:Y:S01]  /*24c0*/  LEA.HI.X R117, R32, UR5, R117, 0x1, P3 ;  /* 0x0000000520757c11 */ /* 0x000fe200098f0c75 */
[----:B------:R-:W-:-:S04]  /*24d0*/  IMAD.WIDE.U32 R14, R98, R2, RZ ;  /* 0x00000002620e7225 */ /* 0x000fc800078e00ff */
[----:B------:R-:W-:Y:S01]  /*24e0*/  IMAD.WIDE.U32 R12, R92, R2, RZ ;  /* 0x000000025c0c7225 */ /* 0x000fe200078e00ff */
[----:B------:R-:W-:-:S03]  /*24f0*/  IADD3 R11, R15, R35, RZ ;  /* 0x000000230f0b7210 */ /* 0x000fc60007ffe0ff */
[----:B------:R-:W-:Y:S01]  /*2500*/  IMAD.IADD R80, R13, 0x1, R37 ;  /* 0x000000010d507824 */ /* 0x000fe200078e0225 */
[----:B------:R-:W-:Y:S06]  /*2510*/  @!P0 BRA `(.L_x_447) ;  /* 0x0000003400cc8947 */ /* 0x000fec0003800000 */
[C---:B------:R-:W-:Y:S01]  /*2520*/  ISETP.GE.AND P3, PT, R219.reuse, R88, PT ;  /* 0x00000058db00720c */ /* 0x040fe20003f66270 */
[----:B------:R-:W-:Y:S01]  /*2530*/  BSSY B1, `(.L_x_448) ;  /* 0x000002b000017945 */ /* 0x000fe20003800000 */
[----:B------:R-:W-:Y:S01]  /*2540*/  VIADD R37, R219, 0x20 ;  /* 0x00000020db257836 */ /* 0x000fe20000000000 */
        /* <DEDUP_REMOVED lines=9> */
[----:B------:R-:W-:Y:S06]  /*25e0*/  @P3 BRA `(.L_x_449) ;  /* 0x00000000007c3947 */ /* 0x000fec0003800000 */
[----:B------:R-:W-:Y:S01]  /*25f0*/  IADD3 R33, P0, R102, R14, RZ ;  /* 0x0000000e66217210 */ /* 0x000fe20007f1e0ff */
[----:B------:R-:W-:Y:S01]  /*2600*/  ULDC.64 UR4, c[0x0][0x3e8] ;  /* 0x0000fa0000047ab9 */ /* 0x000fe20000000a00 */
[----:B------:R-:W-:Y:S02]  /*2610*/  IADD3 R35, P4, R96, R12, RZ ;  /* 0x0000000c60237210 */ /* 0x000fe40007f9e0ff */
[----:B------:R-:W-:Y:S02]  /*2620*/  CS2R R76, SRZ ;  /* 0x00000000004c7805 */ /* 0x000fe4000001ff00 */
[----:B------:R-:W-:Y:S02]  /*2630*/  IADD3.X R34, R11, R4, RZ, P0, !PT ;  /* 0x000000040b227210 */ /* 0x000fe400007fe4ff */
[----:B------:R-:W-:Y:S02]  /*2640*/  CS2R R78, SRZ ;  /* 0x00000000004e7805 */ /* 0x000fe4000001ff00 */
[C---:B------:R-:W-:Y:S01]  /*2650*/  LEA R32, P0, R33.reuse, UR4, 0x1 ;  /* 0x0000000421207c11 */ /* 0x040fe2000f8008ff */
[----:B------:R-:W-:Y:S01]  /*2660*/  IMAD.X R36, R80, 0x1, R6, P4 ;  /* 0x0000000150247824 */ /* 0x000fe200020e0606 */
[-C--:B------:R-:W-:Y:S01]  /*2670*/  ISETP.GE.AND P5, PT, R214, R114.reuse, PT ;  /* 0x00000072d600720c */ /* 0x080fe20003fa6270 */
[----:B------:R-:W-:Y:S01]  /*2680*/  ULDC.64 UR6, c[0x0][0x208] ;  /* 0x0000820000067ab9 */ /* 0x000fe20000000a00 */
[----:B------:R-:W-:Y:S01]  /*2690*/  LEA.HI.X R33, R33, UR5, R34, 0x1, P0 ;  /* 0x0000000521217c11 */ /* 0x000fe200080f0c22 */
[----:B------:R-:W-:Y:S01]  /*26a0*/  ULDC.64 UR4, c[0x0][0x400] ;  /* 0x0001000000047ab9 */ /* 0x000fe20000000a00 */
[----:B------:R-:W-:-:S02]  /*26b0*/  ISETP.GE.AND P4, PT, R221, R114, PT ;  /* 0x00000072dd00720c */ /* 0x000fc40003f86270 */
[----:B------:R-:W-:-:S04]  /*26c0*/  LEA R34, P0, R35, UR4, 0x1 ;  /* 0x0000000423227c11 */ /* 0x000fc8000f8008ff */
[----:B------:R-:W-:Y:S02]  /*26d0*/  LEA.HI.X R35, R35, UR5, R36, 0x1, P0 ;  /* 0x0000000523237c11 */ /* 0x000fe400080f0c24 */
[-C--:B------:R-:W-:Y:S01]  /*26e0*/  ISETP.GE.AND P0, PT, R220, R114.reuse, PT ;  /* 0x00000072dc00720c */ /* 0x080fe20003f06270 */
[----:B------:R0:W5:Y:S04]  /*26f0*/  @!P5 LDG.E.64 R76, desc[UR6][R32.64] ;  /* 0x00000006204cd981 */ /* 0x000168000c1e1b00 */
[----:B------:R0:W5:Y:S01]  /*2700*/  @!P5 LDG.E.64 R78, desc[UR6][R34.64] ;  /* 0x00000006224ed981 */ /* 0x000162000c1e1b00 */
[----:B------:R-:W-:Y:S02]  /*2710*/  ISETP.GE.AND P5, PT, R222, R114, PT ;  /* 0x00000072de00720c */ /* 0x000fe40003fa6270 */
[----:B------:R-:W-:-:S02]  /*2720*/  CS2R R72, SRZ ;  /* 0x0000000000487805 */ /* 0x000fc4000001ff00 */
[----:B------:R-:W-:Y:S02]  /*2730*/  CS2R R68, SRZ ;  /* 0x0000000000447805 */ /* 0x000fe4000001ff00 */
[----:B------:R-:W-:Y:S02]  /*2740*/  CS2R R64, SRZ ;  /* 0x0000000000407805 */ /* 0x000fe4000001ff00 */
[----:B------:R-:W-:Y:S02]  /*2750*/  CS2R R74, SRZ ;  /* 0x00000000004a7805 */ /* 0x000fe4000001ff00 */
[----:B------:R-:W-:Y:S02]  /*2760*/  CS2R R70, SRZ ;  /* 0x0000000000467805 */ /* 0x000fe4000001ff00 */
[----:B------:R-:W-:Y:S01]  /*2770*/  CS2R R66, SRZ ;  /* 0x0000000000427805 */ /* 0x000fe2000001ff00 */
[----:B------:R0:W5:Y:S04]  /*2780*/  @!P4 LDG.E.64 R72, desc[UR6][R32.64+0x40] ;  /* 0x000040062048c981 */ /* 0x000168000c1e1b00 */
[----:B------:R0:W5:Y:S04]  /*2790*/  @!P0 LDG.E.64 R68, desc[UR6][R32.64+0x80] ;  /* 0x0000800620448981 */ /* 0x000168000c1e1b00 */
[----:B------:R0:W5:Y:S04]  /*27a0*/  @!P5 LDG.E.64 R64, desc[UR6][R32.64+0xc0] ;  /* 0x0000c0062040d981 */ /* 0x000168000c1e1b00 */
[----:B------:R0:W5:Y:S04]  /*27b0*/  @!P4 LDG.E.64 R74, desc[UR6][R34.64+0x40] ;  /* 0x00004006224ac981 */ /* 0x000168000c1e1b00 */
[----:B------:R0:W5:Y:S04]  /*27c0*/  @!P0 LDG.E.64 R70, desc[UR6][R34.64+0x80] ;  /* 0x0000800622468981 */ /* 0x000168000c1e1b00 */
[----:B------:R0:W5:Y:S02]  /*27d0*/  @!P5 LDG.E.64 R66, desc[UR6][R34.64+0xc0] ;  /* 0x0000c0062242d981 */ /* 0x000164000c1e1b00 */
.L_x_449:
[----:B------:R-:W-:Y:S05]  /*27e0*/  BSYNC B1 ;  /* 0x0000000000017941 */ /* 0x000fea0003800000 */
.L_x_448:
[----:B0----5:R-:W-:Y:S01]  /*27f0*/  IMAD.MOV.U32 R32, RZ, RZ, R64 ;  /* 0x000000ffff207224 */ /* 0x021fe200078e0040 */
[----:B------:R-:W-:Y:S01]  /*2800*/  MOV R33, R65 ;  /* 0x0000004100217202 */ /* 0x000fe20000000f00 */
[----:B------:R-:W-:Y:S01]  /*2810*/  IMAD.MOV.U32 R34, RZ, RZ, R68 ;  /* 0x000000ffff227224 */ /* 0x000fe200078e0044 */
[----:B------:R-:W-:Y:S01]  /*2820*/  ISETP.GE.AND P4, PT, R37, R88, PT ;  /* 0x000000582500720c */ /* 0x000fe20003f86270 */
[----:B------:R-:W-:Y:S01]  /*2830*/  IMAD.MOV.U32 R35, RZ, RZ, R69 ;  /* 0x000000ffff237224 */ /* 0x000fe200078e0045 */
[----:B------:R-:W-:Y:S01]  /*2840*/  PRMT R144, R32, 0x5410, R33 ;  /* 0x0000541020907816 */ /* 0x000fe20000000021 */
[----:B------:R-:W-:Y:S01]  /*2850*/  IMAD.MOV.U32 R33, RZ, RZ, R73 ;  /* 0x000000ffff217224 */ /* 0x000fe200078e0049 */
[----:B------:R-:W-:Y:S01]  /*2860*/  PRMT R148, R34, 0x7610, R148 ;  /* 0x0000761022947816 */ /* 0x000fe20000000094 */
[----:B------:R-:W-:Y:S01]  /*2870*/  IMAD.MOV.U32 R34, RZ, RZ, R76 ;  /* 0x000000ffff227224 */ /* 0x000fe200078e004c */
[----:B------:R-:W-:Y:S01]  /*2880*/  PRMT R150, R150, 0x5410, R35 ;  /* 0x0000541096967816 */ /* 0x000fe20000000023 */
[----:B------:R-:W-:Y:S01]  /*2890*/  BSSY B1, `(.L_x_450) ;  /* 0x0000038000017945 */ /* 0x000fe20003800000 */
[----:B------:R-:W-:-:S02]  /*28a0*/  MOV R32, R72 ;  /* 0x0000004800207202 */ /* 0x000fc40000000f00 */
[----:B------:R-:W-:Y:S02]  /*28b0*/  CS2R R52, SRZ ;  /* 0x0000000000347805 */ /* 0x000fe4000001ff00 */
[----:B------:R-:W-:Y:S02]  /*28c0*/  MOV R35, R77 ;  /* 0x0000004d00237202 */ /* 0x000fe40000000f00 */
[----:B------:R-:W-:Y:S02]  /*28d0*/  CS2R R56, SRZ ;  /* 0x0000000000387805 */ /* 0x000fe4000001ff00 */
[----:B------:R-:W-:Y:S01]  /*28e0*/  PRMT R157, R32, 0x5410, R33 ;  /* 0x00005410209d7816 */ /* 0x000fe20000000021 */
[----:B------:R-:W-:Y:S01]  /*28f0*/  IMAD.MOV.U32 R32, RZ, RZ, R66 ;  /* 0x000000ffff207224 */ /* 0x000fe200078e0042 */
[----:B------:R-:W-:Y:S01]  /*2900*/  PRMT R155, R34, 0x5410, R35 ;  /* 0x00005410229b7816 */ /* 0x000fe20000000023 */
[----:B------:R-:W-:Y:S01]  /*2910*/  IMAD.MOV.U32 R33, RZ, RZ, R67 ;  /* 0x000000ffff217224 */ /* 0x000fe200078e0043 */
[----:B------:R-:W-:Y:S01]  /*2920*/  MOV R34, R70 ;  /* 0x0000004600227202 */ /* 0x000fe20000000f00 */
[----:B------:R-:W-:Y:S01]  /*2930*/  IMAD.MOV.U32 R35, RZ, RZ, R71 ;  /* 0x000000ffff237224 */ /* 0x000fe200078e0047 */
[----:B------:R-:W-:-:S02]  /*2940*/  CS2R R60, SRZ ;  /* 0x00000000003c7805 */ /* 0x000fc4000001ff00 */
[----:B------:R-:W-:Y:S02]  /*2950*/  CS2R R50, SRZ ;  /* 0x0000000000327805 */ /* 0x000fe4000001ff00 */
[----:B------:R-:W-:Y:S01]  /*2960*/  PRMT R145, R32, 0x5410, R33 ;  /* 0x0000541020917816 */ /* 0x000fe20000000021 */
[----:B------:R-:W-:Y:S01]  /*2970*/  IMAD.MOV.U32 R32, RZ, RZ, R74 ;  /* 0x000000ffff207224 */ /* 0x000fe200078e004a */
[----:B------:R-:W-:Y:S01]  /*2980*/  PRMT R158, R34, 0x5410, R35 ;  /* 0x00005410229e7816 */ /* 0x000fe20000000023 */
[----:B------:R-:W-:Y:S01]  /*2990*/  IMAD.MOV.U32 R34, RZ, RZ, R78 ;  /* 0x000000ffff227224 */ /* 0x000fe200078e004e */
[----:B------:R-:W-:Y:S01]  /*29a0*/  MOV R33, R75 ;  /* 0x0000004b00217202 */ /* 0x000fe20000000f00 */
[----:B------:R-:W-:Y:S01]  /*29b0*/  IMAD.MOV.U32 R35, RZ, RZ, R79 ;  /* 0x000000ffff237224 */ /* 0x000fe200078e004f */
[----:B------:R-:W-:Y:S02]  /*29c0*/  CS2R R54, SRZ ;  /* 0x0000000000367805 */ /* 0x000fe4000001ff00 */
[----:B------:R-:W-:-:S02]  /*29d0*/  CS2R R58, SRZ ;  /* 0x00000000003a7805 */ /* 0x000fc4000001ff00 */
[----:B------:R-:W-:Y:S02]  /*29e0*/  PRMT R159, R32, 0x5410, R33 ;  /* 0x00005410209f7816 */ /* 0x000fe40000000021 */
[----:B------:R-:W-:Y:S02]  /*29f0*/  CS2R R62, SRZ ;  /* 0x00000000003e7805 */ /* 0x000fe4000001ff00 */
[----:B------:R-:W-:Y:S01]  /*2a00*/  PRMT R160, R34, 0x5410, R35 ;  /* 0x0000541022a07816 */ /* 0x000fe20000000023 */
[----:B------:R-:W-:Y:S06]  /*2a10*/  @P4 BRA `(.L_x_451) ;  /* 0x00000000007c4947 */ /* 0x000fec0003800000 */
[----:B------:R-:W-:Y:S01]  /*2a20*/  IADD3 R33, P0, P5, R102, R14, R105 ;  /* 0x0000000e66217210 */ /* 0x000fe20007d1e069 */
[----:B------:R-:W-:Y:S01]  /*2a30*/  ULDC.64 UR4, c[0x0][0x3e8] ;  /* 0x0000fa0000047ab9 */ /* 0x000fe20000000a00 */
[----:B------:R-:W-:Y:S01]  /*2a40*/  ULDC.64 UR6, c[0x0][0x400] ;  /* 0x0001000000067ab9 */ /* 0x000fe20000000a00 */
[----:B------:R-:W-:Y:S02]  /*2a50*/  CS2R R60, SRZ ;  /* 0x00000000003c7805 */ /* 0x000fe4000001ff00 */
[----:B------:R-:W-:Y:S02]  /*2a60*/  IADD3.X R38, R4, R11, R104, P0, P5 ;  /* 0x0000000b04267210 */ /* 0x000fe400007ea468 */
[----:B------:R-:W-:Y:S02]  /*2a70*/  CS2R R56, SRZ ;  /* 0x0000000000387805 */ /* 0x000fe4000001ff00 */
[----:B------:R-:W-:Y:S02]  /*2a80*/  IADD3 R35, P0, P5, R96, R12, R107 ;  /* 0x0000000c60237210 */ /* 0x000fe40007d1e06b */
[----:B------:R-:W-:-:S02]  /*2a90*/  CS2R R62, SRZ ;  /* 0x00000000003e7805 */ /* 0x000fc4000001ff00 */
[----:B------:R-:W-:Y:S01]  /*2aa0*/  CS2R R58, SRZ ;  /* 0x00000000003a7805 */ /* 0x000fe2000001ff00 */
[----:B------:R-:W-:Y:S01]  /*2ab0*/  ULDC.64 UR8, c[0x0][0x208] ;  /* 0x0000820000087ab9 */ /* 0x000fe20000000a00 */
[----:B------:R-:W-:Y:S02]  /*2ac0*/  IADD3.X R36, R6, R80, R106, P0, P5 ;  /* 0x0000005006247210 */ /* 0x000fe400007ea46a */
[----:B------:R-:W-:Y:S02]  /*2ad0*/  LEA R32, P0, R33, UR4, 0x1 ;  /* 0x0000000421207c11 */ /* 0x000fe4000f8008ff */
[----:B------:R-:W-:Y:S02]  /*2ae0*/  LEA R34, P5, R35, UR6, 0x1 ;  /* 0x0000000623227c11 */ /* 0x000fe4000f8a08ff */
[----:B------:R-:W-:Y:S02]  /*2af0*/  LEA.HI.X R33, R33, UR5, R38, 0x1, P0 ;  /* 0x0000000521217c11 */ /* 0x000fe400080f0c26 */
[----:B------:R-:W-:-:S02]  /*2b00*/  LEA.HI.X R35, R35, UR7, R36, 0x1, P5 ;  /* 0x0000000723237c11 */ /* 0x000fc4000a8f0c24 */
[-C--:B------:R-:W-:Y:S02]  /*2b10*/  ISETP.GE.AND P0, PT, R214, R114.reuse, PT ;  /* 0x00000072d600720c */ /* 0x080fe40003f06270 */
[----:B------:R-:W-:Y:S02]  /*2b20*/  ISETP.GE.AND P5, PT, R221, R114, PT ;  /* 0x00000072dd00720c */ /* 0x000fe40003fa6270 */
[----:B------:R-:W-:Y:S02]  /*2b30*/  CS2R R52, SRZ ;  /* 0x0000000000347805 */ /* 0x000fe4000001ff00 */
[----:B------:R-:W-:Y:S02]  /*2b40*/  CS2R R48, SRZ ;  /* 0x0000000000307805 */ /* 0x000fe4000001ff00 */
[----:B------:R-:W-:-:S05]  /*2b50*/  CS2R R54, SRZ ;  /* 0x0000000000367805 */ /* 0x000fca000001ff00 */
[----:B------:R0:W5:Y:S04]  /*2b60*/  @!P0 LDG.E.64 R60, desc[UR8][R32.64] ;  /* 0x00000008203c8981 */ /* 0x000168000c1e1b00 */
[----:B------:R0:W5:Y:S01]  /*2b70*/  @!P0 LDG.E.64 R62, desc[UR8][R34.64] ;  /* 0x00000008223e8981 */ /* 0x000162000c1e1b00 */
[----:B------:R-:W-:-:S03]  /*2b80*/  ISETP.GE.AND P0, PT, R220, R114, PT ;  /* 0x00000072dc00720c */ /* 0x000fc60003f06270 */
[----:B------:R0:W5:Y:S04]  /*2b90*/  @!P5 LDG.E.64 R56, desc[UR8][R32.64+0x40] ;  /* 0x000040082038d981 */ /* 0x000168000c1e1b00 */
[----:B------:R0:W5:Y:S01]  /*2ba0*/  @!P5 LDG.E.64 R58, desc[UR8][R34.64+0x40] ;  /* 0x00004008223ad981 */ /* 0x000162000c1e1b00 */
[----:B------:R-:W-:Y:S02]  /*2bb0*/  ISETP.GE.AND P5, PT, R222, R114, PT ;  /* 0x00000072de00720c */ /* 0x000fe40003fa6270 */
[----:B------:R-:W-:-:S03]  /*2bc0*/  CS2R R50, SRZ ;  /* 0x0000000000327805 */ /* 0x000fc6000001ff00 */
[----:B------:R0:W5:Y:S04]  /*2bd0*/  @!P0 LDG.E.64 R52, desc[UR8][R32.64+0x80] ;  /* 0x0000800820348981 */ /* 0x000168000c1e1b00 */
[----:B------:R0:W5:Y:S04]  /*2be0*/  @!P0 LDG.E.64 R54, desc[UR8][R34.64+0x80] ;  /* 0x0000800822368981 */ /* 0x000168000c1e1b00 */
[----:B------:R0:W5:Y:S04]  /*2bf0*/  @!P5 LDG.E.64 R48, desc[UR8][R32.64+0xc0] ;  /* 0x0000c0082030d981 */ /* 0x000168000c1e1b00 */
[----:B------:R0:W5:Y:S02]  /*2c00*/  @!P5 LDG.E.64 R50, desc[UR8][R34.64+0xc0] ;  /* 0x0000c0082232d981 */ /* 0x000164000c1e1b00 */
.L_x_451:
[----:B------:R-:W-:Y:S05]  /*2c10*/  BSYNC B1 ;  /* 0x0000000000017941 */ /* 0x000fea0003800000 */
.L_x_450:
[----:B0-----:R-:W-:Y:S01]  /*2c20*/  IADD3 R32, R219, 0x40, RZ ;  /* 0x00000040db207810 */ /* 0x001fe20007ffe0ff */
[----:B------:R-:W-:Y:S01]  /*2c30*/  BSSY B1, `(.L_x_452) ;  /* 0x000002b000017945 */ /* 0x000fe20003800000 */
[----:B------:R-:W-:Y:S02]  /*2c40*/  CS2R R36, SRZ ;  /* 0x0000000000247805 */ /* 0x000fe4000001ff00 */
[----:B------:R-:W-:Y:S02]  /*2c50*/  CS2R R40, SRZ ;  /* 0x0000000000287805 */ /* 0x000fe4000001ff00 */
[----:B------:R-:W-:Y:S02]  /*2c60*/  ISETP.GE.AND P5, PT, R32, R88, PT ;  /* 0x000000582000720c */ /* 0x000fe40003fa6270 */
[----:B------:R-:W-:Y:S02]  /*2c70*/  CS2R R32, SRZ ;  /* 0x0000000000207805 */ /* 0x000fe4000001ff00 */
[----:B------:R-:W-:-:S02]  /*2c80*/  CS2R R44, SRZ ;  /* 0x00000000002c7805 */ /* 0x000fc4000001ff00 */
[----:B------:R-:W-:Y:S02]  /*2c90*/  CS2R R34, SRZ ;  /* 0x0000000000227805 */ /* 0x000fe4000001ff00 */
[----:B------:R-:W-:Y:S02]  /*2ca0*/  CS2R R38, SRZ ;  /* 0x0000000000267805 */ /* 0x000fe4000001ff00 */
[----:B------:R-:W-:Y:S01]  /*2cb0*/  CS2R R42, SRZ ;  /* 0x00000000002a7805 */ /* 0x000fe2000001ff00 */
[----:B-----5:R-:W-:Y:S01]  /*2cc0*/  IMAD.MOV.U32 R81, RZ, RZ, R48 ;  /* 0x000000ffff517224 */ /* 0x020fe200078e0030 */
[----:B------:R-:W-:Y:S01]  /*2cd0*/  CS2R R46, SRZ ;  /* 0x00000000002e7805 */ /* 0x000fe2000001ff00 */
[----:B------:R-:W-:Y:S06]  /*2ce0*/  @P5 BRA `(.L_x_453) ;  /* 0x00000000007c5947 */ /* 0x000fec0003800000 */
[----:B------:R-:W-:Y:S01]  /*2cf0*/  IADD3 R14, P0, P6, R102, R109, R14 ;  /* 0x0000006d660e7210 */ /* 0x000fe20007e1e00e */
[----:B------:R-:W-:Y:S01]  /*2d00*/  ULDC.64 UR4, c[0x0][0x3e8] ;  /* 0x0000fa0000047ab9 */ /* 0x000fe20000000a00 */
[----:B------:R-:W-:Y:S01]  /*2d10*/  ULDC.64 UR6, c[0x0][0x400] ;  /* 0x0001000000067ab9 */ /* 0x000fe20000000a00 */
[----:B------:R-:W-:Y:S02]  /*2d20*/  CS2R R44, SRZ ;  /* 0x00000000002c7805 */ /* 0x000fe4000001ff00 */
[----:B------:R-:W-:Y:S02]  /*2d30*/  IADD3.X R13, R4, R108, R11, P0, P6 ;  /* 0x0000006c040d7210 */ /* 0x000fe400007ec40b */
[----:B------:R-:W-:Y:S02]  /*2d40*/  CS2R R46, SRZ ;  /* 0x00000000002e7805 */ /* 0x000fe4000001ff00 */
[----:B------:R-:W-:Y:S01]  /*2d50*/  IADD3 R11, P0, P6, R96, R111, R12 ;  /* 0x0000006f600b7210 */ /* 0x000fe20007e1e00c */
[----:B------:R-:W-:-:S03]  /*2d60*/  ULDC.64 UR8, c[0x0][0x208] ;  /* 0x0000820000087ab9 */ /* 0x000fc60000000a00 */
[----:B------:R-:W-:Y:S02]  /*2d70*/  IADD3.X R80, R6, R110, R80, P0, P6 ;  /* 0x0000006e06507210 */ /* 0x000fe400007ec450 */
[----:B------:R-:W-:-:S04]  /*2d80*/  LEA R12, P0, R14, UR4, 0x1 ;  /* 0x000000040e0c7c11 */ /* 0x000fc8000f8008ff */
[----:B------:R-:W-:Y:S02]  /*2d90*/  LEA.HI.X R13, R14, UR5, R13, 0x1, P0 ;  /* 0x000000050e0d7c11 */ /* 0x000fe400080f0c0d */
[----:B------:R-:W-:-:S04]  /*2da0*/  LEA R14, P0, R11, UR6, 0x1 ;  /* 0x000000060b0e7c11 */ /* 0x000fc8000f8008ff */
[----:B------:R-:W-:Y:S02]  /*2db0*/  LEA.HI.X R15, R11, UR7, R80, 0x1, P0 ;  /* 0x000000070b0f7c11 */ /* 0x000fe400080f0c50 */
[----:B------:R-:W-:Y:S02]  /*2dc0*/  ISETP.GE.AND P0, PT, R214, R114, PT ;  /* 0x00000072d600720c */ /* 0x000fe40003f06270 */
[----:B------:R-:W-:Y:S02]  /*2dd0*/  CS2R R40, SRZ ;  /* 0x0000000000287805 */ /* 0x000fe4000001ff00 */
[----:B------:R-:W-:-:S09]  /*2de0*/  CS2R R42, SRZ ;  /* 0x00000000002a7805 */ /* 0x000fd2000001ff00 */
[----:B------:R0:W5:Y:S04]  /*2df0*/  @!P0 LDG.E.64 R44, desc[UR8][R12.64] ;  /* 0x000000080c2c8981 */ /* 0x000168000c1e1b00 */
[----:B------:R0:W5:Y:S01]  /*2e00*/  @!P0 LDG.E.64 R46, desc[UR8][R14.64] ;  /* 0x000000080e2e8981 */ /* 0x000162000c1e1b00 */
        /* <DEDUP_REMOVED lines=10> */
[----:B------:R-:W-:-:S13]  /*2eb0*/  ISETP.GE.AND P0, PT, R222, R114, PT ;  /* 0x00000072de00720c */ /* 0x000fda0003f06270 */
[----:B------:R0:W5:Y:S04]  /*2ec0*/  @!P0 LDG.E.64 R32, desc[UR8][R12.64+0xc0] ;  /* 0x0000c0080c208981 */ /* 0x000168000c1e1b00 */
[----:B------:R0:W5:Y:S02]  /*2ed0*/  @!P0 LDG.E.64 R34, desc[UR8][R14.64+0xc0] ;  /* 0x0000c0080e228981 */ /* 0x000164000c1e1b00 */
.L_x_453:
[----:B------:R-:W-:Y:S05]  /*2ee0*/  BSYNC B1 ;  /* 0x0000000000017941 */ /* 0x000fea0003800000 */
.L_x_452:
[----:B0-----:R-:W-:Y:S01]  /*2ef0*/  IMAD.MOV.U32 R13, RZ, RZ, R53 ;  /* 0x000000ffff0d7224 */ /* 0x001fe200078e0035 */
[----:B------:R-:W-:Y:S01]  /*2f00*/  MOV R12, R52 ;  /* 0x00000034000c7202 */ /* 0x000fe20000000f00 */
[----:B------:R-:W-:Y:S01]  /*2f10*/  IMAD.MOV.U32 R11, RZ, RZ, R49 ;  /* 0x000000ffff0b7224 */ /* 0x000fe200078e0031 */
[----:B------:R-:W-:Y:S01]  /*2f20*/  PRMT R139, R139, 0x5410, R81 ;  /* 0x000054108b8b7816 */ /* 0x000fe20000000051 */
[----:B------:R-:W-:Y:S01]  /*2f30*/  IMAD.MOV.U32 R14, RZ, RZ, R56 ;  /* 0x000000ffff0e7224 */ /* 0x000fe200078e0038 */
[----:B------:R-:W-:Y:S01]  /*2f40*/  PRMT R142, R13, 0x5410, R12 ;  /* 0x000054100d8e7816 */ /* 0x000fe2000000000c */
[----:B------:R-:W-:Y:S01]  /*2f50*/  IMAD.MOV.U32 R12, RZ, RZ, R60 ;  /* 0x000000ffff0c7224 */ /* 0x000fe200078e003c */
[----:B------:R-:W-:Y:S01]  /*2f60*/  PRMT R139, R11, 0x7610, R139 ;  /* 0x000076100b8b7816 */ /* 0x000fe2000000008b */
[----:B------:R-:W-:Y:S01]  /*2f70*/  IMAD.MOV.U32 R13, RZ, RZ, R61 ;  /* 0x000000ffff0d7224 */ /* 0x000fe200078e003d */
[----:B------:R-:W-:Y:S01]  /*2f80*/  PRMT R146, R14, 0x7610, R146 ;  /* 0x000076100e927816 */ /* 0x000fe20000000092 */
[----:B------:R-:W-:Y:S01]  /*2f90*/  ULOP3.LUT UR4, UR60, 0x1, URZ, 0xfc, !UPT ;  /* 0x000000013c047892 */ /* 0x000fe2000f8efc3f */
[----:B------:R-:W-:-:S02]  /*2fa0*/  MOV R11, R57 ;  /* 0x00000039000b7202 */ /* 0x000fc40000000f00 */
[----:B------:R-:W-:Y:S01]  /*2fb0*/  MOV R14, R50 ;  /* 0x00000032000e7202 */ /* 0x000fe20000000f00 */
[----:B------:R-:W-:Y:S01]  /*2fc0*/  UISETP.NE.AND UP0, UPT, UR4, 0x3, UPT ;  /* 0x000000030400788c */ /* 0x000fe2000bf05270 */
[----:B------:R-:W-:Y:S01]  /*2fd0*/  PRMT R148, R148, 0x5410, R12 ;  /* 0x0000541094947816 */ /* 0x000fe2000000000c */
[----:B------:R-:W-:Y:S01]  /*2fe0*/  IMAD.MOV.U32 R12, RZ, RZ, R54 ;  /* 0x000000ffff0c7224 */ /* 0x000fe200078e0036 */
[----:B------:R-:W-:Y:S01]  /*2ff0*/  PRMT R146, R146, 0x5410, R11 ;  /* 0x0000541092927816 */ /* 0x000fe2000000000b */
[----:B------:R-:W-:Y:S01]  /*3000*/  IMAD.MOV.U32 R11, RZ, RZ, R51 ;  /* 0x000000ffff0b7224 */ /* 0x000fe200078e0033 */
[----:B------:R-:W-:Y:S02]  /*3010*/  PRMT R149, R13, 0x7610, R149 ;  /* 0x000076100d957816 */ /* 0x000fe40000000095 */
[----:B------:R-:W-:Y:S01]  /*3020*/  PRMT R141, R14, 0x7610, R141 ;  /* 0x000076100e8d7816 */ /* 0x000fe2000000008d */
[----:B------:R-:W-:Y:S01]  /*3030*/  IMAD.MOV.U32 R14, RZ, RZ, R58 ;  /* 0x000000ffff0e7224 */ /* 0x000fe200078e003a */
[----:B------:R-:W-:-:S02]  /*3040*/  MOV R13, R55 ;  /* 0x00000037000d7202 */ /* 0x000fc40000000f00 */
[----:B------:R-:W-:Y:S01]  /*3050*/  PRMT R141, R141, 0x5410, R11 ;  /* 0x000054108d8d7816 */ /* 0x000fe2000000000b */
[----:B------:R-:W-:Y:S01]  /*3060*/  IMAD.MOV.U32 R11, RZ, RZ, R59 ;  /* 0x000000ffff0b7224 */ /* 0x000fe200078e003b */
[----:B------:R-:W-:Y:S01]  /*3070*/  PRMT R143, R12, 0x5410, R13 ;  /* 0x000054100c8f7816 */ /* 0x000fe2000000000d */
[----:B------:R-:W-:Y:S01]  /*3080*/  IMAD.MOV.U32 R13, RZ, RZ, R63 ;  /* 0x000000ffff0d7224 */ /* 0x000fe200078e003f */
[----:B------:R-:W-:Y:S01]  /*3090*/  PRMT R147, R14, 0x7610, R147 ;  /* 0x000076100e937816 */ /* 0x000fe20000000093 */
[----:B-----5:R-:W-:Y:S01]  /*30a0*/  IMAD.MOV.U32 R14, RZ, RZ, R32 ;  /* 0x000000ffff0e7224 */ /* 0x020fe200078e0020 */
[----:B------:R-:W-:Y:S02]  /*30b0*/  MOV R12, R62 ;  /* 0x0000003e000c7202 */ /* 0x000fe40000000f00 */
[----:B------:R-:W-:Y:S01]  /*30c0*/  PRMT R150, R13, 0x7610, R150 ;  /* 0x000076100d967816 */ /* 0x000fe20000000096 */
[----:B------:R-:W-:Y:S01]  /*30d0*/  IMAD.MOV.U32 R13, RZ, RZ, R37 ;  /* 0x000000ffff0d7224 */ /* 0x000fe200078e0025 */
[----:B------:R-:W-:Y:S01]  /*30e0*/  PRMT R149, R149, 0x5410, R12 ;  /* 0x0000541095957816 */ /* 0x000fe2000000000c */
[----:B------:R-:W-:Y:S01]  /*30f0*/  IMAD.MOV.U32 R12, RZ, RZ, R36 ;  /* 0x000000ffff0c7224 */ /* 0x000fe200078e0024 */
[----:B------:R-:W-:-:S02]  /*3100*/  PRMT R147, R147, 0x5410, R11 ;  /* 0x0000541093937816 */ /* 0x000fc4000000000b */
[----:B------:R-:W-:Y:S02]  /*3110*/  PRMT R123, R123, 0x5410, R14 ;  /* 0x000054107b7b7816 */ /* 0x000fe4000000000e */
[----:B------:R-:W-:Y:S02]  /*3120*/  MOV R11, R33 ;  /* 0x00000021000b7202 */ /* 0x000fe40000000f00 */
[----:B------:R-:W-:Y:S02]  /*3130*/  MOV R14, R40 ;  /* 0x00000028000e7202 */ /* 0x000fe40000000f00 */
[----:B------:R-:W-:Y:S01]  /*3140*/  PRMT R123, R11, 0x7610, R123 ;  /* 0x000076100b7b7816 */ /* 0x000fe2000000007b */
[----:B------:R-:W-:Y:S01]  /*3150*/  IMAD.MOV.U32 R11, RZ, RZ, R41 ;  /* 0x000000ffff0b7224 */ /* 0x000fe200078e0029 */
[----:B------:R-:W-:Y:S01]  /*3160*/  PRMT R125, R13, 0x5410, R12 ;  /* 0x000054100d7d7816 */ /* 0x000fe2000000000c */
[----:B------:R-:W-:Y:S01]  /*3170*/  IMAD.MOV.U32 R12, RZ, RZ, R44 ;  /* 0x000000ffff0c7224 */ /* 0x000fe200078e002c */
[----:B------:R-:W-:Y:S01]  /*3180*/  PRMT R127, R127, 0x5410, R14 ;  /* 0x000054107f7f7816 */ /* 0x000fe2000000000e */
[----:B------:R-:W-:Y:S01]  /*3190*/  IMAD.MOV.U32 R14, RZ, RZ, R34 ;  /* 0x000000ffff0e7224 */ /* 0x000fe200078e0022 */
[----:B------:R-:W-:-:S02]  /*31a0*/  MOV R13, R45 ;  /* 0x0000002d000d7202 */ /* 0x000fc40000000f00 */
[----:B------:R-:W-:Y:S02]  /*31b0*/  PLOP3.LUT P0, PT, PT, PT, UP0, 0x80, 0x0 ;  /* 0x000000000000781c */ /* 0x000fe40003f0f008 */
[----:B------:R-:W-:Y:S01]  /*31c0*/  PRMT R127, R11, 0x7610, R127 ;  /* 0x000076100b7f7816 */ /* 0x000fe2000000007f */
[----:B------:R-:W-:Y:S01]  /*31d0*/  IMAD.MOV.U32 R11, RZ, RZ, R35 ;  /* 0x000000ffff0b7224 */ /* 0x000fe200078e0023 */
[----:B------:R-:W-:Y:S01]  /*31e0*/  PRMT R135, R12, 0x5410, R13 ;  /* 0x000054100c877816 */ /* 0x000fe2000000000d */
[----:B------:R-:W-:Y:S01]  /*31f0*/  IMAD.MOV.U32 R13, RZ, RZ, R39 ;  /* 0x000000ffff0d7224 */ /* 0x000fe200078e0027 */
[----:B------:R-:W-:Y:S01]  /*3200*/  PRMT R122, R122, 0x5410, R14 ;  /* 0x000054107a7a7816 */ /* 0x000fe2000000000e */
[----:B------:R-:W-:Y:S01]  /*3210*/  IMAD.MOV.U32 R14, RZ, RZ, R47 ;  /* 0x000000ffff0e7224 */ /* 0x000fe200078e002f */
[----:B------:R-:W-:Y:S02]  /*3220*/  MOV R12, R38 ;  /* 0x00000026000c7202 */ /* 0x000fe40000000f00 */
[----:B------:R-:W-:Y:S01]  /*3230*/  PRMT R122, R11, 0x7610, R122 ;  /* 0x000076100b7a7816 */ /* 0x000fe2000000007a */
[----:B------:R-:W-:Y:S01]  /*3240*/  IMAD.MOV.U32 R11, RZ, RZ, R42 ;  /* 0x000000ffff0b7224 */ /* 0x000fe200078e002a */
[----:B------:R-:W-:Y:S01]  /*3250*/  PRMT R124, R13, 0x5410, R12 ;  /* 0x000054100d7c7816 */ /* 0x000fe2000000000c */
[----:B------:R-:W-:Y:S01]  /*3260*/  IMAD.MOV.U32 R13, RZ, RZ, R46 ;  /* 0x000000ffff0d7224 */ /* 0x000fe200078e002e */
[----:B------:R-:W-:-:S04]  /*3270*/  MOV R12, R43 ;  /* 0x0000002b000c7202 */ /* 0x000fc80000000f00 */
[----:B------:R-:W-:Y:S02]  /*3280*/  PRMT R126, R12, 0x5410, R11 ;  /* 0x000054100c7e7816 */ /* 0x000fe4000000000b */
[----:B------:R-:W-:Y:S01]  /*3290*/  PRMT R137, R13, 0x5410, R14 ;  /* 0x000054100d897816 */ /* 0x000fe2000000000e */
[----:B------:R-:W-:Y:S06]  /*32a0*/  @!P0 BRA `(.L_x_454) ;  /* 0x0000000000048947 */ /* 0x000fec0003800000 */
[----:B------:R-:W-:Y:S01]  /*32b0*/  BPT.TRAP 0x1 ;  /* 0x000000040000795c */ /* 0x000fe20000300000 */
.L_x_454:
[----:B------:R-:W-:Y:S01]  /*32c0*/  LEA R89, R212, R22, 0x3 ;  /* 0x00000016d4597211 */ /* 0x000fe200078e18ff */
[----:B------:R-:W-:Y:S01]  /*32d0*/  BSSY B1, `(.L_x_455) ;  /* 0x0000004000017945 */ /* 0x000fe20003800000 */
[----:B------:R-:W-:-:S04]  /*32e0*/  SHF.L.U32 R90, R223, 0x1f, RZ ;  /* 0x0000001fdf5a7819 */ /* 0x000fc800000006ff */
[----:B------:R-:W0:Y:S02]  /*32f0*/  SYNCS.PHASECHK.TRANS64.TRYWAIT P6, [R89+URZ+0x38890], R90 ;  /* 0x0388905a590075a7 */ /* 0x000e2400080c017f */
[----:B0-----:R-:W-:Y:S05]  /*3300*/  @!P6 BRA `(.L_x_456) ;  /* 0x000002440084e947 */ /* 0x001fea0003800000 */
.L_x_805:
[----:B------:R-:W-:Y:S05]  /*3310*/  BSYNC B1 ;  /* 0x0000000000017941 */ /* 0x000fea0003800000 */
.L_x_455:
[----:B------:R-:W-:-:S03]  /*3320*/  UMOV UR4, 0xffffffff ;  /* 0xffffffff00047882 */ /* 0x000fc60000000000 */
[----:B------:R-:W-:Y:S05]  /*3330*/  BRA.DIV UR4, `(.L_x_457) ;  /* 0x00000246048c7947 */ /* 0x000fea000b800000 */
[----:B------:R1:W2:Y:S04]  /*3340*/  SHFL.IDX PT, R83, R117, RZ, 0x181f ;  /* 0x00181fff75537589 */ /* 0x0002a800000e0000 */
[----:B------:R1:W3:Y:S02]  /*3350*/  SHFL.IDX PT, R82, R118, RZ, 0x181f ;  /* 0x00181fff76527589 */ /* 0x0002e400000e0000 */
.L_x_809:
[----:B------:R-:W-:Y:S04]  /*3360*/  BSSY B1, `(.L_x_458) ;  /* 0x00000dc000017945 */ /* 0x000fe80003800000 */
[----:B------:R-:W-:Y:S05]  /*3370*/  @P3 BRA `(.L_x_459) ;  /* 0x0000000c00683947 */ /* 0x000fea0003800000 */
[----:B------:R-:W-:Y:S01]  /*3380*/  ISETP.NE.AND P3, PT, R3, RZ, PT ;  /* 0x000000ff0300720c */ /* 0x000fe20003f65270 */
[----:B------:R-:W-:-:S12]  /*3390*/  BSSY B2, `(.L_x_460) ;  /* 0x0000035000027945 */ /* 0x000fd80003800000 */
[----:B------:R-:W-:Y:S05]  /*33a0*/  @!P3 BRA `(.L_x_461) ;  /* 0x0000000000ccb947 */ /* 0x000fea0003800000 */
[----:B------:R4:W0:Y:S01]  /*33b0*/  LDS.128 R12, [R85+0x24400] ;  /* 0x02440000550c7984 */ /* 0x0008220000000c00 */
[C---:B---3--:R-:W-:Y:S01]  /*33c0*/  LEA R80, P3, R16.reuse, R82, 0x1 ;  /* 0x0000005210507211 */ /* 0x048fe200078608ff */
[----:B------:R-:W-:Y:S03]  /*33d0*/  BSSY B3, `(.L_x_462) ;  /* 0x000002e000037945 */ /* 0x000fe60003800000 */
[----:B--2---:R-:W-:Y:S02]  /*33e0*/  LEA.HI.X R81, R16, R83, R17, 0x1, P3 ;  /* 0x0000005310517211 */ /* 0x004fe400018f0c11 */
[----:B------:R-:W-:-:S13]  /*33f0*/  ISETP.GE.AND P3, PT, R214, R114, PT ;  /* 0x00000072d600720c */ /* 0x000fda0003f66270 */
[----:B----4-:R-:W-:Y:S05]  /*3400*/  @P3 BRA `(.L_x_463) ;  /* 0x0000000000a83947 */ /* 0x010fea0003800000 */
[----:B------:R-:W-:Y:S01]  /*3410*/  SHF.R.U64 R11, R76, 0x10, R77 ;  /* 0x000000104c0b7819 */ /* 0x000fe2000000124d */
[--C-:B0-----:R-:W-:Y:S01]  /*3420*/  HADD2.F32 R152, -RZ, R13.reuse.H1_H1 ;  /* 0x3000000dff987230 */ /* 0x101fe20000004100 */
[--C-:B------:R-:W-:Y:S01]  /*3430*/  SHF.R.U64 R78, R78, 0x10, R79.reuse ;  /* 0x000000104e4e7819 */ /* 0x100fe2000000124f */
[----:B------:R-:W-:Y:S01]  /*3440*/  HADD2.F32 R156, -RZ, R13.H0_H0 ;  /* 0x2000000dff9c7230 */ /* 0x000fe20000004100 */
[----:B------:R-:W-:Y:S01]  /*3450*/  SHF.R.U32.HI R151, RZ, 0x10, R79 ;  /* 0x00000010ff977819 */ /* 0x000fe2000001164f */
[----:B------:R-:W-:Y:S01]  /*3460*/  HADD2.F32 R154, -RZ, R15.H0_H0 ;  /* 0x2000000fff9a7230 */ /* 0x000fe20000004100 */
[----:B------:R-:W-:Y:S01]  /*3470*/  SHF.R.U32.HI R76, RZ, 0x10, R77 ;  /* 0x00000010ff4c7819 */ /* 0x000fe2000001164d */
[----:B------:R-:W-:Y:S02]  /*3480*/  HADD2.F32 R77, -RZ, R11.H0_H0 ;  /* 0x2000000bff4d7230 */ /* 0x000fe40000004100 */
[----:B------:R-:W-:Y:S02]  /*3490*/  HADD2.F32 R79, -RZ, R78.H0_H0 ;  /* 0x2000004eff4f7230 */ /* 0x000fe40000004100 */
[----:B------:R-:W-:-:S02]  /*34a0*/  HADD2.F32 R11, -RZ, R151.H0_H0 ;  /* 0x20000097ff0b7230 */ /* 0x000fc40000004100 */
[----:B------:R-:W-:Y:S02]  /*34b0*/  HADD2.F32 R78, -RZ, R15.H1_H1 ;  /* 0x3000000fff4e7230 */ /* 0x000fe40000004100 */
[-C--:B------:R-:W-:Y:S01]  /*34c0*/  FMUL.FTZ R151, R152, R79.reuse ;  /* 0x0000004f98977220 */ /* 0x080fe20000410000 */
[----:B------:R-:W-:Y:S02]  /*34d0*/  HADD2.F32 R15, -RZ, R76.H0_H0 ;  /* 0x2000004cff0f7230 */ /* 0x000fe40000004100 */
[----:B------:R-:W-:Y:S01]  /*34e0*/  FMUL.FTZ R153, R156, R79 ;  /* 0x0000004f9c997220 */ /* 0x000fe20000410000 */
[-C--:B------:R-:W-:Y:S01]  /*34f0*/  FMUL.FTZ R79, R154, R11.reuse ;  /* 0x0000000b9a4f7220 */ /* 0x080fe20000410000 */
[----:B------:R-:W-:Y:S01]  /*3500*/  FMUL.FTZ R13, R78, R11 ;  /* 0x0000000b4e0d7220 */ /* 0x000fe20000410000 */
[-C--:B------:R-:W-:Y:S01]  /*3510*/  FFMA.FTZ R11, R156, R77.reuse, -R151 ;  /* 0x0000004d9c0b7223 */ /* 0x080fe20000010897 */
[----:B------:R-:W-:Y:S01]  /*3520*/  FFMA.FTZ R76, R152, R77, R153 ;  /* 0x0000004d984c7223 */ /* 0x000fe20000010099 */
[----:B------:R-:W-:-:S02]  /*3530*/  HADD2.F32 R77, -RZ, R160.H0_H0 ;  /* 0x200000a0ff4d7230 */ /* 0x000fc40000004100 */
[-C--:B------:R-:W-:Y:S01]  /*3540*/  FFMA.FTZ R13, R154, R15.reuse, -R13 ;  /* 0x0000000f9a0d7223 */ /* 0x080fe2000001080d */
[--C-:B------:R-:W-:Y:S02]  /*3550*/  HADD2.F32 R152, -RZ, R12.reuse.H1_H1 ;  /* 0x3000000cff987230 */ /* 0x100fe40000004100 */
[----:B------:R-:W-:Y:S01]  /*3560*/  FFMA.FTZ R78, R78, R15, R79 ;  /* 0x0000000f4e4e7223 */ /* 0x000fe2000001004f */
[----:B------:R-:W-:Y:S01]  /*3570*/  HADD2.F32 R154, -RZ, R12.H0_H0 ;  /* 0x2000000cff9a7230 */ /* 0x000fe20000004100 */
[----:B------:R-:W-:Y:S01]  /*3580*/  F2FP.F16.F32.PACK_AB R11, R76, R11 ;  /* 0x0000000b4c0b723e */ /* 0x000fe200000000ff */
[----:B------:R-:W-:Y:S02]  /*3590*/  HADD2.F32 R15, -RZ, R160.H1_H1 ;  /* 0x300000a0ff0f7230 */ /* 0x000fe40000004100 */
[----:B------:R-:W-:Y:S01]  /*35a0*/  FMUL.FTZ R151, R152, R77 ;  /* 0x0000004d98977220 */ /* 0x000fe20000410000 */
[----:B------:R-:W-:Y:S02]  /*35b0*/  HADD2.F32 R12, -RZ, R14.H1_H1 ;  /* 0x3000000eff0c7230 */ /* 0x000fe40000004100 */
[----:B------:R-:W-:-:S02]  /*35c0*/  HADD2.F32 R79, -RZ, R155.H0_H0 ;  /* 0x2000009bff4f7230 */ /* 0x000fc40000004100 */
[----:B------:R-:W-:Y:S02]  /*35d0*/  HADD2.F32 R14, -RZ, R14.H0_H0 ;  /* 0x2000000eff0e7230 */ /* 0x000fe40000004100 */
[----:B------:R-:W-:Y:S02]  /*35e0*/  HADD2.F32 R153, -RZ, R155.H1_H1 ;  /* 0x3000009bff997230 */ /* 0x000fe40000004100 */
[----:B------:R-:W-:Y:S01]  /*35f0*/  FMUL.FTZ R155, R154, R77 ;  /* 0x0000004d9a9b7220 */ /* 0x000fe20000410000 */
[-C--:B------:R-:W-:Y:S01]  /*3600*/  FMUL.FTZ R77, R12, R15.reuse ;  /* 0x0000000f0c4d7220 */ /* 0x080fe20000410000 */
[----:B------:R-:W-:Y:S01]  /*3610*/  FMUL.FTZ R15, R14, R15 ;  /* 0x0000000f0e0f7220 */ /* 0x000fe20000410000 */
[-C--:B------:R-:W-:Y:S01]  /*3620*/  FFMA.FTZ R151, R154, R79.reuse, -R151 ;  /* 0x0000004f9a977223 */ /* 0x080fe20000010897 */
[----:B------:R-:W-:Y:S01]  /*3630*/  FFMA.FTZ R152, R152, R79, R155 ;  /* 0x0000004f98987223 */ /* 0x000fe2000001009b */
[-C--:B------:R-:W-:Y:S01]  /*3640*/  FFMA.FTZ R77, R14, R153.reuse, -R77 ;  /* 0x000000990e4d7223 */ /* 0x080fe2000001084d */
[----:B------:R-:W-:Y:S01]  /*3650*/  FFMA.FTZ R12, R12, R153, R15 ;  /* 0x000000990c0c7223 */ /* 0x000fe2000001000f */
[----:B------:R-:W-:Y:S01]  /*3660*/  F2FP.F16.F32.PACK_AB R15, R78, R13 ;  /* 0x0000000d4e0f723e */ /* 0x000fe200000000ff */
[----:B------:R-:W-:Y:S01]  /*3670*/  IMAD.MOV.U32 R13, RZ, RZ, R11 ;  /* 0x000000ffff0d7224 */ /* 0x000fe200078e000b */
[----:B------:R-:W-:-:S02]  /*3680*/  F2FP.F16.F32.PACK_AB R152, R152, R151 ;  /* 0x000000979898723e */ /* 0x000fc400000000ff */
[----:B------:R-:W-:-:S03]  /*3690*/  F2FP.F16.F32.PACK_AB R14, R12, R77 ;  /* 0x0000004d0c0e723e */ /* 0x000fc600000000ff */
[----:B------:R-:W-:-:S07]  /*36a0*/  IMAD.MOV.U32 R12, RZ, RZ, R152 ;  /* 0x000000ffff0c7224 */ /* 0x000fce00078e0098 */
.L_x_463:
[----:B------:R-:W-:Y:S05]  /*36b0*/  BSYNC B3 ;  /* 0x0000000000037941 */ /* 0x000fea0003800000 */
.L_x_462:
[----:B------:R-:W-:Y:S02]  /*36c0*/  ULDC.64 UR4, c[0x0][0x208] ;  /* 0x0000820000047ab9 */ /* 0x000fe40000000a00 */
[----:B0-----:R4:W-:Y:S03]  /*36d0*/  ST.E.128 desc[UR4][R80.64], R12 ;  /* 0x0000000c50007985 */ /* 0x0019e6000c101d04 */
.L_x_461:
[----:B------:R-:W-:Y:S05]  /*36e0*/  BSYNC B2 ;  /* 0x0000000000027941 */ /* 0x000fea0003800000 */
.L_x_460:
[----:B------:R-:W-:Y:S01]  /*36f0*/  ISETP.NE.AND P3, PT, R21, RZ, PT ;  /* 0x000000ff1500720c */ /* 0x000fe20003f65270 */
[----:B------:R-:W-:-:S12]  /*3700*/  BSSY B2, `(.L_x_464) ;  /* 0x0000036000027945 */ /* 0x000fd80003800000 */
[----:B------:R-:W-:Y:S05]  /*3710*/  @!P3 BRA `(.L_x_465) ;  /* 0x0000000000d0b947 */ /* 0x000fea0003800000 */
[----:B----4-:R4:W0:Y:S01]  /*3720*/  LDS.128 R12, [R85+0x26c00] ;  /* 0x026c0000550c7984 */ /* 0x0108220000000c00 */
[C---:B---3--:R-:W-:Y:S01]  /*3730*/  LEA R76, P3, R23.reuse, R82, 0x1 ;  /* 0x00000052174c7211 */ /* 0x048fe200078608ff */
[----:B------:R-:W-:Y:S03]  /*3740*/  BSSY B3, `(.L_x_466) ;  /* 0x000002f000037945 */ /* 0x000fe60003800000 */
[----:B--2---:R-:W-:Y:S02]  /*3750*/  LEA.HI.X R77, R23, R83, R216, 0x1, P3 ;  /* 0x00000053174d7211 */ /* 0x004fe400018f0cd8 */
[----:B------:R-:W-:-:S13]  /*3760*/  ISETP.GE.AND P3, PT, R221, R114, PT ;  /* 0x00000072dd00720c */ /* 0x000fda0003f66270 */
[----:B----4-:R-:W-:Y:S05]  /*3770*/  @P3 BRA `(.L_x_467) ;  /* 0x0000000000ac3947 */ /* 0x010fea0003800000 */
[--C-:B------:R-:W-:Y:S01]  /*3780*/  SHF.R.U64 R11, R72, 0x10, R73.reuse ;  /* 0x00000010480b7819 */ /* 0x100fe20000001249 */
[--C-:B0-----:R-:W-:Y:S01]  /*3790*/  HADD2.F32 R78, -RZ, R13.reuse.H1_H1 ;  /* 0x3000000dff4e7230 */ /* 0x101fe20000004100 */
[----:B------:R-:W-:Y:S01]  /*37a0*/  SHF.R.U32.HI R72, RZ, 0x10, R73 ;  /* 0x00000010ff487819 */ /* 0x000fe20000011649 */
[----:B------:R-:W-:Y:S01]  /*37b0*/  HADD2.F32 R80, -RZ, R13.H0_H0 ;  /* 0x2000000dff507230 */ /* 0x000fe20000004100 */
[--C-:B------:R-:W-:Y:S01]  /*37c0*/  SHF.R.U64 R73, R74, 0x10, R75.reuse ;  /* 0x000000104a497819 */ /* 0x100fe2000000124b */
[--C-:B------:R-:W-:Y:S01]  /*37d0*/  HADD2.F32 R13, -RZ, R15.reuse.H1_H1 ;  /* 0x3000000fff0d7230 */ /* 0x100fe20000004100 */
[----:B------:R-:W-:Y:S01]  /*37e0*/  SHF.R.U32.HI R74, RZ, 0x10, R75 ;  /* 0x00000010ff4a7819 */ /* 0x000fe2000001164b */
[----:B------:R-:W-:Y:S02]  /*37f0*/  HADD2.F32 R15, -RZ, R15.H0_H0 ;  /* 0x2000000fff0f7230 */ /* 0x000fe40000004100 */
[----:B------:R-:W-:Y:S02]  /*3800*/  HADD2.F32 R73, -RZ, R73.H0_H0 ;  /* 0x20000049ff497230 */ /* 0x000fe40000004100 */
[----:B------:R-:W-:-:S02]  /*3810*/  HADD2.F32 R74, -RZ, R74.H0_H0 ;  /* 0x2000004aff4a7230 */ /* 0x000fc40000004100 */
[----:B------:R-:W-:Y:S02]  /*3820*/  HADD2.F32 R72, -RZ, R72.H0_H0 ;  /* 0x20000048ff487230 */ /* 0x000fe40000004100 */
[-C--:B------:R-:W-:Y:S01]  /*3830*/  FMUL.FTZ R75, R78, R73.reuse ;  /* 0x000000494e4b7220 */ /* 0x080fe20000410000 */
[----:B------:R-:W-:Y:S02]  /*3840*/  HADD2.F32 R11, -RZ, R11.H0_H0 ;  /* 0x2000000bff0b7230 */ /* 0x000fe40000004100 */
[-C--:B------:R-:W-:Y:S01]  /*3850*/  FMUL.FTZ R152, R13, R74.reuse ;  /* 0x0000004a0d987220 */ /* 0x080fe20000410000 */
[C---:B------:R-:W-:Y:S01]  /*3860*/  FMUL.FTZ R74, R15.reuse, R74 ;  /* 0x0000004a0f4a7220 */ /* 0x040fe20000410000 */
[----:B------:R-:W-:Y:S02]  /*3870*/  FMUL.FTZ R73, R80, R73 ;  /* 0x0000004950497220 */ /* 0x000fe40000410000 */
        /* <DEDUP_REMOVED lines=9> */
[-C--:B------:R-:W-:Y:S01]  /*3910*/  FMUL.FTZ R73, R72, R15.reuse ;  /* 0x0000000f48497220 */ /* 0x080fe20000410000 */
[--C-:B------:R-:W-:Y:S02]  /*3920*/  HADD2.F32 R12, -RZ, R14.reuse.H1_H1 ;  /* 0x3000000eff0c7230 */ /* 0x100fe40000004100 */
[----:B------:R-:W-:Y:S01]  /*3930*/  FMUL.FTZ R79, R74, R15 ;  /* 0x0000000f4a4f7220 */ /* 0x000fe20000410000 */
[----:B------:R-:W-:Y:S01]  /*3940*/  HADD2.F32 R14, -RZ, R14.H0_H0 ;  /* 0x2000000eff0e7230 */ /* 0x000fe20000004100 */
[----:B------:R-:W-:Y:S01]  /*3950*/  F2FP.F16.F32.PACK_AB R75, R78, R75 ;  /* 0x0000004b4e4b723e */ /* 0x000fe200000000ff */
[----:B------:R-:W-:-:S02]  /*3960*/  HADD2.F32 R11, -RZ, R157.H0_H0 ;  /* 0x2000009dff0b7230 */ /* 0x000fc40000004100 */
[-C--:B------:R-:W-:Y:S01]  /*3970*/  FMUL.FTZ R15, R12, R159.reuse ;  /* 0x0000009f0c0f7220 */ /* 0x080fe20000410000 */
[----:B------:R-:W-:Y:S02]  /*3980*/  HADD2.F32 R157, -RZ, R157.H1_H1 ;  /* 0x3000009dff9d7230 */ /* 0x000fe40000004100 */
[----:B------:R-:W-:Y:S01]  /*3990*/  FMUL.FTZ R159, R14, R159 ;  /* 0x0000009f0e9f7220 */ /* 0x000fe20000410000 */
[----:B------:R-:W-:Y:S02]  /*39a0*/  IMAD.MOV.U32 R13, RZ, RZ, R75 ;  /* 0x000000ffff0d7224 */ /* 0x000fe400078e004b */
[-C--:B------:R-:W-:Y:S01]  /*39b0*/  FFMA.FTZ R73, R74, R11.reuse, -R73 ;  /* 0x0000000b4a497223 */ /* 0x080fe20000010849 */
[----:B------:R-:W-:Y:S01]  /*39c0*/  FFMA.FTZ R72, R72, R11, R79 ;  /* 0x0000000b48487223 */ /* 0x000fe2000001004f */
[-C--:B------:R-:W-:Y:S01]  /*39d0*/  FFMA.FTZ R15, R14, R157.reuse, -R15 ;  /* 0x0000009d0e0f7223 */ /* 0x080fe2000001080f */
[----:B------:R-:W-:-:S03]  /*39e0*/  FFMA.FTZ R12, R12, R157, R159 ;  /* 0x0000009d0c0c7223 */ /* 0x000fc6000001009f */
[----:B------:R-:W-:Y:S02]  /*39f0*/  F2FP.F16.F32.PACK_AB R74, R72, R73 ;  /* 0x00000049484a723e */ /* 0x000fe400000000ff */
[----:B------:R-:W-:Y:S01]  /*3a00*/  F2FP.F16.F32.PACK_AB R14, R12, R15 ;  /* 0x0000000f0c0e723e */ /* 0x000fe200000000ff */
[----:B------:R-:W-:Y:S01]  /*3a10*/  IMAD.MOV.U32 R15, RZ, RZ, R152 ;  /* 0x000000ffff0f7224 */ /* 0x000fe200078e0098 */
[----:B------:R-:W-:-:S07]  /*3a20*/  MOV R12, R74 ;  /* 0x0000004a000c7202 */ /* 0x000fce0000000f00 */
.L_x_467:
[----:B------:R-:W-:Y:S05]  /*3a30*/  BSYNC B3 ;  /* 0x0000000000037941 */ /* 0x000fea0003800000 */
.L_x_466:
[----:B------:R-:W-:Y:S02]  /*3a40*/  ULDC.64 UR4, c[0x0][0x208] ;  /* 0x0000820000047ab9 */ /* 0x000fe40000000a00 */
[----:B0-----:R0:W-:Y:S03]  /*3a50*/  ST.E.128 desc[UR4][R76.64], R12 ;  /* 0x0000000c4c007985 */ /* 0x0011e6000c101d04 */
.L_x_465:
[----:B------:R-:W-:Y:S05]  /*3a60*/  BSYNC B2 ;  /* 0x0000000000027941 */ /* 0x000fea0003800000 */
.L_x_464:
[----:B------:R-:W-:Y:S01]  /*3a70*/  ISETP.NE.AND P3, PT, R25, RZ, PT ;  /* 0x000000ff1900720c */ /* 0x000fe20003f65270 */
[----:B------:R-:W-:-:S12]  /*3a80*/  BSSY B2, `(.L_x_468) ;  /* 0x0000035000027945 */ /* 0x000fd80003800000 */
[----:B------:R-:W-:Y:S05]  /*3a90*/  @!P3 BRA `(.L_x_469) ;  /* 0x0000000000ccb947 */ /* 0x000fea0003800000 */
[----:B0---4-:R0:W4:Y:S01]  /*3aa0*/  LDS.128 R12, [R85+0x29400] ;  /* 0x02940000550c7984 */ /* 0x0111220000000c00 */
[C---:B---3--:R-:W-:Y:S01]  /*3ab0*/  LEA R72, P3, R18.reuse, R82, 0x1 ;  /* 0x0000005212487211 */ /* 0x048fe200078608ff */
[----:B------:R-:W-:Y:S03]  /*3ac0*/  BSSY B3, `(.L_x_470) ;  /* 0x000002e000037945 */ /* 0x000fe60003800000 */
[----:B--2---:R-:W-:Y:S02]  /*3ad0*/  LEA.HI.X R73, R18, R83, R218, 0x1, P3 ;  /* 0x0000005312497211 */ /* 0x004fe400018f0cda */
[----:B------:R-:W-:-:S13]  /*3ae0*/  ISETP.GE.AND P3, PT, R220, R114, PT ;  /* 0x00000072dc00720c */ /* 0x000fda0003f66270 */
[----:B0-----:R-:W-:Y:S05]  /*3af0*/  @P3 BRA `(.L_x_471) ;  /* 0x0000000000a83947 */ /* 0x001fea0003800000 */
[--C-:B------:R-:W-:Y:S01]  /*3b00*/  SHF.R.U64 R74, R68, 0x10, R69.reuse ;  /* 0x00000010444a7819 */ /* 0x100fe20000001245 */
[--C-:B------:R-:W-:Y:S01]  /*3b10*/  HADD2.F32 R75, -RZ, R158.reuse.H0_H0 ;  /* 0x2000009eff4b7230 */ /* 0x100fe20000004100 */
[----:B------:R-:W-:Y:S01]  /*3b20*/  SHF.R.U32.HI R68, RZ, 0x10, R69 ;  /* 0x00000010ff447819 */ /* 0x000fe20000011645 */
[----:B------:R-:W-:Y:S01]  /*3b30*/  HADD2.F32 R158, -RZ, R158.H1_H1 ;  /* 0x3000009eff9e7230 */ /* 0x000fe20000004100 */
[--C-:B------:R-:W-:Y:S02]  /*3b40*/  SHF.R.U64 R69, R70, 0x10, R71.reuse ;  /* 0x0000001046457819 */ /* 0x100fe40000001247 */
[----:B----4-:R-:W-:Y:S01]  /*3b50*/  MOV R11, R13 ;  /* 0x0000000d000b7202 */ /* 0x010fe20000000f00 */
[----:B------:R-:W-:Y:S01]  /*3b60*/  HADD2.F32 R13, -RZ, R74.H0_H0 ;  /* 0x2000004aff0d7230 */ /* 0x000fe20000004100 */
[----:B------:R-:W-:Y:S01]  /*3b70*/  SHF.R.U32.HI R78, RZ, 0x10, R71 ;  /* 0x00000010ff4e7819 */ /* 0x000fe20000011647 */
[----:B------:R-:W-:Y:S02]  /*3b80*/  HADD2.F32 R71, -RZ, R69.H0_H0 ;  /* 0x20000045ff477230 */ /* 0x000fe40000004100 */
[----:B------:R-:W-:-:S02]  /*3b90*/  HADD2.F32 R74, -RZ, R11.H1_H1 ;  /* 0x3000000bff4a7230 */ /* 0x000fc40000004100 */
[----:B------:R-:W-:Y:S02]  /*3ba0*/  HADD2.F32 R70, -RZ, R11.H0_H0 ;  /* 0x2000000bff467230 */ /* 0x000fe40000004100 */
[----:B------:R-:W-:Y:S02]  /*3bb0*/  HADD2.F32 R78, -RZ, R78.H0_H0 ;  /* 0x2000004eff4e7230 */ /* 0x000fe40000004100 */
[-C--:B------:R-:W-:Y:S01]  /*3bc0*/  FMUL.FTZ R11, R74, R71.reuse ;  /* 0x000000474a0b7220 */ /* 0x080fe20000410000 */
[--C-:B------:R-:W-:Y:S02]  /*3bd0*/  HADD2.F32 R69, -RZ, R15.reuse.H1_H1 ;  /* 0x3000000fff457230 */ /* 0x100fe40000004100 */
[C---:B------:R-:W-:Y:S01]  /*3be0*/  FMUL.FTZ R71, R70.reuse, R71 ;  /* 0x0000004746477220 */ /* 0x040fe20000410000 */
[----:B------:R-:W-:Y:S02]  /*3bf0*/  HADD2.F32 R15, -RZ, R15.H0_H0 ;  /* 0x2000000fff0f7230 */ /* 0x000fe40000004100 */
[----:B------:R-:W-:Y:S01]  /*3c00*/  FFMA.FTZ R11, R70, R13, -R11 ;  /* 0x0000000d460b7223 */ /* 0x000fe2000001080b */
[----:B------:R-:W-:-:S02]  /*3c10*/  HADD2.F32 R76, -RZ, R68.H0_H0 ;  /* 0x20000044ff4c7230 */ /* 0x000fc40000004100 */
[-C--:B------:R-:W-:Y:S01]  /*3c20*/  FMUL.FTZ R80, R69, R78.reuse ;  /* 0x0000004e45507220 */ /* 0x080fe20000410000 */
[----:B------:R-:W-:Y:S01]  /*3c30*/  FFMA.FTZ R68, R74, R13, R71 ;  /* 0x0000000d4a447223 */ /* 0x000fe20000010047 */
[C---:B------:R-:W-:Y:S01]  /*3c40*/  FMUL.FTZ R78, R15.reuse, R78 ;  /* 0x0000004e0f4e7220 */ /* 0x040fe20000410000 */
[----:B------:R-:W-:Y:S02]  /*3c50*/  HADD2.F32 R71, -RZ, R148.H0_H0 ;  /* 0x20000094ff477230 */ /* 0x000fe40000004100 */
[-C--:B------:R-:W-:Y:S01]  /*3c60*/  FFMA.FTZ R13, R15, R76.reuse, -R80 ;  /* 0x0000004c0f0d7223 */ /* 0x080fe20000010850 */
[--C-:B------:R-:W-:Y:S02]  /*3c70*/  HADD2.F32 R15, -RZ, R12.reuse.H1_H1 ;  /* 0x3000000cff0f7230 */ /* 0x100fe40000004100 */
[----:B------:R-:W-:Y:S01]  /*3c80*/  FFMA.FTZ R70, R69, R76, R78 ;  /* 0x0000004c45467223 */ /* 0x000fe2000001004e */
[----:B------:R-:W-:Y:S01]  /*3c90*/  HADD2.F32 R12, -RZ, R12.H0_H0 ;  /* 0x2000000cff0c7230 */ /* 0x000fe20000004100 */
[----:B------:R-:W-:Y:S01]  /*3ca0*/  F2FP.F16.F32.PACK_AB R11, R68, R11 ;  /* 0x0000000b440b723e */ /* 0x000fe200000000ff */
[----:B------:R-:W-:-:S02]  /*3cb0*/  HADD2.F32 R69, -RZ, R14.H1_H1 ;  /* 0x3000000eff457230 */ /* 0x000fc40000004100 */
[-C--:B------:R-:W-:Y:S01]  /*3cc0*/  FMUL.FTZ R77, R15, R75.reuse ;  /* 0x0000004b0f4d7220 */ /* 0x080fe20000410000 */
[----:B------:R-:W-:Y:S02]  /*3cd0*/  HADD2.F32 R14, -RZ, R14.H0_H0 ;  /* 0x2000000eff0e7230 */ /* 0x000fe40000004100 */
[C---:B------:R-:W-:Y:S01]  /*3ce0*/  FMUL.FTZ R76, R12.reuse, R75 ;  /* 0x0000004b0c4c7220 */ /* 0x040fe20000410000 */
[----:B------:R-:W-:Y:S02]  /*3cf0*/  HADD2.F32 R74, -RZ, R150.H1_H1 ;  /* 0x30000096ff4a7230 */ /* 0x000fe40000004100 */
[-C--:B------:R-:W-:Y:S01]  /*3d00*/  FMUL.FTZ R75, R69, R158.reuse ;  /* 0x0000009e454b7220 */ /* 0x080fe20000410000 */
[-C--:B------:R-:W-:Y:S01]  /*3d10*/  FFMA.FTZ R77, R12, R71.reuse, -R77 ;  /* 0x000000470c4d7223 */ /* 0x080fe2000001084d */
[C---:B------:R-:W-:Y:S01]  /*3d20*/  FMUL.FTZ R158, R14.reuse, R158 ;  /* 0x0000009e0e9e7220 */ /* 0x040fe20000410000 */
[----:B------:R-:W-:Y:S01]  /*3d30*/  FFMA.FTZ R76, R15, R71, R76 ;  /* 0x000000470f4c7223 */ /* 0x000fe2000001004c */
[-C--:B------:R-:W-:Y:S01]  /*3d40*/  FFMA.FTZ R75, R14, R74.reuse, -R75 ;  /* 0x0000004a0e4b7223 */ /* 0x080fe2000001084b */
[----:B------:R-:W-:Y:S01]  /*3d50*/  F2FP.F16.F32.PACK_AB R15, R70, R13 ;  /* 0x0000000d460f723e */ /* 0x000fe200000000ff */
[----:B------:R-:W-:Y:S01]  /*3d60*/  FFMA.FTZ R158, R69, R74, R158 ;  /* 0x0000004a459e7223 */ /* 0x000fe2000001009e */
[----:B------:R-:W-:Y:S01]  /*3d70*/  IMAD.MOV.U32 R13, RZ, RZ, R11 ;  /* 0x000000ffff0d7224 */ /* 0x000fe200078e000b */
[----:B------:R-:W-:-:S03]  /*3d80*/  F2FP.F16.F32.PACK_AB R12, R76, R77 ;  /* 0x0000004d4c0c723e */ /* 0x000fc600000000ff */
[----:B------:R-:W-:-:S07]  /*3d90*/  F2FP.F16.F32.PACK_AB R14, R158, R75 ;  /* 0x0000004b9e0e723e */ /* 0x000fce00000000ff */
.L_x_471:
[----:B------:R-:W-:Y:S05]  /*3da0*/  BSYNC B3 ;  /* 0x0000000000037941 */ /* 0x000fea0003800000 */
.L_x_470:
[----:B------:R-:W-:Y:S02]  /*3db0*/  ULDC.64 UR4, c[0x0][0x208] ;  /* 0x0000820000047ab9 */ /* 0x000fe40000000a00 */
[----:B----4-:R0:W-:Y:S03]  /*3dc0*/  ST.E.128 desc[UR4][R72.64], R12 ;  /* 0x0000000c48007985 */ /* 0x0101e6000c101d04 */
.L_x_469:
[----:B------:R-:W-:Y:S05]  /*3dd0*/  BSYNC B2 ;  /* 0x0000000000027941 */ /* 0x000fea0003800000 */
.L_x_468:
[----:B------:R-:W-:-:S13]  /*3de0*/  ISETP.NE.AND P3, PT, R26, RZ, PT ;  /* 0x000000ff1a00720c */ /* 0x000fda0003f65270 */
[----:B------:R-:W-:Y:S05]  /*3df0*/  @!P3 BRA `(.L_x_459) ;  /* 0x0000000000c8b947 */ /* 0x000fea0003800000 */
[----:B0---4-:R0:W4:Y:S01]  /*3e00*/  LDS.128 R12, [R85+0x2bc00] ;  /* 0x02bc0000550c7984 */ /* 0x0111220000000c00 */
[C---:B---3--:R-:W-:Y:S01]  /*3e10*/  LEA R68, P3, R19.reuse, R82, 0x1 ;  /* 0x0000005213447211 */ /* 0x048fe200078608ff */
[----:B------:R-:W-:Y:S03]  /*3e20*/  BSSY B2, `(.L_x_472) ;  /* 0x000002d000027945 */ /* 0x000fe60003800000 */
[----:B--2---:R-:W-:Y:S02]  /*3e30*/  LEA.HI.X R69, R19, R83, R217, 0x1, P3 ;  /* 0x0000005313457211 */ /* 0x004fe400018f0cd9 */
[----:B------:R-:W-:-:S13]  /*3e40*/  ISETP.GE.AND P3, PT, R222, R114, PT ;  /* 0x00000072de00720c */ /* 0x000fda0003f66270 */
[----:B0-----:R-:W-:Y:S05]  /*3e50*/  @P3 BRA `(.L_x_473) ;  /* 0x0000000000a43947 */ /* 0x001fea0003800000 */
[----:B------:R-:W-:Y:S01]  /*3e60*/  SHF.R.U64 R11, R64, 0x10, R65 ;  /* 0x00000010400b7819 */ /* 0x000fe20000001241 */
[----:B----4-:R-:W-:Y:S01]  /*3e70*/  IMAD.MOV.U32 R64, RZ, RZ, R15 ;  /* 0x000000ffff407224 */ /* 0x010fe200078e000f */
[--C-:B------:R-:W-:Y:S01]  /*3e80*/  SHF.R.U64 R70, R66, 0x10, R67.reuse ;  /* 0x0000001042467819 */ /* 0x100fe20000001243 */
[----:B------:R-:W-:Y:S01]  /*3e90*/  HADD2.F32 R15, -RZ, R13.H1_H1 ;  /* 0x3000000dff0f7230 */ /* 0x000fe20000004100 */
[----:B------:R-:W-:Y:S01]  /*3ea0*/  SHF.R.U32.HI R67, RZ, 0x10, R67 ;  /* 0x00000010ff437819 */ /* 0x000fe20000011643 */
[----:B------:R-:W-:Y:S01]  /*3eb0*/  HADD2.F32 R66, -RZ, R11.H0_H0 ;  /* 0x2000000bff427230 */ /* 0x000fe20000004100 */
[----:B------:R-:W-:Y:S01]  /*3ec0*/  SHF.R.U32.HI R65, RZ, 0x10, R65 ;  /* 0x00000010ff417819 */ /* 0x000fe20000011641 */
[----:B------:R-:W-:Y:S02]  /*3ed0*/  HADD2.F32 R11, -RZ, R13.H0_H0 ;  /* 0x2000000dff0b7230 */ /* 0x000fe40000004100 */
[----:B------:R-:W-:Y:S02]  /*3ee0*/  HADD2.F32 R13, -RZ, R64.H1_H1 ;  /* 0x30000040ff0d7230 */ /* 0x000fe40000004100 */
[----:B------:R-:W-:-:S02]  /*3ef0*/  HADD2.F32 R70, -RZ, R70.H0_H0 ;  /* 0x20000046ff467230 */ /* 0x000fc40000004100 */
[----:B------:R-:W-:Y:S02]  /*3f00*/  HADD2.F32 R67, -RZ, R67.H0_H0 ;  /* 0x20000043ff437230 */ /* 0x000fe40000004100 */
[----:B------:R-:W-:Y:S02]  /*3f10*/  HADD2.F32 R64, -RZ, R64.H0_H0 ;  /* 0x20000040ff407230 */ /* 0x000fe40000004100 */
[-C--:B------:R-:W-:Y:S01]  /*3f20*/  FMUL.FTZ R72, R15, R70.reuse ;  /* 0x000000460f487220 */ /* 0x080fe20000410000 */
[----:B------:R-:W-:Y:S02]  /*3f30*/  HADD2.F32 R65, -RZ, R65.H0_H0 ;  /* 0x20000041ff417230 */ /* 0x000fe40000004100 */
[----:B------:R-:W-:Y:S01]  /*3f40*/  FMUL.FTZ R70, R11, R70 ;  /* 0x000000460b467220 */ /* 0x000fe20000410000 */
[-C--:B------:R-:W-:Y:S01]  /*3f50*/  FMUL.FTZ R71, R13, R67.reuse ;  /* 0x000000430d477220 */ /* 0x080fe20000410000 */
[C---:B------:R-:W-:Y:S01]  /*3f60*/  FMUL.FTZ R74, R64.reuse, R67 ;  /* 0x00000043404a7220 */ /* 0x040fe20000410000 */
[-C--:B------:R-:W-:Y:S01]  /*3f70*/  FFMA.FTZ R11, R11, R66.reuse, -R72 ;  /* 0x000000420b0b7223 */ /* 0x080fe20000010848 */
[----:B------:R-:W-:Y:S01]  /*3f80*/  FFMA.FTZ R70, R15, R66, R70 ;  /* 0x000000420f467223 */ /* 0x000fe20000010046 */
[-C--:B------:R-:W-:Y:S01]  /*3f90*/  FFMA.FTZ R71, R64, R65.reuse, -R71 ;  /* 0x0000004140477223 */ /* 0x080fe20000010847 */
[----:B------:R-:W-:Y:S01]  /*3fa0*/  FFMA.FTZ R74, R13, R65, R74 ;  /* 0x000000410d4a7223 */ /* 0x000fe2000001004a */
[----:B------:R-:W-:-:S02]  /*3fb0*/  HADD2.F32 R13, -RZ, R12.H1_H1 ;  /* 0x3000000cff0d7230 */ /* 0x000fc40000004100 */
[--C-:B------:R-:W-:Y:S02]  /*3fc0*/  HADD2.F32 R65, -RZ, R145.reuse.H0_H0 ;  /* 0x20000091ff417230 */ /* 0x100fe40000004100 */
[----:B------:R-:W-:Y:S02]  /*3fd0*/  HADD2.F32 R12, -RZ, R12.H0_H0 ;  /* 0x2000000cff0c7230 */ /* 0x000fe40000004100 */
[--C-:B------:R-:W-:Y:S02]  /*3fe0*/  HADD2.F32 R15, -RZ, R14.reuse.H1_H1 ;  /* 0x3000000eff0f7230 */ /* 0x100fe40000004100 */
[-C--:B------:R-:W-:Y:S01]  /*3ff0*/  FMUL.FTZ R67, R13, R65.reuse ;  /* 0x000000410d437220 */ /* 0x080fe20000410000 */
[----:B------:R-:W-:Y:S02]  /*4000*/  HADD2.F32 R145, -RZ, R145.H1_H1 ;  /* 0x30000091ff917230 */ /* 0x000fe40000004100 */
[----:B------:R-:W-:Y:S01]  /*4010*/  FMUL.FTZ R66, R12, R65 ;  /* 0x000000410c427220 */ /* 0x000fe20000410000 */
[----:B------:R-:W-:-:S02]  /*4020*/  HADD2.F32 R14, -RZ, R14.H0_H0 ;  /* 0x2000000eff0e7230 */ /* 0x000fc40000004100 */
[--C-:B------:R-:W-:Y:S02]  /*4030*/  HADD2.F32 R64, -RZ, R144.reuse.H0_H0 ;  /* 0x20000090ff407230 */ /* 0x100fe40000004100 */
[-C--:B------:R-:W-:Y:S01]  /*4040*/  FMUL.FTZ R65, R15, R145.reuse ;  /* 0x000000910f417220 */ /* 0x080fe20000410000 */
[----:B------:R-:W-:Y:S02]  /*4050*/  HADD2.F32 R144, -RZ, R144.H1_H1 ;  /* 0x30000090ff907230 */ /* 0x000fe40000004100 */
[----:B------:R-:W-:Y:S01]  /*4060*/  FMUL.FTZ R72, R14, R145 ;  /* 0x000000910e487220 */ /* 0x000fe20000410000 */
[-C--:B------:R-:W-:Y:S01]  /*4070*/  FFMA.FTZ R67, R12, R64.reuse, -R67 ;  /* 0x000000400c437223 */ /* 0x080fe20000010843 */
[----:B------:R-:W-:Y:S01]  /*4080*/  FFMA.FTZ R66, R13, R64, R66 ;  /* 0x000000400d427223 */ /* 0x000fe20000010042 */
[-C--:B------:R-:W-:Y:S01]  /*4090*/  FFMA.FTZ R65, R14, R144.reuse, -R65 ;  /* 0x000000900e417223 */ /* 0x080fe20000010841 */
[----:B------:R-:W-:Y:S01]  /*40a0*/  FFMA.FTZ R72, R15, R144, R72 ;  /* 0x000000900f487223 */ /* 0x000fe20000010048 */
[----:B------:R-:W-:-:S02]  /*40b0*/  F2FP.F16.F32.PACK_AB R13, R70, R11 ;  /* 0x0000000b460d723e */ /* 0x000fc400000000ff */
[----:B------:R-:W-:Y:S02]  /*40c0*/  F2FP.F16.F32.PACK_AB R15, R74, R71 ;  /* 0x000000474a0f723e */ /* 0x000fe400000000ff */
[----:B------:R-:W-:Y:S02]  /*40d0*/  F2FP.F16.F32.PACK_AB R12, R66, R67 ;  /* 0x00000043420c723e */ /* 0x000fe400000000ff */
[----:B------:R-:W-:-:S07]  /*40e0*/  F2FP.F16.F32.PACK_AB R14, R72, R65 ;  /* 0x00000041480e723e */ /* 0x000fce00000000ff */
.L_x_473:
[----:B------:R-:W-:Y:S05]  /*40f0*/  BSYNC B2 ;  /* 0x0000000000027941 */ /* 0x000fea0003800000 */
.L_x_472:
[----:B------:R-:W-:Y:S02]  /*4100*/  ULDC.64 UR4, c[0x0][0x208] ;  /* 0x0000820000047ab9 */ /* 0x000fe40000000a00 */
[----:B----4-:R0:W-:Y:S03]  /*4110*/  ST.E.128 desc[UR4][R68.64], R12 ;  /* 0x0000000c44007985 */ /* 0x0101e6000c101d04 */
.L_x_459:
[----:B------:R-:W-:Y:S05]  /*4120*/  BSYNC B1 ;  /* 0x0000000000017941 */ /* 0x000fea0003800000 */
.L_x_458:
[----:B------:R-:W-:-:S03]  /*4130*/  UMOV UR4, 0xffffffff ;  /* 0xffffffff00047882 */ /* 0x000fc60000000000 */
[----:B------:R-:W-:Y:S05]  /*4140*/  BRA.DIV UR4, `(.L_x_474) ;  /* 0x0000023a04547947 */ /* 0x000fea000b800000 */
[----:B------:R0:W0:Y:S04]  /*4150*/  SHFL.IDX PT, R67, R117, 0x1, 0x181f ;  /* 0x00381f0075437f89 */ /* 0x00002800000e0000 */
[----:B------:R0:W0:Y:S02]  /*4160*/  SHFL.IDX PT, R66, R118, 0x1, 0x181f ;  /* 0x00381f0076427f89 */ /* 0x00002400000e0000 */
.L_x_813:
[----:B------:R-:W-:Y:S04]  /*4170*/  BSSY B1, `(.L_x_475) ;  /* 0x00000d5000017945 */ /* 0x000fe80003800000 */
[----:B------:R-:W-:Y:S05]  /*4180*/  @P4 BRA `(.L_x_476) ;  /* 0x0000000c004c4947 */ /* 0x000fea0003800000 */
[----:B------:R-:W-:Y:S01]  /*4190*/  ISETP.NE.AND P3, PT, R3, RZ, PT ;  /* 0x000000ff0300720c */ /* 0x000fe20003f65270 */
[----:B------:R-:W-:-:S12]  /*41a0*/  BSSY B2, `(.L_x_477) ;  /* 0x0000034000027945 */ /* 0x000fd80003800000 */
[----:B------:R-:W-:Y:S05]  /*41b0*/  @!P3 BRA `(.L_x_478) ;  /* 0x0000000000c8b947 */ /* 0x000fea0003800000 */
[----:B0---4-:R0:W4:Y:S01]  /*41c0*/  LDS.128 R12, [R85+0x25400] ;  /* 0x02540000550c7984 */ /* 0x0111220000000c00 */
[----:B------:R-:W-:Y:S01]  /*41d0*/  ISETP.GE.AND P4, PT, R214, R114, PT ;  /* 0x00000072d600720c */ /* 0x000fe20003f86270 */
[----:B------:R-:W-:Y:S01]  /*41e0*/  BSSY B3, `(.L_x_479) ;  /* 0x000002d000037945 */ /* 0x000fe20003800000 */
[----:B------:R-:W-:-:S04]  /*41f0*/  LEA R64, P3, R16, R66, 0x1 ;  /* 0x0000004210407211 */ /* 0x000fc800078608ff */
[----:B------:R-:W-:-:S07]  /*4200*/  LEA.HI.X R65, R16, R67, R17, 0x1, P3 ;  /* 0x0000004310417211 */ /* 0x000fce00018f0c11 */
[----:B0-----:R-:W-:Y:S05]  /*4210*/  @P4 BRA `(.L_x_480) ;  /* 0x0000000000a44947 */ /* 0x001fea0003800000 */
[----:B------:R-:W-:Y:S01]  /*4220*/  SHF.R.U64 R11, R60, 0x10, R61 ;  /* 0x000000103c0b7819 */ /* 0x000fe2000000123d */
[--C-:B----4-:R-:W-:Y:S01]  /*4230*/  HADD2.F32 R60, -RZ, R15.reuse.H1_H1 ;  /* 0x3000000fff3c7230 */ /* 0x110fe20000004100 */
[--C-:B------:R-:W-:Y:S01]  /*4240*/  SHF.R.U64 R68, R62, 0x10, R63.reuse ;  /* 0x000000103e447819 */ /* 0x100fe2000000123f */
[----:B------:R-:W-:Y:S01]  /*4250*/  HADD2.F32 R15, -RZ, R15.H0_H0 ;  /* 0x2000000fff0f7230 */ /* 0x000fe20000004100 */
[----:B------:R-:W-:Y:S01]  /*4260*/  SHF.R.U32.HI R63, RZ, 0x10, R63 ;  /* 0x00000010ff3f7819 */ /* 0x000fe2000001163f */
[----:B------:R-:W-:Y:S01]  /*4270*/  HADD2.F32 R62, -RZ, R11.H0_H0 ;  /* 0x2000000bff3e7230 */ /* 0x000fe20000004100 */
[----:B------:R-:W-:Y:S01]  /*4280*/  SHF.R.U32.HI R61, RZ, 0x10, R61 ;  /* 0x00000010ff3d7819 */ /* 0x000fe2000001163d */
[----:B------:R-:W-:Y:S02]  /*4290*/  HADD2.F32 R68, -RZ, R68.H0_H0 ;  /* 0x20000044ff447230 */ /* 0x000fe40000004100 */
[--C-:B------:R-:W-:Y:S02]  /*42a0*/  HADD2.F32 R11, -RZ, R13.reuse.H1_H1 ;  /* 0x3000000dff0b7230 */ /* 0x100fe40000004100 */
[----:B------:R-:W-:-:S02]  /*42b0*/  HADD2.F32 R13, -RZ, R13.H0_H0 ;  /* 0x2000000dff0d7230 */ /* 0x000fc40000004100 */
[----:B------:R-:W-:Y:S02]  /*42c0*/  HADD2.F32 R63, -RZ, R63.H0_H0 ;  /* 0x2000003fff3f7230 */ /* 0x000fe40000004100 */
[-C--:B------:R-:W-:Y:S01]  /*42d0*/  FMUL.FTZ R70, R11, R68.reuse ;  /* 0x000000440b467220 */ /* 0x080fe20000410000 */
[----:B------:R-:W-:Y:S02]  /*42e0*/  HADD2.F32 R61, -RZ, R61.H0_H0 ;  /* 0x2000003dff3d7230 */ /* 0x000fe40000004100 */
[----:B------:R-:W-:Y:S01]  /*42f0*/  FMUL.FTZ R68, R13, R68 ;  /* 0x000000440d447220 */ /* 0x000fe20000410000 */
[----:B------:R-:W-:Y:S02]  /*4300*/  HADD2.F32 R150, -RZ, R150.H0_H0 ;  /* 0x20000096ff967230 */ /* 0x000fe40000004100 */
[-C--:B------:R-:W-:Y:S01]  /*4310*/  FMUL.FTZ R72, R60, R63.reuse ;  /* 0x0000003f3c487220 */ /* 0x080fe20000410000 */
[----:B------:R-:W-:Y:S01]  /*4320*/  FMUL.FTZ R69, R15, R63 ;  /* 0x0000003f0f457220 */ /* 0x000fe20000410000 */
[----:B------:R-:W-:Y:S01]  /*4330*/  FFMA.FTZ R63, R11, R62, R68 ;  /* 0x0000003e0b3f7223 */ /* 0x000fe20000010044 */
[----:B------:R-:W-:-:S02]  /*4340*/  HADD2.F32 R11, -RZ, R12.H1_H1 ;  /* 0x3000000cff0b7230 */ /* 0x000fc40000004100 */
[-C--:B------:R-:W-:Y:S01]  /*4350*/  FFMA.FTZ R72, R15, R61.reuse, -R72 ;  /* 0x0000003d0f487223 */ /* 0x080fe20000010848 */
[----:B------:R-:W-:Y:S01]  /*4360*/  FFMA.FTZ R70, R13, R62, -R70 ;  /* 0x0000003e0d467223 */ /* 0x000fe20000010846 */
[----:B------:R-:W-:Y:S02]  /*4370*/  HADD2.F32 R15, -RZ, R149.H1_H1 ;  /* 0x30000095ff0f7230 */ /* 0x000fe40000004100 */
[----:B------:R-:W-:Y:S01]  /*4380*/  FFMA.FTZ R69, R60, R61, R69 ;  /* 0x0000003d3c457223 */ /* 0x000fe20000010045 */
[----:B------:R-:W-:Y:S02]  /*4390*/  HADD2.F32 R12, -RZ, R12.H0_H0 ;  /* 0x2000000cff0c7230 */ /* 0x000fe40000004100 */
[--C-:B------:R-:W-:Y:S02]  /*43a0*/  HADD2.F32 R13, -RZ, R14.reuse.H1_H1 ;  /* 0x3000000eff0d7230 */ /* 0x100fe40000004100 */
[----:B------:R-:W-:Y:S01]  /*43b0*/  FMUL.FTZ R61, R11, R15 ;  /* 0x0000000f0b3d7220 */ /* 0x000fe20000410000 */
[----:B------:R-:W-:-:S02]  /*43c0*/  HADD2.F32 R14, -RZ, R14.H0_H0 ;  /* 0x2000000eff0e7230 */ /* 0x000fc40000004100 */
[----:B------:R-:W-:Y:S01]  /*43d0*/  FMUL.FTZ R60, R12, R15 ;  /* 0x0000000f0c3c7220 */ /* 0x000fe20000410000 */
[----:B------:R-:W-:Y:S02]  /*43e0*/  HADD2.F32 R149, -RZ, R149.H0_H0 ;  /* 0x20000095ff957230 */ /* 0x000fe40000004100 */
[-C--:B------:R-:W-:Y:S01]  /*43f0*/  FMUL.FTZ R15, R13, R150.reuse ;  /* 0x000000960d0f7220 */ /* 0x080fe20000410000 */
[----:B------:R-:W-:Y:S02]  /*4400*/  HADD2.F32 R148, -RZ, R148.H1_H1 ;  /* 0x30000094ff947230 */ /* 0x000fe40000004100 */
[C---:B------:R-:W-:Y:S01]  /*4410*/  FMUL.FTZ R150, R14.reuse, R150 ;  /* 0x000000960e967220 */ /* 0x040fe20000410000 */
[----:B------:R-:W-:Y:S01]  /*4420*/  F2FP.F16.F32.PACK_AB R69, R69, R72 ;  /* 0x000000484545723e */ /* 0x000fe200000000ff */
[-C--:B------:R-:W-:Y:S02]  /*4430*/  FFMA.FTZ R15, R14, R149.reuse, -R15 ;  /* 0x000000950e0f7223 */ /* 0x080fe4000001080f */
[----:B------:R-:W-:Y:S01]  /*4440*/  FFMA.FTZ R150, R13, R149, R150 ;  /* 0x000000950d967223 */ /* 0x000fe20000010096 */
[-C--:B------:R-:W-:Y:S01]  /*4450*/  FFMA.FTZ R61, R12, R148.reuse, -R61 ;  /* 0x000000940c3d7223 */ /* 0x080fe2000001083d */
[----:B------:R-:W-:Y:S01]  /*4460*/  FFMA.FTZ R60, R11, R148, R60 ;  /* 0x000000940b3c7223 */ /* 0x000fe2000001003c */
[----:B------:R-:W-:-:S02]  /*4470*/  F2FP.F16.F32.PACK_AB R13, R63, R70 ;  /* 0x000000463f0d723e */ /* 0x000fc400000000ff */
[----:B------:R-:W-:Y:S02]  /*4480*/  F2FP.F16.F32.PACK_AB R14, R150, R15 ;  /* 0x0000000f960e723e */ /* 0x000fe400000000ff */
[----:B------:R-:W-:Y:S02]  /*4490*/  F2FP.F16.F32.PACK_AB R12, R60, R61 ;  /* 0x0000003d3c0c723e */ /* 0x000fe400000000ff */
[----:B------:R-:W-:-:S07]  /*44a0*/  MOV R15, R69 ;  /* 0x00000045000f7202 */ /* 0x000fce0000000f00 */
.L_x_480:
[----:B------:R-:W-:Y:S05]  /*44b0*/  BSYNC B3 ;  /* 0x0000000000037941 */ /* 0x000fea0003800000 */
.L_x_479:
[----:B------:R-:W-:Y:S02]  /*44c0*/  ULDC.64 UR4, c[0x0][0x208] ;  /* 0x0000820000047ab9 */ /* 0x000fe40000000a00 */
[----:B----4-:R0:W-:Y:S03]  /*44d0*/  ST.E.128 desc[UR4][R64.64], R12 ;  /* 0x0000000c40007985 */ /* 0x0101e6000c101d04 */
.L_x_478:
[----:B------:R-:W-:Y:S05]  /*44e0*/  BSYNC B2 ;  /* 0x0000000000027941 */ /* 0x000fea0003800000 */
.L_x_477:
        /* <DEDUP_REMOVED lines=17> */
[----:B------:R-:W-:Y:S02]  /*4600*/  HADD2.F32 R11, -RZ, R13.H1_H1 ;  /* 0x3000000dff0b7230 */ /* 0x000fe40000004100 */
[----:B------:R-:W-:-:S02]  /*4610*/  HADD2.F32 R59, -RZ, R59.H0_H0 ;  /* 0x2000003bff3b7230 */ /* 0x000fc40000004100 */
[----:B------:R-:W-:Y:S02]  /*4620*/  HADD2.F32 R13, -RZ, R13.H0_H0 ;  /* 0x2000000dff0d7230 */ /* 0x000fe40000004100 */
[-C--:B------:R-:W-:Y:S01]  /*4630*/  FMUL.FTZ R64, R11, R62.reuse ;  /* 0x0000003e0b407220 */ /* 0x080fe20000410000 */
[----:B------:R-:W-:Y:S02]  /*4640*/  HADD2.F32 R57, -RZ, R57.H0_H0 ;  /* 0x20000039ff397230 */ /* 0x000fe40000004100 */
[-C--:B------:R-:W-:Y:S01]  /*4650*/  FMUL.FTZ R63, R15, R59.reuse ;  /* 0x0000003b0f3f7220 */ /* 0x080fe20000410000 */
[C---:B------:R-:W-:Y:S01]  /*4660*/  FMUL.FTZ R68, R56.reuse, R59 ;  /* 0x0000003b38447220 */ /* 0x040fe20000410000 */
[C---:B------:R-:W-:Y:S01]  /*4670*/  FMUL.FTZ R62, R13.reuse, R62 ;  /* 0x0000003e0d3e7220 */ /* 0x040fe20000410000 */
[----:B------:R-:W-:Y:S01]  /*4680*/  FFMA.FTZ R64, R13, R58, -R64 ;  /* 0x0000003a0d407223 */ /* 0x000fe20000010840 */
[----:B------:R-:W-:Y:S01]  /*4690*/  FFMA.FTZ R65, R56, R57, R63 ;  /* 0x0000003938417223 */ /* 0x000fe2000001003f */
[----:B------:R-:W-:-:S02]  /*46a0*/  HADD2.F32 R56, -RZ, R147.H0_H0 ;  /* 0x20000093ff387230 */ /* 0x000fc40000004100 */
[----:B------:R-:W-:Y:S01]  /*46b0*/  FFMA.FTZ R59, R11, R58, R62 ;  /* 0x0000003a0b3b7223 */ /* 0x000fe2000001003e */
[----:B------:R-:W-:Y:S02]  /*46c0*/  HADD2.F32 R11, -RZ, R12.H1_H1 ;  /* 0x3000000cff0b7230 */ /* 0x000fe40000004100 */
[----:B------:R-:W-:Y:S01]  /*46d0*/  FFMA.FTZ R68, R15, R57, -R68 ;  /* 0x000000390f447223 */ /* 0x000fe20000010844 */
[----:B------:R-:W-:Y:S02]  /*46e0*/  HADD2.F32 R13, -RZ, R14.H1_H1 ;  /* 0x3000000eff0d7230 */ /* 0x000fe40000004100 */
[----:B------:R-:W-:Y:S02]  /*46f0*/  HADD2.F32 R147, -RZ, R147.H1_H1 ;  /* 0x30000093ff937230 */ /* 0x000fe40000004100 */
[----:B------:R-:W-:Y:S01]  /*4700*/  FMUL.FTZ R57, R11, R56 ;  /* 0x000000380b397220 */ /* 0x000fe20000410000 */
[----:B------:R-:W-:Y:S02]  /*4710*/  HADD2.F32 R12, -RZ, R12.H0_H0 ;  /* 0x2000000cff0c7230 */ /* 0x000fe40000004100 */
[----:B------:R-:W-:-:S02]  /*4720*/  HADD2.F32 R14, -RZ, R14.H0_H0 ;  /* 0x2000000eff0e7230 */ /* 0x000fc40000004100 */
[-C--:B------:R-:W-:Y:S01]  /*4730*/  FMUL.FTZ R63, R13, R147.reuse ;  /* 0x000000930d3f7220 */ /* 0x080fe20000410000 */
[--C-:B------:R-:W-:Y:S02]  /*4740*/  HADD2.F32 R15, -RZ, R146.reuse.H0_H0 ;  /* 0x20000092ff0f7230 */ /* 0x100fe40000004100 */
[----:B------:R-:W-:Y:S01]  /*4750*/  FMUL.FTZ R56, R12, R56 ;  /* 0x000000380c387220 */ /* 0x000fe20000410000 */
        /* <DEDUP_REMOVED lines=10> */
.L_x_484:
[----:B------:R-:W-:Y:S05]  /*4800*/  BSYNC B3 ;  /* 0x0000000000037941 */ /* 0x000fea0003800000 */
.L_x_483:
[----:B------:R-:W-:Y:S02]  /*4810*/  ULDC.64 UR4, c[0x0][0x208] ;  /* 0x0000820000047ab9 */ /* 0x000fe40000000a00 */
[----:B----4-:R0:W-:Y:S03]  /*4820*/  ST.E.128 desc[UR4][R60.64], R12 ;  /* 0x0000000c3c007985 */ /* 0x0101e6000c101d04 */
.L_x_482:
[----:B------:R-:W-:Y:S05]  /*4830*/  BSYNC B2 ;  /* 0x0000000000027941 */ /* 0x000fea0003800000 */
.L_x_481:
        /* <DEDUP_REMOVED lines=37> */
[--C-:B------:R-:W-:Y:S02]  /*4a90*/  HADD2.F32 R15, -RZ, R142.reuse.H1_H1 ;  /* 0x3000008eff0f7230 */ /* 0x100fe40000004100 */
[----:B------:R-:W-:Y:S01]  /*4aa0*/  FMUL.FTZ R52, R12, R52 ;  /* 0x000000340c347220 */ /* 0x000fe20000410000 */
[----:B------:R-:W-:Y:S02]  /*4ab0*/  HADD2.F32 R142, -RZ, R142.H0_H0 ;  /* 0x2000008eff8e7230 */ /* 0x000fe40000004100 */
        /* <DEDUP_REMOVED lines=9> */
.L_x_488:
[----:B------:R-:W-:Y:S05]  /*4b50*/  BSYNC B3 ;  /* 0x0000000000037941 */ /* 0x000fea0003800000 */
.L_x_487:
[----:B------:R-:W-:Y:S02]  /*4b60*/  ULDC.64 UR4, c[0x0][0x208] ;  /* 0x0000820000047ab9 */ /* 0x000fe40000000a00 */
[----:B----4-:R0:W-:Y:S03]  /*4b70*/  ST.E.128 desc[UR4][R56.64], R12 ;  /* 0x0000000c38007985 */ /* 0x0101e6000c101d04 */
.L_x_486:
[----:B------:R-:W-:Y:S05]  /*4b80*/  BSYNC B2 ;  /* 0x0000000000027941 */ /* 0x000fea0003800000 */
.L_x_485:
[----:B------:R-:W-:-:S13]  /*4b90*/  ISETP.NE.AND P3, PT, R26, RZ, PT ;  /* 0x000000ff1a00720c */ /* 0x000fda0003f65270 */
        /* <DEDUP_REMOVED lines=47> */
.L_x_490:
[----:B------:R-:W-:Y:S05]  /*4e90*/  BSYNC B2 ;  /* 0x0000000000027941 */ /* 0x000fea0003800000 */
.L_x_489:
[----:B------:R-:W-:Y:S02]  /*4ea0*/  ULDC.64 UR4, c[0x0][0x208] ;  /* 0x0000820000047ab9 */ /* 0x000fe40000000a00 */
[----:B----4-:R0:W-:Y:S03]  /*4eb0*/  ST.E.128 desc[UR4][R52.64], R12 ;  /* 0x0000000c34007985 */ /* 0x0101e6000c101d04 */
.L_x_476:
[----:B------:R-:W-:Y:S05]  /*4ec0*/  BSYNC B1 ;  /* 0x0000000000017941 */ /* 0x000fea0003800000 */
.L_x_475:
[----:B------:R-:W-:-:S03]  /*4ed0*/  UMOV UR4, 0xffffffff ;  /* 0xffffffff00047882 */ /* 0x000fc60000000000 */
[----:B------:R-:W-:Y:S05]  /*4ee0*/  BRA.DIV UR4, `(.L_x_491) ;  /* 0x0000022e04387947 */ /* 0x000fea000b800000 */
[----:B01----:R-:W0:Y:S04]  /*4ef0*/  SHFL.IDX PT, R117, R117, 0x2, 0x181f ;  /* 0x00581f0075757f89 */ /* 0x003e2800000e0000 */
[----:B------:R-:W1:Y:S02]  /*4f00*/  SHFL.IDX PT, R118, R118, 0x2, 0x181f ;  /* 0x00581f0076767f89 */ /* 0x000e6400000e0000 */
.L_x_817:
[----:B------:R-:W-:Y:S05]  /*4f10*/  @P5 BRA `(.L_x_492) ;  /* 0x00000050003c5947 */ /* 0x000fea0003800000 */
[----:B------:R-:W-:Y:S01]  /*4f20*/  ISETP.NE.AND P3, PT, R3, RZ, PT ;  /* 0x000000ff0300720c */ /* 0x000fe20003f65270 */
[----:B------:R-:W-:-:S12]  /*4f30*/  BSSY B1, `(.L_x_493) ;  /* 0x0000033000017945 */ /* 0x000fd80003800000 */
[----:B------:R-:W-:Y:S05]  /*4f40*/  @!P3 BRA `(.L_x_494) ;  /* 0x0000000000c4b947 */ /* 0x000fea0003800000 */
[----:B----4-:R4:W2:Y:S01]  /*4f50*/  LDS.128 R12, [R85+0x26400] ;  /* 0x02640000550c7984 */ /* 0x0108a20000000c00 */
[----:B------:R-:W-:Y:S01]  /*4f60*/  ISETP.GE.AND P4, PT, R214, R114, PT ;  /* 0x00000072d600720c */ /* 0x000fe20003f86270 */
[----:B------:R-:W-:Y:S01]  /*4f70*/  BSSY B2, `(.L_x_495) ;  /* 0x000002c000027945 */ /* 0x000fe20003800000 */
[----:B-1----:R-:W-:-:S04]  /*4f80*/  LEA R48, P3, R16, R118, 0x1 ;  /* 0x0000007610307211 */ /* 0x002fc800078608ff */
[----:B0-----:R-:W-:-:S07]  /*4f90*/  LEA.HI.X R49, R16, R117, R17, 0x1, P3 ;  /* 0x0000007510317211 */ /* 0x001fce00018f0c11 */
[----:B----4-:R-:W-:Y:S05]  /*4fa0*/  @P4 BRA `(.L_x_496) ;  /* 0x0000000000a04947 */ /* 0x010fea0003800000 */
[----:B------:R-:W-:Y:S01]  /*4fb0*/  SHF.R.U64 R11, R44, 0x10, R45 ;  /* 0x000000102c0b7819 */ /* 0x000fe2000000122d */
[--C-:B--2---:R-:W-:Y:S01]  /*4fc0*/  HADD2.F32 R44, -RZ, R15.reuse.H1_H1 ;  /* 0x3000000fff2c7230 */ /* 0x104fe20000004100 */
        /* <DEDUP_REMOVED lines=38> */
.L_x_496:
[----:B------:R-:W-:Y:S05]  /*5230*/  BSYNC B2 ;  /* 0x0000000000027941 */ /* 0x000fea0003800000 */
.L_x_495:
[----:B------:R-:W-:Y:S02]  /*5240*/  ULDC.64 UR4, c[0x0][0x208] ;  /* 0x0000820000047ab9 */ /* 0x000fe40000000a00 */
[----:B--2---:R0:W-:Y:S03]  /*5250*/  ST.E.128 desc[UR4][R48.64], R12 ;  /* 0x0000000c30007985 */ /* 0x0041e6000c101d04 */
.L_x_494:
[----:B------:R-:W-:Y:S05]  /*5260*/  BSYNC B1 ;  /* 0x0000000000017941 */ /* 0x000fea0003800000 */
.L_x_493:
[----:B------:R-:W-:Y:S01]  /*5270*/  ISETP.NE.AND P3, PT, R21, RZ, PT ;  /* 0x000000ff1500720c */ /* 0x000fe20003f65270 */
[----:B------:R-:W-:-:S12]  /*5280*/  BSSY B1, `(.L_x_497) ;  /* 0x0000033000017945 */ /* 0x000fd80003800000 */
[----:B------:R-:W-:Y:S05]  /*5290*/  @!P3 BRA `(.L_x_498) ;  /* 0x0000000000c4b947 */ /* 0x000fea0003800000 */
[----:B0---4-:R0:W4:Y:S01]  /*52a0*/  LDS.128 R12, [R85+0x28c00] ;  /* 0x028c0000550c7984 */ /* 0x0111220000000c00 */
[----:B------:R-:W-:Y:S01]  /*52b0*/  ISETP.GE.AND P4, PT, R221, R114, PT ;  /* 0x00000072dd00720c */ /* 0x000fe20003f86270 */
[----:B------:R-:W-:Y:S01]  /*52c0*/  BSSY B2, `(.L_x_499) ;  /* 0x000002c000027945 */ /* 0x000fe20003800000 */
[----:B-1----:R-:W-:-:S04]  /*52d0*/  LEA R44, P3, R23, R118, 0x1 ;  /* 0x00000076172c7211 */ /* 0x002fc800078608ff */
        /* <DEDUP_REMOVED lines=10> */
[----:B------:R-:W-:Y:S02]  /*5380*/  HADD2.F32 R43, -RZ, R43.H0_H0 ;  /* 0x2000002bff2b7230 */ /* 0x000fe40000004100 */
[----:B------:R-:W-:-:S02]  /*5390*/  HADD2.F32 R11, -RZ, R13.H1_H1 ;  /* 0x3000000dff0b7230 */ /* 0x000fc40000004100 */
[----:B------:R-:W-:Y:S02]  /*53a0*/  HADD2.F32 R13, -RZ, R13.H0_H0 ;  /* 0x2000000dff0d7230 */ /* 0x000fe40000004100 */
[-C--:B------:R-:W-:Y:S01]  /*53b0*/  FMUL.FTZ R47, R15, R43.reuse ;  /* 0x0000002b0f2f7220 */ /* 0x080fe20000410000 */
[----:B------:R-:W-:Y:S02]  /*53c0*/  HADD2.F32 R41, -RZ, R41.H0_H0 ;  /* 0x20000029ff297230 */ /* 0x000fe40000004100 */
[-C--:B------:R-:W-:Y:S01]  /*53d0*/  FMUL.FTZ R48, R11, R46.reuse ;  /* 0x0000002e0b307220 */ /* 0x080fe20000410000 */
[C---:B------:R-:W-:Y:S01]  /*53e0*/  FMUL.FTZ R50, R40.reuse, R43 ;  /* 0x0000002b28327220 */ /* 0x040fe20000410000 */
[C---:B------:R-:W-:Y:S01]  /*53f0*/  FMUL.FTZ R46, R13.reuse, R46 ;  /* 0x0000002e0d2e7220 */ /* 0x040fe20000410000 */
[----:B------:R-:W-:Y:S01]  /*5400*/  FFMA.FTZ R49, R40, R41, R47 ;  /* 0x0000002928317223 */ /* 0x000fe2000001002f */
[-C--:B------:R-:W-:Y:S02]  /*5410*/  FFMA.FTZ R48, R13, R42.reuse, -R48 ;  /* 0x0000002a0d307223 */ /* 0x080fe40000010830 */
[----:B------:R-:W-:Y:S01]  /*5420*/  FFMA.FTZ R43, R11, R42, R46 ;  /* 0x0000002a0b2b7223 */ /* 0x000fe2000001002e */
[----:B------:R-:W-:-:S02]  /*5430*/  HADD2.F32 R40, -RZ, R126.H1_H1 ;  /* 0x3000007eff287230 */ /* 0x000fc40000004100 */
[----:B------:R-:W-:Y:S01]  /*5440*/  FFMA.FTZ R50, R15, R41, -R50 ;  /* 0x000000290f327223 */ /* 0x000fe20000010832 */
[----:B------:R-:W-:Y:S02]  /*5450*/  HADD2.F32 R126, -RZ, R126.H0_H0 ;  /* 0x2000007eff7e7230 */ /* 0x000fe40000004100 */
[----:B------:R-:W-:Y:S02]  /*5460*/  HADD2.F32 R11, -RZ, R12.H1_H1 ;  /* 0x3000000cff0b7230 */ /* 0x000fe40000004100 */
[----:B------:R-:W-:Y:S02]  /*5470*/  HADD2.F32 R13, -RZ, R14.H1_H1 ;  /* 0x3000000eff0d7230 */ /* 0x000fe40000004100 */
[----:B------:R-:W-:Y:S02]  /*5480*/  HADD2.F32 R12, -RZ, R12.H0_H0 ;  /* 0x2000000cff0c7230 */ /* 0x000fe40000004100 */
[----:B------:R-:W-:Y:S01]  /*5490*/  FMUL.FTZ R41, R11, R40 ;  /* 0x000000280b297220 */ /* 0x000fe20000410000 */
[----:B------:R-:W-:-:S02]  /*54a0*/  HADD2.F32 R14, -RZ, R14.H0_H0 ;  /* 0x2000000eff0e7230 */ /* 0x000fc40000004100 */
[----:B------:R-:W-:Y:S01]  /*54b0*/  FMUL.FTZ R47, R13, R126 ;  /* 0x0000007e0d2f7220 */ /* 0x000fe20000410000 */
        /* <DEDUP_REMOVED lines=12> */
.L_x_500:
[----:B------:R-:W-:Y:S05]  /*5580*/  BSYNC B2 ;  /* 0x0000000000027941 */ /* 0x000fea0003800000 */
.L_x_499:
[----:B------:R-:W-:Y:S02]  /*5590*/  ULDC.64 UR4, c[0x0][0x208] ;  /* 0x0000820000047ab9 */ /* 0x000fe40000000a00 */
[----:B----4-:R0:W-:Y:S03]  /*55a0*/  ST.E.128 desc[UR4][R44.64], R12 ;  /* 0x0000000c2c007985 */ /* 0x0101e6000c101d04 */
.L_x_498:
[----:B------:R-:W-:Y:S05]  /*55b0*/  BSYNC B1 ;  /* 0x0000000000017941 */ /* 0x000fea0003800000 */
.L_x_497:
        /* <DEDUP_REMOVED lines=49> */
.L_x_504:
[----:B------:R-:W-:Y:S05]  /*58d0*/  BSYNC B2 ;  /* 0x0000000000027941 */ /* 0x000fea0003800000 */
.L_x_503:
[----:B------:R-:W-:Y:S02]  /*58e0*/  ULDC.64 UR4, c[0x0][0x208] ;  /* 0x0000820000047ab9 */ /* 0x000fe40000000a00 */
[----:B----4-:R0:W-:Y:S03]  /*58f0*/  ST.E.128 desc[UR4][R40.64], R12 ;  /* 0x0000000c28007985 */ /* 0x0101e6000c101d04 */
.L_x_502:
[----:B------:R-:W-:Y:S05]  /*5900*/  BSYNC B1 ;  /* 0x0000000000017941 */ /* 0x000fea0003800000 */
.L_x_501:
[----:B------:R-:W-:-:S13]  /*5910*/  ISETP.NE.AND P3, PT, R26, RZ, PT ;  /* 0x000000ff1a00720c */ /* 0x000fda0003f65270 */
        /* <DEDUP_REMOVED lines=47> */
.L_x_506:
[----:B------:R-:W-:Y:S05]  /*5c10*/  BSYNC B1 ;  /* 0x0000000000017941 */ /* 0x000fea0003800000 */
.L_x_505:
[----:B------:R-:W-:Y:S02]  /*5c20*/  ULDC.64 UR4, c[0x0][0x208] ;  /* 0x0000820000047ab9 */ /* 0x000fe40000000a00 */
[----:B----4-:R0:W-:Y:S01]  /*5c30*/  ST.E.128 desc[UR4][R36.64], R12 ;  /* 0x0000000c24007985 */ /* 0x0101e2000c101d04 */
[----:B------:R-:W-:Y:S05]  /*5c40*/  BRA `(.L_x_492) ;  /* 0x0000004000f07947 */ /* 0x000fea0003800000 */
.L_x_447:
        /* <DEDUP_REMOVED lines=15> */
[----:B------:R-:W-:Y:S01]  /*5d40*/  IADD3 R32, P5, R94, R12, RZ ;  /* 0x0000000c5e207210 */ /* 0x000fe20007fbe0ff */
[----:B------:R-:W-:Y:S01]  /*5d50*/  ULDC.64 UR6, c[0x0][0x400] ;  /* 0x0001000000067ab9 */ /* 0x000fe20000000a00 */
[----:B------:R-:W-:Y:S01]  /*5d60*/  LEA R48, P4, R34, UR4, 0x1 ;  /* 0x0000000422307c11 */ /* 0x000fe2000f8808ff */
[----:B------:R-:W-:Y:S01]  /*5d70*/  IMAD.X R35, R11, 0x1, R5, P0 ;  /* 0x000000010b237824 */ /* 0x000fe200000e0605 */
[----:B------:R-:W-:Y:S02]  /*5d80*/  IADD3.X R33, R80, R7, RZ, P5, !PT ;  /* 0x0000000750217210 */ /* 0x000fe40002ffe4ff */
[----:B------:R-:W-:Y:S02]  /*5d90*/  CS2R R38, SRZ ;  /* 0x0000000000267805 */ /* 0x000fe4000001ff00 */
[----:B------:R-:W-:-:S02]  /*5da0*/  ISETP.GE.AND P5, PT, R213, R114, PT ;  /* 0x00000072d500720c */ /* 0x000fc40003fa6270 */
[----:B------:R-:W-:Y:S02]  /*5db0*/  CS2R R36, SRZ ;  /* 0x0000000000247805 */ /* 0x000fe4000001ff00 */
[----:B------:R-:W-:Y:S02]  /*5dc0*/  LEA.HI.X R49, R34, UR5, R35, 0x1, P4 ;  /* 0x0000000522317c11 */ /* 0x000fe4000a0f0c23 */
[----:B------:R-:W-:Y:S02]  /*5dd0*/  CS2R R34, SRZ ;  /* 0x0000000000227805 */ /* 0x000fe4000001ff00 */
[----:B------:R-:W-:Y:S02]  /*5de0*/  ISETP.GE.AND P4, PT, R16, R114, PT ;  /* 0x000000721000720c */ /* 0x000fe40003f86270 */
[----:B------:R-:W-:Y:S02]  /*5df0*/  CS2R R46, SRZ ;  /* 0x00000000002e7805 */ /* 0x000fe4000001ff00 */
[----:B------:R-:W-:-:S02]  /*5e00*/  LEA R52, P0, R32, UR6, 0x1 ;  /* 0x0000000620347c11 */ /* 0x000fc4000f8008ff */
[----:B------:R-:W-:Y:S02]  /*5e10*/  CS2R R44, SRZ ;  /* 0x00000000002c7805 */ /* 0x000fe4000001ff00 */
[----:B------:R-:W-:Y:S02]  /*5e20*/  CS2R R42, SRZ ;  /* 0x00000000002a7805 */ /* 0x000fe4000001ff00 */
[----:B------:R-:W-:Y:S02]  /*5e30*/  CS2R R40, SRZ ;  /* 0x0000000000287805 */ /* 0x000fe4000001ff00 */
[----:B------:R-:W-:Y:S02]  /*5e40*/  LEA.HI.X R53, R32, UR7, R33, 0x1, P0 ;  /* 0x0000000720357c11 */ /* 0x000fe400080f0c21 */
[----:B------:R-:W-:Y:S01]  /*5e50*/  CS2R R32, SRZ ;  /* 0x0000000000207805 */ /* 0x000fe2000001ff00 */
[----:B------:R-:W-:Y:S02]  /*5e60*/  ULDC.64 UR8, c[0x0][0x208] ;  /* 0x0000820000087ab9 */ /* 0x000fe40000000a00 */
[----:B------:R0:W5:Y:S04]  /*5e70*/  @!P5 LDG.E.128 R40, desc[UR8][R52.64+0x80] ;  /* 0x000080083428d981 */ /* 0x000168000c1e1d00 */
[----:B------:R0:W5:Y:S04]  /*5e80*/  @!P4 LDG.E.128 R36, desc[UR8][R48.64] ;  /* 0x000000083024c981 */ /* 0x000168000c1e1d00 */
[----:B------:R0:W5:Y:S04]  /*5e90*/  @!P5 LDG.E.128 R32, desc[UR8][R48.64+0x80] ;  /* 0x000080083020d981 */ /* 0x000168000c1e1d00 */
[----:B------:R0:W5:Y:S02]  /*5ea0*/  @!P4 LDG.E.128 R44, desc[UR8][R52.64] ;  /* 0x00000008342cc981 */ /* 0x000164000c1e1d00 */
.L_x_508:
[----:B------:R-:W-:Y:S05]  /*5eb0*/  BSYNC B1 ;  /* 0x0000000000017941 */ /* 0x000fea0003800000 */
.L_x_507:
        /* <DEDUP_REMOVED lines=8> */
[----:B------:R-:W-:Y:S01]  /*5f40*/  BSSY B1, `(.L_x_509) ;  /* 0x000003a000017945 */ /* 0x000fe20003800000 */
[----:B------:R-:W-:Y:S01]  /*5f50*/  PRMT R166, R52, 0x7610, R166 ;  /* 0x0000761034a67816 */ /* 0x000fe200000000a6 */
[----:B------:R-:W-:Y:S01]  /*5f60*/  IMAD.MOV.U32 R52, RZ, RZ, R36 ;  /* 0x000000ffff347224 */ /* 0x000fe200078e0024 */
[----:B------:R-:W-:Y:S01]  /*5f70*/  PRMT R168, R53, 0x7610, R168 ;  /* 0x0000761035a87816 */ /* 0x000fe200000000a8 */
[----:B------:R-:W-:Y:S01]  /*5f80*/  IMAD.MOV.U32 R53, RZ, RZ, R37 ;  /* 0x000000ffff357224 */ /* 0x000fe200078e0025 */
[----:B------:R-:W-:-:S02]  /*5f90*/  MOV R49, R39 ;  /* 0x0000002700317202 */ /* 0x000fc40000000f00 */
[----:B------:R-:W-:Y:S02]  /*5fa0*/  CS2R R54, SRZ ;  /* 0x0000000000367805 */ /* 0x000fe4000001ff00 */
[----:B------:R-:W-:Y:S01]  /*5fb0*/  PRMT R168, R168, 0x5410, R52 ;  /* 0x00005410a8a87816 */ /* 0x000fe20000000034 */
[----:B------:R-:W-:Y:S01]  /*5fc0*/  IMAD.MOV.U32 R52, RZ, RZ, R40 ;  /* 0x000000ffff347224 */ /* 0x000fe200078e0028 */
[----:B------:R-:W-:Y:S01]  /*5fd0*/  PRMT R159, R48, 0x5410, R49 ;  /* 0x00005410309f7816 */ /* 0x000fe20000000031 */
[----:B------:R-:W-:Y:S01]  /*5fe0*/  IMAD.MOV.U32 R49, RZ, RZ, R43 ;  /* 0x000000ffff317224 */ /* 0x000fe200078e002b */
[----:B------:R-:W-:Y:S02]  /*5ff0*/  PRMT R154, R53, 0x7610, R154 ;  /* 0x00007610359a7816 */ /* 0x000fe4000000009a */
[----:B------:R-:W-:Y:S02]  /*6000*/  CS2R R58, SRZ ;  /* 0x00000000003a7805 */ /* 0x000fe4000001ff00 */
        /* <DEDUP_REMOVED lines=8> */
[----:B------:R-:W-:Y:S01]  /*6090*/  PRMT R169, R53, 0x7610, R169 ;  /* 0x0000761035a97816 */ /* 0x000fe200000000a9 */
[----:B------:R-:W-:Y:S01]  /*60a0*/  IMAD.MOV.U32 R53, RZ, RZ, R45 ;  /* 0x000000ffff357224 */ /* 0x000fe200078e002d */
[----:B------:R-:W-:-:S02]  /*60b0*/  PRMT R166, R166, 0x5410, R52 ;  /* 0x00005410a6a67816 */ /* 0x000fc40000000034 */
[----:B------:R-:W-:Y:S02]  /*60c0*/  CS2R R60, SRZ ;  /* 0x00000000003c7805 */ /* 0x000fe4000001ff00 */
[----:B------:R-:W-:Y:S02]  /*60d0*/  MOV R52, R44 ;  /* 0x0000002c00347202 */ /* 0x000fe40000000f00 */
[----:B------:R-:W-:Y:S02]  /*60e0*/  PRMT R169, R169, 0x5410, R48 ;  /* 0x00005410a9a97816 */ /* 0x000fe40000000030 */
[----:B------:R-:W-:Y:S02]  /*60f0*/  PRMT R162, R49, 0x7610, R162 ;  /* 0x0000761031a27816 */ /* 0x000fe400000000a2 */
[----:B------:R-:W-:Y:S02]  /*6100*/  CS2R R48, SRZ ;  /* 0x0000000000307805 */ /* 0x000fe4000001ff00 */
[----:B------:R-:W-:-:S02]  /*6110*/  PRMT R170, R52, 0x7610, R170 ;  /* 0x0000761034aa7816 */ /* 0x000fc400000000aa */
[----:B------:R-:W-:Y:S02]  /*6120*/  PRMT R155, R53, 0x7610, R155 ;  /* 0x00007610359b7816 */ /* 0x000fe4000000009b */
        /* <DEDUP_REMOVED lines=10> */
[----:B------:R-:W-:Y:S02]  /*61d0*/  CS2R R60, SRZ ;  /* 0x00000000003c7805 */ /* 0x000fe4000001ff00 */
[----:B------:R-:W-:Y:S02]  /*61e0*/  CS2R R58, SRZ ;  /* 0x00000000003a7805 */ /* 0x000fe4000001ff00 */
[----:B------:R-:W-:Y:S02]  /*61f0*/  IADD3.X R49, R7, R80, R106, P0, P5 ;  /* 0x0000005007317210 */ /* 0x000fe400007ea46a */
[----:B------:R-:W-:Y:S02]  /*6200*/  CS2R R56, SRZ ;  /* 0x0000000000387805 */ /* 0x000fe4000001ff00 */
[----:B------:R-:W-:Y:S01]  /*6210*/  LEA R64, P5, R50, UR4, 0x1 ;  /* 0x0000000432407c11 */ /* 0x000fe2000f8a08ff */
[----:B------:R-:W-:Y:S01]  /*6220*/  ULDC.64 UR8, c[0x0][0x208] ;  /* 0x0000820000087ab9 */ /* 0x000fe20000000a00 */
[----:B------:R-:W-:-:S02]  /*6230*/  LEA R66, P0, R48, UR6, 0x1 ;  /* 0x0000000630427c11 */ /* 0x000fc4000f8008ff */
[----:B------:R-:W-:Y:S02]  /*6240*/  LEA.HI.X R65, R50, UR5, R51, 0x1, P5 ;  /* 0x0000000532417c11 */ /* 0x000fe4000a8f0c33 */
[----:B------:R-:W-:Y:S02]  /*6250*/  CS2R R50, SRZ ;  /* 0x0000000000327805 */ /* 0x000fe4000001ff00 */
[----:B------:R-:W-:Y:S02]  /*6260*/  LEA.HI.X R67, R48, UR7, R49, 0x1, P0 ;  /* 0x0000000730437c11 */ /* 0x000fe400080f0c31 */
[----:B------:R-:W-:Y:S02]  /*6270*/  CS2R R48, SRZ ;  /* 0x0000000000307805 */ /* 0x000fe4000001ff00 */
[-C--:B------:R-:W-:Y:S02]  /*6280*/  ISETP.GE.AND P5, PT, R16, R114.reuse, PT ;  /* 0x000000721000720c */ /* 0x080fe40003fa6270 */
[----:B------:R-:W-:-:S11]  /*6290*/  ISETP.GE.AND P0, PT, R213, R114, PT ;  /* 0x00000072d500720c */ /* 0x000fd60003f06270 */
[----:B------:R0:W5:Y:S04]  /*62a0*/  @!P5 LDG.E.128 R52, desc[UR8][R64.64] ;  /* 0x000000084034d981 */ /* 0x000168000c1e1d00 */
[----:B------:R0:W5:Y:S04]  /*62b0*/  @!P0 LDG.E.128 R48, desc[UR8][R64.64+0x80] ;  /* 0x0000800840308981 */ /* 0x000168000c1e1d00 */
[----:B------:R0:W5:Y:S04]  /*62c0*/  @!P5 LDG.E.128 R60, desc[UR8][R66.64] ;  /* 0x00000008423cd981 */ /* 0x000168000c1e1d00 */
[----:B------:R0:W5:Y:S02]  /*62d0*/  @!P0 LDG.E.128 R56, desc[UR8][R66.64+0x80] ;  /* 0x0000800842388981 */ /* 0x000164000c1e1d00 */
.L_x_510:
[----:B------:R-:W-:Y:S05]  /*62e0*/  BSYNC B1 ;  /* 0x0000000000017941 */ /* 0x000fea0003800000 */
.L_x_509:
[----:B0-----:R-:W-:Y:S01]  /*62f0*/  VIADD R64, R219, 0x40 ;  /* 0x00000040db407836 */ /* 0x001fe20000000000 */
[----:B------:R-:W-:Y:S01]  /*6300*/  BSSY B1, `(.L_x_511) ;  /* 0x0000021000017945 */ /* 0x000fe20003800000 */
[----:B------:R-:W-:Y:S02]  /*6310*/  CS2R R66, SRZ ;  /* 0x0000000000427805 */ /* 0x000fe4000001ff00 */
[----:B------:R-:W-:Y:S02]  /*6320*/  CS2R R70, SRZ ;  /* 0x0000000000467805 */ /* 0x000fe4000001ff00 */
[----:B------:R-:W-:Y:S02]  /*6330*/  CS2R R68, SRZ ;  /* 0x0000000000447805 */ /* 0x000fe4000001ff00 */
[----:B------:R-:W-:Y:S02]  /*6340*/  ISETP.GE.AND P5, PT, R64, R88, PT ;  /* 0x000000584000720c */ /* 0x000fe40003fa6270 */
[----:B------:R-:W-:-:S02]  /*6350*/  CS2R R64, SRZ ;  /* 0x0000000000407805 */ /* 0x000fc4000001ff00 */
[----:B------:R-:W-:Y:S02]  /*6360*/  CS2R R74, SRZ ;  /* 0x00000000004a7805 */ /* 0x000fe4000001ff00 */
[----:B------:R-:W-:Y:S02]  /*6370*/  CS2R R72, SRZ ;  /* 0x0000000000487805 */ /* 0x000fe4000001ff00 */
[----:B------:R-:W-:Y:S02]  /*6380*/  CS2R R78, SRZ ;  /* 0x00000000004e7805 */ /* 0x000fe4000001ff00 */
[----:B-----5:R-:W-:Y:S02]  /*6390*/  MOV R81, R50 ;  /* 0x0000003200517202 */ /* 0x020fe40000000f00 */
[----:B------:R-:W-:Y:S01]  /*63a0*/  CS2R R76, SRZ ;  /* 0x00000000004c7805 */ /* 0x000fe2000001ff00 */
[----:B------:R-:W-:Y:S06]  /*63b0*/  @P5 BRA `(.L_x_512) ;  /* 0x0000000000545947 */ /* 0x000fec0003800000 */
[----:B------:R-:W-:Y:S01]  /*63c0*/  IADD3 R14, P0, P6, R100, R109, R14 ;  /* 0x0000006d640e7210 */ /* 0x000fe20007e1e00e */
[----:B------:R-:W-:Y:S01]  /*63d0*/  ULDC.64 UR4, c[0x0][0x3e8] ;  /* 0x0000fa0000047ab9 */ /* 0x000fe20000000a00 */
[----:B------:R-:W-:Y:S01]  /*63e0*/  ULDC.64 UR6, c[0x0][0x400] ;  /* 0x0001000000067ab9 */ /* 0x000fe20000000a00 */
[----:B------:R-:W-:Y:S01]  /*63f0*/  ULDC.64 UR8, c[0x0][0x208] ;  /* 0x0000820000087ab9 */ /* 0x000fe20000000a00 */
[----:B------:R-:W-:Y:S02]  /*6400*/  IADD3.X R13, R5, R108, R11, P0, P6 ;  /* 0x0000006c050d7210 */ /* 0x000fe400007ec40b */
[----:B------:R-:W-:-:S04]  /*6410*/  IADD3 R11, P0, P6, R94, R111, R12 ;  /* 0x0000006f5e0b7210 */ /* 0x000fc80007e1e00c */
[----:B------:R-:W-:Y:S02]  /*6420*/  IADD3.X R80, R7, R110, R80, P0, P6 ;  /* 0x0000006e07507210 */ /* 0x000fe400007ec450 */
[----:B------:R-:W-:-:S04]  /*6430*/  LEA R12, P0, R14, UR4, 0x1 ;  /* 0x000000040e0c7c11 */ /* 0x000fc8000f8008ff */
[----:B------:R-:W-:Y:S02]  /*6440*/  LEA.HI.X R13, R14, UR5, R13, 0x1, P0 ;  /* 0x000000050e0d7c11 */ /* 0x000fe400080f0c0d */
[----:B------:R-:W-:-:S04]  /*6450*/  LEA R14, P0, R11, UR6, 0x1 ;  /* 0x000000060b0e7c11 */ /* 0x000fc8000f8008ff */
[----:B------:R-:W-:Y:S02]  /*6460*/  LEA.HI.X R15, R11, UR7, R80, 0x1, P0 ;  /* 0x000000070b0f7c11 */ /* 0x000fe400080f0c50 */
[----:B------:R-:W-:Y:S02]  /*6470*/  ISETP.GE.AND P0, PT, R16, R114, PT ;  /* 0x000000721000720c */ /* 0x000fe40003f06270 */
[----:B------:R-:W-:Y:S02]  /*6480*/  CS2R R66, SRZ ;  /* 0x0000000000427805 */ /* 0x000fe4000001ff00 */
[----:B------:R-:W-:Y:S02]  /*6490*/  CS2R R64, SRZ ;  /* 0x0000000000407805 */ /* 0x000fe4000001ff00 */
[----:B------:R-:W-:Y:S02]  /*64a0*/  CS2R R74, SRZ ;  /* 0x00000000004a7805 */ /* 0x000fe4000001ff00 */
[----:B------:R-:W-:-:S05]  /*64b0*/  CS2R R72, SRZ ;  /* 0x0000000000487805 */ /* 0x000fca000001ff00 */
[----:B------:R0:W5:Y:S04]  /*64c0*/  @!P0 LDG.E.128 R68, desc[UR8][R12.64] ;  /* 0x000000080c448981 */ /* 0x000168000c1e1d00 */
[----:B------:R0:W5:Y:S01]  /*64d0*/  @!P0 LDG.E.128 R76, desc[UR8][R14.64] ;  /* 0x000000080e4c8981 */ /* 0x000162000c1e1d00 */
[----:B------:R-:W-:-:S13]  /*64e0*/  ISETP.GE.AND P0, PT, R213, R114, PT ;  /* 0x00000072d500720c */ /* 0x000fda0003f06270 */
[----:B------:R0:W5:Y:S04]  /*64f0*/  @!P0 LDG.E.128 R64, desc[UR8][R12.64+0x80] ;  /* 0x000080080c408981 */ /* 0x000168000c1e1d00 */
[----:B------:R0:W5:Y:S02]  /*6500*/  @!P0 LDG.E.128 R72, desc[UR8][R14.64+0x80] ;  /* 0x000080080e488981 */ /* 0x000164000c1e1d00 */
.L_x_512:
[----:B------:R-:W-:Y:S05]  /*6510*/  BSYNC B1 ;  /* 0x0000000000017941 */ /* 0x000fea0003800000 */
.L_x_511:
[----:B------:R-:W-:Y:S01]  /*6520*/  IMAD.MOV.U32 R11, RZ, RZ, R51 ;  /* 0x000000ffff0b7224 */ /* 0x000fe200078e0033 */
[----:B0-----:R-:W-:Y:S01]  /*6530*/  MOV R13, R49 ;  /* 0x00000031000d7202 */ /* 0x001fe20000000f00 */
        /* <DEDUP_REMOVED lines=8> */
[----:B------:R-:W-:Y:S01]  /*65c0*/  IMAD.MOV.U32 R14, RZ, RZ, R58 ;  /* 0x000000ffff0e7224 */ /* 0x000fe200078e003a */
[----:B------:R-:W-:Y:S01]  /*65d0*/  MOV R12, R52 ;  /* 0x00000034000c7202 */ /* 0x000fe20000000f00 */
[----:B------:R-:W-:Y:S01]  /*65e0*/  ULOP3.LUT UR4, UR60, 0x1, URZ, 0xfc, !UPT ;  /* 0x000000013c047892 */ /* 0x000fe2000f8efc3f */
[----:B------:R-:W-:Y:S01]  /*65f0*/  PRMT R163, R13, 0x7610, R163 ;  /* 0x000076100da37816 */ /* 0x000fe200000000a3 */
[----:B------:R-:W-:Y:S01]  /*6600*/  IMAD.MOV.U32 R13, RZ, RZ, R57 ;  /* 0x000000ffff0d7224 */ /* 0x000fe200078e0039 */
[----:B------:R-:W-:Y:S01]  /*6610*/  PRMT R152, R152, 0x5410, R12 ;  /* 0x0000541098987816 */ /* 0x000fe2000000000c */
[----:B------:R-:W-:Y:S01]  /*6620*/  IMAD.MOV.U32 R12, RZ, RZ, R56 ;  /* 0x000000ffff0c7224 */ /* 0x000fe200078e0038 */
[----:B------:R-:W-:Y:S01]  /*6630*/  PRMT R161, R11, 0x7610, R161 ;  /* 0x000076100ba17816 */ /* 0x000fe200000000a1 */
[----:B------:R-:W-:Y:S01]  /*6640*/  UISETP.NE.AND UP0, UPT, UR4, 0x3, UPT ;  /* 0x000000030400788c */ /* 0x000fe2000bf05270 */
[----:B------:R-:W-:-:S02]  /*6650*/  PRMT R149, R14, 0x7610, R149 ;  /* 0x000076100e957816 */ /* 0x000fc40000000095 */
[----:B------:R-:W-:Y:S02]  /*6660*/  MOV R11, R59 ;  /* 0x0000003b000b7202 */ /* 0x000fe40000000f00 */
[----:B------:R-:W-:Y:S02]  /*6670*/  MOV R14, R62 ;  /* 0x0000003e000e7202 */ /* 0x000fe40000000f00 */
[----:B------:R-:W-:Y:S01]  /*6680*/  PRMT R148, R12, 0x5410, R11 ;  /* 0x000054100c947816 */ /* 0x000fe2000000000b */
[----:B------:R-:W-:Y:S01]  /*6690*/  IMAD.MOV.U32 R11, RZ, RZ, R63 ;  /* 0x000000ffff0b7224 */ /* 0x000fe200078e003f */
[----:B------:R-:W-:Y:S01]  /*66a0*/  PRMT R151, R151, 0x5410, R13 ;  /* 0x0000541097977816 */ /* 0x000fe2000000000d */
[----:B------:R-:W-:Y:S01]  /*66b0*/  IMAD.MOV.U32 R12, RZ, RZ, R60 ;  /* 0x000000ffff0c7224 */ /* 0x000fe200078e003c */
[----:B------:R-:W-:Y:S01]  /*66c0*/  PRMT R153, R14, 0x7610, R153 ;  /* 0x000076100e997816 */ /* 0x000fe20000000099 */
[----:B-----5:R-:W-:Y:S01]  /*66d0*/  IMAD.MOV.U32 R14, RZ, RZ, R66 ;  /* 0x000000ffff0e7224 */ /* 0x020fe200078e0042 */
[----:B------:R-:W-:-:S02]  /*66e0*/  MOV R13, R61 ;  /* 0x0000003d000d7202 */ /* 0x000fc40000000f00 */
[----:B------:R-:W-:Y:S01]  /*66f0*/  PRMT R161, R161, 0x5410, R11 ;  /* 0x00005410a1a17816 */ /* 0x000fe2000000000b */
[----:B------:R-:W-:Y:S01]  /*6700*/  IMAD.MOV.U32 R11, RZ, RZ, R67 ;  /* 0x000000ffff0b7224 */ /* 0x000fe200078e0043 */
[----:B------:R-:W-:Y:S01]  /*6710*/  PRMT R163, R163, 0x5410, R13 ;  /* 0x00005410a3a37816 */ /* 0x000fe2000000000d */
[----:B------:R-:W-:Y:S01]  /*6720*/  IMAD.MOV.U32 R13, RZ, RZ, R65 ;  /* 0x000000ffff0d7224 */ /* 0x000fe200078e0041 */
[----:B------:R-:W-:Y:S02]  /*6730*/  PRMT R153, R153, 0x5410, R12 ;  /* 0x0000541099997816 */ /* 0x000fe4000000000c */
[----:B------:R-:W-:Y:S01]  /*6740*/  PRMT R139, R14, 0x7610, R139 ;  /* 0x000076100e8b7816 */ /* 0x000fe2000000008b */
[----:B------:R-:W-:Y:S01]  /*6750*/  IMAD.MOV.U32 R14, RZ, RZ, R70 ;  /* 0x000000ffff0e7224 */ /* 0x000fe200078e0046 */
[----:B------:R-:W-:Y:S02]  /*6760*/  MOV R12, R64 ;  /* 0x00000040000c7202 */ /* 0x000fe40000000f00 */
[----:B------:R-:W-:-:S02]  /*6770*/  PRMT R139, R139, 0x5410, R11 ;  /* 0x000054108b8b7816 */ /* 0x000fc4000000000b */
[----:B------:R-:W-:Y:S01]  /*6780*/  PRMT R141, R12, 0x5410, R13 ;  /* 0x000054100c8d7816 */ /* 0x000fe2000000000d */
[----:B------:R-:W-:Y:S01]  /*6790*/  IMAD.MOV.U32 R12, RZ, RZ, R68 ;  /* 0x000000ffff0c7224 */ /* 0x000fe200078e0044 */
[----:B------:R-:W-:Y:S01]  /*67a0*/  PRMT R144, R144, 0x5410, R14 ;  /* 0x0000541090907816 */ /* 0x000fe2000000000e */
[----:B------:R-:W-:Y:S01]  /*67b0*/  IMAD.MOV.U32 R13, RZ, RZ, R69 ;  /* 0x000000ffff0d7224 */ /* 0x000fe200078e0045 */
[----:B------:R-:W-:Y:S02]  /*67c0*/  MOV R11, R71 ;  /* 0x00000047000b7202 */ /* 0x000fe40000000f00 */
[----:B------:R-:W-:Y:S02]  /*67d0*/  PLOP3.LUT P0, PT, PT, PT, UP0, 0x80, 0x0 ;  /* 0x000000000000781c */ /* 0x000fe40003f0f008 */
        /* <DEDUP_REMOVED lines=17> */
.L_x_513:
[----:B------:R-:W-:Y:S01]  /*68f0*/  IMAD R89, R212, 0x8, R22 ;  /* 0x00000008d4597824 */ /* 0x000fe200078e0216 */
[----:B------:R-:W-:Y:S01]  /*6900*/  SHF.L.U32 R90, R223, 0x1f, RZ ;  /* 0x0000001fdf5a7819 */ /* 0x000fe200000006ff */
[----:B------:R-:W0:Y:S01]  /*6910*/  LDC R135, c[0x0][0x2f4] ;  /* 0x0000bd00ff877b82 */ /* 0x000e220000000800 */
[----:B------:R-:W-:Y:S02]  /*6920*/  BSSY B1, `(.L_x_514) ;  /* 0x0000003000017945 */ /* 0x000fe40003800000 */
[----:B------:R-:W1:Y:S02]  /*6930*/  SYNCS.PHASECHK.TRANS64.TRYWAIT P6, [R89+URZ+0x38890], R90 ;  /* 0x0388905a590075a7 */ /* 0x000e6400080c017f */
[----:B-1----:R-:W-:Y:S05]  /*6940*/  @!P6 BRA `(.L_x_515) ;  /* 0x0000021000ece947 */ /* 0x002fea0003800000 */
.L_x_818:
[----:B------:R-:W-:Y:S05]  /*6950*/  BSYNC B1 ;  /* 0x0000000000017941 */ /* 0x000fea0003800000 */
.L_x_514:
[----:B------:R-:W-:Y:S01]  /*6960*/  UMOV UR4, 0xffffffff ;  /* 0xffffffff00047882 */ /* 0x000fe20000000000 */
[----:B0-----:R-:W-:Y:S02]  /*6970*/  IADD3 R137, -R115, R135, RZ ;  /* 0x0000008773897210 */ /* 0x001fe40007ffe1ff */
[----:B------:R-:W-:Y:S05]  /*6980*/  BRA.DIV UR4, `(.L_x_516) ;  /* 0x0000021204f07947 */ /* 0x000fea000b800000 */
[----:B------:R0:W2:Y:S04]  /*6990*/  SHFL.IDX PT, R123, R117, RZ, 0x181f ;  /* 0x00181fff757b7589 */ /* 0x0000a800000e0000 */
[----:B------:R0:W3:Y:S02]  /*69a0*/  SHFL.IDX PT, R122, R118, RZ, 0x181f ;  /* 0x00181fff767a7589 */ /* 0x0000e400000e0000 */
.L_x_822:
[----:B------:R-:W-:Y:S04]  /*69b0*/  BSSY B1, `(.L_x_517) ;  /* 0x00000e5000017945 */ /* 0x000fe80003800000 */
[----:B------:R-:W-:Y:S05]  /*69c0*/  @P3 BRA `(.L_x_518) ;  /* 0x0000000c008c3947 */ /* 0x000fea0003800000 */
[----:B------:R-:W-:Y:S01]  /*69d0*/  ISETP.NE.AND P3, PT, R3, RZ, PT ;  /* 0x000000ff0300720c */ /* 0x000fe20003f65270 */
[----:B------:R-:W-:-:S12]  /*69e0*/  BSSY B2, `(.L_x_519) ;  /* 0x0000070000027945 */ /* 0x000fd80003800000 */
[----:B------:R-:W-:Y:S05]  /*69f0*/  @!P3 BRA `(.L_x_520) ;  /* 0x0000000400b8b947 */ /* 0x000fea0003800000 */
[----:B------:R-:W-:Y:S01]  /*6a00*/  SEL R11, R115, R137, !P2 ;  /* 0x00000089730b7207 */ /* 0x000fe20005000000 */
[----:B------:R-:W-:Y:S01]  /*6a10*/  BSSY B3, `(.L_x_521) ;  /* 0x0000069000037945 */ /* 0x000fe20003800000 */
[----:B------:R-:W-:Y:S02]  /*6a20*/  SHF.R.U32.HI R14, RZ, 0x3, R224 ;  /* 0x00000003ff0e7819 */ /* 0x000fe400000116e0 */
[----:B------:R-:W-:Y:S02]  /*6a30*/  SHF.R.S32.HI R12, RZ, 0x1f, R11 ;  /* 0x0000001fff0c7819 */ /* 0x000fe4000001140b */
[----:B---3--:R-:W-:Y:S02]  /*6a40*/  LEA R124, P3, R9, R122, 0x1 ;  /* 0x0000007a097c7211 */ /* 0x008fe400078608ff */
[----:B------:R-:W-:Y:S02]  /*6a50*/  LEA.HI R127, R12, R11, RZ, 0x4 ;  /* 0x0000000b0c7f7211 */ /* 0x000fe400078f20ff */
[----:B------:R-:W-:-:S02]  /*6a60*/  ISETP.GE.AND P6, PT, R16, R114, PT ;  /* 0x000000721000720c */ /* 0x000fc40003fc6270 */
[----:B------:R-:W-:Y:S02]  /*6a70*/  LEA.HI.SX32 R127, R127, R8, 0x1c ;  /* 0x000000087f7f7211 */ /* 0x000fe400078fe2ff */
[----:B--2---:R-:W-:Y:S02]  /*6a80*/  LEA.HI.X R125, R9, R123, R27, 0x1, P3 ;  /* 0x0000007b097d7211 */ /* 0x004fe400018f0c1b */
[----:B------:R-:W-:-:S04]  /*6a90*/  SHF.R.S32.HI R12, RZ, 0x1f, R127 ;  /* 0x0000001fff0c7819 */ /* 0x000fc8000001147f */
[----:B------:R-:W-:Y:S01]  /*6aa0*/  LEA.HI R13, R12, R127, RZ, 0x3 ;  /* 0x0000007f0c0d7211 */ /* 0x000fe200078f18ff */
[----:B------:R-:W-:-:S03]  /*6ab0*/  IMAD.SHL.U32 R127, R127, 0x8, RZ ;  /* 0x000000087f7f7824 */ /* 0x000fc600078e00ff */
[----:B------:R-:W-:Y:S02]  /*6ac0*/  SHF.R.S32.HI R13, RZ, 0x3, R13 ;  /* 0x00000003ff0d7819 */ /* 0x000fe4000001140d */
[----:B------:R-:W-:Y:S02]  /*6ad0*/  LOP3.LUT R11, R224, 0x38, R127, 0xf8, !PT ;  /* 0x00000038e00b7812 */ /* 0x000fe400078ef87f */
[----:B------:R-:W-:Y:S01]  /*6ae0*/  ISETP.GE.AND P3, PT, R127, R135, PT ;  /* 0x000000877f00720c */ /* 0x000fe20003f66270 */
[----:B------:R-:W-:Y:S01]  /*6af0*/  IMAD R12, R13, 0x1400, R228 ;  /* 0x000014000d0c7824 */ /* 0x000fe200078e02e4 */
[----:B------:R-:W-:Y:S01]  /*6b00*/  LOP3.LUT R11, R11, R14, RZ, 0x3c, !PT ;  /* 0x0000000e0b0b7212 */ /* 0x000fe200078e3cff */
[----:B------:R-:W-:-:S04]  /*6b10*/  IMAD R13, R212, 0x5000, R134 ;  /* 0x00005000d40d7824 */ /* 0x000fc800078e0286 */
[----:B------:R-:W-:Y:S01]  /*6b20*/  IMAD.IADD R11, R12, 0x1, R11 ;  /* 0x000000010c0b7824 */ /* 0x000fe200078e020b */
[----:B------:R-:W-:-:S03]  /*6b30*/  LEA R12, R13, R22, 0x1 ;  /* 0x000000160d0c7211 */ /* 0x000fc600078e08ff */
[----:B------:R-:W-:Y:S02]  /*6b40*/  IMAD R11, R212, 0x5000, R11 ;  /* 0x00005000d40b7824 */ /* 0x000fe400078e020b */
[----:B------:R-:W-:Y:S01]  /*6b50*/  @!P3 IMAD.WIDE R126, R127, 0x2, R122 ;  /* 0x000000027f7eb825 */ /* 0x000fe200078e027a */
[----:B------:R-:W2:Y:S03]  /*6b60*/  LDS.128 R12, [R12+0x24400] ;  /* 0x024400000c0c7984 */ /* 0x000ea60000000c00 */
[----:B------:R-:W-:-:S06]  /*6b70*/  IMAD R80, R11, 0x2, R22 ;  /* 0x000000020b507824 */ /* 0x000fcc00078e0216 */
[----:B------:R-:W3:Y:S01]  /*6b80*/  LDS.128 R80, [R80+0x24400] ;  /* 0x0244000050507984 */ /* 0x000ee20000000c00 */
[----:B------:R-:W-:Y:S05]  /*6b90*/  @P6 BRA `(.L_x_522) ;  /* 0x0000000400406947 */ /* 0x000fea0003800000 */
[----:B------:R-:W-:Y:S01]  /*6ba0*/  SHF.R.U64 R11, R36, 0x10, R37 ;  /* 0x00000010240b7819 */ /* 0x000fe20000001225 */
[----:B---3--:R-:W-:Y:S01]  /*6bb0*/  HADD2.F32 R156, -RZ, R81.H1_H1 ;  /* 0x30000051ff9c7230 */ /* 0x008fe20000004100 */
[--C-:B------:R-:W-:Y:S01]  /*6bc0*/  SHF.R.U64 R36, R44, 0x10, R45.reuse ;  /* 0x000000102c247819 */ /* 0x100fe2000000122d */
[----:B------:R-:W-:Y:S01]  /*6bd0*/  HADD2.F32 R154, -RZ, R154.H0_H0 ;  /* 0x2000009aff9a7230 */ /* 0x000fe20000004100 */
[----:B------:R-:W-:Y:S02]  /*6be0*/  SHF.R.U32.HI R44, RZ, 0x10, R45 ;  /* 0x00000010ff2c7819 */ /* 0x000fe4000001162d */
[--C-:B------:R-:W-:Y:S01]  /*6bf0*/  SHF.R.U64 R45, R46, 0x10, R47.reuse ;  /* 0x000000102e2d7819 */ /* 0x100fe2000000122f */
[----:B------:R-:W-:Y:S01]  /*6c00*/  HADD2.F32 R36, -RZ, R36.H0_H0 ;  /* 0x20000024ff247230 */ /* 0x000fe20000004100 */
[----:B------:R-:W-:Y:S01]  /*6c10*/  SHF.R.U32.HI R46, RZ, 0x10, R47 ;  /* 0x00000010ff2e7819 */ /* 0x000fe2000001162f */
[----:B------:R-:W-:Y:S01]  /*6c20*/  HADD2.F32 R47, -RZ, R155.H0_H0 ;  /* 0x2000009bff2f7230 */ /* 0x000fe20000004100 */
[----:B------:R-:W-:Y:S01]  /*6c30*/  SHF.R.U32.HI R37, RZ, 0x10, R37 ;  /* 0x00000010ff257819 */ /* 0x000fe20000011625 */
[----:B------:R-:W-:Y:S01]  /*6c40*/  HADD2.F32 R155, -RZ, R81.H0_H0 ;  /* 0x20000051ff9b7230 */ /* 0x000fe20000004100 */
[--C-:B------:R-:W-:Y:S01]  /*6c50*/  SHF.R.U64 R38, R38, 0x10, R39.reuse ;  /* 0x0000001026267819 */ /* 0x100fe20000001227 */
[----:B------:R-:W-:Y:S01]  /*6c60*/  HADD2.F32 R157, -RZ, R44.H0_H0 ;  /* 0x2000002cff9d7230 */ /* 0x000fe20000004100 */
[----:B------:R-:W-:Y:S01]  /*6c70*/  SHF.R.U32.HI R39, RZ, 0x10, R39 ;  /* 0x00000010ff277819 */ /* 0x000fe20000011627 */
[----:B--2---:R-:W-:-:S02]  /*6c80*/  HADD2.F32 R44, -RZ, R13.H1_H1 ;  /* 0x3000000dff2c7230 */ /* 0x004fc40000004100 */
[----:B------:R-:W-:Y:S01]  /*6c90*/  FMUL.FTZ R158, R155, R47 ;  /* 0x0000002f9b9e7220 */ /* 0x000fe20000410000 */
[----:B------:R-:W-:Y:S02]  /*6ca0*/  HADD2.F32 R81, -RZ, R13.H0_H0 ;  /* 0x2000000dff517230 */ /* 0x000fe40000004100 */
[-C--:B------:R-:W-:Y:S01]  /*6cb0*/  FMUL.FTZ R13, R156, R157.reuse ;  /* 0x0000009d9c0d7220 */ /* 0x080fe20000410000 */
[----:B------:R-:W-:Y:S02]  /*6cc0*/  HADD2.F32 R37, -RZ, R37.H0_H0 ;  /* 0x20000025ff257230 */ /* 0x000fe40000004100 */
[----:B------:R-:W-:Y:S01]  /*6cd0*/  FMUL.FTZ R157, R44, R157 ;  /* 0x0000009d2c9d7220 */ /* 0x000fe20000410000 */
[----:B------:R-:W-:Y:S02]  /*6ce0*/  HADD2.F32 R46, -RZ, R46.H0_H0 ;  /* 0x2000002eff2e7230 */ /* 0x000fe40000004100 */
[C---:B------:R-:W-:Y:S01]  /*6cf0*/  FMUL.FTZ R160, R81.reuse, R47 ;  /* 0x0000002f51a07220 */ /* 0x040fe20000410000 */
[----:B------:R-:W-:Y:S01]  /*6d00*/  FFMA.FTZ R158, R81, R154, -R158 ;  /* 0x0000009a519e7223 */ /* 0x000fe2000001089e */
[----:B------:R-:W-:-:S02]  /*6d10*/  HADD2.F32 R47, -RZ, R83.H0_H0 ;  /* 0x20000053ff2f7230 */ /* 0x000fc40000004100 */
[-C--:B------:R-:W-:Y:S01]  /*6d20*/  FFMA.FTZ R13, R44, R37.reuse, -R13 ;  /* 0x000000252c0d7223 */ /* 0x080fe2000001080d */
[----:B------:R-:W-:Y:S02]  /*6d30*/  HADD2.F32 R83, -RZ, R83.H1_H1 ;  /* 0x30000053ff537230 */ /* 0x000fe40000004100 */
[----:B------:R-:W-:Y:S01]  /*6d40*/  FFMA.FTZ R157, R156, R37, R157 ;  /* 0x000000259c9d7223 */ /* 0x000fe2000001009d */
[--C-:B------:R-:W-:Y:S02]  /*6d50*/  HADD2.F32 R81, -RZ, R15.reuse.H0_H0 ;  /* 0x2000000fff517230 */ /* 0x100fe40000004100 */
[----:B------:R-:W-:Y:S01]  /*6d60*/  FFMA.FTZ R160, R155, R154, R160 ;  /* 0x0000009a9ba07223 */ /* 0x000fe200000100a0 */
[----:B------:R-:W-:Y:S01]  /*6d70*/  HADD2.F32 R15, -RZ, R15.H1_H1 ;  /* 0x3000000fff0f7230 */ /* 0x000fe20000004100 */
[----:B------:R-:W-:Y:S01]  /*6d80*/  F2FP.F16.F32.PACK_AB R13, R13, R158 ;  /* 0x0000009e0d0d723e */ /* 0x000fe200000000ff */
[----:B------:R-:W-:Y:S02]  /*6d90*/  HADD2.F32 R37, -RZ, R162.H0_H0 ;  /* 0x200000a2ff257230 */ /* 0x000fe40000004100 */
[----:B------:R-:W-:Y:S01]  /*6da0*/  FMUL.FTZ R162, R83, R46 ;  /* 0x0000002e53a27220 */ /* 0x000fe20000410000 */
[----:B------:R-:W-:-:S02]  /*6db0*/  HADD2.F32 R156, -RZ, R39.H0_H0 ;  /* 0x20000027ff9c7230 */ /* 0x000fc40000004100 */
[----:B------:R-:W-:Y:S01]  /*6dc0*/  FMUL.FTZ R46, R15, R46 ;  /* 0x0000002e0f2e7220 */ /* 0x000fe20000410000 */
[----:B------:R-:W-:Y:S02]  /*6dd0*/  HADD2.F32 R44, -RZ, R159.H1_H1 ;  /* 0x3000009fff2c7230 */ /* 0x000fe40000004100 */
[-C--:B------:R-:W-:Y:S01]  /*6de0*/  FMUL.FTZ R154, R47, R37.reuse ;  /* 0x000000252f9a7220 */ /* 0x080fe20000410000 */
[----:B------:R-:W-:Y:S01]  /*6df0*/  FMUL.FTZ R164, R81, R37 ;  /* 0x0000002551a47220 */ /* 0x000fe20000410000 */
[----:B------:R-:W-:Y:S01]  /*6e00*/  FFMA.FTZ R83, R83, R156, R46 ;  /* 0x0000009c53537223 */ /* 0x000fe2000001002e */
[----:B------:R-:W-:Y:S02]  /*6e10*/  HADD2.F32 R37, -RZ, R170.H0_H0 ;  /* 0x200000aaff257230 */ /* 0x000fe40000004100 */
[-C--:B------:R-:W-:Y:S01]  /*6e20*/  FFMA.FTZ R154, R81, R44.reuse, -R154 ;  /* 0x0000002c519a7223 */ /* 0x080fe2000001089a */
[----:B------:R-:W-:Y:S01]  /*6e30*/  FFMA.FTZ R164, R47, R44, R164 ;  /* 0x0000002c2fa47223 */ /* 0x000fe200000100a4 */
[----:B------:R-:W-:-:S02]  /*6e40*/  HADD2.F32 R46, -RZ, R80.H0_H0 ;  /* 0x20000050ff2e7230 */ /* 0x000fc40000004100 */
[----:B------:R-:W-:Y:S01]  /*6e50*/  FFMA.FTZ R15, R15, R156, -R162 ;  /* 0x0000009c0f0f7223 */ /* 0x000fe200000108a2 */
[----:B------:R-:W-:Y:S02]  /*6e60*/  HADD2.F32 R44, -RZ, R12.H0_H0 ;  /* 0x2000000cff2c7230 */ /* 0x000fe40000004100 */
[----:B------:R-:W-:Y:S01]  /*6e70*/  HADD2.F32 R47, -RZ, R80.H1_H1 ;  /* 0x30000050ff2f7230 */ /* 0x000fe20000004100 */
[----:B------:R-:W-:Y:S01]  /*6e80*/  F2FP.F16.F32.PACK_AB R83, R83, R164 ;  /* 0x000000a45353723e */ /* 0x000fe200000000ff */
[----:B------:R-:W-:Y:S01]  /*6e90*/  HADD2.F32 R81, -RZ, R12.H1_H1 ;  /* 0x3000000cff517230 */ /* 0x000fe20000004100 */
[----:B------:R-:W-:Y:S01]  /*6ea0*/  F2FP.F16.F32.PACK_AB R15, R15, R154 ;  /* 0x0000009a0f0f723e */ /* 0x000fe200000000ff */
[----:B------:R-:W-:Y:S02]  /*6eb0*/  HADD2.F32 R12, -RZ, R11.H0_H0 ;  /* 0x2000000bff0c7230 */ /* 0x000fe40000004100 */
[----:B------:R-:W-:Y:S01]  /*6ec0*/  FMUL.FTZ R11, R46, R37 ;  /* 0x000000252e0b7220 */ /* 0x000fe20000410000 */
[----:B------:R-:W-:-:S02]  /*6ed0*/  HADD2.F32 R39, -RZ, R168.H1_H1 ;  /* 0x300000a8ff277230 */ /* 0x000fc40000004100 */
[----:B------:R-:W-:Y:S01]  /*6ee0*/  FMUL.FTZ R37, R44, R37 ;  /* 0x000000252c257220 */ /* 0x000fe20000410000 */
[-C--:B------:R-:W-:Y:S01]  /*6ef0*/  FMUL.FTZ R80, R47, R36.reuse ;  /* 0x000000242f507220 */ /* 0x080fe20000410000 */
[C---:B------:R-:W-:Y:S01]  /*6f00*/  FMUL.FTZ R36, R81.reuse, R36 ;  /* 0x0000002451247220 */ /* 0x040fe20000410000 */
[----:B------:R-:W-:Y:S02]  /*6f10*/  HADD2.F32 R45, -RZ, R45.H0_H0 ;  /* 0x2000002dff2d7230 */ /* 0x000fe40000004100 */
[-C--:B------:R-:W-:Y:S01]  /*6f20*/  FFMA.FTZ R37, R46, R39.reuse, R37 ;  /* 0x000000272e257223 */ /* 0x080fe20000010025 */
[----:B------:R-:W-:Y:S01]  /*6f30*/  FFMA.FTZ R11, R44, R39, -R11 ;  /* 0x000000272c0b7223 */ /* 0x000fe2000001080b */
[----:B------:R-:W-:Y:S02]  /*6f40*/  HADD2.F32 R46, -RZ, R82.H0_H0 ;  /* 0x20000052ff2e7230 */ /* 0x000fe40000004100 */
[-C--:B------:R-:W-:Y:S01]  /*6f50*/  FFMA.FTZ R80, R81, R12.reuse, -R80 ;  /* 0x0000000c51507223 */ /* 0x080fe20000010850 */
[----:B------:R-:W-:Y:S01]  /*6f60*/  FFMA.FTZ R36, R47, R12, R36 ;  /* 0x0000000c2f247223 */ /* 0x000fe20000010024 */
[----:B------:R-:W-:-:S02]  /*6f70*/  HADD2.F32 R44, -RZ, R14.H0_H0 ;  /* 0x2000000eff2c7230 */ /* 0x000fc40000004100 */
[----:B------:R-:W-:Y:S02]  /*6f80*/  HADD2.F32 R82, -RZ, R82.H1_H1 ;  /* 0x30000052ff527230 */ /* 0x000fe40000004100 */
[----:B------:R-:W-:Y:S02]  /*6f90*/  HADD2.F32 R12, -RZ, R169.H1_H1 ;  /* 0x300000a9ff0c7230 */ /* 0x000fe40000004100 */
[----:B------:R-:W-:Y:S02]  /*6fa0*/  HADD2.F32 R14, -RZ, R14.H1_H1 ;  /* 0x3000000eff0e7230 */ /* 0x000fe40000004100 */
[----:B------:R-:W-:Y:S01]  /*6fb0*/  FMUL.FTZ R155, R82, R45 ;  /* 0x0000002d529b7220 */ /* 0x000fe20000410000 */
[----:B------:R-:W-:Y:S02]  /*6fc0*/  HADD2.F32 R39, -RZ, R159.H0_H0 ;  /* 0x2000009fff277230 */ /* 0x000fe40000004100 */
[----:B------:R-:W-:Y:S01]  /*6fd0*/  FMUL.FTZ R47, R46, R12 ;  /* 0x0000000c2e2f7220 */ /* 0x000fe20000410000 */
[----:B------:R-:W-:-:S02]  /*6fe0*/  HADD2.F32 R81, -RZ, R38.H0_H0 ;  /* 0x20000026ff517230 */ /* 0x000fc40000004100 */
[----:B------:R-:W-:Y:S01]  /*6ff0*/  FMUL.FTZ R159, R44, R12 ;  /* 0x0000000c2c9f7220 */ /* 0x000fe20000410000 */
[----:B------:R-:W-:Y:S01]  /*7000*/  FMUL.FTZ R45, R14, R45 ;  /* 0x0000002d0e2d7220 */ /* 0x000fe20000410000 */
[----:B------:R-:W-:Y:S01]  /*7010*/  FFMA.FTZ R47, R44, R39, -R47 ;  /* 0x000000272c2f7223 */ /* 0x000fe2000001082f */
[----:B------:R-:W-:Y:S01]  /*7020*/  F2FP.F16.F32.PACK_AB R12, R80, R11 ;  /* 0x0000000b500c723e */ /* 0x000fe200000000ff */
[----:B------:R-:W-:Y:S01]  /*7030*/  FFMA.FTZ R159, R46, R39, R159 ;  /* 0x000000272e9f7223 */ /* 0x000fe2000001009f */
[-C--:B------:R-:W-:Y:S01]  /*7040*/  FFMA.FTZ R14, R14, R81.reuse, -R155 ;  /* 0x000000510e0e7223 */ /* 0x080fe2000001089b */
[----:B------:R-:W-:Y:S01]  /*7050*/  FFMA.FTZ R82, R82, R81, R45 ;  /* 0x0000005152527223 */ /* 0x000fe2000001002d */
[----:B------:R-:W-:Y:S02]  /*7060*/  F2FP.F16.F32.PACK_AB R81, R157, R160 ;  /* 0x000000a09d51723e */ /* 0x000fe400000000ff */
[----:B------:R-:W-:Y:S02]  /*7070*/  F2FP.F16.F32.PACK_AB R80, R36, R37 ;  /* 0x000000252450723e */ /* 0x000fe400000000ff */
[----:B------:R-:W-:-:S02]  /*7080*/  F2FP.F16.F32.PACK_AB R14, R14, R47 ;  /* 0x0000002f0e0e723e */ /* 0x000fc400000000ff */
[----:B------:R-:W-:-:S07]  /*7090*/  F2FP.F16.F32.PACK_AB R82, R82, R159 ;  /* 0x0000009f5252723e */ /* 0x000fce00000000ff */
.L_x_522:
[----:B------:R-:W-:Y:S05]  /*70a0*/  BSYNC B3 ;  /* 0x0000000000037941 */ /* 0x000fea0003800000 */
.L_x_521:
[----:B------:R-:W-:Y:S02]  /*70b0*/  ULDC.64 UR4, c[0x0][0x208] ;  /* 0x0000820000047ab9 */ /* 0x000fe40000000a00 */
[----:B--2---:R4:W-:Y:S04]  /*70c0*/  ST.E.128 desc[UR4][R124.64], R12 ;  /* 0x0000000c7c007985 */ /* 0x0049e8000c101d04 */
[----:B---3--:R4:W-:Y:S02]  /*70d0*/  @!P3 ST.E.128 desc[UR4][R126.64], R80 ;  /* 0x000000507e00b985 */ /* 0x0089e4000c101d04 */
.L_x_520:
[----:B------:R-:W-:Y:S05]  /*70e0*/  BSYNC B2 ;  /* 0x0000000000027941 */ /* 0x000fea0003800000 */
.L_x_519:
[----:B------:R-:W-:-:S13]  /*70f0*/  ISETP.NE.AND P3, PT, R21, RZ, PT ;  /* 0x000000ff1500720c */ /* 0x000fda0003f65270 */
[----:B------:R-:W-:Y:S05]  /*7100*/  @!P3 BRA `(.L_x_518) ;  /* 0x0000000400bcb947 */ /* 0x000fea0003800000 */
[----:B------:R-:W-:Y:S01]  /*7110*/  SEL R11, R115, R137, !P1 ;  /* 0x00000089730b7207 */ /* 0x000fe20004800000 */
[----:B------:R-:W-:Y:S01]  /*7120*/  BSSY B2, `(.L_x_523) ;  /* 0x000006a000027945 */ /* 0x000fe20003800000 */
[----:B----4-:R-:W-:Y:S02]  /*7130*/  SHF.R.U32.HI R14, RZ, 0x3, R224 ;  /* 0x00000003ff0e7819 */ /* 0x010fe400000116e0 */
[----:B------:R-:W-:Y:S02]  /*7140*/  SHF.R.S32.HI R12, RZ, 0x1f, R11 ;  /* 0x0000001fff0c7819 */ /* 0x000fe4000001140b */
[----:B---3--:R-:W-:Y:S02]  /*7150*/  LEA R44, P3, R20, R122, 0x1 ;  /* 0x0000007a142c7211 */ /* 0x008fe400078608ff */
[----:B------:R-:W-:Y:S02]  /*7160*/  LEA.HI R11, R12, R11, RZ, 0x4 ;  /* 0x0000000b0c0b7211 */ /* 0x000fe400078f20ff */
[----:B--2---:R-:W-:-:S02]  /*7170*/  LEA.HI.X R45, R20, R123, R28, 0x1, P3 ;  /* 0x0000007b142d7211 */ /* 0x004fc400018f0c1c */
[----:B------:R-:W-:Y:S02]  /*7180*/  LEA.HI.SX32 R11, R11, R10, 0x1c ;  /* 0x0000000a0b0b7211 */ /* 0x000fe400078fe2ff */
[----:B------:R-:W-:Y:S02]  /*7190*/  ISETP.GE.AND P6, PT, R213, R114, PT ;  /* 0x00000072d500720c */ /* 0x000fe40003fc6270 */
[----:B------:R-:W-:Y:S01]  /*71a0*/  SHF.R.S32.HI R12, RZ, 0x1f, R11 ;  /* 0x0000001fff0c7819 */ /* 0x000fe2000001140b */
[----:B------:R-:W-:-:S03]  /*71b0*/  IMAD.SHL.U32 R13, R11, 0x8, RZ ;  /* 0x000000080b0d7824 */ /* 0x000fc600078e00ff */
[----:B------:R-:W-:Y:S02]  /*71c0*/  LEA.HI R12, R12, R11, RZ, 0x3 ;  /* 0x0000000b0c0c7211 */ /* 0x000fe400078f18ff */
[----:B------:R-:W-:Y:S02]  /*71d0*/  LOP3.LUT R11, R224, 0x38, R13, 0xf8, !PT ;  /* 0x00000038e00b7812 */ /* 0x000fe400078ef80d */
[----:B------:R-:W-:Y:S02]  /*71e0*/  SHF.R.S32.HI R15, RZ, 0x3, R12 ;  /* 0x00000003ff0f7819 */ /* 0x000fe4000001140c */
[----:B------:R-:W-:Y:S01]  /*71f0*/  LOP3.LUT R12, R11, R14, RZ, 0x3c, !PT ;  /* 0x0000000e0b0c7212 */ /* 0x000fe200078e3cff */
[----:B------:R-:W-:Y:S01]  /*7200*/  IMAD R11, R212, 0x5000, R133 ;  /* 0x00005000d40b7824 */ /* 0x000fe200078e0285 */
[----:B------:R-:W-:Y:S01]  /*7210*/  ISETP.GE.AND P3, PT, R13, R135, PT ;  /* 0x000000870d00720c */ /* 0x000fe20003f66270 */
[----:B------:R-:W-:Y:S02]  /*7220*/  IMAD R15, R15, 0x1400, R228 ;  /* 0x000014000f0f7824 */ /* 0x000fe400078e02e4 */
[----:B------:R-:W-:-:S03]  /*7230*/  IMAD R11, R11, 0x2, R22 ;  /* 0x000000020b0b7824 */ /* 0x000fc600078e0216 */
[----:B------:R-:W-:-:S05]  /*7240*/  IADD3 R15, R15, R12, RZ ;  /* 0x0000000c0f0f7210 */ /* 0x000fca0007ffe0ff */
[----:B------:R-:W-:Y:S02]  /*7250*/  IMAD R15, R212, 0x5000, R15 ;  /* 0x00005000d40f7824 */ /* 0x000fe400078e020f */
[----:B------:R-:W-:-:S04]  /*7260*/  @!P3 IMAD.WIDE R122, R13, 0x2, R122 ;  /* 0x000000020d7ab825 */ /* 0x000fc800078e027a */
[----:B------:R-:W-:Y:S02]  /*7270*/  IMAD R36, R15, 0x2, R22 ;  /* 0x000000020f247824 */ /* 0x000fe400078e0216 */
[----:B------:R2:W3:Y:S04]  /*7280*/  LDS.128 R12, [R11+0x24400] ;  /* 0x024400000b0c7984 */ /* 0x0004e80000000c00 */
[----:B------:R-:W4:Y:S01]  /*7290*/  LDS.128 R36, [R36+0x24400] ;  /* 0x0244000024247984 */ /* 0x000f220000000c00 */
[----:B------:R-:W-:Y:S05]  /*72a0*/  @P6 BRA `(.L_x_524) ;  /* 0x0000000400446947 */ /* 0x000fea0003800000 */
[----:B--2---:R-:W-:Y:S01]  /*72b0*/  SHF.R.U64 R11, R32, 0x10, R33 ;  /* 0x00000010200b7819 */ /* 0x004fe20000001221 */
[----:B----4-:R-:W-:Y:S01]  /*72c0*/  HADD2.F32 R46, -RZ, R37.H1_H1 ;  /* 0x30000025ff2e7230 */ /* 0x010fe20000004100 */
        /* <DEDUP_REMOVED lines=9> */
[----:B---3--:R-:W-:Y:S01]  /*7360*/  HADD2.F32 R40, -RZ, R13.H1_H1 ;  /* 0x3000000dff287230 */ /* 0x008fe20000004100 */
[--C-:B------:R-:W-:Y:S01]  /*7370*/  SHF.R.U64 R34, R34, 0x10, R35.reuse ;  /* 0x0000001022227819 */ /* 0x100fe20000001223 */
[----:B------:R-:W-:Y:S01]  /*7380*/  HADD2.F32 R43, -RZ, R37.H0_H0 ;  /* 0x20000025ff2b7230 */ /* 0x000fe20000004100 */
[----:B------:R-:W-:Y:S01]  /*7390*/  SHF.R.U32.HI R35, RZ, 0x10, R35 ;  /* 0x00000010ff237819 */ /* 0x000fe20000011623 */
[----:B------:R-:W-:-:S02]  /*73a0*/  HADD2.F32 R37, -RZ, R13.H0_H0 ;  /* 0x2000000dff257230 */ /* 0x000fc40000004100 */
[-C--:B------:R-:W-:Y:S01]  /*73b0*/  FMUL.FTZ R13, R46, R47.reuse ;  /* 0x0000002f2e0d7220 */ /* 0x080fe20000410000 */
[----:B------:R-:W-:Y:S02]  /*73c0*/  HADD2.F32 R33, -RZ, R33.H0_H0 ;  /* 0x20000021ff217230 */ /* 0x000fe40000004100 */
[C---:B------:R-:W-:Y:S01]  /*73d0*/  FMUL.FTZ R47, R40.reuse, R47 ;  /* 0x0000002f282f7220 */ /* 0x040fe20000410000 */
[-C--:B------:R-:W-:Y:S01]  /*73e0*/  FMUL.FTZ R80, R43, R169.reuse ;  /* 0x000000a92b507220 */ /* 0x080fe20000410000 */
[----:B------:R-:W-:Y:S02]  /*73f0*/  HADD2.F32 R124, -RZ, R42.H0_H0 ;  /* 0x2000002aff7c7230 */ /* 0x000fe40000004100 */
[----:B------:R-:W-:Y:S01]  /*7400*/  FMUL.FTZ R82, R37, R169 ;  /* 0x000000a925527220 */ /* 0x000fe20000410000 */
[-C--:B------:R-:W-:Y:S01]  /*7410*/  FFMA.FTZ R13, R40, R33.reuse, -R13 ;  /* 0x00000021280d7223 */ /* 0x080fe2000001080d */
[----:B------:R-:W-:Y:S01]  /*7420*/  FFMA.FTZ R47, R46, R33, R47 ;  /* 0x000000212e2f7223 */ /* 0x000fe2000001002f */
[----:B------:R-:W-:-:S02]  /*7430*/  HADD2.F32 R33, -RZ, R167.H0_H0 ;  /* 0x200000a7ff217230 */ /* 0x000fc40000004100 */
[-C--:B------:R-:W-:Y:S01]  /*7440*/  FFMA.FTZ R80, R37, R168.reuse, -R80 ;  /* 0x000000a825507223 */ /* 0x080fe20000010850 */
[----:B------:R-:W-:Y:S02]  /*7450*/  HADD2.F32 R167, -RZ, R167.H1_H1 ;  /* 0x300000a7ffa77230 */ /* 0x000fe40000004100 */
[----:B------:R-:W-:Y:S01]  /*7460*/  FFMA.FTZ R82, R43, R168, R82 ;  /* 0x000000a82b527223 */ /* 0x000fe20000010052 */
[----:B------:R-:W-:Y:S02]  /*7470*/  HADD2.F32 R40, -RZ, R39.H0_H0 ;  /* 0x20000027ff287230 */ /* 0x000fe40000004100 */
[----:B------:R-:W-:Y:S01]  /*7480*/  HADD2.F32 R46, -RZ, R15.H0_H0 ;  /* 0x2000000fff2e7230 */ /* 0x000fe20000004100 */
[----:B------:R-:W-:Y:S01]  /*7490*/  F2FP.F16.F32.PACK_AB R13, R13, R80 ;  /* 0x000000500d0d723e */ /* 0x000fe200000000ff */
[----:B------:R-:W-:Y:S02]  /*74a0*/  HADD2.F32 R39, -RZ, R39.H1_H1 ;  /* 0x30000027ff277230 */ /* 0x000fe40000004100 */
[----:B------:R-:W-:-:S02]  /*74b0*/  HADD2.F32 R37, -RZ, R15.H1_H1 ;  /* 0x3000000fff257230 */ /* 0x000fc40000004100 */
[-C--:B------:R-:W-:Y:S01]  /*74c0*/  FMUL.FTZ R15, R40, R167.reuse ;  /* 0x000000a7280f7220 */ /* 0x080fe20000410000 */
[----:B------:R-:W-:Y:S02]  /*74d0*/  HADD2.F32 R42, -RZ, R35.H0_H0 ;  /* 0x20000023ff2a7230 */ /* 0x000fe40000004100 */
[C---:B------:R-:W-:Y:S01]  /*74e0*/  FMUL.FTZ R167, R46.reuse, R167 ;  /* 0x000000a72ea77220 */ /* 0x040fe20000410000 */
[-C--:B------:R-:W-:Y:S01]  /*74f0*/  FMUL.FTZ R126, R39, R124.reuse ;  /* 0x0000007c277e7220 */ /* 0x080fe20000410000 */
[C---:B------:R-:W-:Y:S01]  /*7500*/  FMUL.FTZ R124, R37.reuse, R124 ;  /* 0x0000007c257c7220 */ /* 0x040fe20000410000 */
[-C--:B------:R-:W-:Y:S01]  /*7510*/  FFMA.FTZ R15, R46, R33.reuse, -R15 ;  /* 0x000000212e0f7223 */ /* 0x080fe2000001080f */
[----:B------:R-:W-:Y:S01]  /*7520*/  FFMA.FTZ R33, R40, R33, R167 ;  /* 0x0000002128217223 */ /* 0x000fe200000100a7 */
[----:B------:R-:W-:Y:S02]  /*7530*/  HADD2.F32 R43, -RZ, R166.H1_H1 ;  /* 0x300000a6ff2b7230 */ /* 0x000fe40000004100 */
[----:B------:R-:W-:Y:S01]  /*7540*/  FFMA.FTZ R40, R37, R42, -R126 ;  /* 0x0000002a25287223 */ /* 0x000fe2000001087e */
[----:B------:R-:W-:-:S02]  /*7550*/  HADD2.F32 R32, -RZ, R36.H0_H0 ;  /* 0x20000024ff207230 */ /* 0x000fc40000004100 */
[----:B------:R-:W-:Y:S01]  /*7560*/  FFMA.FTZ R42, R39, R42, R124 ;  /* 0x0000002a272a7223 */ /* 0x000fe2000001007c */
[----:B------:R-:W-:Y:S02]  /*7570*/  HADD2.F32 R46, -RZ, R12.H0_H0 ;  /* 0x2000000cff2e7230 */ /* 0x000fe40000004100 */
[----:B------:R-:W-:Y:S01]  /*7580*/  HADD2.F32 R36, -RZ, R36.H1_H1 ;  /* 0x30000024ff247230 */ /* 0x000fe20000004100 */
[----:B------:R-:W-:Y:S01]  /*7590*/  F2FP.F16.F32.PACK_AB R15, R40, R15 ;  /* 0x0000000f280f723e */ /* 0x000fe200000000ff */
[----:B------:R-:W-:Y:S02]  /*75a0*/  HADD2.F32 R37, -RZ, R12.H1_H1 ;  /* 0x3000000cff257230 */ /* 0x000fe40000004100 */
[----:B------:R-:W-:Y:S02]  /*75b0*/  HADD2.F32 R39, -RZ, R11.H0_H0 ;  /* 0x2000000bff277230 */ /* 0x000fe40000004100 */
[----:B------:R-:W-:Y:S01]  /*75c0*/  FMUL.FTZ R11, R32, R43 ;  /* 0x0000002b200b7220 */ /* 0x000fe20000410000 */
[----:B------:R-:W-:-:S02]  /*75d0*/  HADD2.F32 R35, -RZ, R166.H0_H0 ;  /* 0x200000a6ff237230 */ /* 0x000fc40000004100 */
[----:B------:R-:W-:Y:S01]  /*75e0*/  FMUL.FTZ R43, R46, R43 ;  /* 0x0000002b2e2b7220 */ /* 0x000fe20000410000 */
[-C--:B------:R-:W-:Y:S01]  /*75f0*/  FMUL.FTZ R124, R36, R81.reuse ;  /* 0x00000051247c7220 */ /* 0x080fe20000410000 */
[C---:B------:R-:W-:Y:S01]  /*7600*/  FMUL.FTZ R81, R37.reuse, R81 ;  /* 0x0000005125517220 */ /* 0x040fe20000410000 */
[----:B------:R-:W-:Y:S02]  /*7610*/  HADD2.F32 R34, -RZ, R34.H0_H0 ;  /* 0x20000022ff227230 */ /* 0x000fe40000004100 */
[-C--:B------:R-:W-:Y:S01]  /*7620*/  FFMA.FTZ R11, R46, R35.reuse, -R11 ;  /* 0x000000232e0b7223 */ /* 0x080fe2000001080b */
[----:B------:R-:W-:Y:S01]  /*7630*/  FFMA.FTZ R12, R32, R35, R43 ;  /* 0x00000023200c7223 */ /* 0x000fe2000001002b */
[-C--:B------:R-:W-:Y:S01]  /*7640*/  FFMA.FTZ R32, R37, R39.reuse, -R124 ;  /* 0x0000002725207223 */ /* 0x080fe2000001087c */
[----:B------:R-:W-:Y:S01]  /*7650*/  FFMA.FTZ R35, R36, R39, R81 ;  /* 0x0000002724237223 */ /* 0x000fe20000010051 */
[----:B------:R-:W-:Y:S02]  /*7660*/  HADD2.F32 R43, -RZ, R41.H0_H0 ;  /* 0x20000029ff2b7230 */ /* 0x000fe40000004100 */
[----:B------:R-:W-:Y:S01]  /*7670*/  HADD2.F32 R46, -RZ, R165.H0_H0 ;  /* 0x200000a5ff2e7230 */ /* 0x000fe20000004100 */
[----:B------:R-:W-:Y:S01]  /*7680*/  F2FP.F16.F32.PACK_AB R32, R32, R11 ;  /* 0x0000000b2020723e */ /* 0x000fe200000000ff */
[----:B------:R-:W-:-:S02]  /*7690*/  HADD2.F32 R39, -RZ, R38.H0_H0 ;  /* 0x20000026ff277230 */ /* 0x000fc40000004100 */
[----:B------:R-:W-:Y:S02]  /*76a0*/  HADD2.F32 R41, -RZ, R38.H1_H1 ;  /* 0x30000026ff297230 */ /* 0x000fe40000004100 */
[--C-:B------:R-:W-:Y:S02]  /*76b0*/  HADD2.F32 R37, -RZ, R14.reuse.H0_H0 ;  /* 0x2000000eff257230 */ /* 0x100fe40000004100 */
[----:B------:R-:W-:Y:S02]  /*76c0*/  HADD2.F32 R38, -RZ, R14.H1_H1 ;  /* 0x3000000eff267230 */ /* 0x000fe40000004100 */
[-C--:B------:R-:W-:Y:S01]  /*76d0*/  FMUL.FTZ R14, R39, R46.reuse ;  /* 0x0000002e270e7220 */ /* 0x080fe20000410000 */
[----:B------:R-:W-:Y:S02]  /*76e0*/  HADD2.F32 R36, -RZ, R165.H1_H1 ;  /* 0x300000a5ff247230 */ /* 0x000fe40000004100 */
[----:B------:R-:W-:Y:S01]  /*76f0*/  FMUL.FTZ R46, R37, R46 ;  /* 0x0000002e252e7220 */ /* 0x000fe20000410000 */
[-C--:B------:R-:W-:Y:S01]  /*7700*/  FMUL.FTZ R81, R41, R43.reuse ;  /* 0x0000002b29517220 */ /* 0x080fe20000410000 */
[C---:B------:R-:W-:Y:S01]  /*7710*/  FMUL.FTZ R124, R38.reuse, R43 ;  /* 0x0000002b267c7220 */ /* 0x040fe20000410000 */
[-C--:B------:R-:W-:Y:S01]  /*7720*/  FFMA.FTZ R14, R37, R36.reuse, -R14 ;  /* 0x00000024250e7223 */ /* 0x080fe2000001080e */
[----:B------:R-:W-:Y:S01]  /*7730*/  FFMA.FTZ R46, R39, R36, R46 ;  /* 0x00000024272e7223 */ /* 0x000fe2000001002e */
[-C--:B------:R-:W-:Y:S01]  /*7740*/  FFMA.FTZ R81, R38, R34.reuse, -R81 ;  /* 0x0000002226517223 */ /* 0x080fe20000010851 */
[----:B------:R-:W-:Y:S01]  /*7750*/  FFMA.FTZ R41, R41, R34, R124 ;  /* 0x0000002229297223 */ /* 0x000fe2000001007c */
[----:B------:R-:W-:-:S02]  /*7760*/  F2FP.F16.F32.PACK_AB R36, R35, R12 ;  /* 0x0000000c2324723e */ /* 0x000fc400000000ff */
[----:B------:R-:W-:Y:S02]  /*7770*/  F2FP.F16.F32.PACK_AB R37, R47, R82 ;  /* 0x000000522f25723e */ /* 0x000fe400000000ff */
[----:B------:R-:W-:Y:S02]  /*7780*/  F2FP.F16.F32.PACK_AB R39, R42, R33 ;  /* 0x000000212a27723e */ /* 0x000fe400000000ff */
[----:B------:R-:W-:Y:S02]  /*7790*/  F2FP.F16.F32.PACK_AB R14, R81, R14 ;  /* 0x0000000e510e723e */ /* 0x000fe400000000ff */
[----:B------:R-:W-:Y:S02]  /*77a0*/  F2FP.F16.F32.PACK_AB R38, R41, R46 ;  /* 0x0000002e2926723e */ /* 0x000fe400000000ff */
[----:B------:R-:W-:-:S07]  /*77b0*/  MOV R12, R32 ;  /* 0x00000020000c7202 */ /* 0x000fce0000000f00 */
.L_x_524:
[----:B------:R-:W-:Y:S05]  /*77c0*/  BSYNC B2 ;  /* 0x0000000000027941 */ /* 0x000fea0003800000 */
.L_x_523:
[----:B------:R-:W-:Y:S02]  /*77d0*/  ULDC.64 UR4, c[0x0][0x208] ;  /* 0x0000820000047ab9 */ /* 0x000fe40000000a00 */
[----:B---3--:R3:W-:Y:S04]  /*77e0*/  ST.E.128 desc[UR4][R44.64], R12 ;  /* 0x0000000c2c007985 */ /* 0x0087e8000c101d04 */
[----:B----4-:R3:W-:Y:S02]  /*77f0*/  @!P3 ST.E.128 desc[UR4][R122.64], R36 ;  /* 0x000000247a00b985 */ /* 0x0107e4000c101d04 */
.L_x_518:
[----:B------:R-:W-:Y:S05]  /*7800*/  BSYNC B1 ;  /* 0x0000000000017941 */ /* 0x000fea0003800000 */
.L_x_517:
[----:B------:R-:W-:-:S03]  /*7810*/  UMOV UR4, 0xffffffff ;  /* 0xffffffff00047882 */ /* 0x000fc60000000000 */
[----:B------:R-:W-:Y:S05]  /*7820*/  BRA.DIV UR4, `(.L_x_525) ;  /* 0x0000020604947947 */ /* 0x000fea000b800000 */
[----:B---3--:R3:W0:Y:S04]  /*7830*/  SHFL.IDX PT, R37, R117, 0x1, 0x181f ;  /* 0x00381f0075257f89 */ /* 0x00862800000e0000 */
[----:B------:R3:W0:Y:S02]  /*7840*/  SHFL.IDX PT, R36, R118, 0x1, 0x181f ;  /* 0x00381f0076247f89 */ /* 0x00062400000e0000 */
.L_x_826:
[----:B------:R-:W-:Y:S04]  /*7850*/  BSSY B1, `(.L_x_526) ;  /* 0x00000fd000017945 */ /* 0x000fe80003800000 */
[----:B------:R-:W-:Y:S05]  /*7860*/  @P4 BRA `(.L_x_527) ;  /* 0x0000000c00ec4947 */ /* 0x000fea0003800000 */
[----:B------:R-:W-:Y:S01]  /*7870*/  ISETP.NE.AND P3, PT, R3, RZ, PT ;  /* 0x000000ff0300720c */ /* 0x000fe20003f65270 */
[----:B------:R-:W-:-:S12]  /*7880*/  BSSY B2, `(.L_x_528) ;  /* 0x000007b000027945 */ /* 0x000fd80003800000 */
[----:B------:R-:W-:Y:S05]  /*7890*/  @!P3 BRA `(.L_x_529) ;  /* 0x0000000400e4b947 */ /* 0x000fea0003800000 */
[----:B----4-:R-:W4:Y:S01]  /*78a0*/  LDL R14, [R1+0x54] ;  /* 0x00005400010e7983 */ /* 0x010f220000100800 */
[----:B--2---:R-:W-:Y:S01]  /*78b0*/  SEL R11, R115, R137, !P2 ;  /* 0x00000089730b7207 */ /* 0x004fe20005000000 */
[----:B------:R-:W-:Y:S01]  /*78c0*/  VIADD R13, R219, 0x20 ;  /* 0x00000020db0d7836 */ /* 0x000fe20000000000 */
[----:B0-----:R-:W-:Y:S01]  /*78d0*/  LEA R38, P4, R9, R36, 0x1 ;  /* 0x0000002409267211 */ /* 0x001fe200078808ff */
[----:B------:R-:W-:Y:S01]  /*78e0*/  VIADD R15, R219, 0x20 ;  /* 0x00000020db0f7836 */ /* 0x000fe20000000000 */
[----:B------:R-:W-:Y:S01]  /*78f0*/  SHF.R.S32.HI R12, RZ, 0x1f, R11 ;  /* 0x0000001fff0c7819 */ /* 0x000fe2000001140b */
[----:B------:R-:W-:Y:S01]  /*7900*/  BSSY B3, `(.L_x_530) ;  /* 0x000006f000037945 */ /* 0x000fe20003800000 */
[----:B------:R-:W-:Y:S01]  /*7910*/  SHF.L.U32 R13, R13, 0x6, RZ ;  /* 0x000000060d0d7819 */ /* 0x000fe200000006ff */
[----:B------:R-:W-:Y:S01]  /*7920*/  IMAD.SHL.U32 R15, R15, 0x40, RZ ;  /* 0x000000400f0f7824 */ /* 0x000fe200078e00ff */
[----:B------:R-:W-:Y:S02]  /*7930*/  LEA.HI R11, R12, R11, RZ, 0x4 ;  /* 0x0000000b0c0b7211 */ /* 0x000fe400078f20ff */
[----:B------:R-:W-:-:S02]  /*7940*/  LOP3.LUT R13, R13, 0x1c0, RZ, 0xc0, !PT ;  /* 0x000001c00d0d7812 */ /* 0x000fc400078ec0ff */
[----:B------:R-:W-:Y:S02]  /*7950*/  LEA.HI.SX32 R11, R11, R8, 0x1c ;  /* 0x000000080b0b7211 */ /* 0x000fe400078fe2ff */
[----:B------:R-:W-:Y:S02]  /*7960*/  LOP3.LUT R15, R15, 0x1c0, RZ, 0xc0, !PT ;  /* 0x000001c00f0f7812 */ /* 0x000fe400078ec0ff */
[----:B------:R-:W-:Y:S01]  /*7970*/  SHF.R.S32.HI R12, RZ, 0x1f, R11 ;  /* 0x0000001fff0c7819 */ /* 0x000fe2000001140b */
[----:B------:R-:W-:Y:S01]  /*7980*/  IMAD.SHL.U32 R40, R11, 0x8, RZ ;  /* 0x000000080b287824 */ /* 0x000fe200078e00ff */
[----:B------:R-:W-:Y:S02]  /*7990*/  SHF.R.U32.HI R13, RZ, 0x3, R13 ;  /* 0x00000003ff0d7819 */ /* 0x000fe4000001160d */
[----:B------:R-:W-:Y:S02]  /*79a0*/  LEA.HI R12, R12, R11, RZ, 0x3 ;  /* 0x0000000b0c0c7211 */ /* 0x000fe400078f18ff */
[----:B------:R-:W-:-:S02]  /*79b0*/  LOP3.LUT R11, R15, 0x38, R40, 0xf8, !PT ;  /* 0x000000380f0b7812 */ /* 0x000fc400078ef828 */
[----:B------:R-:W-:Y:S02]  /*79c0*/  SHF.R.S32.HI R12, RZ, 0x3, R12 ;  /* 0x00000003ff0c7819 */ /* 0x000fe4000001140c */
[----:B------:R-:W-:Y:S02]  /*79d0*/  LOP3.LUT R11, R11, R13, RZ, 0x3c, !PT ;  /* 0x0000000d0b0b7212 */ /* 0x000fe400078e3cff */
[----:B------:R-:W-:Y:S02]  /*79e0*/  LEA.HI.X R39, R9, R37, R27, 0x1, P4 ;  /* 0x0000002509277211 */ /* 0x000fe400020f0c1b */
[----:B------:R-:W-:Y:S02]  /*79f0*/  ISETP.GE.AND P4, PT, R16, R114, PT ;  /* 0x000000721000720c */ /* 0x000fe40003f86270 */
[----:B------:R-:W-:-:S13]  /*7a00*/  ISETP.GE.AND P3, PT, R40, R135, PT ;  /* 0x000000872800720c */ /* 0x000fda0003f66270 */
[----:B------:R-:W-:-:S04]  /*7a10*/  @!P3 IMAD.WIDE R40, R40, 0x2, R36 ;  /* 0x000000022828b825 */ /* 0x000fc800078e0224 */
[----:B----4-:R-:W-:-:S05]  /*7a20*/  IMAD R12, R12, 0x1400, R14 ;  /* 0x000014000c0c7824 */ /* 0x010fca00078e020e */
[----:B------:R-:W-:Y:S01]  /*7a30*/  IADD3 R13, R12, R11, RZ ;  /* 0x0000000b0c0d7210 */ /* 0x000fe20007ffe0ff */
[----:B------:R-:W-:-:S04]  /*7a40*/  IMAD R11, R212, 0x5000, R132 ;  /* 0x00005000d40b7824 */ /* 0x000fc800078e0284 */
[----:B------:R-:W-:Y:S02]  /*7a50*/  IMAD R13, R212, 0x5000, R13 ;  /* 0x00005000d40d7824 */ /* 0x000fe400078e020d */
[--C-:B------:R-:W-:Y:S02]  /*7a60*/  IMAD R11, R11, 0x2, R22.reuse ;  /* 0x000000020b0b7824 */ /* 0x100fe400078e0216 */
[----:B------:R-:W-:-:S03]  /*7a70*/  IMAD R32, R13, 0x2, R22 ;  /* 0x000000020d207824 */ /* 0x000fc600078e0216 */
[----:B------:R0:W2:Y:S04]  /*7a80*/  LDS.128 R12, [R11+0x24400] ;  /* 0x024400000b0c7984 */ /* 0x0000a80000000c00 */
[----:B------:R-:W4:Y:S01]  /*7a90*/  LDS.128 R32, [R32+0x24400] ;  /* 0x0244000020207984 */ /* 0x000f220000000c00 */
[----:B------:R-:W-:Y:S05]  /*7aa0*/  @P4 BRA `(.L_x_531) ;  /* 0x0000000400504947 */ /* 0x000fea0003800000 */
[----:B----4-:R-:W-:Y:S01]  /*7ab0*/  MOV R45, R33 ;  /* 0x00000021002d7202 */ /* 0x010fe20000000f00 */
[----:B--2---:R-:W-:Y:S01]  /*7ac0*/  IMAD.MOV.U32 R33, RZ, RZ, R15 ;  /* 0x000000ffff217224 */ /* 0x004fe200078e000f */
[--C-:B0-----:R-:W-:Y:S01]  /*7ad0*/  SHF.R.U64 R11, R52, 0x10, R53.reuse ;  /* 0x00000010340b7819 */ /* 0x101fe20000001235 */
[----:B------:R-:W-:Y:S01]  /*7ae0*/  HADD2.F32 R80, -RZ, R163.H1_H1 ;  /* 0x300000a3ff507230 */ /* 0x000fe20000004100 */
[----:B------:R-:W-:Y:S01]  /*7af0*/  SHF.R.U32.HI R52, RZ, 0x10, R53 ;  /* 0x00000010ff347819 */ /* 0x000fe20000011635 */
[----:B------:R-:W-:Y:S01]  /*7b00*/  HADD2.F32 R47, -RZ, R45.H0_H0 ;  /* 0x2000002dff2f7230 */ /* 0x000fe20000004100 */
[--C-:B------:R-:W-:Y:S01]  /*7b10*/  SHF.R.U32.HI R53, RZ, 0x10, R61.reuse ;  /* 0x00000010ff357819 */ /* 0x100fe2000001163d */
[----:B------:R-:W-:Y:S01]  /*7b20*/  HADD2.F32 R15, -RZ, R13.H0_H0 ;  /* 0x2000000dff0f7230 */ /* 0x000fe20000004100 */
[----:B------:R-:W-:Y:S01]  /*7b30*/  SHF.R.U64 R42, R60, 0x10, R61 ;  /* 0x000000103c2a7819 */ /* 0x000fe2000000123d */
[----:B------:R-:W-:Y:S02]  /*7b40*/  HADD2.F32 R60, -RZ, R163.H0_H0 ;  /* 0x200000a3ff3c7230 */ /* 0x000fe40000004100 */
[----:B------:R-:W-:Y:S01]  /*7b50*/  FMUL.FTZ R82, R47, R80 ;  /* 0x000000502f527220 */ /* 0x000fe20000410000 */
[----:B------:R-:W-:Y:S01]  /*7b60*/  HADD2.F32 R45, -RZ, R45.H1_H1 ;  /* 0x3000002dff2d7230 */ /* 0x000fe20000004100 */
[----:B------:R-:W-:Y:S01]  /*7b70*/  SHF.R.U64 R44, R62, 0x10, R63 ;  /* 0x000000103e2c7819 */ /* 0x000fe2000000123f */
[----:B------:R-:W-:-:S02]  /*7b80*/  HADD2.F32 R53, -RZ, R53.H0_H0 ;  /* 0x20000035ff357230 */ /* 0x000fc40000004100 */
[C---:B------:R-:W-:Y:S01]  /*7b90*/  FMUL.FTZ R80, R15.reuse, R80 ;  /* 0x000000500f507220 */ /* 0x040fe20000410000 */
[----:B------:R-:W-:Y:S01]  /*7ba0*/  HADD2.F32 R46, -RZ, R13.H1_H1 ;  /* 0x3000000dff2e7230 */ /* 0x000fe20000004100 */
[----:B------:R-:W-:Y:S01]  /*7bb0*/  SHF.R.U64 R43, R54, 0x10, R55 ;  /* 0x00000010362b7819 */ /* 0x000fe20000001237 */
[----:B------:R-:W-:Y:S01]  /*7bc0*/  HADD2.F32 R52, -RZ, R52.H0_H0 ;  /* 0x20000034ff347230 */ /* 0x000fe20000004100 */
[----:B------:R-:W-:Y:S01]  /*7bd0*/  SHF.R.U32.HI R62, RZ, 0x10, R63 ;  /* 0x00000010ff3e7819 */ /* 0x000fe2000001163f */
[-C--:B------:R-:W-:Y:S01]  /*7be0*/  FFMA.FTZ R13, R15, R60.reuse, -R82 ;  /* 0x0000003c0f0d7223 */ /* 0x080fe20000010852 */
[----:B------:R-:W-:Y:S01]  /*7bf0*/  SHF.R.U32.HI R54, RZ, 0x10, R55 ;  /* 0x00000010ff367819 */ /* 0x000fe20000011637 */
[-C--:B------:R-:W-:Y:S01]  /*7c00*/  FMUL.FTZ R55, R45, R53.reuse ;  /* 0x000000352d377220 */ /* 0x080fe20000410000 */
[----:B------:R-:W-:Y:S01]  /*7c10*/  FMUL.FTZ R122, R46, R53 ;  /* 0x000000352e7a7220 */ /* 0x000fe20000410000 */
[----:B------:R-:W-:Y:S01]  /*7c20*/  FFMA.FTZ R15, R47, R60, R80 ;  /* 0x0000003c2f0f7223 */ /* 0x000fe20000010050 */
[----:B------:R-:W-:-:S02]  /*7c30*/  HADD2.F32 R82, -RZ, R161.H1_H1 ;  /* 0x300000a1ff527230 */ /* 0x000fc40000004100 */
[-C--:B------:R-:W-:Y:S01]  /*7c40*/  FFMA.FTZ R46, R46, R52.reuse, -R55 ;  /* 0x000000342e2e7223 */ /* 0x080fe20000010837 */
[--C-:B------:R-:W-:Y:S02]  /*7c50*/  HADD2.F32 R47, -RZ, R35.reuse.H0_H0 ;  /* 0x20000023ff2f7230 */ /* 0x100fe40000004100 */
[----:B------:R-:W-:Y:S01]  /*7c60*/  FFMA.FTZ R52, R45, R52, R122 ;  /* 0x000000342d347223 */ /* 0x000fe2000001007a */
[----:B------:R-:W-:Y:S02]  /*7c70*/  HADD2.F32 R60, -RZ, R35.H1_H1 ;  /* 0x30000023ff3c7230 */ /* 0x000fe40000004100 */
[----:B------:R-:W-:Y:S01]  /*7c80*/  HADD2.F32 R62, -RZ, R62.H0_H0 ;  /* 0x2000003eff3e7230 */ /* 0x000fe20000004100 */
[----:B------:R-:W-:Y:S01]  /*7c90*/  F2FP.F16.F32.PACK_AB R13, R46, R13 ;  /* 0x0000000d2e0d723e */ /* 0x000fe200000000ff */
[----:B------:R-:W-:Y:S02]  /*7ca0*/  HADD2.F32 R35, -RZ, R33.H0_H0 ;  /* 0x20000021ff237230 */ /* 0x000fe40000004100 */
[----:B------:R-:W-:-:S02]  /*7cb0*/  HADD2.F32 R80, -RZ, R161.H0_H0 ;  /* 0x200000a1ff507230 */ /* 0x000fc40000004100 */
[----:B------:R-:W-:Y:S01]  /*7cc0*/  FMUL.FTZ R122, R60, R62 ;  /* 0x0000003e3c7a7220 */ /* 0x000fe20000410000 */
[----:B------:R-:W-:Y:S02]  /*7cd0*/  HADD2.F32 R45, -RZ, R33.H1_H1 ;  /* 0x30000021ff2d7230 */ /* 0x000fe40000004100 */
[----:B------:R-:W-:Y:S02]  /*7ce0*/  HADD2.F32 R53, -RZ, R54.H0_H0 ;  /* 0x20000036ff357230 */ /* 0x000fe40000004100 */
[-C--:B------:R-:W-:Y:S01]  /*7cf0*/  FMUL.FTZ R54, R47, R82.reuse ;  /* 0x000000522f367220 */ /* 0x080fe20000410000 */
[----:B------:R-:W-:Y:S01]  /*7d00*/  FMUL.FTZ R82, R35, R82 ;  /* 0x0000005223527220 */ /* 0x000fe20000410000 */
[----:B------:R-:W-:Y:S01]  /*7d10*/  FMUL.FTZ R55, R45, R62 ;  /* 0x0000003e2d377220 */ /* 0x000fe20000410000 */
[----:B------:R-:W-:Y:S02]  /*7d20*/  HADD2.F32 R62, -RZ, R42.H0_H0 ;  /* 0x2000002aff3e7230 */ /* 0x000fe40000004100 */
[-C--:B------:R-:W-:Y:S01]  /*7d30*/  FFMA.FTZ R33, R35, R80.reuse, -R54 ;  /* 0x0000005023217223 */ /* 0x080fe20000010836 */
[----:B------:R-:W-:Y:S01]  /*7d40*/  FFMA.FTZ R54, R45, R53, -R122 ;  /* 0x000000352d367223 */ /* 0x000fe2000001087a */
[----:B------:R-:W-:Y:S01]  /*7d50*/  FFMA.FTZ R35, R47, R80, R82 ;  /* 0x000000502f237223 */ /* 0x000fe20000010052 */
[----:B------:R-:W-:-:S02]  /*7d60*/  HADD2.F32 R61, -RZ, R153.H1_H1 ;  /* 0x30000099ff3d7230 */ /* 0x000fc40000004100 */
[----:B------:R-:W-:Y:S01]  /*7d70*/  FFMA.FTZ R60, R60, R53, R55 ;  /* 0x000000353c3c7223 */ /* 0x000fe20000010037 */
[----:B------:R-:W-:Y:S01]  /*7d80*/  HADD2.F32 R45, -RZ, R32.H0_H0 ;  /* 0x20000020ff2d7230 */ /* 0x000fe20000004100 */
[----:B------:R-:W-:Y:S01]  /*7d90*/  F2FP.F16.F32.PACK_AB R54, R54, R33 ;  /* 0x000000213636723e */ /* 0x000fe200000000ff */
[----:B------:R-:W-:Y:S01]  /*7da0*/  HADD2.F32 R42, -RZ, R12.H0_H0 ;  /* 0x2000000cff2a7230 */ /* 0x000fe20000004100 */
[----:B------:R-:W-:Y:S01]  /*7db0*/  F2FP.F16.F32.PACK_AB R33, R52, R15 ;  /* 0x0000000f3421723e */ /* 0x000fe200000000ff */
[----:B------:R-:W-:Y:S01]  /*7dc0*/  HADD2.F32 R47, -RZ, R32.H1_H1 ;  /* 0x30000020ff2f7230 */ /* 0x000fe20000004100 */
[----:B------:R-:W-:Y:S01]  /*7dd0*/  F2FP.F16.F32.PACK_AB R35, R60, R35 ;  /* 0x000000233c23723e */ /* 0x000fe200000000ff */
[----:B------:R-:W-:Y:S02]  /*7de0*/  HADD2.F32 R32, -RZ, R12.H1_H1 ;  /* 0x3000000cff207230 */ /* 0x000fe40000004100 */
[----:B------:R-:W-:Y:S01]  /*7df0*/  FMUL.FTZ R12, R42, R61 ;  /* 0x0000003d2a0c7220 */ /* 0x000fe20000410000 */
[----:B------:R-:W-:-:S02]  /*7e00*/  HADD2.F32 R55, -RZ, R11.H0_H0 ;  /* 0x2000000bff377230 */ /* 0x000fc40000004100 */
[----:B------:R-:W-:Y:S01]  /*7e10*/  FMUL.FTZ R11, R45, R61 ;  /* 0x0000003d2d0b7220 */ /* 0x000fe20000410000 */
[----:B------:R-:W-:Y:S02]  /*7e20*/  HADD2.F32 R53, -RZ, R152.H1_H1 ;  /* 0x30000098ff357230 */ /* 0x000fe40000004100 */
[CC--:B------:R-:W-:Y:S01]  /*7e30*/  FMUL.FTZ R61, R47.reuse, R62.reuse ;  /* 0x0000003e2f3d7220 */ /* 0x0c0fe20000410000 */
[----:B------:R-:W-:Y:S01]  /*7e40*/  FMUL.FTZ R80, R32, R62 ;  /* 0x0000003e20507220 */ /* 0x000fe20000410000 */
[----:B------:R-:W-:Y:S01]  /*7e50*/  HADD2.F32 R153, -RZ, R153.H0_H0 ;  /* 0x20000099ff997230 */ /* 0x000fe20000004100 */
[----:B------:R-:W-:Y:S01]  /*7e60*/  MOV R15, R54 ;  /* 0x00000036000f7202 */ /* 0x000fe20000000f00 */
[----:B------:R-:W-:Y:S01]  /*7e70*/  FFMA.FTZ R11, R42, R53, -R11 ;  /* 0x000000352a0b7223 */ /* 0x000fe2000001080b */
[-C--:B------:R-:W-:Y:S01]  /*7e80*/  FFMA.FTZ R62, R32, R55.reuse, -R61 ;  /* 0x00000037203e7223 */ /* 0x080fe2000001083d */
[----:B------:R-:W-:Y:S01]  /*7e90*/  FFMA.FTZ R55, R47, R55, R80 ;  /* 0x000000372f377223 */ /* 0x000fe20000010050 */
[----:B------:R-:W-:-:S02]  /*7ea0*/  HADD2.F32 R42, -RZ, R34.H0_H0 ;  /* 0x20000022ff2a7230 */ /* 0x000fc40000004100 */
[----:B------:R-:W-:Y:S01]  /*7eb0*/  FFMA.FTZ R12, R45, R53, R12 ;  /* 0x000000352d0c7223 */ /* 0x000fe2000001000c */
[----:B------:R-:W-:Y:S01]  /*7ec0*/  HADD2.F32 R47, -RZ, R44.H0_H0 ;  /* 0x2000002cff2f7230 */ /* 0x000fe20000004100 */
[----:B------:R-:W-:Y:S01]  /*7ed0*/  F2FP.F16.F32.PACK_AB R62, R62, R11 ;  /* 0x0000000b3e3e723e */ /* 0x000fe200000000ff */
[----:B------:R-:W-:Y:S02]  /*7ee0*/  HADD2.F32 R32, -RZ, R14.H0_H0 ;  /* 0x2000000eff207230 */ /* 0x000fe40000004100 */
[-C--:B------:R-:W-:Y:S01]  /*7ef0*/  FMUL.FTZ R53, R42, R153.reuse ;  /* 0x000000992a357220 */ /* 0x080fe20000410000 */
[----:B------:R-:W-:Y:S02]  /*7f00*/  HADD2.F32 R34, -RZ, R34.H1_H1 ;  /* 0x30000022ff227230 */ /* 0x000fe40000004100 */
[----:B------:R-:W-:Y:S02]  /*7f10*/  HADD2.F32 R14, -RZ, R14.H1_H1 ;  /* 0x3000000eff0e7230 */ /* 0x000fe40000004100 */
[----:B------:R-:W-:Y:S01]  /*7f20*/  FMUL.FTZ R153, R32, R153 ;  /* 0x0000009920997220 */ /* 0x000fe20000410000 */
[----:B------:R-:W-:-:S02]  /*7f30*/  HADD2.F32 R45, -RZ, R152.H0_H0 ;  /* 0x20000098ff2d7230 */ /* 0x000fc40000004100 */
[-C--:B------:R-:W-:Y:S01]  /*7f40*/  FMUL.FTZ R61, R34, R47.reuse ;  /* 0x0000002f223d7220 */ /* 0x080fe20000410000 */
[----:B------:R-:W-:Y:S02]  /*7f50*/  HADD2.F32 R43, -RZ, R43.H0_H0 ;  /* 0x2000002bff2b7230 */ /* 0x000fe40000004100 */
[----:B------:R-:W-:Y:S01]  /*7f60*/  FMUL.FTZ R47, R14, R47 ;  /* 0x0000002f0e2f7220 */ /* 0x000fe20000410000 */
[-C--:B------:R-:W-:Y:S01]  /*7f70*/  FFMA.FTZ R53, R32, R45.reuse, -R53 ;  /* 0x0000002d20357223 */ /* 0x080fe20000010835 */
[----:B------:R-:W-:Y:S01]  /*7f80*/  FFMA.FTZ R153, R42, R45, R153 ;  /* 0x0000002d2a997223 */ /* 0x000fe20000010099 */
[-C--:B------:R-:W-:Y:S01]  /*7f90*/  FFMA.FTZ R14, R14, R43.reuse, -R61 ;  /* 0x0000002b0e0e7223 */ /* 0x080fe2000001083d */
[----:B------:R-:W-:Y:S01]  /*7fa0*/  FFMA.FTZ R34, R34, R43, R47 ;  /* 0x0000002b22227223 */ /* 0x000fe2000001002f */
[----:B------:R-:W-:Y:S01]  /*7fb0*/  F2FP.F16.F32.PACK_AB R32, R55, R12 ;  /* 0x0000000c3720723e */ /* 0x000fe200000000ff */
[----:B------:R-:W-:Y:S02]  /*7fc0*/  IMAD.MOV.U32 R12, RZ, RZ, R62 ;  /* 0x000000ffff0c7224 */ /* 0x000fe400078e003e */
[----:B------:R-:W-:-:S02]  /*7fd0*/  F2FP.F16.F32.PACK_AB R14, R14, R53 ;  /* 0x000000350e0e723e */ /* 0x000fc400000000ff */
[----:B------:R-:W-:-:S07]  /*7fe0*/  F2FP.F16.F32.PACK_AB R34, R34, R153 ;  /* 0x000000992222723e */ /* 0x000fce00000000ff */
.L_x_531:
[----:B------:R-:W-:Y:S05]  /*7ff0*/  BSYNC B3 ;  /* 0x0000000000037941 */ /* 0x000fea0003800000 */
.L_x_530:
[----:B------:R-:W-:Y:S02]  /*8000*/  ULDC.64 UR4, c[0x0][0x208] ;  /* 0x0000820000047ab9 */ /* 0x000fe40000000a00 */
[----:B--2---:R2:W-:Y:S04]  /*8010*/  ST.E.128 desc[UR4][R38.64], R12 ;  /* 0x0000000c26007985 */ /* 0x0045e8000c101d04 */
[----:B----4-:R2:W-:Y:S02]  /*8020*/  @!P3 ST.E.128 desc[UR4][R40.64], R32 ;  /* 0x000000202800b985 */ /* 0x0105e4000c101d04 */
.L_x_529:
[----:B------:R-:W-:Y:S05]  /*8030*/  BSYNC B2 ;  /* 0x0000000000027941 */ /* 0x000fea0003800000 */
.L_x_528:
[----:B------:R-:W-:-:S13]  /*8040*/  ISETP.NE.AND P3, PT, R21, RZ, PT ;  /* 0x000000ff1500720c */ /* 0x000fda0003f65270 */
[----:B------:R-:W-:Y:S05]  /*8050*/  @!P3 BRA `(.L_x_527) ;  /* 0x0000000400f0b947 */ /* 0x000fea0003800000 */
[----:B--2-4-:R-:W2:Y:S01]  /*8060*/  LDL R14, [R1+0x54] ;  /* 0x00005400010e7983 */ /* 0x014ea20000100800 */
[----:B0-----:R-:W-:Y:S01]  /*8070*/  SEL R11, R115, R137, !P1 ;  /* 0x00000089730b7207 */ /* 0x001fe20004800000 */
[C---:B------:R-:W-:Y:S01]  /*8080*/  VIADD R13, R219.reuse, 0x20 ;  /* 0x00000020db0d7836 */ /* 0x040fe20000000000 */
[----:B------:R-:W-:Y:S01]  /*8090*/  LEA R38, P4, R20, R36, 0x1 ;  /* 0x0000002414267211 */ /* 0x000fe200078808ff */
        /* <DEDUP_REMOVED lines=20> */
[----:B--2---:R-:W-:-:S05]  /*81e0*/  IMAD R12, R12, 0x1400, R14 ;  /* 0x000014000c0c7824 */ /* 0x004fca00078e020e */
        /* <DEDUP_REMOVED lines=8> */
[----:B--2---:R-:W-:Y:S01]  /*8270*/  MOV R43, R12 ;  /* 0x0000000c002b7202 */ /* 0x004fe20000000f00 */
[----:B----4-:R-:W-:Y:S01]  /*8280*/  IMAD.MOV.U32 R12, RZ, RZ, R33 ;  /* 0x000000ffff0c7224 */ /* 0x010fe200078e0021 */
[----:B------:R-:W-:Y:S01]  /*8290*/  SHF.R.U64 R40, R48, 0x10, R49 ;  /* 0x0000001030287819 */ /* 0x000fe20000001231 */
[----:B------:R-:W-:Y:S01]  /*82a0*/  IMAD.MOV.U32 R44, RZ, RZ, R32 ;  /* 0x000000ffff2c7224 */ /* 0x000fe200078e0020 */
[----:B------:R-:W-:Y:S01]  /*82b0*/  SHF.R.U32.HI R48, RZ, 0x10, R57 ;  /* 0x00000010ff307819 */ /* 0x000fe20000011639 */
[----:B------:R-:W-:Y:S01]  /*82c0*/  IMAD.MOV.U32 R45, RZ, RZ, R35 ;  /* 0x000000ffff2d7224 */ /* 0x000fe200078e0023 */
[----:B------:R-:W-:Y:S01]  /*82d0*/  SHF.R.U32.HI R46, RZ, 0x10, R49 ;  /* 0x00000010ff2e7819 */ /* 0x000fe20000011631 */
[----:B------:R-:W-:Y:S01]  /*82e0*/  HADD2.F32 R49, -RZ, R151.H1_H1 ;  /* 0x30000097ff317230 */ /* 0x000fe20000004100 */
[----:B------:R-:W-:Y:S01]  /*82f0*/  MOV R33, R15 ;  /* 0x0000000f00217202 */ /* 0x000fe20000000f00 */
[--C-:B------:R-:W-:Y:S01]  /*8300*/  HADD2.F32 R32, -RZ, R12.reuse.H0_H0 ;  /* 0x2000000cff207230 */ /* 0x100fe20000004100 */
[----:B0-----:R-:W-:Y:S01]  /*8310*/  SHF.R.U64 R11, R50, 0x10, R51 ;  /* 0x00000010320b7819 */ /* 0x001fe20000001233 */
[----:B------:R-:W-:Y:S01]  /*8320*/  HADD2.F32 R35, -RZ, R12.H1_H1 ;  /* 0x3000000cff237230 */ /* 0x000fe20000004100 */
[--C-:B------:R-:W-:Y:S01]  /*8330*/  SHF.R.U64 R41, R58, 0x10, R59.reuse ;  /* 0x000000103a297819 */ /* 0x100fe2000000123b */
[--C-:B------:R-:W-:Y:S01]  /*8340*/  HADD2.F32 R12, -RZ, R13.reuse.H0_H0 ;  /* 0x2000000dff0c7230 */ /* 0x100fe20000004100 */
[----:B------:R-:W-:Y:S01]  /*8350*/  SHF.R.U32.HI R58, RZ, 0x10, R59 ;  /* 0x00000010ff3a7819 */ /* 0x000fe2000001163b */
[----:B------:R-:W-:Y:S01]  /*8360*/  HADD2.F32 R48, -RZ, R48.H0_H0 ;  /* 0x20000030ff307230 */ /* 0x000fe20000004100 */
[----:B------:R-:W-:Y:S01]  /*8370*/  SHF.R.U32.HI R51, RZ, 0x10, R51 ;  /* 0x00000010ff337819 */ /* 0x000fe20000011633 */
[----:B------:R-:W-:-:S02]  /*8380*/  HADD2.F32 R15, -RZ, R13.H1_H1 ;  /* 0x3000000dff0f7230 */ /* 0x000fc40000004100 */
[-C--:B------:R-:W-:Y:S01]  /*8390*/  FMUL.FTZ R13, R32, R49.reuse ;  /* 0x00000031200d7220 */ /* 0x080fe20000410000 */
[----:B------:R-:W-:Y:S02]  /*83a0*/  HADD2.F32 R47, -RZ, R149.H1_H1 ;  /* 0x30000095ff2f7230 */ /* 0x000fe40000004100 */
[C---:B------:R-:W-:Y:S01]  /*83b0*/  FMUL.FTZ R49, R12.reuse, R49 ;  /* 0x000000310c317220 */ /* 0x040fe20000410000 */
[----:B------:R-:W-:Y:S02]  /*83c0*/  HADD2.F32 R46, -RZ, R46.H0_H0 ;  /* 0x2000002eff2e7230 */ /* 0x000fe40000004100 */
[-C--:B------:R-:W-:Y:S01]  /*83d0*/  FMUL.FTZ R50, R35, R48.reuse ;  /* 0x0000003023327220 */ /* 0x080fe20000410000 */
[C---:B------:R-:W-:Y:S01]  /*83e0*/  FMUL.FTZ R48, R15.reuse, R48 ;  /* 0x000000300f307220 */ /* 0x040fe20000410000 */
[-C--:B------:R-:W-:Y:S01]  /*83f0*/  FFMA.FTZ R12, R12, R47.reuse, -R13 ;  /* 0x0000002f0c0c7223 */ /* 0x080fe2000001080d */
[----:B------:R-:W-:Y:S01]  /*8400*/  FFMA.FTZ R13, R32, R47, R49 ;  /* 0x0000002f200d7223 */ /* 0x000fe20000010031 */
[-C--:B------:R-:W-:Y:S01]  /*8410*/  FFMA.FTZ R15, R15, R46.reuse, -R50 ;  /* 0x0000002e0f0f7223 */ /* 0x080fe20000010832 */
[----:B------:R-:W-:Y:S01]  /*8420*/  FFMA.FTZ R32, R35, R46, R48 ;  /* 0x0000002e23207223 */ /* 0x000fe20000010030 */
[----:B------:R-:W-:Y:S01]  /*8430*/  HADD2.F32 R49, -RZ, R148.H1_H1 ;  /* 0x30000094ff317230 */ /* 0x000fe20000004100 */
[----:B------:R-:W-:Y:S01]  /*8440*/  SHF.R.U64 R42, R56, 0x10, R57 ;  /* 0x00000010382a7819 */ /* 0x000fe20000001239 */
[--C-:B------:R-:W-:Y:S01]  /*8450*/  HADD2.F32 R46, -RZ, R45.reuse.H0_H0 ;  /* 0x2000002dff2e7230 */ /* 0x100fe20000004100 */
[----:B------:R-:W-:Y:S01]  /*8460*/  F2FP.F16.F32.PACK_AB R15, R15, R12 ;  /* 0x0000000c0f0f723e */ /* 0x000fe200000000ff */
[----:B------:R-:W-:-:S02]  /*8470*/  HADD2.F32 R45, -RZ, R45.H1_H1 ;  /* 0x3000002dff2d7230 */ /* 0x000fc40000004100 */
[----:B------:R-:W-:Y:S02]  /*8480*/  HADD2.F32 R50, -RZ, R58.H0_H0 ;  /* 0x2000003aff327230 */ /* 0x000fe40000004100 */
[----:B------:R-:W-:Y:S01]  /*8490*/  FMUL.FTZ R52, R46, R49 ;  /* 0x000000312e347220 */ /* 0x000fe20000410000 */
[----:B------:R-:W-:Y:S02]  /*84a0*/  HADD2.F32 R47, -RZ, R150.H1_H1 ;  /* 0x30000096ff2f7230 */ /* 0x000fe40000004100 */
[--C-:B------:R-:W-:Y:S02]  /*84b0*/  HADD2.F32 R35, -RZ, R33.reuse.H0_H0 ;  /* 0x20000021ff237230 */ /* 0x100fe40000004100 */
[----:B------:R-:W-:Y:S01]  /*84c0*/  FMUL.FTZ R54, R45, R50 ;  /* 0x000000322d367220 */ /* 0x000fe20000410000 */
[----:B------:R-:W-:Y:S02]  /*84d0*/  HADD2.F32 R33, -RZ, R33.H1_H1 ;  /* 0x30000021ff217230 */ /* 0x000fe40000004100 */
[----:B------:R-:W-:-:S02]  /*84e0*/  HADD2.F32 R48, -RZ, R51.H0_H0 ;  /* 0x20000033ff307230 */ /* 0x000fc40000004100 */
[C---:B------:R-:W-:Y:S01]  /*84f0*/  FMUL.FTZ R49, R35.reuse, R49 ;  /* 0x0000003123317220 */ /* 0x040fe20000410000 */
[-C--:B------:R-:W-:Y:S01]  /*8500*/  FFMA.FTZ R52, R35, R47.reuse, -R52 ;  /* 0x0000002f23347223 */ /* 0x080fe20000010834 */
[C---:B------:R-:W-:Y:S01]  /*8510*/  FMUL.FTZ R50, R33.reuse, R50 ;  /* 0x0000003221327220 */ /* 0x040fe20000410000 */
[----:B------:R-:W-:Y:S02]  /*8520*/  HADD2.F32 R148, -RZ, R148.H0_H0 ;  /* 0x20000094ff947230 */ /* 0x000fe40000004100 */
[-C--:B------:R-:W-:Y:S01]  /*8530*/  FFMA.FTZ R51, R33, R48.reuse, -R54 ;  /* 0x0000003021337223 */ /* 0x080fe20000010836 */
[----:B------:R-:W-:Y:S02]  /*8540*/  HADD2.F32 R35, -RZ, R44.H0_H0 ;  /* 0x2000002cff237230 */ /* 0x000fe40000004100 */
[----:B------:R-:W-:Y:S01]  /*8550*/  FFMA.FTZ R49, R46, R47, R49 ;  /* 0x0000002f2e317223 */ /* 0x000fe20000010031 */
[----:B------:R-:W-:Y:S02]  /*8560*/  HADD2.F32 R33, -RZ, R43.H0_H0 ;  /* 0x2000002bff217230 */ /* 0x000fe40000004100 */
[----:B------:R-:W-:Y:S01]  /*8570*/  FFMA.FTZ R50, R45, R48, R50 ;  /* 0x000000302d327223 */ /* 0x000fe20000010032 */
[----:B------:R-:W-:-:S02]  /*8580*/  HADD2.F32 R150, -RZ, R150.H0_H0 ;  /* 0x20000096ff967230 */ /* 0x000fc40000004100 */
[-C--:B------:R-:W-:Y:S01]  /*8590*/  FMUL.FTZ R46, R35, R148.reuse ;  /* 0x00000094232e7220 */ /* 0x080fe20000410000 */
[----:B------:R-:W-:Y:S02]  /*85a0*/  HADD2.F32 R42, -RZ, R42.H0_H0 ;  /* 0x2000002aff2a7230 */ /* 0x000fe40000004100 */
[C---:B------:R-:W-:Y:S01]  /*85b0*/  FMUL.FTZ R148, R33.reuse, R148 ;  /* 0x0000009421947220 */ /* 0x040fe20000410000 */
[----:B------:R-:W-:Y:S02]  /*85c0*/  HADD2.F32 R44, -RZ, R44.H1_H1 ;  /* 0x3000002cff2c7230 */ /* 0x000fe40000004100 */
[-C--:B------:R-:W-:Y:S01]  /*85d0*/  FFMA.FTZ R46, R33, R150.reuse, -R46 ;  /* 0x00000096212e7223 */ /* 0x080fe2000001082e */
[----:B------:R-:W-:Y:S02]  /*85e0*/  HADD2.F32 R43, -RZ, R43.H1_H1 ;  /* 0x3000002bff2b7230 */ /* 0x000fe40000004100 */
[----:B------:R-:W-:Y:S01]  /*85f0*/  FFMA.FTZ R148, R35, R150, R148 ;  /* 0x0000009623947223 */ /* 0x000fe20000010094 */
[----:B------:R-:W-:-:S02]  /*8600*/  HADD2.F32 R40, -RZ, R40.H0_H0 ;  /* 0x20000028ff287230 */ /* 0x000fc40000004100 */
[CC--:B------:R-:W-:Y:S01]  /*8610*/  FMUL.FTZ R48, R44.reuse, R42.reuse ;  /* 0x0000002a2c307220 */ /* 0x0c0fe20000410000 */
[----:B------:R-:W-:Y:S02]  /*8620*/  HADD2.F32 R35, -RZ, R34.H0_H0 ;  /* 0x20000022ff237230 */ /* 0x000fe40000004100 */
[C---:B------:R-:W-:Y:S01]  /*8630*/  FMUL.FTZ R45, R43.reuse, R42 ;  /* 0x0000002a2b2d7220 */ /* 0x040fe20000410000 */
[----:B------:R-:W-:Y:S02]  /*8640*/  HADD2.F32 R42, -RZ, R149.H0_H0 ;  /* 0x20000095ff2a7230 */ /* 0x000fe40000004100 */
[-C--:B------:R-:W-:Y:S01]  /*8650*/  FFMA.FTZ R43, R43, R40.reuse, -R48 ;  /* 0x000000282b2b7223 */ /* 0x080fe20000010830 */
[----:B------:R-:W-:Y:S02]  /*8660*/  HADD2.F32 R41, -RZ, R41.H0_H0 ;  /* 0x20000029ff297230 */ /* 0x000fe40000004100 */
[----:B------:R-:W-:Y:S01]  /*8670*/  FFMA.FTZ R45, R44, R40, R45 ;  /* 0x000000282c2d7223 */ /* 0x000fe2000001002d */
[----:B------:R-:W-:-:S02]  /*8680*/  HADD2.F32 R33, -RZ, R14.H0_H0 ;  /* 0x2000000eff217230 */ /* 0x000fc40000004100 */
[----:B------:R-:W-:Y:S01]  /*8690*/  FMUL.FTZ R44, R35, R42 ;  /* 0x0000002a232c7220 */ /* 0x000fe20000410000 */
[----:B------:R-:W-:Y:S01]  /*86a0*/  HADD2.F32 R34, -RZ, R34.H1_H1 ;  /* 0x30000022ff227230 */ /* 0x000fe20000004100 */
[----:B------:R-:W-:Y:S01]  /*86b0*/  F2FP.F16.F32.PACK_AB R51, R51, R52 ;  /* 0x000000343333723e */ /* 0x000fe200000000ff */
[----:B------:R-:W-:Y:S02]  /*86c0*/  HADD2.F32 R14, -RZ, R14.H1_H1 ;  /* 0x3000000eff0e7230 */ /* 0x000fe40000004100 */
[----:B------:R-:W-:Y:S01]  /*86d0*/  FMUL.FTZ R42, R33, R42 ;  /* 0x0000002a212a7220 */ /* 0x000fe20000410000 */
[----:B------:R-:W-:Y:S02]  /*86e0*/  HADD2.F32 R40, -RZ, R151.H0_H0 ;  /* 0x20000097ff287230 */ /* 0x000fe40000004100 */
[-C--:B------:R-:W-:Y:S01]  /*86f0*/  FMUL.FTZ R47, R34, R41.reuse ;  /* 0x00000029222f7220 */ /* 0x080fe20000410000 */
[----:B------:R-:W-:Y:S02]  /*8700*/  HADD2.F32 R11, -RZ, R11.H0_H0 ;  /* 0x2000000bff0b7230 */ /* 0x000fe40000004100 */
[C---:B------:R-:W-:Y:S01]  /*8710*/  FMUL.FTZ R41, R14.reuse, R41 ;  /* 0x000000290e297220 */ /* 0x040fe20000410000 */
[----:B------:R-:W-:Y:S01]  /*8720*/  F2FP.F16.F32.PACK_AB R12, R43, R46 ;  /* 0x0000002e2b0c723e */ /* 0x000fe200000000ff */
[-C--:B------:R-:W-:Y:S01]  /*8730*/  FFMA.FTZ R44, R33, R40.reuse, -R44 ;  /* 0x00000028212c7223 */ /* 0x080fe2000001082c */
[----:B------:R-:W-:Y:S01]  /*8740*/  FFMA.FTZ R42, R35, R40, R42 ;  /* 0x00000028232a7223 */ /* 0x000fe2000001002a */
[-C--:B------:R-:W-:Y:S01]  /*8750*/  FFMA.FTZ R47, R14, R11.reuse, -R47 ;  /* 0x0000000b0e2f7223 */ /* 0x080fe2000001082f */
[----:B------:R-:W-:Y:S01]  /*8760*/  FFMA.FTZ R41, R34, R11, R41 ;  /* 0x0000000b22297223 */ /* 0x000fe20000010029 */
[----:B------:R-:W-:Y:S01]  /*8770*/  F2FP.F16.F32.PACK_AB R33, R32, R13 ;  /* 0x0000000d2021723e */ /* 0x000fe200000000ff */
[----:B------:R-:W-:Y:S01]  /*8780*/  IMAD.MOV.U32 R13, RZ, RZ, R15 ;  /* 0x000000ffff0d7224 */ /* 0x000fe200078e000f */
[----:B------:R-:W-:-:S02]  /*8790*/  F2FP.F16.F32.PACK_AB R35, R50, R49 ;  /* 0x000000313223723e */ /* 0x000fc400000000ff */
[----:B------:R-:W-:Y:S02]  /*87a0*/  F2FP.F16.F32.PACK_AB R32, R45, R148 ;  /* 0x000000942d20723e */ /* 0x000fe400000000ff */
[----:B------:R-:W-:Y:S02]  /*87b0*/  F2FP.F16.F32.PACK_AB R14, R47, R44 ;  /* 0x0000002c2f0e723e */ /* 0x000fe400000000ff */
[----:B------:R-:W-:Y:S02]  /*87c0*/  F2FP.F16.F32.PACK_AB R34, R41, R42 ;  /* 0x0000002a2922723e */ /* 0x000fe400000000ff */
[----:B------:R-:W-:-:S07]  /*87d0*/  MOV R15, R51 ;  /* 0x00000033000f7202 */ /* 0x000fce0000000f00 */
.L_x_533:
[----:B------:R-:W-:Y:S05]  /*87e0*/  BSYNC B2 ;  /* 0x0000000000027941 */ /* 0x000fea0003800000 */
.L_x_532:
[----:B------:R-:W-:Y:S02]  /*87f0*/  ULDC.64 UR4, c[0x0][0x208] ;  /* 0x0000820000047ab9 */ /* 0x000fe40000000a00 */
[----:B--2---:R2:W-:Y:S04]  /*8800*/  ST.E.128 desc[UR4][R38.64], R12 ;  /* 0x0000000c26007985 */ /* 0x0045e8000c101d04 */
[----:B----4-:R2:W-:Y:S02]  /*8810*/  @!P3 ST.E.128 desc[UR4][R36.64], R32 ;  /* 0x000000202400b985 */ /* 0x0105e4000c101d04 */
.L_x_527:
[----:B------:R-:W-:Y:S05]  /*8820*/  BSYNC B1 ;  /* 0x0000000000017941 */ /* 0x000fea0003800000 */
.L_x_526:
[----:B------:R-:W-:-:S03]  /*8830*/  UMOV UR4, 0xffffffff ;  /* 0xffffffff00047882 */ /* 0x000fc60000000000 */
[----:B------:R-:W-:Y:S05]  /*8840*/  BRA.DIV UR4, `(.L_x_534) ;  /* 0x000001f604d87947 */ /* 0x000fea000b800000 */
[----:B0-2---:R0:W2:Y:S04]  /*8850*/  SHFL.IDX PT, R37, R117, 0x2, 0x181f ;  /* 0x00581f0075257f89 */ /* 0x0050a800000e0000 */
[----:B------:R0:W0:Y:S02]  /*8860*/  SHFL.IDX PT, R36, R118, 0x2, 0x181f ;  /* 0x00581f0076247f89 */ /* 0x00002400000e0000 */
.L_x_830:
[----:B------:R-:W-:Y:S05]  /*8870*/  @P5 BRA `(.L_x_492) ;  /* 0x0000001400e45947 */ /* 0x000fea0003800000 */
[----:B------:R-:W-:Y:S01]  /*8880*/  ISETP.NE.AND P3, PT, R3, RZ, PT ;  /* 0x000000ff0300720c */ /* 0x000fe20003f65270 */
[----:B------:R-:W-:-:S12]  /*8890*/  BSSY B1, `(.L_x_535) ;  /* 0x000007d000017945 */ /* 0x000fd80003800000 */
[----:B------:R-:W-:Y:S05]  /*88a0*/  @!P3 BRA `(.L_x_536) ;  /* 0x0000000400ecb947 */ /* 0x000fea0003800000 */
[----:B----4-:R-:W4:Y:S01]  /*88b0*/  LDL R14, [R1+0x50] ;  /* 0x00005000010e7983 */ /* 0x010f220000100800 */
[----:B------:R-:W-:Y:S01]  /*88c0*/  SEL R11, R115, R137, !P2 ;  /* 0x00000089730b7207 */ /* 0x000fe20005000000 */
[C---:B------:R-:W-:Y:S01]  /*88d0*/  VIADD R13, R219.reuse, 0x40 ;  /* 0x00000040db0d7836 */ /* 0x040fe20000000000 */
[----:B------:R-:W-:Y:S01]  /*88e0*/  ISETP.GE.AND P4, PT, R16, R114, PT ;  /* 0x000000721000720c */ /* 0x000fe20003f86270 */
        /* <DEDUP_REMOVED lines=16> */
[----:B------:R-:W-:Y:S02]  /*89f0*/  ISETP.GE.AND P5, PT, R40, R135, PT ;  /* 0x000000872800720c */ /* 0x000fe40003fa6270 */
[----:B0-----:R-:W-:-:S04]  /*8a00*/  LEA R38, P3, R9, R36, 0x1 ;  /* 0x0000002409267211 */ /* 0x001fc800078608ff */
[----:B--2---:R-:W-:-:S07]  /*8a10*/  LEA.HI.X R39, R9, R37, R27, 0x1, P3 ;  /* 0x0000002509277211 */ /* 0x004fce00018f0c1b */
        /* <DEDUP_REMOVED lines=10> */
[----:B------:R-:W-:Y:S01]  /*8ac0*/  SHF.R.U32.HI R50, RZ, 0x10, R77 ;  /* 0x00000010ff327819 */ /* 0x000fe2000001164d */
[----:B----4-:R-:W-:Y:S01]  /*8ad0*/  IMAD.MOV.U32 R45, RZ, RZ, R32 ;  /* 0x000000ffff2d7224 */ /* 0x010fe200078e0020 */
[----:B------:R-:W-:Y:S01]  /*8ae0*/  MOV R46, R35 ;  /* 0x00000023002e7202 */ /* 0x000fe20000000f00 */
[----:B------:R-:W-:Y:S01]  /*8af0*/  HADD2.F32 R49, -RZ, R147.H1_H1 ;  /* 0x30000093ff317230 */ /* 0x000fe20000004100 */
[----:B--2---:R-:W-:Y:S01]  /*8b00*/  MOV R44, R12 ;  /* 0x0000000c002c7202 */ /* 0x004fe20000000f00 */
[--C-:B------:R-:W-:Y:S01]  /*8b10*/  HADD2.F32 R35, -RZ, R33.reuse.H0_H0 ;  /* 0x20000021ff237230 */ /* 0x100fe20000004100 */
[----:B------:R-:W-:Y:S01]  /*8b20*/  SHF.R.U32.HI R48, RZ, 0x10, R69 ;  /* 0x00000010ff307819 */ /* 0x000fe20000011645 */
[----:B------:R-:W-:Y:S01]  /*8b30*/  IMAD.MOV.U32 R32, RZ, RZ, R15 ;  /* 0x000000ffff207224 */ /* 0x000fe200078e000f */
[--C-:B------:R-:W-:Y:S01]  /*8b40*/  SHF.R.U64 R42, R78, 0x10, R79.reuse ;  /* 0x000000104e2a7819 */ /* 0x100fe2000000124f */
[----:B------:R-:W-:Y:S01]  /*8b50*/  HADD2.F32 R33, -RZ, R33.H1_H1 ;  /* 0x30000021ff217230 */ /* 0x000fe20000004100 */
[----:B------:R-:W-:Y:S01]  /*8b60*/  SHF.R.U32.HI R78, RZ, 0x10, R79 ;  /* 0x00000010ff4e7819 */ /* 0x000fe2000001164f */
[--C-:B------:R-:W-:Y:S01]  /*8b70*/  HADD2.F32 R12, -RZ, R13.reuse.H0_H0 ;  /* 0x2000000dff0c7230 */ /* 0x100fe20000004100 */
[--C-:B0-----:R-:W-:Y:S01]  /*8b80*/  SHF.R.U64 R11, R70, 0x10, R71.reuse ;  /* 0x00000010460b7819 */ /* 0x101fe20000001247 */
        /* <DEDUP_REMOVED lines=8> */
[----:B------:R-:W-:Y:S01]  /*8c10*/  FMUL.FTZ R50, R15, R50 ;  /* 0x000000320f327220 */ /* 0x000fe20000410000 */
[-C--:B------:R-:W-:Y:S01]  /*8c20*/  FFMA.FTZ R12, R12, R47.reuse, -R13 ;  /* 0x0000002f0c0c7223 */ /* 0x080fe2000001080d */
[----:B------:R-:W-:Y:S01]  /*8c30*/  FFMA.FTZ R13, R35, R47, R52 ;  /* 0x0000002f230d7223 */ /* 0x000fe20000010034 */
[----:B------:R-:W-:-:S02]  /*8c40*/  HADD2.F32 R47, -RZ, R78.H0_H0 ;  /* 0x2000004eff2f7230 */ /* 0x000fc40000004100 */
[-C--:B------:R-:W-:Y:S01]  /*8c50*/  FFMA.FTZ R52, R33, R48.reuse, R50 ;  /* 0x0000003021347223 */ /* 0x080fe20000010032 */
[--C-:B------:R-:W-:Y:S02]  /*8c60*/  HADD2.F32 R33, -RZ, R46.reuse.H0_H0 ;  /* 0x2000002eff217230 */ /* 0x100fe40000004100 */
[----:B------:R-:W-:Y:S01]  /*8c70*/  FFMA.FTZ R49, R15, R48, -R54 ;  /* 0x000000300f317223 */ /* 0x000fe20000010836 */
[----:B------:R-:W-:Y:S01]  /*8c80*/  HADD2.F32 R46, -RZ, R46.H1_H1 ;  /* 0x3000002eff2e7230 */ /* 0x000fe20000004100 */
[----:B------:R-:W-:Y:S01]  /*8c90*/  SHF.R.U64 R53, R76, 0x10, R77 ;  /* 0x000000104c357819 */ /* 0x000fe2000000124d */
[----:B------:R-:W-:Y:S01]  /*8ca0*/  HADD2.F32 R50, -RZ, R146.H1_H1 ;  /* 0x30000092ff327230 */ /* 0x000fe20000004100 */
[----:B------:R-:W-:Y:S01]  /*8cb0*/  SHF.R.U64 R43, R68, 0x10, R69 ;  /* 0x00000010442b7819 */ /* 0x000fe20000001245 */
[--C-:B------:R-:W-:Y:S02]  /*8cc0*/  HADD2.F32 R15, -RZ, R32.reuse.H0_H0 ;  /* 0x20000020ff0f7230 */ /* 0x100fe40000004100 */
[----:B------:R-:W-:Y:S01]  /*8cd0*/  FMUL.FTZ R51, R46, R47 ;  /* 0x0000002f2e337220 */ /* 0x000fe20000410000 */
[----:B------:R-:W-:-:S02]  /*8ce0*/  HADD2.F32 R32, -RZ, R32.H1_H1 ;  /* 0x30000020ff207230 */ /* 0x000fc40000004100 */
[-C--:B------:R-:W-:Y:S01]  /*8cf0*/  FMUL.FTZ R54, R33, R50.reuse ;  /* 0x0000003221367220 */ /* 0x080fe20000410000 */
[----:B------:R-:W-:Y:S02]  /*8d00*/  HADD2.F32 R35, -RZ, R70.H0_H0 ;  /* 0x20000046ff237230 */ /* 0x000fe40000004100 */
[----:B------:R-:W-:Y:S01]  /*8d10*/  FMUL.FTZ R50, R15, R50 ;  /* 0x000000320f327220 */ /* 0x000fe20000410000 */
[----:B------:R-:W-:Y:S02]  /*8d20*/  HADD2.F32 R48, -RZ, R144.H0_H0 ;  /* 0x20000090ff307230 */ /* 0x000fe40000004100 */
[C---:B------:R-:W-:Y:S01]  /*8d30*/  FMUL.FTZ R47, R32.reuse, R47 ;  /* 0x0000002f202f7220 */ /* 0x040fe20000410000 */
[----:B------:R-:W-:Y:S02]  /*8d40*/  HADD2.F32 R147, -RZ, R147.H0_H0 ;  /* 0x20000093ff937230 */ /* 0x000fe40000004100 */
[----:B------:R-:W-:Y:S01]  /*8d50*/  FFMA.FTZ R51, R32, R35, -R51 ;  /* 0x0000002320337223 */ /* 0x000fe20000010833 */
[----:B------:R-:W-:-:S02]  /*8d60*/  HADD2.F32 R32, -RZ, R45.H0_H0 ;  /* 0x2000002dff207230 */ /* 0x000fc40000004100 */
[-C--:B------:R-:W-:Y:S01]  /*8d70*/  FFMA.FTZ R54, R15, R48.reuse, -R54 ;  /* 0x000000300f367223 */ /* 0x080fe20000010836 */
[----:B------:R-:W-:Y:S02]  /*8d80*/  HADD2.F32 R15, -RZ, R44.H0_H0 ;  /* 0x2000002cff0f7230 */ /* 0x000fe40000004100 */
[----:B------:R-:W-:Y:S01]  /*8d90*/  FFMA.FTZ R47, R46, R35, R47 ;  /* 0x000000232e2f7223 */ /* 0x000fe2000001002f */
[----:B------:R-:W-:Y:S01]  /*8da0*/  FFMA.FTZ R50, R33, R48, R50 ;  /* 0x0000003021327223 */ /* 0x000fe20000010032 */
[----:B------:R-:W-:Y:S02]  /*8db0*/  HADD2.F32 R145, -RZ, R145.H0_H0 ;  /* 0x20000091ff917230 */ /* 0x000fe40000004100 */
[-C--:B------:R-:W-:Y:S01]  /*8dc0*/  FMUL.FTZ R46, R32, R147.reuse ;  /* 0x00000093202e7220 */ /* 0x080fe20000410000 */
[----:B------:R-:W-:Y:S02]  /*8dd0*/  HADD2.F32 R33, -RZ, R53.H0_H0 ;  /* 0x20000035ff217230 */ /* 0x000fe40000004100 */
[----:B------:R-:W-:Y:S01]  /*8de0*/  FMUL.FTZ R147, R15, R147 ;  /* 0x000000930f937220 */ /* 0x000fe20000410000 */
[----:B------:R-:W-:-:S02]  /*8df0*/  HADD2.F32 R45, -RZ, R45.H1_H1 ;  /* 0x3000002dff2d7230 */ /* 0x000fc40000004100 */
[-C--:B------:R-:W-:Y:S01]  /*8e00*/  FFMA.FTZ R46, R15, R145.reuse, -R46 ;  /* 0x000000910f2e7223 */ /* 0x080fe2000001082e */
[----:B------:R-:W-:Y:S02]  /*8e10*/  HADD2.F32 R44, -RZ, R44.H1_H1 ;  /* 0x3000002cff2c7230 */ /* 0x000fe40000004100 */
[----:B------:R-:W-:Y:S01]  /*8e20*/  FFMA.FTZ R147, R32, R145, R147 ;  /* 0x0000009120937223 */ /* 0x000fe20000010093 */
[----:B------:R-:W-:Y:S02]  /*8e30*/  HADD2.F32 R43, -RZ, R43.H0_H0 ;  /* 0x2000002bff2b7230 */ /* 0x000fe40000004100 */
[-C--:B------:R-:W-:Y:S01]  /*8e40*/  FMUL.FTZ R35, R45, R33.reuse ;  /* 0x000000212d237220 */ /* 0x080fe20000410000 */
[----:B------:R-:W-:Y:S02]  /*8e50*/  HADD2.F32 R32, -RZ, R34.H0_H0 ;  /* 0x20000022ff207230 */ /* 0x000fe40000004100 */
[----:B------:R-:W-:Y:S01]  /*8e60*/  FMUL.FTZ R48, R44, R33 ;  /* 0x000000212c307220 */ /* 0x000fe20000410000 */
[----:B------:R-:W-:-:S02]  /*8e70*/  HADD2.F32 R33, -RZ, R42.H0_H0 ;  /* 0x2000002aff217230 */ /* 0x000fc40000004100 */
[-C--:B------:R-:W-:Y:S01]  /*8e80*/  FFMA.FTZ R35, R44, R43.reuse, -R35 ;  /* 0x0000002b2c237223 */ /* 0x080fe20000010823 */
[----:B------:R-:W-:Y:S02]  /*8e90*/  HADD2.F32 R15, -RZ, R14.H0_H0 ;  /* 0x2000000eff0f7230 */ /* 0x000fe40000004100 */
[----:B------:R-:W-:Y:S01]  /*8ea0*/  FFMA.FTZ R48, R45, R43, R48 ;  /* 0x0000002b2d307223 */ /* 0x000fe20000010030 */
[----:B------:R-:W-:Y:S01]  /*8eb0*/  HADD2.F32 R34, -RZ, R34.H1_H1 ;  /* 0x30000022ff227230 */ /* 0x000fe20000004100 */
[----:B------:R-:W-:Y:S01]  /*8ec0*/  F2FP.F16.F32.PACK_AB R49, R49, R12 ;  /* 0x0000000c3131723e */ /* 0x000fe200000000ff */
[----:B------:R-:W-:Y:S01]  /*8ed0*/  HADD2.F32 R146, -RZ, R146.H0_H0 ;  /* 0x20000092ff927230 */ /* 0x000fe20000004100 */
[----:B------:R-:W-:Y:S01]  /*8ee0*/  F2FP.F16.F32.PACK_AB R47, R47, R50 ;  /* 0x000000322f2f723e */ /* 0x000fe200000000ff */
[----:B------:R-:W-:Y:S02]  /*8ef0*/  HADD2.F32 R14, -RZ, R14.H1_H1 ;  /* 0x3000000eff0e7230 */ /* 0x000fe40000004100 */
[----:B------:R-:W-:Y:S01]  /*8f00*/  FMUL.FTZ R45, R34, R33 ;  /* 0x00000021222d7220 */ /* 0x000fe20000410000 */
[----:B------:R-:W-:-:S02]  /*8f10*/  HADD2.F32 R144, -RZ, R144.H1_H1 ;  /* 0x30000090ff907230 */ /* 0x000fc40000004100 */
[-C--:B------:R-:W-:Y:S01]  /*8f20*/  FMUL.FTZ R42, R32, R146.reuse ;  /* 0x00000092202a7220 */ /* 0x080fe20000410000 */
[----:B------:R-:W-:Y:S02]  /*8f30*/  HADD2.F32 R11, -RZ, R11.H0_H0 ;  /* 0x2000000bff0b7230 */ /* 0x000fe40000004100 */
[C---:B------:R-:W-:Y:S01]  /*8f40*/  FMUL.FTZ R43, R15.reuse, R146 ;  /* 0x000000920f2b7220 */ /* 0x040fe20000410000 */
[----:B------:R-:W-:Y:S01]  /*8f50*/  FMUL.FTZ R33, R14, R33 ;  /* 0x000000210e217220 */ /* 0x000fe20000410000 */
[----:B------:R-:W-:Y:S01]  /*8f60*/  FFMA.FTZ R42, R15, R144, -R42 ;  /* 0x000000900f2a7223 */ /* 0x000fe2000001082a */
[----:B------:R-:W-:Y:S01]  /*8f70*/  F2FP.F16.F32.PACK_AB R12, R35, R46 ;  /* 0x0000002e230c723e */ /* 0x000fe200000000ff */
[----:B------:R-:W-:Y:S01]  /*8f80*/  FFMA.FTZ R43, R32, R144, R43 ;  /* 0x00000090202b7223 */ /* 0x000fe2000001002b */
[-C--:B------:R-:W-:Y:S01]  /*8f90*/  FFMA.FTZ R45, R14, R11.reuse, -R45 ;  /* 0x0000000b0e2d7223 */ /* 0x080fe2000001082d */
[----:B------:R-:W-:Y:S01]  /*8fa0*/  FFMA.FTZ R34, R34, R11, R33 ;  /* 0x0000000b22227223 */ /* 0x000fe20000010021 */
[----:B------:R-:W-:Y:S01]  /*8fb0*/  F2FP.F16.F32.PACK_AB R33, R52, R13 ;  /* 0x0000000d3421723e */ /* 0x000fe200000000ff */
[----:B------:R-:W-:Y:S01]  /*8fc0*/  IMAD.MOV.U32 R13, RZ, RZ, R49 ;  /* 0x000000ffff0d7224 */ /* 0x000fe200078e0031 */
[----:B------:R-:W-:Y:S01]  /*8fd0*/  F2FP.F16.F32.PACK_AB R15, R51, R54 ;  /* 0x00000036330f723e */ /* 0x000fe200000000ff */
[----:B------:R-:W-:Y:S01]  /*8fe0*/  IMAD.MOV.U32 R35, RZ, RZ, R47 ;  /* 0x000000ffff237224 */ /* 0x000fe200078e002f */
[----:B------:R-:W-:-:S02]  /*8ff0*/  F2FP.F16.F32.PACK_AB R32, R48, R147 ;  /* 0x000000933020723e */ /* 0x000fc400000000ff */
[----:B------:R-:W-:Y:S02]  /*9000*/  F2FP.F16.F32.PACK_AB R14, R45, R42 ;  /* 0x0000002a2d0e723e */ /* 0x000fe400000000ff */
[----:B------:R-:W-:-:S07]  /*9010*/  F2FP.F16.F32.PACK_AB R34, R34, R43 ;  /* 0x0000002b2222723e */ /* 0x000fce00000000ff */
.L_x_538:
[----:B------:R-:W-:Y:S05]  /*9020*/  BSYNC B2 ;  /* 0x0000000000027941 */ /* 0x000fea0003800000 */
.L_x_537:
[----:B------:R-:W-:Y:S02]  /*9030*/  ULDC.64 UR4, c[0x0][0x208] ;  /* 0x0000820000047ab9 */ /* 0x000fe40000000a00 */
[----:B--2---:R2:W-:Y:S04]  /*9040*/  ST.E.128 desc[UR4][R38.64], R12 ;  /* 0x0000000c26007985 */ /* 0x0045e8000c101d04 */
[----:B----4-:R2:W-:Y:S02]  /*9050*/  @!P5 ST.E.128 desc[UR4][R40.64], R32 ;  /* 0x000000202800d985 */ /* 0x0105e4000c101d04 */
.L_x_536:
[----:B------:R-:W-:Y:S05]  /*9060*/  BSYNC B1 ;  /* 0x0000000000017941 */ /* 0x000fea0003800000 */
.L_x_535:
[----:B------:R-:W-:-:S13]  /*9070*/  ISETP.NE.AND P3, PT, R21, RZ, PT ;  /* 0x000000ff1500720c */ /* 0x000fda0003f65270 */
[----:B------:R-:W-:Y:S05]  /*9080*/  @!P3 BRA `(.L_x_492) ;  /* 0x0000000c00e0b947 */ /* 0x000fea0003800000 */
[----:B--2-4-:R-:W2:Y:S01]  /*9090*/  LDL R15, [R1+0x50] ;  /* 0x00005000010f7983 */ /* 0x014ea20000100800 */
[----:B------:R-:W-:Y:S01]  /*90a0*/  SEL R137, R115, R137, !P1 ;  /* 0x0000008973897207 */ /* 0x000fe20004800000 */
[C---:B------:R-:W-:Y:S01]  /*90b0*/  VIADD R14, R219.reuse, 0x40 ;  /* 0x00000040db0e7836 */ /* 0x040fe20000000000 */
[----:B------:R-:W-:Y:S01]  /*90c0*/  IADD3 R32, R219, 0x40, RZ ;  /* 0x00000040db207810 */ /* 0x000fe20007ffe0ff */
[----:B------:R-:W-:Y:S01]  /*90d0*/  BSSY B1, `(.L_x_539) ;  /* 0x0000071000017945 */ /* 0x000fe20003800000 */
[----:B------:R-:W-:Y:S01]  /*90e0*/  SHF.R.S32.HI R12, RZ, 0x1f, R137 ;  /* 0x0000001fff0c7819 */ /* 0x000fe20000011489 */
[----:B------:R-:W-:Y:S01]  /*90f0*/  IMAD.SHL.U32 R14, R14, 0x40, RZ ;  /* 0x000000400e0e7824 */ /* 0x000fe200078e00ff */
[----:B------:R-:W-:Y:S01]  /*9100*/  ISETP.GE.AND P4, PT, R213, R114, PT ;  /* 0x00000072d500720c */ /* 0x000fe20003f86270 */
[----:B------:R-:W-:Y:S01]  /*9110*/  IMAD.SHL.U32 R32, R32, 0x40, RZ ;  /* 0x0000004020207824 */ /* 0x000fe200078e00ff */
[----:B------:R-:W-:Y:S02]  /*9120*/  LEA.HI R137, R12, R137, RZ, 0x4 ;  /* 0x000000890c897211 */ /* 0x000fe400078f20ff */
[----:B------:R-:W-:-:S02]  /*9130*/  LOP3.LUT R14, R14, 0x1c0, RZ, 0xc0, !PT ;  /* 0x000001c00e0e7812 */ /* 0x000fc400078ec0ff */
[----:B------:R-:W-:Y:S02]  /*9140*/  LEA.HI.SX32 R137, R137, R10, 0x1c ;  /* 0x0000000a89897211 */ /* 0x000fe400078fe2ff */
[----:B------:R-:W-:Y:S02]  /*9150*/  LOP3.LUT R32, R32, 0x1c0, RZ, 0xc0, !PT ;  /* 0x000001c020207812 */ /* 0x000fe400078ec0ff */
[----:B------:R-:W-:Y:S02]  /*9160*/  SHF.R.S32.HI R12, RZ, 0x1f, R137 ;  /* 0x0000001fff0c7819 */ /* 0x000fe40000011489 */
[----:B0-----:R-:W-:Y:S02]  /*9170*/  SHF.L.U32 R11, R137, 0x3, RZ ;  /* 0x00000003890b7819 */ /* 0x001fe400000006ff */
[----:B------:R-:W-:Y:S02]  /*9180*/  LEA.HI R12, R12, R137, RZ, 0x3 ;  /* 0x000000890c0c7211 */ /* 0x000fe400078f18ff */
[----:B------:R-:W-:-:S02]  /*9190*/  SHF.R.U32.HI R14, RZ, 0x3, R14 ;  /* 0x00000003ff0e7819 */ /* 0x000fc4000001160e */
[----:B------:R-:W-:Y:S02]  /*91a0*/  SHF.R.S32.HI R13, RZ, 0x3, R12 ;  /* 0x00000003ff0d7819 */ /* 0x000fe4000001140c */
[----:B------:R-:W-:Y:S02]  /*91b0*/  LOP3.LUT R12, R32, 0x38, R11, 0xf8, !PT ;  /* 0x00000038200c7812 */ /* 0x000fe400078ef80b */
[----:B------:R-:W-:Y:S02]  /*91c0*/  LEA R38, P3, R20, R36, 0x1 ;  /* 0x0000002414267211 */ /* 0x000fe400078608ff */
[----:B------:R-:W-:Y:S02]  /*91d0*/  LOP3.LUT R12, R12, R14, RZ, 0x3c, !PT ;  /* 0x0000000e0c0c7212 */ /* 0x000fe400078e3cff */
[----:B------:R-:W-:Y:S01]  /*91e0*/  LEA.HI.X R39, R20, R37, R28, 0x1, P3 ;  /* 0x0000002514277211 */ /* 0x000fe200018f0c1c */
[----:B--2---:R-:W-:-:S04]  /*91f0*/  IMAD R13, R13, 0x1400, R15 ;  /* 0x000014000d0d7824 */ /* 0x004fc800078e020f */
[----:B------:R-:W-:Y:S02]  /*9200*/  IMAD.IADD R15, R13, 0x1, R12 ;  /* 0x000000010d0f7824 */ /* 0x000fe400078e020c */
[C---:B------:R-:W-:Y:S02]  /*9210*/  IMAD R13, R212.reuse, 0x5000, R129 ;  /* 0x00005000d40d7824 */ /* 0x040fe400078e0281 */
[----:B------:R-:W-:-:S03]  /*9220*/  IMAD R15, R212, 0x5000, R15 ;  /* 0x00005000d40f7824 */ /* 0x000fc600078e020f */
[----:B------:R-:W-:Y:S01]  /*9230*/  LEA R13, R13, R22, 0x1 ;  /* 0x000000160d0d7211 */ /* 0x000fe200078e08ff */
[----:B------:R-:W-:-:S05]  /*9240*/  IMAD R32, R15, 0x2, R22 ;  /* 0x000000020f207824 */ /* 0x000fca00078e0216 */
[----:B------:R-:W0:Y:S04]  /*9250*/  LDS.128 R12, [R13+0x24400] ;  /* 0x024400000d0c7984 */ /* 0x000e280000000c00 */
[----:B------:R-:W2:Y:S01]  /*9260*/  LDS.128 R32, [R32+0x24400] ;  /* 0x0244000020207984 */ /* 0x000ea20000000c00 */
[----:B------:R-:W-:Y:S05]  /*9270*/  @P4 BRA `(.L_x_540) ;  /* 0x0000000400584947 */ /* 0x000fea0003800000 */
[----:B------:R-:W-:Y:S01]  /*9280*/  SHF.R.U32.HI R44, RZ, 0x10, R73 ;  /* 0x00000010ff2c7819 */ /* 0x000fe20000011649 */
[----:B--2---:R-:W-:Y:S01]  /*9290*/  IMAD.MOV.U32 R40, RZ, RZ, R32 ;  /* 0x000000ffff287224 */ /* 0x004fe200078e0020 */
[----:B0-----:R-:W-:Y:S01]  /*92a0*/  MOV R32, R14 ;  /* 0x0000000e00207202 */ /* 0x001fe20000000f00 */
[----:B------:R-:W-:Y:S01]  /*92b0*/  IMAD.MOV.U32 R41, RZ, RZ, R34 ;  /* 0x000000ffff297224 */ /* 0x000fe200078e0022 */
[----:B------:R-:W-:Y:S01]  /*92c0*/  SHF.R.U32.HI R42, RZ, 0x10, R65 ;  /* 0x00000010ff2a7819 */ /* 0x000fe20000011641 */
[--C-:B------:R-:W-:Y:S01]  /*92d0*/  HADD2.F32 R34, -RZ, R33.reuse.H0_H0 ;  /* 0x20000021ff227230 */ /* 0x100fe20000004100 */
[--C-:B------:R-:W-:Y:S01]  /*92e0*/  SHF.R.U64 R53, R74, 0x10, R75.reuse ;  /* 0x000000104a357819 */ /* 0x100fe2000000124b */
[----:B------:R-:W-:Y:S01]  /*92f0*/  HADD2.F32 R33, -RZ, R33.H1_H1 ;  /* 0x30000021ff217230 */ /* 0x000fe20000004100 */
[----:B------:R-:W-:Y:S01]  /*9300*/  SHF.R.U32.HI R74, RZ, 0x10, R75 ;  /* 0x00000010ff4a7819 */ /* 0x000fe2000001164b */
[--C-:B------:R-:W-:Y:S01]  /*9310*/  HADD2.F32 R14, -RZ, R13.reuse.H0_H0 ;  /* 0x2000000dff0e7230 */ /* 0x100fe20000004100 */
[--C-:B------:R-:W-:Y:S01]  /*9320*/  SHF.R.U64 R55, R66, 0x10, R67.reuse ;  /* 0x0000001042377819 */ /* 0x100fe20000001243 */
[----:B------:R-:W-:Y:S01]  /*9330*/  HADD2.F32 R44, -RZ, R44.H0_H0 ;  /* 0x2000002cff2c7230 */ /* 0x000fe20000004100 */
[----:B------:R-:W-:Y:S01]  /*9340*/  SHF.R.U32.HI R66, RZ, 0x10, R67 ;  /* 0x00000010ff427819 */ /* 0x000fe20000011643 */
[----:B------:R-:W-:Y:S01]  /*9350*/  HADD2.F32 R13, -RZ, R13.H1_H1 ;  /* 0x3000000dff0d7230 */ /* 0x000fe20000004100 */
[----:B------:R-:W-:Y:S01]  /*9360*/  SHF.R.U64 R54, R72, 0x10, R73 ;  /* 0x0000001048367819 */ /* 0x000fe20000001249 */
[----:B------:R-:W-:-:S02]  /*9370*/  HADD2.F32 R45, -RZ, R143.H1_H1 ;  /* 0x3000008fff2d7230 */ /* 0x000fc40000004100 */
[-C--:B------:R-:W-:Y:S01]  /*9380*/  FMUL.FTZ R46, R33, R44.reuse ;  /* 0x0000002c212e7220 */ /* 0x080fe20000410000 */
[----:B------:R-:W-:Y:S02]  /*9390*/  HADD2.F32 R42, -RZ, R42.H0_H0 ;  /* 0x2000002aff2a7230 */ /* 0x000fe40000004100 */
[C---:B------:R-:W-:Y:S01]  /*93a0*/  FMUL.FTZ R44, R13.reuse, R44 ;  /* 0x0000002c0d2c7220 */ /* 0x040fe20000410000 */
[----:B------:R-:W-:Y:S02]  /*93b0*/  HADD2.F32 R43, -RZ, R141.H1_H1 ;  /* 0x3000008dff2b7230 */ /* 0x000fe40000004100 */
[-C--:B------:R-:W-:Y:S01]  /*93c0*/  FMUL.FTZ R47, R34, R45.reuse ;  /* 0x0000002d222f7220 */ /* 0x080fe20000410000 */
[C---:B------:R-:W-:Y:S01]  /*93d0*/  FMUL.FTZ R45, R14.reuse, R45 ;  /* 0x0000002d0e2d7220 */ /* 0x040fe20000410000 */
[-C--:B------:R-:W-:Y:S01]  /*93e0*/  FFMA.FTZ R46, R13, R42.reuse, -R46 ;  /* 0x0000002a0d2e7223 */ /* 0x080fe2000001082e */
[----:B------:R-:W-:Y:S01]  /*93f0*/  FFMA.FTZ R48, R33, R42, R44 ;  /* 0x0000002a21307223 */ /* 0x000fe2000001002c */
[----:B------:R-:W-:Y:S01]  /*9400*/  FFMA.FTZ R47, R14, R43, -R47 ;  /* 0x0000002b0e2f7223 */ /* 0x000fe2000001082f */
[----:B------:R-:W-:-:S02]  /*9410*/  HADD2.F32 R42, -RZ, R142.H1_H1 ;  /* 0x3000008eff2a7230 */ /* 0x000fc40000004100 */
[----:B------:R-:W-:Y:S01]  /*9420*/  FFMA.FTZ R45, R34, R43, R45 ;  /* 0x0000002b222d7223 */ /* 0x000fe2000001002d */
[----:B------:R-:W-:Y:S01]  /*9430*/  HADD2.F32 R13, -RZ, R15.H0_H0 ;  /* 0x2000000fff0d7230 */ /* 0x000fe20000004100 */
[----:B------:R-:W-:Y:S01]  /*9440*/  SHF.R.U64 R56, R64, 0x10, R65 ;  /* 0x0000001040387819 */ /* 0x000fe20000001241 */
[--C-:B------:R-:W-:Y:S02]  /*9450*/  HADD2.F32 R14, -RZ, R35.reuse.H0_H0 ;  /* 0x20000023ff0e7230 */ /* 0x100fe40000004100 */
[----:B------:R-:W-:Y:S02]  /*9460*/  HADD2.F32 R35, -RZ, R35.H1_H1 ;  /* 0x30000023ff237230 */ /* 0x000fe40000004100 */
[-C--:B------:R-:W-:Y:S01]  /*9470*/  FMUL.FTZ R43, R13, R42.reuse ;  /* 0x0000002a0d2b7220 */ /* 0x080fe20000410000 */
[----:B------:R-:W-:Y:S02]  /*9480*/  HADD2.F32 R44, -RZ, R74.H0_H0 ;  /* 0x2000004aff2c7230 */ /* 0x000fe40000004100 */
[----:B------:R-:W-:Y:S01]  /*9490*/  FMUL.FTZ R50, R14, R42 ;  /* 0x0000002a0e327220 */ /* 0x000fe20000410000 */
[----:B------:R-:W-:Y:S01]  /*94a0*/  HADD2.F32 R15, -RZ, R15.H1_H1 ;  /* 0x3000000fff0f7230 */ /* 0x000fe20000004100 */
[----:B------:R-:W-:Y:S01]  /*94b0*/  F2FP.F16.F32.PACK_AB R45, R48, R45 ;  /* 0x0000002d302d723e */ /* 0x000fe200000000ff */
[----:B------:R-:W-:-:S02]  /*94c0*/  HADD2.F32 R33, -RZ, R139.H1_H1 ;  /* 0x3000008bff217230 */ /* 0x000fc40000004100 */
[-C--:B------:R-:W-:Y:S01]  /*94d0*/  FMUL.FTZ R42, R35, R44.reuse ;  /* 0x0000002c232a7220 */ /* 0x080fe20000410000 */
[----:B------:R-:W-:Y:S02]  /*94e0*/  HADD2.F32 R34, -RZ, R66.H0_H0 ;  /* 0x20000042ff227230 */ /* 0x000fe40000004100 */
[----:B------:R-:W-:Y:S01]  /*94f0*/  FMUL.FTZ R52, R15, R44 ;  /* 0x0000002c0f347220 */ /* 0x000fe20000410000 */
[----:B------:R-:W-:Y:S02]  /*9500*/  HADD2.F32 R143, -RZ, R143.H0_H0 ;  /* 0x2000008fff8f7230 */ /* 0x000fe40000004100 */
[-C--:B------:R-:W-:Y:S01]  /*9510*/  FFMA.FTZ R44, R14, R33.reuse, R43 ;  /* 0x000000210e2c7223 */ /* 0x080fe2000001002b */
[----:B------:R-:W-:Y:S01]  /*9520*/  FFMA.FTZ R50, R13, R33, -R50 ;  /* 0x000000210d327223 */ /* 0x000fe20000010832 */
[----:B------:R-:W-:Y:S02]  /*9530*/  HADD2.F32 R14, -RZ, R40.H0_H0 ;  /* 0x20000028ff0e7230 */ /* 0x000fe40000004100 */
[----:B------:R-:W-:Y:S01]  /*9540*/  FFMA.FTZ R49, R15, R34, -R42 ;  /* 0x000000220f317223 */ /* 0x000fe2000001082a */
[----:B------:R-:W-:-:S02]  /*9550*/  HADD2.F32 R33, -RZ, R54.H0_H0 ;  /* 0x20000036ff217230 */ /* 0x000fc40000004100 */
[----:B------:R-:W-:Y:S01]  /*9560*/  FFMA.FTZ R51, R35, R34, R52 ;  /* 0x0000002223337223 */ /* 0x000fe20000010034 */
[----:B------:R-:W-:Y:S02]  /*9570*/  HADD2.F32 R13, -RZ, R12.H0_H0 ;  /* 0x2000000cff0d7230 */ /* 0x000fe40000004100 */
[-C--:B------:R-:W-:Y:S01]  /*9580*/  FMUL.FTZ R34, R14, R143.reuse ;  /* 0x0000008f0e227220 */ /* 0x080fe20000410000 */
[----:B------:R-:W-:Y:S02]  /*9590*/  HADD2.F32 R40, -RZ, R40.H1_H1 ;  /* 0x30000028ff287230 */ /* 0x000fe40000004100 */
[----:B------:R-:W-:Y:S02]  /*95a0*/  HADD2.F32 R12, -RZ, R12.H1_H1 ;  /* 0x3000000cff0c7230 */ /* 0x000fe40000004100 */
[----:B------:R-:W-:Y:S01]  /*95b0*/  FMUL.FTZ R143, R13, R143 ;  /* 0x0000008f0d8f7220 */ /* 0x000fe20000410000 */
[----:B------:R-:W-:Y:S02]  /*95c0*/  HADD2.F32 R141, -RZ, R141.H0_H0 ;  /* 0x2000008dff8d7230 */ /* 0x000fe40000004100 */
[----:B------:R-:W-:Y:S01]  /*95d0*/  FMUL.FTZ R35, R40, R33 ;  /* 0x0000002128237220 */ /* 0x000fe20000410000 */
[----:B------:R-:W-:-:S02]  /*95e0*/  HADD2.F32 R15, -RZ, R56.H0_H0 ;  /* 0x20000038ff0f7230 */ /* 0x000fc40000004100 */
[C---:B------:R-:W-:Y:S01]  /*95f0*/  FMUL.FTZ R33, R12.reuse, R33 ;  /* 0x000000210c217220 */ /* 0x040fe20000410000 */
[----:B------:R-:W-:Y:S02]  /*9600*/  HADD2.F32 R142, -RZ, R142.H0_H0 ;  /* 0x2000008eff8e7230 */ /* 0x000fe40000004100 */
[----:B------:R-:W-:Y:S01]  /*9610*/  FFMA.FTZ R34, R13, R141, -R34 ;  /* 0x0000008d0d227223 */ /* 0x000fe20000010822 */
[----:B------:R-:W-:Y:S02]  /*9620*/  HADD2.F32 R13, -RZ, R41.H0_H0 ;  /* 0x20000029ff0d7230 */ /* 0x000fe40000004100 */
[-C--:B------:R-:W-:Y:S01]  /*9630*/  FFMA.FTZ R35, R12, R15.reuse, -R35 ;  /* 0x0000000f0c237223 */ /* 0x080fe20000010823 */
[----:B------:R-:W-:Y:S01]  /*9640*/  FFMA.FTZ R40, R40, R15, R33 ;  /* 0x0000000f28287223 */ /* 0x000fe20000010021 */
        /* <DEDUP_REMOVED lines=11> */
[----:B------:R-:W-:Y:S01]  /*9700*/  FMUL.FTZ R42, R32, R15 ;  /* 0x0000000f202a7220 */ /* 0x000fe20000410000 */
        /* <DEDUP_REMOVED lines=8> */
[----:B------:R-:W-:Y:S01]  /*9790*/  F2FP.F16.F32.PACK_AB R14, R32, R33 ;  /* 0x00000021200e723e */ /* 0x000fe200000000ff */
[----:B------:R-:W-:Y:S01]  /*97a0*/  IMAD.MOV.U32 R32, RZ, RZ, R44 ;  /* 0x000000ffff207224 */ /* 0x000fe200078e002c */
[----:B------:R-:W-:Y:S02]  /*97b0*/  F2FP.F16.F32.PACK_AB R15, R49, R50 ;  /* 0x00000032310f723e */ /* 0x000fe400000000ff */
[----:B------:R-:W-:Y:S02]  /*97c0*/  F2FP.F16.F32.PACK_AB R34, R41, R142 ;  /* 0x0000008e2922723e */ /* 0x000fe400000000ff */
[----:B------:R-:W-:-:S07]  /*97d0*/  MOV R33, R45 ;  /* 0x0000002d00217202 */ /* 0x000fce0000000f00 */
.L_x_540:
[----:B------:R-:W-:Y:S05]  /*97e0*/  BSYNC B1 ;  /* 0x0000000000017941 */ /* 0x000fea0003800000 */
.L_x_539:
[----:B------:R-:W-:Y:S01]  /*97f0*/  ISETP.GE.AND P3, PT, R11, R135, PT ;  /* 0x000000870b00720c */ /* 0x000fe20003f66270 */
[----:B------:R-:W-:Y:S02]  /*9800*/  ULDC.64 UR4, c[0x0][0x208] ;  /* 0x0000820000047ab9 */ /* 0x000fe40000000a00 */
[----:B0-----:R0:W-:Y:S10]  /*9810*/  ST.E.128 desc[UR4][R38.64], R12 ;  /* 0x0000000c26007985 */ /* 0x0011f4000c101d04 */
[----:B------:R-:W-:Y:S05]  /*9820*/  @P3 BRA `(.L_x_492) ;  /* 0x0000000400f83947 */ /* 0x000fea0003800000 */
[----:B------:R-:W-:Y:S01]  /*9830*/  IMAD.WIDE R36, R11, 0x2, R36 ;  /* 0x000000020b247825 */ /* 0x000fe200078e0224 */
[----:B------:R-:W-:-:S04]  /*9840*/  ULDC.64 UR4, c[0x0][0x208] ;  /* 0x0000820000047ab9 */ /* 0x000fc80000000a00 */
[----:B--2---:R2:W-:Y:S01]  /*9850*/  ST.E.128 desc[UR4][R36.64], R32 ;  /* 0x0000002024007985 */ /* 0x0045e2000c101d04 */
[----:B------:R-:W-:Y:S05]  /*9860*/  BRA `(.L_x_492) ;  /* 0x0000000400e87947 */ /* 0x000fea0003800000 */
.L_x_446:
[----:B------:R-:W-:-:S04]  /*9870*/  ULOP3.LUT UR4, UR60, 0x1, URZ, 0xfc, !UPT ;  /* 0x000000013c047892 */ /* 0x000fc8000f8efc3f */
[----:B------:R-:W-:-:S06]  /*9880*/  UISETP.NE.AND UP0, UPT, UR4, 0x3, UPT ;  /* 0x000000030400788c */ /* 0x000fcc000bf05270 */
[----:B------:R-:W-:-:S13]  /*9890*/  PLOP3.LUT P0, PT, PT, PT, UP0, 0x80, 0x0 ;  /* 0x000000000000781c */ /* 0x000fda0003f0f008 */
[----:B------:R-:W-:Y:S05]  /*98a0*/  @!P0 BRA `(.L_x_541) ;  /* 0x0000000000048947 */ /* 0x000fea0003800000 */
[----:B------:R-:W-:Y:S01]  /*98b0*/  BPT.TRAP 0x1 ;  /* 0x000000040000795c */ /* 0x000fe20000300000 */
.L_x_541:
[----:B------:R-:W-:Y:S01]  /*98c0*/  IMAD R89, R212, 0x8, R22 ;  /* 0x00000008d4597824 */ /* 0x000fe200078e0216 */
[----:B------:R-:W-:Y:S01]  /*98d0*/  SHF.L.U32 R90, R223, 0x1f, RZ ;  /* 0x0000001fdf5a7819 */ /* 0x000fe200000006ff */
[----:B------:R-:W-:Y:S01]  /*98e0*/  BSSY B1, `(.L_x_542) ;  /* 0x0000004000017945 */ /* 0x000fe20003800000 */
[----:B------:R-:W-:Y:S02]  /*98f0*/  SHF.R.S32.HI R86, RZ, 0x1f, R84 ;  /* 0x0000001fff567819 */ /* 0x000fe40000011454 */
[----:B------:R-:W0:Y:S02]  /*9900*/  SYNCS.PHASECHK.TRANS64.TRYWAIT P3, [R89+URZ+0x38890], R90 ;  /* 0x0388905a590075a7 */ /* 0x000e24000806017f */
[----:B0-----:R-:W-:Y:S05]  /*9910*/  @!P3 BRA `(.L_x_543) ;  /* 0x000001e400f0b947 */ /* 0x001fea0003800000 */
.L_x_831:
[----:B------:R-:W-:Y:S05]  /*9920*/  BSYNC B1 ;  /* 0x0000000000017941 */ /* 0x000fea0003800000 */
.L_x_542:
[----:B------:R-:W-:Y:S01]  /*9930*/  ULDC.64 UR4, c[0x0][0x300] ;  /* 0x0000c00000047ab9 */ /* 0x000fe20000000a00 */
[----:B-----5:R-:W-:Y:S01]  /*9940*/  SHF.R.S32.HI R87, RZ, 0x1f, R31 ;  /* 0x0000001fff577819 */ /* 0x020fe2000001141f */
[----:B------:R-:W-:Y:S02]  /*9950*/  IMAD R11, R86, UR4, RZ ;  /* 0x00000004560b7c24 */ /* 0x000fe4000f8e02ff */
[----:B------:R-:W-:-:S04]  /*9960*/  IMAD.WIDE.U32 R12, R84, UR4, RZ ;  /* 0x00000004540c7c25 */ /* 0x000fc8000f8e00ff */
[----:B------:R-:W-:Y:S01]  /*9970*/  IMAD R11, R84, UR5, R11 ;  /* 0x00000005540b7c24 */ /* 0x000fe2000f8e020b */
[----:B------:R-:W-:Y:S01]  /*9980*/  ULDC.64 UR4, c[0x0][0x310] ;  /* 0x0000c40000047ab9 */ /* 0x000fe20000000a00 */
[----:B------:R-:W-:Y:S02]  /*9990*/  IMAD R88, R2, -0x50, R24 ;  /* 0xffffffb002587824 */ /* 0x000fe400078e0218 */
[----:B------:R-:W-:Y:S01]  /*99a0*/  IMAD R14, R87, UR4, RZ ;  /* 0x00000004570e7c24 */ /* 0x000fe2000f8e02ff */
[----:B------:R-:W-:Y:S02]  /*99b0*/  IADD3 R13, R13, R11, RZ ;  /* 0x0000000b0d0d7210 */ /* 0x000fe40007ffe0ff */
[----:B------:R-:W-:Y:S01]  /*99c0*/  VIMNMX R88, R88, 0x50, PT ;  /* 0x0000005058587848 */ /* 0x000fe20003fe0100 */
[C---:B------:R-:W-:Y:S02]  /*99d0*/  IMAD R11, R31.reuse, UR5, R14 ;  /* 0x000000051f0b7c24 */ /* 0x040fe4000f8e020e */
[----:B------:R-:W-:Y:S01]  /*99e0*/  IMAD.WIDE.U32 R12, R31, UR4, R12 ;  /* 0x000000041f0c7c25 */ /* 0x000fe2000f8e000c */
[----:B------:R-:W-:Y:S01]  /*99f0*/  ULDC.64 UR4, c[0x0][0x308] ;  /* 0x0000c20000047ab9 */ /* 0x000fe20000000a00 */
[----:B------:R-:W-:-:S02]  /*9a00*/  IADD3 R42, -R219, R88, RZ ;  /* 0x00000058db2a7210 */ /* 0x000fc40007ffe1ff */
[----:B------:R-:W-:Y:S02]  /*9a10*/  IMAD R15, R0, UR4, RZ ;  /* 0x00000004000f7c24 */ /* 0x000fe4000f8e02ff */
[----:B------:R-:W-:Y:S02]  /*9a20*/  IMAD.IADD R13, R13, 0x1, R11 ;  /* 0x000000010d0d7824 */ /* 0x000fe400078e020b */
[C---:B------:R-:W-:Y:S02]  /*9a30*/  IMAD R15, R30.reuse, UR5, R15 ;  /* 0x000000051e0f7c24 */ /* 0x040fe4000f8e020f */
[----:B------:R-:W-:Y:S01]  /*9a40*/  IMAD.WIDE.U32 R12, R30, UR4, R12 ;  /* 0x000000041e0c7c25 */ /* 0x000fe2000f8e000c */
[----:B------:R-:W-:-:S03]  /*9a50*/  ULDC.64 UR4, c[0x0][0x2e8] ;  /* 0x0000ba0000047ab9 */ /* 0x000fc60000000a00 */
[----:B------:R-:W-:Y:S01]  /*9a60*/  IMAD.IADD R15, R13, 0x1, R15 ;  /* 0x000000010d0f7824 */ /* 0x000fe200078e020f */
[----:B------:R-:W-:Y:S01]  /*9a70*/  LEA R40, P3, R12, UR4, 0x1 ;  /* 0x000000040c287c11 */ /* 0x000fe2000f8608ff */
[----:B------:R-:W-:-:S03]  /*9a80*/  UMOV UR4, 0xffffffff ;  /* 0xffffffff00047882 */ /* 0x000fc60000000000 */
[----:B------:R-:W-:Y:S02]  /*9a90*/  LEA.HI.X R41, R12, UR5, R15, 0x1, P3 ;  /* 0x000000050c297c11 */ /* 0x000fe400098f0c0f */
[----:B------:R-:W-:Y:S01]  /*9aa0*/  ISETP.GE.AND P3, PT, R42, 0x1, PT ;  /* 0x000000012a00780c */ /* 0x000fe20003f66270 */
[----:B------:R-:W-:-:S12]  /*9ab0*/  BRA.DIV UR4, `(.L_x_544) ;  /* 0x000001e6049c7947 */ /* 0x000fd8000b800000 */
[----:B------:R1:W2:Y:S04]  /*9ac0*/  SHFL.IDX PT, R33, R41, RZ, 0x181f ;  /* 0x00181fff29217589 */ /* 0x0002a800000e0000 */
[----:B------:R1:W3:Y:S02]  /*9ad0*/  SHFL.IDX PT, R32, R40, RZ, 0x181f ;  /* 0x00181fff28207589 */ /* 0x0002e400000e0000 */
.L_x_835:
[----:B------:R-:W-:Y:S04]  /*9ae0*/  BSSY B1, `(.L_x_545) ;  /* 0x0000018000017945 */ /* 0x000fe80003800000 */
[----:B------:R-:W-:Y:S05]  /*9af0*/  @!P3 BRA `(.L_x_546) ;  /* 0x000000000058b947 */ /* 0x000fea0003800000 */
[----:B------:R-:W-:Y:S01]  /*9b00*/  ULDC UR4, c[0x0][0x2f4] ;  /* 0x0000bd0000047ab9 */ /* 0x000fe20000000800 */
[----:B------:R-:W-:Y:S01]  /*9b10*/  ULDC.64 UR6, c[0x0][0x208] ;  /* 0x0000820000067ab9 */ /* 0x000fe20000000a00 */
[----:B------:R-:W-:Y:S02]  /*9b20*/  ISETP.GE.AND P4, PT, R16, UR4, PT ;  /* 0x0000000410007c0c */ /* 0x000fe4000bf86270 */
[----:B------:R-:W-:-:S11]  /*9b30*/  ISETP.GE.AND P3, PT, R213, UR4, PT ;  /* 0x00000004d5007c0c */ /* 0x000fd6000bf66270 */
[----:B------:R-:W4:Y:S01]  /*9b40*/  @!P4 LDS.128 R12, [R85+0x24400] ;  /* 0x02440000550cc984 */ /* 0x000f220000000c00 */
[----:B---3--:R-:W-:-:S04]  /*9b50*/  @!P4 LEA R34, P5, R16, R32, 0x1 ;  /* 0x000000201022c211 */ /* 0x008fc800078a08ff */
[----:B--2---:R-:W-:Y:S02]  /*9b60*/  @!P4 LEA.HI.X R35, R16, R33, R17, 0x1, P5 ;  /* 0x000000211023c211 */ /* 0x004fe400028f0c11 */
[----:B------:R-:W-:-:S04]  /*9b70*/  @!P3 LEA R36, P5, R23, R32, 0x1 ;  /* 0x000000201724b211 */ /* 0x000fc800078a08ff */
[----:B------:R-:W-:Y:S01]  /*9b80*/  @!P3 LEA.HI.X R37, R23, R33, R216, 0x1, P5 ;  /* 0x000000211725b211 */ /* 0x000fe200028f0cd8 */
[----:B----4-:R-:W-:Y:S01]  /*9b90*/  @!P4 ST.E.128 desc[UR6][R34.64], R12 ;  /* 0x0000000c2200c985 */ /* 0x010fe2000c101d06 */
[----:B------:R-:W-:-:S03]  /*9ba0*/  ISETP.GE.AND P4, PT, R18, UR4, PT ;  /* 0x0000000412007c0c */ /* 0x000fc6000bf86270 */
[----:B------:R-:W2:Y:S10]  /*9bb0*/  @!P3 LDS.128 R12, [R85+0x26c00] ;  /* 0x026c0000550cb984 */ /* 0x000eb40000000c00 */
[----:B------:R-:W-:-:S04]  /*9bc0*/  @!P4 LEA R38, P5, R18, R32, 0x1 ;  /* 0x000000201226c211 */ /* 0x000fc800078a08ff */
[----:B------:R-:W-:Y:S01]  /*9bd0*/  @!P4 LEA.HI.X R39, R18, R33, R218, 0x1, P5 ;  /* 0x000000211227c211 */ /* 0x000fe200028f0cda */
[----:B--2---:R-:W-:Y:S01]  /*9be0*/  @!P3 ST.E.128 desc[UR6][R36.64], R12 ;  /* 0x0000000c2400b985 */ /* 0x004fe2000c101d06 */
[----:B------:R-:W-:-:S03]  /*9bf0*/  ISETP.GE.AND P3, PT, R19, UR4, PT ;  /* 0x0000000413007c0c */ /* 0x000fc6000bf66270 */
[----:B------:R-:W2:Y:S04]  /*9c00*/  @!P4 LDS.128 R12, [R85+0x29400] ;  /* 0x02940000550cc984 */ /* 0x000ea80000000c00 */
[----:B--2---:R-:W-:Y:S06]  /*9c10*/  @!P4 ST.E.128 desc[UR6][R38.64], R12 ;  /* 0x0000000c2600c985 */ /* 0x004fec000c101d06 */
[C---:B------:R-:W-:Y:S01]  /*9c20*/  @!P3 LEA R32, P4, R19.reuse, R32, 0x1 ;  /* 0x000000201320b211 */ /* 0x040fe200078808ff */
[----:B------:R-:W2:Y:S03]  /*9c30*/  @!P3 LDS.128 R12, [R85+0x2bc00] ;  /* 0x02bc0000550cb984 */ /* 0x000ea60000000c00 */
[----:B------:R-:W-:-:S05]  /*9c40*/  @!P3 LEA.HI.X R33, R19, R33, R217, 0x1, P4 ;  /* 0x000000211321b211 */ /* 0x000fca00020f0cd9 */
[----:B--2---:R4:W-:Y:S04]  /*9c50*/  @!P3 ST.E.128 desc[UR6][R32.64], R12 ;  /* 0x0000000c2000b985 */ /* 0x0049e8000c101d06 */
.L_x_546:
[----:B------:R-:W-:Y:S05]  /*9c60*/  BSYNC B1 ;  /* 0x0000000000017941 */ /* 0x000fea0003800000 */
.L_x_545:
[----:B------:R-:W-:-:S03]  /*9c70*/  UMOV UR4, 0xffffffff ;  /* 0xffffffff00047882 */ /* 0x000fc60000000000 */
[----:B------:R-:W-:Y:S05]  /*9c80*/  BRA.DIV UR4, `(.L_x_547) ;  /* 0x000001e604747947 */ /* 0x000fea000b800000 */
[----:B--2-4-:R2:W4:Y:S04]  /*9c90*/  SHFL.IDX PT, R33, R41, 0x1, 0x181f ;  /* 0x00381f0029217f89 */ /* 0x01452800000e0000 */
[----:B---3--:R2:W3:Y:S02]  /*9ca0*/  SHFL.IDX PT, R32, R40, 0x1, 0x181f ;  /* 0x00381f0028207f89 */ /* 0x0084e400000e0000 */
.L_x_839:
[----:B------:R-:W-:Y:S01]  /*9cb0*/  ISETP.GE.AND P3, PT, R42, 0x21, PT ;  /* 0x000000212a00780c */ /* 0x000fe20003f66270 */
[----:B------:R-:W-:-:S12]  /*9cc0*/  BSSY B1, `(.L_x_548) ;  /* 0x0000018000017945 */ /* 0x000fd80003800000 */
[----:B------:R-:W-:Y:S05]  /*9cd0*/  @!P3 BRA `(.L_x_549) ;  /* 0x000000000058b947 */ /* 0x000fea0003800000 */
[----:B------:R-:W-:Y:S01]  /*9ce0*/  ULDC UR4, c[0x0][0x2f4] ;  /* 0x0000bd0000047ab9 */ /* 0x000fe20000000800 */
[----:B------:R-:W-:Y:S01]  /*9cf0*/  ULDC.64 UR6, c[0x0][0x208] ;  /* 0x0000820000067ab9 */ /* 0x000fe20000000a00 */
[----:B------:R-:W-:Y:S02]  /*9d00*/  ISETP.GE.AND P5, PT, R16, UR4, PT ;  /* 0x0000000410007c0c */ /* 0x000fe4000bfa6270 */
[----:B------:R-:W-:-:S11]  /*9d10*/  ISETP.GE.AND P4, PT, R213, UR4, PT ;  /* 0x00000004d5007c0c */ /* 0x000fd6000bf86270 */
[----:B------:R-:W5:Y:S01]  /*9d20*/  @!P5 LDS.128 R12, [R85+0x25400] ;  /* 0x02540000550cd984 */ /* 0x000f620000000c00 */
[----:B---3--:R-:W-:-:S04]  /*9d30*/  @!P5 LEA R34, P3, R16, R32, 0x1 ;  /* 0x000000201022d211 */ /* 0x008fc800078608ff */
[----:B----4-:R-:W-:Y:S02]  /*9d40*/  @!P5 LEA.HI.X R35, R16, R33, R17, 0x1, P3 ;  /* 0x000000211023d211 */ /* 0x010fe400018f0c11 */
[----:B------:R-:W-:-:S03]  /*9d50*/  ISETP.GE.AND P3, PT, R18, UR4, PT ;  /* 0x0000000412007c0c */ /* 0x000fc6000bf66270 */
[----:B-----5:R-:W-:Y:S01]  /*9d60*/  @!P5 ST.E.128 desc[UR6][R34.64], R12 ;  /* 0x0000000c2200d985 */ /* 0x020fe2000c101d06 */
[----:B------:R-:W-:-:S03]  /*9d70*/  @!P4 LEA R36, P5, R23, R32, 0x1 ;  /* 0x000000201724c211 */ /* 0x000fc600078a08ff */
[----:B------:R-:W3:Y:S01]  /*9d80*/  @!P4 LDS.128 R12, [R85+0x27c00] ;  /* 0x027c0000550cc984 */ /* 0x000ee20000000c00 */
[----:B------:R-:W-:-:S05]  /*9d90*/  @!P4 LEA.HI.X R37, R23, R33, R216, 0x1, P5 ;  /* 0x000000211725c211 */ /* 0x000fca00028f0cd8 */
[----:B------:R-:W-:-:S04]  /*9da0*/  @!P3 LEA R38, P5, R18, R32, 0x1 ;  /* 0x000000201226b211 */ /* 0x000fc800078a08ff */
[----:B------:R-:W-:Y:S01]  /*9db0*/  @!P3 LEA.HI.X R39, R18, R33, R218, 0x1, P5 ;  /* 0x000000211227b211 */ /* 0x000fe200028f0cda */
[----:B---3--:R-:W-:Y:S01]  /*9dc0*/  @!P4 ST.E.128 desc[UR6][R36.64], R12 ;  /* 0x0000000c2400c985 */ /* 0x008fe2000c101d06 */
[----:B------:R-:W-:-:S03]  /*9dd0*/  ISETP.GE.AND P4, PT, R19, UR4, PT ;  /* 0x0000000413007c0c */ /* 0x000fc6000bf86270 */
[----:B------:R-:W3:Y:S04]  /*9de0*/  @!P3 LDS.128 R12, [R85+0x2a400] ;  /* 0x02a40000550cb984 */ /* 0x000ee80000000c00 */
[----:B---3--:R-:W-:Y:S06]  /*9df0*/  @!P3 ST.E.128 desc[UR6][R38.64], R12 ;  /* 0x0000000c2600b985 */ /* 0x008fec000c101d06 */
[C---:B------:R-:W-:Y:S01]  /*9e00*/  @!P4 LEA R32, P3, R19.reuse, R32, 0x1 ;  /* 0x000000201320c211 */ /* 0x040fe200078608ff */
[----:B------:R-:W3:Y:S03]  /*9e10*/  @!P4 LDS.128 R12, [R85+0x2cc00] ;  /* 0x02cc0000550cc984 */ /* 0x000ee60000000c00 */
[----:B------:R-:W-:-:S05]  /*9e20*/  @!P4 LEA.HI.X R33, R19, R33, R217, 0x1, P3 ;  /* 0x000000211321c211 */ /* 0x000fca00018f0cd9 */
[----:B---3--:R3:W-:Y:S04]  /*9e30*/  @!P4 ST.E.128 desc[UR6][R32.64], R12 ;  /* 0x0000000c2000c985 */ /* 0x0087e8000c101d06 */
.L_x_549:
[----:B------:R-:W-:Y:S05]  /*9e40*/  BSYNC B1 ;  /* 0x0000000000017941 */ /* 0x000fea0003800000 */
.L_x_548:
[----:B------:R-:W-:-:S03]  /*9e50*/  UMOV UR4, 0xffffffff ;  /* 0xffffffff00047882 */ /* 0x000fc60000000000 */
[----:B------:R-:W-:Y:S05]  /*9e60*/  BRA.DIV UR4, `(.L_x_550) ;  /* 0x000001e604487947 */ /* 0x000fea000b800000 */
[----:B---34-:R3:W4:Y:S04]  /*9e70*/  SHFL.IDX PT, R33, R41, 0x2, 0x181f ;  /* 0x00581f0029217f89 */ /* 0x01872800000e0000 */
[----:B------:R3:W0:Y:S02]  /*9e80*/  SHFL.IDX PT, R32, R40, 0x2, 0x181f ;  /* 0x00581f0028207f89 */ /* 0x00062400000e0000 */
.L_x_843:
[----:B------:R-:W-:-:S13]  /*9e90*/  ISETP.GE.AND P3, PT, R42, 0x41, PT ;  /* 0x000000412a00780c */ /* 0x000fda0003f66270 */
[----:B------:R-:W-:Y:S05]  /*9ea0*/  @!P3 BRA `(.L_x_492) ;  /* 0x000000000058b947 */ /* 0x000fea0003800000 */
[----:B------:R-:W-:Y:S01]  /*9eb0*/  ULDC UR4, c[0x0][0x2f4] ;  /* 0x0000bd0000047ab9 */ /* 0x000fe20000000800 */
[----:B------:R-:W-:Y:S01]  /*9ec0*/  ULDC.64 UR6, c[0x0][0x208] ;  /* 0x0000820000067ab9 */ /* 0x000fe20000000a00 */
[----:B------:R-:W-:Y:S02]  /*9ed0*/  ISETP.GE.AND P5, PT, R16, UR4, PT ;  /* 0x0000000410007c0c */ /* 0x000fe4000bfa6270 */
[----:B------:R-:W-:-:S11]  /*9ee0*/  ISETP.GE.AND P4, PT, R213, UR4, PT ;  /* 0x00000004d5007c0c */ /* 0x000fd6000bf86270 */
[----:B------:R-:W5:Y:S01]  /*9ef0*/  @!P5 LDS.128 R12, [R85+0x26400] ;  /* 0x02640000550cd984 */ /* 0x000f620000000c00 */
[----:B0-----:R-:W-:-:S04]  /*9f00*/  @!P5 LEA R34, P3, R16, R32, 0x1 ;  /* 0x000000201022d211 */ /* 0x001fc800078608ff */
[----:B----4-:R-:W-:Y:S02]  /*9f10*/  @!P5 LEA.HI.X R35, R16, R33, R17, 0x1, P3 ;  /* 0x000000211023d211 */ /* 0x010fe400018f0c11 */
[----:B------:R-:W-:-:S03]  /*9f20*/  ISETP.GE.AND P3, PT, R18, UR4, PT ;  /* 0x0000000412007c0c */ /* 0x000fc6000bf66270 */
[----:B-----5:R-:W-:Y:S01]  /*9f30*/  @!P5 ST.E.128 desc[UR6][R34.64], R12 ;  /* 0x0000000c2200d985 */ /* 0x020fe2000c101d06 */
[----:B------:R-:W-:-:S03]  /*9f40*/  @!P4 LEA R36, P5, R23, R32, 0x1 ;  /* 0x000000201724c211 */ /* 0x000fc600078a08ff */
[----:B------:R-:W0:Y:S01]  /*9f50*/  @!P4 LDS.128 R12, [R85+0x28c00] ;  /* 0x028c0000550cc984 */ /* 0x000e220000000c00 */
[----:B------:R-:W-:-:S05]  /*9f60*/  @!P4 LEA.HI.X R37, R23, R33, R216, 0x1, P5 ;  /* 0x000000211725c211 */ /* 0x000fca00028f0cd8 */
[----:B------:R-:W-:-:S04]  /*9f70*/  @!P3 LEA R38, P5, R18, R32, 0x1 ;  /* 0x000000201226b211 */ /* 0x000fc800078a08ff */
[----:B------:R-:W-:Y:S01]  /*9f80*/  @!P3 LEA.HI.X R39, R18, R33, R218, 0x1, P5 ;  /* 0x000000211227b211 */ /* 0x000fe200028f0cda */
[----:B0-----:R-:W-:Y:S01]  /*9f90*/  @!P4 ST.E.128 desc[UR6][R36.64], R12 ;  /* 0x0000000c2400c985 */ /* 0x001fe2000c101d06 */
[----:B------:R-:W-:-:S03]  /*9fa0*/  ISETP.GE.AND P4, PT, R19, UR4, PT ;  /* 0x0000000413007c0c */ /* 0x000fc6000bf86270 */
[----:B------:R-:W0:Y:S04]  /*9fb0*/  @!P3 LDS.128 R12, [R85+0x2b400] ;  /* 0x02b40000550cb984 */ /* 0x000e280000000c00 */
[----:B0-----:R-:W-:Y:S06]  /*9fc0*/  @!P3 ST.E.128 desc[UR6][R38.64], R12 ;  /* 0x0000000c2600b985 */ /* 0x001fec000c101d06 */
[C---:B------:R-:W-:Y:S01]  /*9fd0*/  @!P4 LEA R32, P3, R19.reuse, R32, 0x1 ;  /* 0x000000201320c211 */ /* 0x040fe200078608ff */
[----:B------:R-:W0:Y:S03]  /*9fe0*/  @!P4 LDS.128 R12, [R85+0x2dc00] ;  /* 0x02dc0000550cc984 */ /* 0x000e260000000c00 */
[----:B------:R-:W-:-:S05]  /*9ff0*/  @!P4 LEA.HI.X R33, R19, R33, R217, 0x1, P3 ;  /* 0x000000211321c211 */ /* 0x000fca00018f0cd9 */
[----:B0-----:R0:W-:Y:S04]  /*a000*/  @!P4 ST.E.128 desc[UR6][R32.64], R12 ;  /* 0x0000000c2000c985 */ /* 0x0011e8000c101d06 */
.L_x_492:
[----:B------:R-:W-:Y:S05]  /*a010*/  BSYNC B0 ;  /* 0x0000000000007941 */ /* 0x000fea0003800000 */
.L_x_445:
[----:B0-----:R-:W0:Y:S01]  /*a020*/  S2R R11, SR_TID.X ;  /* 0x00000000000b7919 */ /* 0x001e220000002100 */
[----:B------:R-:W-:Y:S01]  /*a030*/  @!PT LDS RZ, [RZ] ;  /* 0x00000000fffff984 */ /* 0x000fe20000000800 */
[----:B------:R-:W-:Y:S01]  /*a040*/  @!PT LDS RZ, [RZ] ;  /* 0x00000000fffff984 */ /* 0x000fe20000000800 */
[----:B------:R-:W-:Y:S01]  /*a050*/  @!PT LDS RZ, [RZ] ;  /* 0x00000000fffff984 */ /* 0x000fe20000000800 */
[----:B------:R-:W-:Y:S01]  /*a060*/  @!PT LDS RZ, [RZ] ;  /* 0x00000000fffff984 */ /* 0x000fe20000000800 */
[----:B------:R5:W-:Y:S06]  /*a070*/  MEMBAR.ALL.CTA ;  /* 0x0000000000007992 */ /* 0x000bec0000008000 */
[----:B-----5:R-:W5:Y:S01]  /*a080*/  FENCE.VIEW.ASYNC.S ;  /* 0x00000000000073c6 */ /* 0x020f620000000000 */
[----:B------:R-:W-:Y:S05]  /*a090*/  WARPSYNC.ALL ;  /* 0x0000000000007948 */ /* 0x000fea0003800000 */
[----:B------:R-:W-:Y:S01]  /*a0a0*/  BSSY B0, `(.L_x_551) ;  /* 0x0000009000007945 */ /* 0x000fe20003800000 */
[----:B0-----:R-:W-:Y:S01]  /*a0b0*/  LOP3.LUT R11, R11, 0x7f, RZ, 0xc0, !PT ;  /* 0x0000007f0b0b7812 */ /* 0x001fe200078ec0ff */
[----:B-----5:R0:W-:Y:S03]  /*a0c0*/  BAR.SYNC.DEFER_BLOCKING R138, 0x80 ;  /* 0x0002008a0000751d */ /* 0x0201e60000010000 */
[----:B------:R-:W-:-:S13]  /*a0d0*/  ISETP.NE.AND P3, PT, R11, RZ, PT ;  /* 0x000000ff0b00720c */ /* 0x000fda0003f65270 */
[----:B------:R-:W-:-:S05]  /*a0e0*/  @!P3 VIADD R11, R89, 0x388a0 ;  /* 0x000388a0590bb836 */ /* 0x000fca0000000000 */
[----:B------:R-:W-:-:S04]  /*a0f0*/  @!P3 PRMT R11, RZ, 0x654, R11 ;  /* 0x00000654ff0bb816 */ /* 0x000fc8000000000b */
[----:B------:R0:W-:Y:S01]  /*a100*/  @!P3 SYNCS.ARRIVE.TRANS64.RED.A1T0 RZ, [R11+URZ], RZ ;  /* 0x000000ff0bffb9a7 */ /* 0x0001e2000810043f */
[----:B------:R-:W-:Y:S05]  /*a110*/  @!P0 BRA `(.L_x_552) ;  /* 0x0000000000048947 */ /* 0x000fea0003800000 */
[----:B------:R-:W-:Y:S01]  /*a120*/  BPT.TRAP 0x1 ;  /* 0x000000040000795c */ /* 0x000fe20000300000 */
.L_x_552:
[----:B------:R-:W-:Y:S05]  /*a130*/  BSYNC B0 ;  /* 0x0000000000007941 */ /* 0x000fea0003800000 */
.L_x_551:
[----:B------:R-:W5:Y:S01]  /*a140*/  SYNCS.PHASECHK.TRANS64.TRYWAIT P0, [R89+URZ+0x388b0], R90 ;  /* 0x0388b05a590075a7 */ /* 0x000f62000800017f */
[----:B------:R-:W-:Y:S01]  /*a150*/  ULDC UR61, c[0x0][0x2f4] ;  /* 0x0000bd00003d7ab9 */ /* 0x000fe20000000800 */
[----:B------:R-:W-:Y:S04]  /*a160*/  BSSY B0, `(.L_x_553) ;  /* 0x0000002000007945 */ /* 0x000fe80003800000 */
[----:B-----5:R-:W-:Y:S05]  /*a170*/  @!P0 BRA `(.L_x_554) ;  /* 0x000001e000d08947 */ /* 0x020fea0003800000 */
.L_x_844:
[----:B------:R-:W-:Y:S05]  /*a180*/  BSYNC B0 ;  /* 0x0000000000007941 */ /* 0x000fea0003800000 */
.L_x_553:
[----:B------:R-:W-:Y:S01]  /*a190*/  ULDC.64 UR4, c[0x0][0x328] ;  /* 0x0000ca0000047ab9 */ /* 0x000fe20000000a00 */
[----:B------:R-:W-:Y:S01]  /*a1a0*/  IMAD.IADD R88, R88, 0x1, -R219 ;  /* 0x0000000158587824 */ /* 0x000fe200078e0adb */
[----:B------:R-:W-:Y:S01]  /*a1b0*/  BSSY B0, `(.L_x_555) ;  /* 0x000002c000007945 */ /* 0x000fe20003800000 */
[----:B0-----:R-:W-:Y:S02]  /*a1c0*/  IMAD R11, R86, UR4, RZ ;  /* 0x00000004560b7c24 */ /* 0x001fe4000f8e02ff */
[----:B--2-4-:R-:W-:Y:S01]  /*a1d0*/  IMAD.WIDE.U32 R12, R84, UR4, RZ ;  /* 0x00000004540c7c25 */ /* 0x014fe2000f8e00ff */
[C---:B------:R-:W-:Y:S02]  /*a1e0*/  ISETP.GE.AND P4, PT, R88.reuse, 0x1, PT ;  /* 0x000000015800780c */ /* 0x040fe40003f86270 */
[----:B------:R-:W-:Y:S01]  /*a1f0*/  ISETP.GE.AND P0, PT, R88, 0x21, PT ;  /* 0x000000215800780c */ /* 0x000fe20003f06270 */
[----:B------:R-:W-:Y:S01]  /*a200*/  IMAD R11, R84, UR5, R11 ;  /* 0x00000005540b7c24 */ /* 0x000fe2000f8e020b */
[----:B------:R-:W-:-:S02]  /*a210*/  ULDC.64 UR4, c[0x0][0x338] ;  /* 0x0000ce0000047ab9 */ /* 0x000fc40000000a00 */
[----:B------:R-:W-:Y:S02]  /*a220*/  IMAD R14, R87, UR4, RZ ;  /* 0x00000004570e7c24 */ /* 0x000fe4000f8e02ff */
[----:B------:R-:W-:Y:S02]  /*a230*/  IMAD.IADD R13, R13, 0x1, R11 ;  /* 0x000000010d0d7824 */ /* 0x000fe400078e020b */
[C---:B------:R-:W-:Y:S02]  /*a240*/  IMAD R11, R31.reuse, UR5, R14 ;  /* 0x000000051f0b7c24 */ /* 0x040fe4000f8e020e */
[----:B------:R-:W-:Y:S01]  /*a250*/  IMAD.WIDE.U32 R12, R31, UR4, R12 ;  /* 0x000000041f0c7c25 */ /* 0x000fe2000f8e000c */
[----:B------:R-:W-:-:S03]  /*a260*/  ULDC.64 UR4, c[0x0][0x330] ;  /* 0x0000cc0000047ab9 */ /* 0x000fc60000000a00 */
[----:B------:R-:W-:Y:S01]  /*a270*/  IMAD R15, R0, UR4, RZ ;  /* 0x00000004000f7c24 */ /* 0x000fe2000f8e02ff */
[----:B------:R-:W-:-:S03]  /*a280*/  IADD3 R13, R13, R11, RZ ;  /* 0x0000000b0d0d7210 */ /* 0x000fc60007ffe0ff */
[C---:B------:R-:W-:Y:S02]  /*a290*/  IMAD R11, R30.reuse, UR5, R15 ;  /* 0x000000051e0b7c24 */ /* 0x040fe4000f8e020f */
[----:B------:R-:W-:Y:S01]  /*a2a0*/  IMAD.WIDE.U32 R12, R30, UR4, R12 ;  /* 0x000000041e0c7c25 */ /* 0x000fe2000f8e000c */
[----:B------:R-:W-:-:S03]  /*a2b0*/  ULDC.64 UR4, c[0x0][0x318] ;  /* 0x0000c60000047ab9 */ /* 0x000fc60000000a00 */
[----:B------:R-:W-:Y:S01]  /*a2c0*/  IMAD.IADD R11, R13, 0x1, R11 ;  /* 0x000000010d0b7824 */ /* 0x000fe200078e020b */
[----:B------:R-:W-:-:S04]  /*a2d0*/  LEA R31, P5, R12, UR4, 0x1 ;  /* 0x000000040c1f7c11 */ /* 0x000fc8000f8a08ff */
[----:B------:R-:W-:Y:S01]  /*a2e0*/  LEA.HI.X R11, R12, UR5, R11, 0x1, P5 ;  /* 0x000000050c0b7c11 */ /* 0x000fe2000a8f0c0b */
[----:B------:R0:W2:Y:S04]  /*a2f0*/  SHFL.IDX PT, R38, R31, RZ, 0x181f ;  /* 0x00181fff1f267589 */ /* 0x0000a800000e0000 */
[----:B------:R0:W4:Y:S01]  /*a300*/  SHFL.IDX PT, R39, R11, RZ, 0x181f ;  /* 0x00181fff0b277589 */ /* 0x00012200000e0000 */
[----:B------:R-:W-:Y:S05]  /*a310*/  @!P4 BRA `(.L_x_556) ;  /* 0x000000000054c947 */ /* 0x000fea0003800000 */
[----:B------:R-:W-:Y:S01]  /*a320*/  ISETP.GE.AND P5, PT, R16, UR61, PT ;  /* 0x0000003d10007c0c */ /* 0x000fe2000bfa6270 */
[----:B------:R-:W-:-:S12]  /*a330*/  ULDC.64 UR4, c[0x0][0x208] ;  /* 0x0000820000047ab9 */ /* 0x000fd80000000a00 */
[----:B------:R-:W5:Y:S01]  /*a340*/  @!P5 LDS.128 R12, [R85+0x400] ;  /* 0x00040000550cd984 */ /* 0x000f620000000c00 */
[----:B--2---:R-:W-:-:S04]  /*a350*/  @!P5 LEA R32, P4, R16, R38, 0x1 ;  /* 0x000000261020d211 */ /* 0x004fc800078808ff */
[----:B----4-:R-:W-:Y:S02]  /*a360*/  @!P5 LEA.HI.X R33, R16, R39, R17, 0x1, P4 ;  /* 0x000000271021d211 */ /* 0x010fe400020f0c11 */
[----:B------:R-:W-:-:S03]  /*a370*/  ISETP.GE.AND P4, PT, R213, UR61, PT ;  /* 0x0000003dd5007c0c */ /* 0x000fc6000bf86270 */
[----:B-----5:R-:W-:Y:S10]  /*a380*/  @!P5 ST.E.128 desc[UR4][R32.64], R12 ;  /* 0x0000000c2000d985 */ /* 0x020ff4000c101d04 */
[C---:B------:R-:W-:Y:S01]  /*a390*/  @!P4 LEA R34, P5, R23.reuse, R38, 0x1 ;  /* 0x000000261722c211 */ /* 0x040fe200078a08ff */
[----:B------:R-:W2:Y:S03]  /*a3a0*/  @!P4 LDS.128 R12, [R85+0x2c00] ;  /* 0x002c0000550cc984 */ /* 0x000ea60000000c00 */
[----:B------:R-:W-:-:S02]  /*a3b0*/  @!P4 LEA.HI.X R35, R23, R39, R216, 0x1, P5 ;  /* 0x000000271723c211 */ /* 0x000fc400028f0cd8 */
[----:B------:R-:W-:-:S03]  /*a3c0*/  ISETP.GE.AND P5, PT, R18, UR61, PT ;  /* 0x0000003d12007c0c */ /* 0x000fc6000bfa6270 */
[----:B--2---:R-:W-:Y:S10]  /*a3d0*/  @!P4 ST.E.128 desc[UR4][R34.64], R12 ;  /* 0x0000000c2200c985 */ /* 0x004ff4000c101d04 */
[C---:B------:R-:W-:Y:S01]  /*a3e0*/  @!P5 LEA R36, P4, R18.reuse, R38, 0x1 ;  /* 0x000000261224d211 */ /* 0x040fe200078808ff */
[----:B------:R-:W2:Y:S03]  /*a3f0*/  @!P5 LDS.128 R12, [R85+0x5400] ;  /* 0x00540000550cd984 */ /* 0x000ea60000000c00 */
[----:B------:R-:W-:-:S02]  /*a400*/  @!P5 LEA.HI.X R37, R18, R39, R218, 0x1, P4 ;  /* 0x000000271225d211 */ /* 0x000fc400020f0cda */
[----:B------:R-:W-:-:S03]  /*a410*/  ISETP.GE.AND P4, PT, R19, UR61, PT ;  /* 0x0000003d13007c0c */ /* 0x000fc6000bf86270 */
[----:B--2---:R-:W-:Y:S10]  /*a420*/  @!P5 ST.E.128 desc[UR4][R36.64], R12 ;  /* 0x0000000c2400d985 */ /* 0x004ff4000c101d04 */
[C---:B------:R-:W-:Y:S01]  /*a430*/  @!P4 LEA R32, P5, R19.reuse, R38, 0x1 ;  /* 0x000000261320c211 */ /* 0x040fe200078a08ff */
[----:B------:R-:W2:Y:S03]  /*a440*/  @!P4 LDS.128 R12, [R85+0x7c00] ;  /* 0x007c0000550cc984 */ /* 0x000ea60000000c00 */
[----:B------:R-:W-:-:S05]  /*a450*/  @!P4 LEA.HI.X R33, R19, R39, R217, 0x1, P5 ;  /* 0x000000271321c211 */ /* 0x000fca00028f0cd9 */
[----:B--2---:R2:W-:Y:S04]  /*a460*/  @!P4 ST.E.128 desc[UR4][R32.64], R12 ;  /* 0x0000000c2000c985 */ /* 0x0045e8000c101d04 */
.L_x_556:
[----:B------:R-:W-:Y:S05]  /*a470*/  BSYNC B0 ;  /* 0x0000000000007941 */ /* 0x000fea0003800000 */
.L_x_555:
[----:B----4-:R4:W0:Y:S01]  /*a480*/  SHFL.IDX PT, R39, R11, 0x1, 0x181f ;  /* 0x00381f000b277f89 */ /* 0x01082200000e0000 */
[----:B------:R-:W-:Y:S03]  /*a490*/  BSSY B0, `(.L_x_557) ;  /* 0x0000018000007945 */ /* 0x000fe60003800000 */
[----:B--2---:R4:W2:Y:S01]  /*a4a0*/  SHFL.IDX PT, R38, R31, 0x1, 0x181f ;  /* 0x00381f001f267f89 */ /* 0x0048a200000e0000 */
[----:B------:R-:W-:Y:S05]  /*a4b0*/  @!P0 BRA `(.L_x_558) ;  /* 0x0000000000548947 */ /* 0x000fea0003800000 */
[----:B------:R-:W-:Y:S01]  /*a4c0*/  ISETP.GE.AND P5, PT, R16, UR61, PT ;  /* 0x0000003d10007c0c */ /* 0x000fe2000bfa6270 */
[----:B------:R-:W-:Y:S01]  /*a4d0*/  ULDC.64 UR4, c[0x0][0x208] ;  /* 0x0000820000047ab9 */ /* 0x000fe20000000a00 */
[----:B------:R-:W-:-:S11]  /*a4e0*/  ISETP.GE.AND P4, PT, R213, UR61, PT ;  /* 0x0000003dd5007c0c */ /* 0x000fd6000bf86270 */
[----:B------:R-:W5:Y:S01]  /*a4f0*/  @!P5 LDS.128 R12, [R85+0x1400] ;  /* 0x00140000550cd984 */ /* 0x000f620000000c00 */
[----:B--2---:R-:W-:-:S04]  /*a500*/  @!P5 LEA R32, P0, R16, R38, 0x1 ;  /* 0x000000261020d211 */ /* 0x004fc800078008ff */
[----:B0-----:R-:W-:Y:S02]  /*a510*/  @!P5 LEA.HI.X R33, R16, R39, R17, 0x1, P0 ;  /* 0x000000271021d211 */ /* 0x001fe400000f0c11 */
        /* <DEDUP_REMOVED lines=15> */
.L_x_558:
[----:B------:R-:W-:Y:S05]  /*a610*/  BSYNC B0 ;  /* 0x0000000000007941 */ /* 0x000fea0003800000 */
.L_x_557:
[----:B------:R-:W-:Y:S01]  /*a620*/  ISETP.GE.AND P0, PT, R88, 0x41, PT ;  /* 0x000000415800780c */ /* 0x000fe20003f06270 */
[----:B0---4-:R-:W0:Y:S01]  /*a630*/  SHFL.IDX PT, R11, R11, 0x2, 0x181f ;  /* 0x00581f000b0b7f89 */ /* 0x011e2200000e0000 */
[----:B------:R-:W-:Y:S03]  /*a640*/  BSSY B0, `(.L_x_559) ;  /* 0x0000018000007945 */ /* 0x000fe60003800000 */
[----:B------:R-:W4:Y:S08]  /*a650*/  SHFL.IDX PT, R31, R31, 0x2, 0x181f ;  /* 0x00581f001f1f7f89 */ /* 0x000f3000000e0000 */
[----:B------:R-:W-:Y:S05]  /*a660*/  @!P0 BRA `(.L_x_560) ;  /* 0x0000000000548947 */ /* 0x000fea0003800000 */
[----:B------:R-:W-:Y:S01]  /*a670*/  ISETP.GE.AND P5, PT, R16, UR61, PT ;  /* 0x0000003d10007c0c */ /* 0x000fe2000bfa6270 */
[----:B------:R-:W-:Y:S01]  /*a680*/  ULDC.64 UR4, c[0x0][0x208] ;  /* 0x0000820000047ab9 */ /* 0x000fe20000000a00 */
[----:B------:R-:W-:-:S11]  /*a690*/  ISETP.GE.AND P4, PT, R213, UR61, PT ;  /* 0x0000003dd5007c0c */ /* 0x000fd6000bf86270 */
[----:B------:R-:W5:Y:S01]  /*a6a0*/  @!P5 LDS.128 R12, [R85+0x2400] ;  /* 0x00240000550cd984 */ /* 0x000f620000000c00 */
[----:B----4-:R-:W-:-:S04]  /*a6b0*/  @!P5 LEA R32, P0, R16, R31, 0x1 ;  /* 0x0000001f1020d211 */ /* 0x010fc800078008ff */
        /* <DEDUP_REMOVED lines=16> */
.L_x_560:
[----:B------:R-:W-:Y:S05]  /*a7c0*/  BSYNC B0 ;  /* 0x0000000000007941 */ /* 0x000fea0003800000 */
.L_x_559:
[----:B------:R-:W-:Y:S01]  /*a7d0*/  @!PT LDS RZ, [RZ] ;  /* 0x00000000fffff984 */ /* 0x000fe20000000800 */
[----:B------:R-:W-:Y:S01]  /*a7e0*/  @!PT LDS RZ, [RZ] ;  /* 0x00000000fffff984 */ /* 0x000fe20000000800 */
[----:B------:R-:W-:Y:S01]  /*a7f0*/  @!PT LDS RZ, [RZ] ;  /* 0x00000000fffff984 */ /* 0x000fe20000000800 */
[----:B------:R-:W-:Y:S01]  /*a800*/  @!PT LDS RZ, [RZ] ;  /* 0x00000000fffff984 */ /* 0x000fe20000000800 */
[----:B------:R5:W-:Y:S06]  /*a810*/  MEMBAR.ALL.CTA ;  /* 0x0000000000007992 */ /* 0x000bec0000008000 */
[----:B-----5:R-:W5:Y:S01]  /*a820*/  FENCE.VIEW.ASYNC.S ;  /* 0x00000000000073c6 */ /* 0x020f620000000000 */
[----:B-1----:R-:W-:Y:S01]  /*a830*/  @!P3 IADD3 R89, R89, 0x388c0, RZ ;  /* 0x000388c05959b810 */ /* 0x002fe20007ffe0ff */
[----:B------:R-:W-:Y:S01]  /*a840*/  VIADD R212, R212, 0x1 ;  /* 0x00000001d4d47836 */ /* 0x000fe20000000000 */
[----:B-----5:R1:W-:Y:S01]  /*a850*/  BAR.SYNC.DEFER_BLOCKING R138, 0x80 ;  /* 0x0002008a0000751d */ /* 0x0203e20000010000 */
[----:B------:R-:W-:-:S02]  /*a860*/  ISETP.NE.AND P4, PT, R113, RZ, PT ;  /* 0x000000ff7100720c */ /* 0x000fc40003f85270 */
[----:B------:R-:W-:Y:S02]  /*a870*/  @!P3 PRMT R89, RZ, 0x654, R89 ;  /* 0x00000654ff59b816 */ /* 0x000fe40000000059 */
[----:B------:R-:W-:Y:S02]  /*a880*/  PLOP3.LUT P0, PT, PT, PT, PT, 0x8, 0x0 ;  /* 0x000000000000781c */ /* 0x000fe40003f0e170 */
[----:B------:R1:W-:Y:S01]  /*a890*/  @!P3 SYNCS.ARRIVE.TRANS64.RED.A1T0 RZ, [R89+URZ], RZ ;  /* 0x000000ff59ffb9a7 */ /* 0x0003e2000810043f */
[----:B------:R-:W-:-:S04]  /*a8a0*/  ISETP.NE.AND P3, PT, R212, 0x2, PT ;  /* 0x00000002d400780c */ /* 0x000fc80003f65270 */
[----:B0-----:R-:W-:Y:S02]  /*a8b0*/  SEL R12, RZ, 0x1, P3 ;  /* 0x00000001ff0c7807 */ /* 0x001fe40001800000 */
[----:B------:R-:W-:Y:S02]  /*a8c0*/  SEL R212, R212, RZ, P3 ;  /* 0x000000ffd4d47207 */ /* 0x000fe40001800000 */
[----:B------:R-:W-:Y:S01]  /*a8d0*/  LOP3.LUT R223, R223, R12, RZ, 0x3c, !PT ;  /* 0x0000000cdfdf7212 */ /* 0x000fe200078e3cff */
[----:B-1----:R-:W-:Y:S06]  /*a8e0*/  @P4 BRA `(.L_x_561) ;  /* 0xffffff7400e84947 */ /* 0x002fec000383ffff */
.L_x_440:
[----:B------:R-:W-:Y:S01]  /*a8f0*/  BSSY B0, `(.L_x_562) ;  /* 0x000004a000007945 */ /* 0x000fe20003800000 */
[----:B------:R-:W-:Y:S02]  /*a900*/  ISETP.GE.AND P2, PT, R180, 0x1, PT ;  /* 0x00000001b400780c */ /* 0x000fe40003f46270 */
[----:B------:R-:W-:Y:S02]  /*a910*/  CS2R R2, SRZ ;  /* 0x0000000000027805 */ /* 0x000fe4000001ff00 */
[----:B------:R-:W-:Y:S01]  /*a920*/  PLOP3.LUT P1, PT, PT, PT, PT, 0x80, 0x0 ;  /* 0x000000000000781c */ /* 0x000fe20003f2f070 */
[----:B------:R-:W-:Y:S01]  /*a930*/  IMAD.MOV.U32 R0, RZ, RZ, RZ ;  /* 0x000000ffff007224 */ /* 0x000fe200078e00ff */
[----:B------:R-:W-:Y:S02]  /*a940*/  CS2R R150, SRZ ;  /* 0x0000000000967805 */ /* 0x000fe4000001ff00 */
[----:B------:R-:W-:Y:S02]  /*a950*/  CS2R R148, SRZ ;  /* 0x0000000000947805 */ /* 0x000fe4000001ff00 */
[----:B------:R-:W-:-:S02]  /*a960*/  CS2R R146, SRZ ;  /* 0x0000000000927805 */ /* 0x000fc4000001ff00 */
[----:B------:R-:W-:Y:S02]  /*a970*/  CS2R R144, SRZ ;  /* 0x0000000000907805 */ /* 0x000fe4000001ff00 */
[----:B------:R-:W-:Y:S02]  /*a980*/  CS2R R142, SRZ ;  /* 0x00000000008e7805 */ /* 0x000fe4000001ff00 */
[----:B------:R-:W-:Y:S02]  /*a990*/  MOV R141, RZ ;  /* 0x000000ff008d7202 */ /* 0x000fe40000000f00 */
[----:B------:R-:W-:Y:S02]  /*a9a0*/  CS2R R178, SRZ ;  /* 0x0000000000b27805 */ /* 0x000fe4000001ff00 */
[----:B------:R-:W-:Y:S01]  /*a9b0*/  CS2R R138, SRZ ;  /* 0x00000000008a7805 */ /* 0x000fe2000001ff00 */
[----:B------:R-:W-:Y:S01]  /*a9c0*/  IMAD.MOV.U32 R137, RZ, RZ, RZ ;  /* 0x000000ffff897224 */ /* 0x000fe200078e00ff */
        /* <DEDUP_REMOVED lines=8> */
[----:B---3--:R-:W-:Y:S02]  /*aa50*/  CS2R R118, SRZ ;  /* 0x0000000000767805 */ /* 0x008fe4000001ff00 */
        /* <DEDUP_REMOVED lines=39> */
[----:B------:R-:W-:Y:S01]  /*acd0*/  IMAD.MOV.U32 R46, RZ, RZ, RZ ;  /* 0x000000ffff2e7224 */ /* 0x000fe200078e00ff */
[----:B------:R-:W-:-:S02]  /*ace0*/  CS2R R8, SRZ ;  /* 0x0000000000087805 */ /* 0x000fc4000001ff00 */
[----:B------:R-:W-:Y:S02]  /*acf0*/  CS2R R158, SRZ ;  /* 0x00000000009e7805 */ /* 0x000fe4000001ff00 */
[----:B--2---:R-:W-:Y:S02]  /*ad00*/  CS2R R38, SRZ ;  /* 0x0000000000267805 */ /* 0x004fe4000001ff00 */
[----:B------:R-:W-:Y:S02]  /*ad10*/  CS2R R34, SRZ ;  /* 0x0000000000227805 */ /* 0x000fe4000001ff00 */
[----:B------:R-:W-:Y:S01]  /*ad20*/  MOV R24, RZ ;  /* 0x000000ff00187202 */ /* 0x000fe20000000f00 */
[----:B------:R-:W-:Y:S01]  /*ad30*/  IMAD.MOV.U32 R7, RZ, RZ, RZ ;  /* 0x000000ffff077224 */ /* 0x000fe200078e00ff */
[----:B------:R-:W-:Y:S01]  /*ad40*/  MOV R5, RZ ;  /* 0x000000ff00057202 */ /* 0x000fe20000000f00 */
[----:B------:R-:W-:Y:S01]  /*ad50*/  IMAD.MOV.U32 R27, RZ, RZ, RZ ;  /* 0x000000ffff1b7224 */ /* 0x000fe200078e00ff */
[----:B------:R-:W-:Y:S06]  /*ad60*/  @P0 BRA `(.L_x_563) ;  /* 0x0000000000080947 */ /* 0x000fec0003800000 */
[----:B------:R-:W0:Y:S02]  /*ad70*/  FENCE.VIEW.ASYNC.G ;  /* 0x00000000000073c6 */ /* 0x000e240000000100 */
[----:B0-----:R-:W-:Y:S06]  /*ad80*/  BAR.ARV 0xc, 0x180 ;  /* 0x0306000000007b1d */ /* 0x001fec0000002000 */
.L_x_563:
[----:B------:R-:W-:Y:S05]  /*ad90*/  BSYNC B0 ;  /* 0x0000000000007941 */ /* 0x000fea0003800000 */
.L_x_562:
[----:B------:R-:W-:Y:S02]  /*ada0*/  IMAD.MOV.U32 R25, RZ, RZ, RZ ;  /* 0x000000ffff197224 */ /* 0x000fe400078e00ff */
[----:B------:R-:W-:Y:S01]  /*adb0*/  IMAD.MOV.U32 R4, RZ, RZ, RZ ;  /* 0x000000ffff047224 */ /* 0x000fe200078e00ff */
[----:B------:R-:W-:Y:S06]  /*adc0*/  @!P2 BRA `(.L_x_564) ;  /* 0x000001280084a947 */ /* 0x000fec0003800000 */
[----:B------:R-:W2:Y:S01]  /*add0*/  LDL R6, [R1+0x6c] ;  /* 0x00006c0001067983 */ /* 0x000ea20000100800 */
[----:B------:R-:W0:Y:S02]  /*ade0*/  S2R R64, SR_TID.X ;  /* 0x0000000000407919 */ /* 0x000e240000002100 */
[----:B0-----:R-:W-:-:S04]  /*adf0*/  IADD3 R64, R64, -0x80, RZ ;  /* 0xffffff8040407810 */ /* 0x001fc80007ffe0ff */
[----:B------:R-:W-:-:S04]  /*ae00*/  SHF.R.S32.HI R65, RZ, 0x1f, R64 ;  /* 0x0000001fff417819 */ /* 0x000fc80000011440 */
[----:B------:R-:W-:-:S04]  /*ae10*/  LEA.HI R65, R65, R64, RZ, 0x7 ;  /* 0x0000004041417211 */ /* 0x000fc800078f38ff */
[----:B------:R-:W-:-:S06]  /*ae20*/  SHF.R.S32.HI R0, RZ, 0x7, R65 ;  /* 0x00000007ff007819 */ /* 0x000fcc0000011441 */
[----:B------:R-:W0:Y:S02]  /*ae30*/  SHFL.IDX PT, R0, R0, RZ, 0x1f ;  /* 0x00001fff00007589 */ /* 0x000e2400000e0000 */
[----:B0-----:R-:W-:-:S04]  /*ae40*/  LEA.HI R2, R0, R0, RZ, 0x1 ;  /* 0x0000000000027211 */ /* 0x001fc800078f08ff */
[----:B------:R-:W-:-:S05]  /*ae50*/  LOP3.LUT R3, R2, 0x1e, RZ, 0xc0, !PT ;  /* 0x0000001e02037812 */ /* 0x000fca00078ec0ff */
[----:B------:R-:W-:Y:S01]  /*ae60*/  IMAD.IADD R3, R0, 0x1, -R3 ;  /* 0x0000000100037824 */ /* 0x000fe200078e0a03 */
[----:B--2---:R-:W-:-:S13]  /*ae70*/  R2UR UR4, R6 ;  /* 0x00000000060472ca */ /* 0x004fda00000e0000 */
[----:B------:R-:W-:Y:S02]  /*ae80*/  ULOP3.LUT UP0, URZ, UR4, 0x9f, URZ, 0xc0, !UPT ;  /* 0x0000009f043f7892 */ /* 0x000fe4000f80c03f */
[----:B------:R-:W-:-:S04]  /*ae90*/  LEA R3, R3, UR4, 0xd ;  /* 0x0000000403037c11 */ /* 0x000fc8000f8e68ff */
[----:B------:R-:W-:Y:S02]  /*aea0*/  SHF.R.U32.HI R3, RZ, 0x4, R3 ;  /* 0x00000004ff037819 */ /* 0x000fe40000011603 */
[----:B------:R-:W-:Y:S02]  /*aeb0*/  PLOP3.LUT P0, PT, PT, PT, UP0, 0x80, 0x0 ;  /* 0x000000000000781c */ /* 0x000fe40003f0f008 */
[----:B------:R-:W-:-:S11]  /*aec0*/  LOP3.LUT R28, R3, 0x3fff, RZ, 0xc0, !PT ;  /* 0x00003fff031c7812 */ /* 0x000fd600078ec0ff */
        /* <DEDUP_REMOVED lines=16> */
[----:B-1--45:R-:W-:Y:S05]  /*afd0*/  CALL.ABS.NOINC R2 ;  /* 0x0000000002007343 */ /* 0x032fea0003c00000 */
.L_x_565:
[----:B------:R-:W-:Y:S02]  /*afe0*/  ULDC UR4, c[0x0][0x3f4] ;  /* 0x0000fd0000047ab9 */ /* 0x000fe40000000800 */
[----:B------:R-:W-:-:S13]  /*aff0*/  ISETP.LT.AND P0, PT, RZ, UR4, PT ;  /* 0x00000004ff007c0c */ /* 0x000fda000bf01270 */
[----:B------:R-:W-:Y:S05]  /*b000*/  @P0 BRA `(.L_x_566) ;  /* 0x0000000000400947 */ /* 0x000fea0003800000 */
[----:B------:R-:W2:Y:S02]  /*b010*/  LDL R2, [R1+0x70] ;  /* 0x0000700001027983 */ /* 0x000ea40000100800 */
[----:B--2---:R-:W-:-:S04]  /*b020*/  LEA.HI R0, R2, R2, RZ, 0x1 ;  /* 0x0000000202007211 */ /* 0x004fc800078f08ff */
[----:B------:R-:W-:-:S05]  /*b030*/  LOP3.LUT R0, R0, 0xfffffffe, RZ, 0xc0, !PT ;  /* 0xfffffffe00007812 */ /* 0x000fca00078ec0ff */
[----:B------:R-:W-:-:S05]  /*b040*/  IMAD.IADD R0, R2, 0x1, -R0 ;  /* 0x0000000102007824 */ /* 0x000fca00078e0a00 */
[----:B------:R-:W-:-:S04]  /*b050*/  SHF.L.U32 R3, R0, 0x1f, RZ ;  /* 0x0000001f00037819 */ /* 0x000fc800000006ff */
[----:B------:R0:W1:Y:S03]  /*b060*/  SYNCS.PHASECHK.TRANS64.TRYWAIT P0, [R22+URZ+0x38800], R3 ;  /* 0x03880003160075a7 */ /* 0x000066000800017f */
[----:B-1----:R-:W-:Y:S05]  /*b070*/  @!P0 NANOSLEEP.SYNCS 0x989680 ;  /* 0x009896800000895d */ /* 0x002fea0003900000 */
[----:B------:R-:W1:Y:S01]  /*b080*/  @!P0 SYNCS.PHASECHK.TRANS64 P0, [R22+URZ+0x38800], R3 ;  /* 0x03880003160085a7 */ /* 0x000e62000800007f */
[----:B------:R-:W-:Y:S04]  /*b090*/  BSSY B0, `(.L_x_567) ;  /* 0x0000006000007945 */ /* 0x000fe80003800000 */
[----:B-1----:R-:W-:Y:S05]  /*b0a0*/  @P0 BRA `(.L_x_568) ;  /* 0x0000000000100947 */ /* 0x002fea0003800000 */
.L_x_569:
[----:B-1----:R1:W2:Y:S02]  /*b0b0*/  SYNCS.PHASECHK.TRANS64.TRYWAIT P0, [R22+URZ+0x38800], R3 ;  /* 0x03880003160075a7 */ /* 0x0022a4000800017f */
[----:B--2---:R-:W-:Y:S05]  /*b0c0*/  @!P0 NANOSLEEP.SYNCS 0x989680 ;  /* 0x009896800000895d */ /* 0x004fea0003900000 */
[----:B------:R-:W2:Y:S02]  /*b0d0*/  @!P0 SYNCS.PHASECHK.TRANS64 P0, [R22+URZ+0x38800], R3 ;  /* 0x03880003160085a7 */ /* 0x000ea4000800007f */
[----:B--2---:R-:W-:Y:S05]  /*b0e0*/  @!P0 BRA `(.L_x_569) ;  /* 0xfffffffc00f08947 */ /* 0x004fea000383ffff */
.L_x_568:
[----:B------:R-:W-:Y:S05]  /*b0f0*/  BSYNC B0 ;  /* 0x0000000000007941 */ /* 0x000fea0003800000 */
.L_x_567:
[----:B------:R-:W-:Y:S05]  /*b100*/  BRA `(.L_x_570) ;  /* 0x0000006c00e87947 */ /* 0x000fea0003800000 */
.L_x_566:
[----:B------:R-:W2:Y:S01]  /*b110*/  LDL R30, [R1+0x6c] ;  /* 0x00006c00011e7983 */ /* 0x000ea20000100800 */
[----:B-----5:R-:W-:Y:S01]  /*b120*/  SHF.R.S32.HI R0, RZ, 0x1f, R136 ;  /* 0x0000001fff007819 */ /* 0x020fe20000011488 */
[----:B------:R-:W-:Y:S01]  /*b130*/  ULDC.64 UR4, c[0x0][0x3f8] ;  /* 0x0000fe0000047ab9 */ /* 0x000fe20000000a00 */
[----:B------:R-:W-:Y:S01]  /*b140*/  ULDC.64 UR6, c[0x0][0x408] ;  /* 0x0001020000067ab9 */ /* 0x000fe20000000a00 */
[----:B------:R-:W-:-:S04]  /*b150*/  IMAD.WIDE.U32 R4, R136, UR4, RZ ;  /* 0x0000000488047c25 */ /* 0x000fc8000f8e00ff */
[C---:B------:R-:W-:Y:S02]  /*b160*/  IMAD R3, R0.reuse, UR4, RZ ;  /* 0x0000000400037c24 */ /* 0x040fe4000f8e02ff */
[----:B------:R-:W-:Y:S02]  /*b170*/  IMAD R7, R0, UR6, RZ ;  /* 0x0000000600077c24 */ /* 0x000fe4000f8e02ff */
[C---:B------:R-:W-:Y:S01]  /*b180*/  IMAD R3, R136.reuse, UR5, R3 ;  /* 0x0000000588037c24 */ /* 0x040fe2000f8e0203 */
[----:B------:R-:W-:Y:S01]  /*b190*/  ULDC.64 UR4, c[0x0][0x3e8] ;  /* 0x0000fa0000047ab9 */ /* 0x000fe20000000a00 */
[----:B------:R-:W-:Y:S01]  /*b1a0*/  IMAD R7, R136, UR7, R7 ;  /* 0x0000000788077c24 */ /* 0x000fe2000f8e0207 */
[----:B------:R-:W-:Y:S01]  /*b1b0*/  LEA R2, P0, R4, UR4, 0x1 ;  /* 0x0000000404027c11 */ /* 0x000fe2000f8008ff */
[----:B------:R-:W-:Y:S01]  /*b1c0*/  IMAD.WIDE.U32 R26, R136, UR6, RZ ;  /* 0x00000006881a7c25 */ /* 0x000fe2000f8e00ff */
[----:B------:R-:W-:Y:S01]  /*b1d0*/  ULDC.64 UR6, c[0x0][0x400] ;  /* 0x0001000000067ab9 */ /* 0x000fe20000000a00 */
[----:B------:R-:W-:-:S02]  /*b1e0*/  IADD3 R5, R3, R5, RZ ;  /* 0x0000000503057210 */ /* 0x000fc40007ffe0ff */
[----:B------:R-:W-:Y:S01]  /*b1f0*/  IMAD.IADD R3, R7, 0x1, R27 ;  /* 0x0000000107037824 */ /* 0x000fe200078e021b */
[----:B------:R-:W-:Y:S02]  /*b200*/  LEA R25, P1, R26, UR6, 0x1 ;  /* 0x000000061a197c11 */ /* 0x000fe4000f8208ff */
[----:B------:R-:W-:Y:S02]  /*b210*/  LEA.HI.X R24, R4, UR5, R5, 0x1, P0 ;  /* 0x0000000504187c11 */ /* 0x000fe400080f0c05 */
[----:B------:R-:W-:Y:S02]  /*b220*/  LEA.HI.X R26, R26, UR7, R3, 0x1, P1 ;  /* 0x000000071a1a7c11 */ /* 0x000fe400088f0c03 */
[----:B--2---:R-:W-:-:S13]  /*b230*/  R2UR UR8, R30 ;  /* 0x000000001e0872ca */ /* 0x004fda00000e0000 */
[----:B------:R-:W-:-:S06]  /*b240*/  ULOP3.LUT UP0, URZ, UR8, 0x3ff, URZ, 0xc0, !UPT ;  /* 0x000003ff083f7892 */ /* 0x000fcc000f80c03f */
[----:B------:R-:W-:-:S13]  /*b250*/  PLOP3.LUT P2, PT, PT, PT, UP0, 0x80, 0x0 ;  /* 0x000000000000781c */ /* 0x000fda0003f4f008 */
        /* <DEDUP_REMOVED lines=16> */
[----:B-1--4-:R-:W-:Y:S05]  /*b360*/  CALL.ABS.NOINC R14 ;  /* 0x000000000e007343 */ /* 0x012fea0003c00000 */
.L_x_571:
[----:B------:R-:W-:Y:S01]  /*b370*/  ULDC.U8 UR4, c[0x0][0x410] ;  /* 0x0001040000047ab9 */ /* 0x000fe20000000000 */
[----:B------:R-:W-:Y:S01]  /*b380*/  R2UR UR5, R30 ;  /* 0x000000001e0572ca */ /* 0x000fe200000e0000 */
[----:B------:R-:W-:Y:S01]  /*b390*/  BSSY B0, `(.L_x_572) ;  /* 0x00006c9000007945 */ /* 0x000fe20003800000 */
[----:B------:R-:W-:Y:S01]  /*b3a0*/  ISETP.NE.AND P0, PT, RZ, UR4, PT ;  /* 0x00000004ff007c0c */ /* 0x000fe2000bf05270 */
[----:B----4-:R-:W-:Y:S01]  /*b3b0*/  VIADD R31, R219, 0x20 ;  /* 0x00000020db1f7836 */ /* 0x010fe20000000000 */
[----:B------:R-:W-:Y:S01]  /*b3c0*/  SHF.R.U32.HI R20, RZ, 0x3, R224 ;  /* 0x00000003ff147819 */ /* 0x000fe200000116e0 */
[----:B------:R-:W-:Y:S01]  /*b3d0*/  IMAD R8, R29, 0x80, R219 ;  /* 0x000000801d087824 */ /* 0x000fe200078e02db */
[----:B------:R-:W-:Y:S02]  /*b3e0*/  LOP3.LUT R3, R224, 0x38, R16, 0xf8, !PT ;  /* 0x00000038e0037812 */ /* 0x000fe400078ef810 */
[----:B------:R-:W-:Y:S02]  /*b3f0*/  IADD3 R21, R219, 0x60, RZ ;  /* 0x00000060db157810 */ /* 0x000fe40007ffe0ff */
[----:B------:R-:W-:-:S04]  /*b400*/  LOP3.LUT R3, R228, R3, R20, 0xf6, !PT ;  /* 0x00000003e4037212 */ /* 0x000fc800078ef614 */
[----:B------:R-:W-:Y:S01]  /*b410*/  LEA R30, R3, UR5, 0x1 ;  /* 0x00000005031e7c11 */ /* 0x000fe2000f8e08ff */
[----:B------:R-:W-:Y:S06]  /*b420*/  @!P0 BRA `(.L_x_573) ;  /* 0x0000003000a48947 */ /* 0x000fec0003800000 */
[----:B------:R-:W-:-:S03]  /*b430*/  UMOV UR4, 0xffffffff ;  /* 0xffffffff00047882 */ /* 0x000fc60000000000 */
[----:B------:R-:W-:Y:S05]  /*b440*/  BRA.DIV UR4, `(.L_x_574) ;  /* 0x000001d204307947 */ /* 0x000fea000b800000 */
[----:B------:R0:W1:Y:S04]  /*b450*/  SHFL.IDX PT, R3, R24, RZ, 0x181f ;  /* 0x00181fff18037589 */ /* 0x00006800000e0000 */
[----:B------:R-:W2:Y:S04]  /*b460*/  SHFL.IDX PT, R2, R2, RZ, 0x181f ;  /* 0x00181fff02027589 */ /* 0x000ea800000e0000 */
[----:B------:R0:W3:Y:S04]  /*b470*/  SHFL.IDX PT, R5, R26, RZ, 0x181f ;  /* 0x00181fff1a057589 */ /* 0x0000e800000e0000 */
[----:B------:R0:W4:Y:S02]  /*b480*/  SHFL.IDX PT, R14, R25, RZ, 0x181f ;  /* 0x00181fff190e7589 */ /* 0x00012400000e0000 */
.L_x_850:
[----:B------:R-:W-:Y:S01]  /*b490*/  ULDC UR4, c[0x0][0x448] ;  /* 0x0001120000047ab9 */ /* 0x000fe20000000800 */
[----:B------:R-:W-:Y:S01]  /*b4a0*/  BSSY B1, `(.L_x_575) ;  /* 0x000003b000017945 */ /* 0x000fe20003800000 */
[----:B------:R-:W-:Y:S01]  /*b4b0*/  IMAD R0, R140, UR4, RZ ;  /* 0x000000048c007c24 */ /* 0x000fe2000f8e02ff */
[----:B------:R-:W-:Y:S02]  /*b4c0*/  CS2R R6, SRZ ;  /* 0x0000000000067805 */ /* 0x000fe4000001ff00 */
[----:B------:R-:W-:Y:S02]  /*b4d0*/  CS2R R10, SRZ ;  /* 0x00000000000a7805 */ /* 0x000fe4000001ff00 */
[----:B------:R-:W-:Y:S02]  /*b4e0*/  CS2R R12, SRZ ;  /* 0x00000000000c7805 */ /* 0x000fe4000001ff00 */
[----:B0-----:R-:W-:Y:S02]  /*b4f0*/  CS2R R24, SRZ ;  /* 0x0000000000187805 */ /* 0x001fe4000001ff00 */
[----:B------:R-:W-:Y:S01]  /*b500*/  ISETP.GE.AND P0, PT, R8, R0, PT ;  /* 0x000000000800720c */ /* 0x000fe20003f06270 */
[----:B------:R-:W-:Y:S01]  /*b510*/  IMAD R0, R29, -0x80, R0 ;  /* 0xffffff801d007824 */ /* 0x000fe200078e0200 */
[----:B------:R-:W-:-:S02]  /*b520*/  CS2R R8, SRZ ;  /* 0x0000000000087805 */ /* 0x000fc4000001ff00 */
[----:B------:R-:W-:Y:S02]  /*b530*/  CS2R R26, SRZ ;  /* 0x00000000001a7805 */ /* 0x000fe4000001ff00 */
[----:B------:R-:W-:Y:S02]  /*b540*/  CS2R R32, SRZ ;  /* 0x0000000000207805 */ /* 0x000fe4000001ff00 */
[----:B------:R-:W-:-:S05]  /*b550*/  CS2R R34, SRZ ;  /* 0x0000000000227805 */ /* 0x000fca000001ff00 */
[----:B------:R-:W-:Y:S05]  /*b560*/  @P0 BRA `(.L_x_576) ;  /* 0x0000000000b80947 */ /* 0x000fea0003800000 */
[----:B------:R-:W-:Y:S01]  /*b570*/  ULDC UR4, c[0x0][0x3f4] ;  /* 0x0000fd0000047ab9 */ /* 0x000fe20000000800 */
[C---:B------:R-:W-:Y:S01]  /*b580*/  IMAD.SHL.U32 R41, R221.reuse, 0x2, RZ ;  /* 0x00000002dd297824 */ /* 0x040fe200078e00ff */
[----:B------:R-:W-:Y:S01]  /*b590*/  ISETP.GE.AND P1, PT, R220, UR4, PT ;  /* 0x00000004dc007c0c */ /* 0x000fe2000bf26270 */
[C---:B------:R-:W-:Y:S01]  /*b5a0*/  IMAD.SHL.U32 R49, R222.reuse, 0x2, RZ ;  /* 0x00000002de317824 */ /* 0x040fe200078e00ff */
[----:B------:R-:W-:Y:S02]  /*b5b0*/  ISETP.GE.AND P2, PT, R221, UR4, PT ;  /* 0x00000004dd007c0c */ /* 0x000fe4000bf46270 */
[----:B------:R-:W-:Y:S02]  /*b5c0*/  CS2R R12, SRZ ;  /* 0x00000000000c7805 */ /* 0x000fe4000001ff00 */
[----:B------:R-:W-:Y:S02]  /*b5d0*/  ISETP.GE.AND P0, PT, R222, UR4, PT ;  /* 0x00000004de007c0c */ /* 0x000fe4000bf06270 */
[----:B------:R-:W-:-:S02]  /*b5e0*/  CS2R R34, SRZ ;  /* 0x0000000000227805 */ /* 0x000fc4000001ff00 */
[----:B------:R-:W-:Y:S02]  /*b5f0*/  SHF.R.S32.HI R7, RZ, 0x1f, R220 ;  /* 0x0000001fff077819 */ /* 0x000fe400000114dc */
[----:B------:R-:W-:Y:S02]  /*b600*/  CS2R R10, SRZ ;  /* 0x00000000000a7805 */ /* 0x000fe4000001ff00 */
[----:B------:R-:W-:Y:S01]  /*b610*/  SHF.L.U32 R45, R220, 0x1, RZ ;  /* 0x00000001dc2d7819 */ /* 0x000fe200000006ff */
[----:B------:R-:W-:Y:S01]  /*b620*/  ULDC.64 UR6, c[0x0][0x208] ;  /* 0x0000820000067ab9 */ /* 0x000fe20000000a00 */
[----:B------:R-:W-:Y:S02]  /*b630*/  ISETP.GE.AND P3, PT, R214, UR4, PT ;  /* 0x00000004d6007c0c */ /* 0x000fe4000bf66270 */
[----:B------:R-:W-:Y:S02]  /*b640*/  SHF.R.S32.HI R4, RZ, 0x1f, R221 ;  /* 0x0000001fff047819 */ /* 0x000fe400000114dd */
[----:B------:R-:W-:-:S02]  /*b650*/  SHF.L.U64.HI R6, R220, 0x1, R7 ;  /* 0x00000001dc067819 */ /* 0x000fc40000010207 */
[C---:B--2---:R-:W-:Y:S02]  /*b660*/  @!P1 IADD3 R42, P5, R2.reuse, R45, RZ ;  /* 0x0000002d022a9210 */ /* 0x044fe40007fbe0ff */
[----:B------:R-:W-:Y:S02]  /*b670*/  SHF.L.U64.HI R4, R221, 0x1, R4 ;  /* 0x00000001dd047819 */ /* 0x000fe40000010204 */
[-C--:B------:R-:W-:Y:S01]  /*b680*/  @!P2 IADD3 R38, P4, R2, R41.reuse, RZ ;  /* 0x000000290226a210 */ /* 0x080fe20007f9e0ff */
[C---:B-1----:R-:W-:Y:S01]  /*b690*/  @!P1 IMAD.X R43, R3.reuse, 0x1, R6, P5 ;  /* 0x00000001032b9824 */ /* 0x042fe200028e0606 */
[----:B----4-:R-:W-:Y:S02]  /*b6a0*/  @!P2 IADD3 R40, P6, R14, R41, RZ ;  /* 0x000000290e28a210 */ /* 0x010fe40007fde0ff */
[----:B------:R-:W-:Y:S01]  /*b6b0*/  SHF.R.S32.HI R9, RZ, 0x1f, R222 ;  /* 0x0000001fff097819 */ /* 0x000fe200000114de */
[----:B------:R-:W-:Y:S01]  /*b6c0*/  @!P2 IMAD.X R39, R3, 0x1, R4, P4 ;  /* 0x000000010327a824 */ /* 0x000fe200020e0604 */
[----:B---3--:R-:W-:Y:S01]  /*b6d0*/  @!P2 IADD3.X R41, R5, R4, RZ, P6, !PT ;  /* 0x000000040529a210 */ /* 0x008fe200037fe4ff */
[----:B------:R-:W-:Y:S01]  /*b6e0*/  @!P3 IMAD.MOV.U32 R4, RZ, RZ, R14 ;  /* 0x000000ffff04b224 */ /* 0x000fe200078e000e */
[----:B------:R-:W-:-:S02]  /*b6f0*/  SHF.L.U64.HI R8, R222, 0x1, R9 ;  /* 0x00000001de087819 */ /* 0x000fc40000010209 */
[-C--:B------:R-:W-:Y:S02]  /*b700*/  @!P0 IADD3 R46, P6, R2, R49.reuse, RZ ;  /* 0x00000031022e8210 */ /* 0x080fe40007fde0ff */
[----:B------:R-:W-:Y:S02]  /*b710*/  CS2R R32, SRZ ;  /* 0x0000000000207805 */ /* 0x000fe4000001ff00 */
[C---:B------:R-:W-:Y:S02]  /*b720*/  @!P0 IADD3 R48, P5, R14.reuse, R49, RZ ;  /* 0x000000310e308210 */ /* 0x040fe40007fbe0ff */
[----:B------:R-:W-:Y:S02]  /*b730*/  CS2R R26, SRZ ;  /* 0x00000000001a7805 */ /* 0x000fe4000001ff00 */
[----:B------:R-:W-:Y:S01]  /*b740*/  @!P1 IADD3 R44, P4, R14, R45, RZ ;  /* 0x0000002d0e2c9210 */ /* 0x000fe20007f9e0ff */
[--C-:B------:R-:W-:Y:S01]  /*b750*/  @!P0 IMAD.X R47, R3, 0x1, R8.reuse, P6 ;  /* 0x00000001032f8824 */ /* 0x100fe200030e0608 */
[----:B------:R-:W-:Y:S01]  /*b760*/  CS2R R24, SRZ ;  /* 0x0000000000187805 */ /* 0x000fe2000001ff00 */
[C---:B------:R-:W-:Y:S01]  /*b770*/  @!P0 IMAD.X R49, R5.reuse, 0x1, R8, P5 ;  /* 0x0000000105318824 */ /* 0x040fe200028e0608 */
[----:B------:R-:W-:-:S02]  /*b780*/  @!P1 IADD3.X R45, R5, R6, RZ, P4, !PT ;  /* 0x00000006052d9210 */ /* 0x000fc400027fe4ff */
[----:B------:R-:W-:Y:S02]  /*b790*/  CS2R R8, SRZ ;  /* 0x0000000000087805 */ /* 0x000fe4000001ff00 */
[----:B------:R-:W-:Y:S01]  /*b7a0*/  CS2R R6, SRZ ;  /* 0x0000000000067805 */ /* 0x000fe2000001ff00 */
[C---:B------:R-:W-:Y:S01]  /*b7b0*/  @!P3 IMAD.WIDE R14, R214.reuse, 0x2, R2 ;  /* 0x00000002d60eb825 */ /* 0x040fe200078e0202 */
[----:B------:R0:W5:Y:S03]  /*b7c0*/  @!P2 LD.E.64 R10, desc[UR6][R38.64] ;  /* 0x00000006260aa980 */ /* 0x000166000c101b00 */
[----:B------:R-:W-:Y:S01]  /*b7d0*/  @!P3 IMAD.WIDE R36, R214, 0x2, R4 ;  /* 0x00000002d624b825 */ /* 0x000fe200078e0204 */
[----:B------:R0:W5:Y:S04]  /*b7e0*/  @!P3 LD.E.64 R12, desc[UR6][R14.64] ;  /* 0x000000060e0cb980 */ /* 0x000168000c101b00 */
[----:B------:R0:W5:Y:S04]  /*b7f0*/  @!P3 LD.E.64 R34, desc[UR6][R36.64] ;  /* 0x000000062422b980 */ /* 0x000168000c101b00 */
[----:B------:R0:W5:Y:S04]  /*b800*/  @!P2 LD.E.64 R32, desc[UR6][R40.64] ;  /* 0x000000062820a980 */ /* 0x000168000c101b00 */
[----:B------:R0:W5:Y:S04]  /*b810*/  @!P1 LD.E.64 R8, desc[UR6][R42.64] ;  /* 0x000000062a089980 */ /* 0x000168000c101b00 */
[----:B------:R0:W5:Y:S04]  /*b820*/  @!P1 LD.E.64 R26, desc[UR6][R44.64] ;  /* 0x000000062c1a9980 */ /* 0x000168000c101b00 */
[----:B------:R0:W5:Y:S04]  /*b830*/  @!P0 LD.E.64 R6, desc[UR6][R46.64] ;  /* 0x000000062e068980 */ /* 0x000168000c101b00 */
[----:B------:R0:W5:Y:S02]  /*b840*/  @!P0 LD.E.64 R24, desc[UR6][R48.64] ;  /* 0x0000000630188980 */ /* 0x000164000c101b00 */
.L_x_576:
[----:B------:R-:W-:Y:S05]  /*b850*/  BSYNC B1 ;  /* 0x0000000000017941 */ /* 0x000fea0003800000 */
.L_x_575:
[----:B---3--:R-:W2:Y:S01]  /*b860*/  LDL R5, [R1+0x70] ;  /* 0x0000700001057983 */ /* 0x008ea20000100800 */
[----:B0----5:R-:W-:Y:S01]  /*b870*/  MOV R15, R12 ;  /* 0x0000000c000f7202 */ /* 0x021fe20000000f00 */
[--C-:B------:R-:W-:Y:S01]  /*b880*/  IMAD.MOV.U32 R20, RZ, RZ, R13.reuse ;  /* 0x000000ffff147224 */ /* 0x100fe200078e000d */
[--C-:B------:R-:W-:Y:S01]  /*b890*/  SHF.R.U64 R37, R12, 0x10, R13.reuse ;  /* 0x000000100c257819 */ /* 0x100fe2000000120d */
[----:B----4-:R-:W-:Y:S01]  /*b8a0*/  IMAD.MOV.U32 R14, RZ, RZ, R10 ;  /* 0x000000ffff0e7224 */ /* 0x010fe200078e000a */
[----:B------:R-:W-:Y:S01]  /*b8b0*/  SHF.R.U32.HI R38, RZ, 0x10, R13 ;  /* 0x00000010ff267819 */ /* 0x000fe2000001160d */
[----:B------:R-:W-:Y:S01]  /*b8c0*/  IMAD.MOV.U32 R4, RZ, RZ, R7 ;  /* 0x000000ffff047224 */ /* 0x000fe200078e0007 */
[----:B------:R-:W-:Y:S01]  /*b8d0*/  MOV R12, R11 ;  /* 0x0000000b000c7202 */ /* 0x000fe20000000f00 */
[----:B------:R-:W-:Y:S01]  /*b8e0*/  IMAD.MOV.U32 R29, RZ, RZ, R34 ;  /* 0x000000ffff1d7224 */ /* 0x000fe200078e0022 */
[--C-:B------:R-:W-:Y:S01]  /*b8f0*/  SHF.R.U64 R39, R10, 0x10, R11.reuse ;  /* 0x000000100a277819 */ /* 0x100fe2000000120b */
[----:B------:R-:W-:Y:S01]  /*b900*/  IMAD.MOV.U32 R10, RZ, RZ, R8 ;  /* 0x000000ffff0a7224 */ /* 0x000fe200078e0008 */
[----:B------:R-:W-:Y:S01]  /*b910*/  SHF.R.U32.HI R40, RZ, 0x10, R11 ;  /* 0x00000010ff287819 */ /* 0x000fe2000001160b */
[--C-:B------:R-:W-:Y:S01]  /*b920*/  IMAD.MOV.U32 R11, RZ, RZ, R9.reuse ;  /* 0x000000ffff0b7224 */ /* 0x100fe200078e0009 */
[--C-:B------:R-:W-:Y:S01]  /*b930*/  SHF.R.U64 R41, R8, 0x10, R9.reuse ;  /* 0x0000001008297819 */ /* 0x100fe20000001209 */
[----:B------:R-:W-:Y:S01]  /*b940*/  IMAD.MOV.U32 R13, RZ, RZ, R32 ;  /* 0x000000ffff0d7224 */ /* 0x000fe200078e0020 */
[----:B------:R-:W-:Y:S01]  /*b950*/  SHF.R.U32.HI R42, RZ, 0x10, R9 ;  /* 0x00000010ff2a7819 */ /* 0x000fe20000011609 */
[----:B------:R-:W-:Y:S01]  /*b960*/  IMAD.MOV.U32 R9, RZ, RZ, R27 ;  /* 0x000000ffff097224 */ /* 0x000fe200078e001b */
[----:B-1----:R-:W-:Y:S01]  /*b970*/  MOV R3, R6 ;  /* 0x0000000600037202 */ /* 0x002fe20000000f00 */
[----:B------:R-:W-:Y:S01]  /*b980*/  BSSY B1, `(.L_x_577) ;  /* 0x0000027000017945 */ /* 0x000fe20003800000 */
[----:B------:R-:W-:Y:S01]  /*b990*/  SHF.R.U64 R43, R6, 0x10, R7 ;  /* 0x00000010062b7819 */ /* 0x000fe20000001207 */
[----:B------:R-:W-:Y:S01]  /*b9a0*/  IMAD.MOV.U32 R6, RZ, RZ, R25 ;  /* 0x000000ffff067224 */ /* 0x000fe200078e0019 */
[----:B------:R-:W-:Y:S01]  /*b9b0*/  SHF.R.U32.HI R44, RZ, 0x10, R7 ;  /* 0x00000010ff2c7819 */ /* 0x000fe20000011607 */
[----:B------:R-:W-:Y:S01]  /*b9c0*/  IMAD.MOV.U32 R7, RZ, RZ, R26 ;  /* 0x000000ffff077224 */ /* 0x000fe200078e001a */
[----:B------:R-:W-:-:S02]  /*b9d0*/  SHF.R.U64 R45, R34, 0x10, R35 ;  /* 0x00000010222d7819 */ /* 0x000fc40000001223 */
[----:B------:R-:W-:Y:S02]  /*b9e0*/  MOV R36, R35 ;  /* 0x0000002300247202 */ /* 0x000fe40000000f00 */
[----:B------:R-:W-:Y:S02]  /*b9f0*/  MOV R34, R33 ;  /* 0x0000002100227202 */ /* 0x000fe40000000f00 */
[----:B------:R-:W-:Y:S02]  /*ba00*/  SHF.R.U64 R32, R32, 0x10, R33 ;  /* 0x0000001020207819 */ /* 0x000fe40000001221 */
[----:B------:R-:W-:Y:S02]  /*ba10*/  SHF.R.U32.HI R35, RZ, 0x10, R35 ;  /* 0x00000010ff237819 */ /* 0x000fe40000011623 */
[----:B------:R-:W-:Y:S02]  /*ba20*/  SHF.R.U32.HI R33, RZ, 0x10, R33 ;  /* 0x00000010ff217819 */ /* 0x000fe40000011621 */
[----:B------:R-:W-:-:S02]  /*ba30*/  SHF.R.U64 R46, R26, 0x10, R27 ;  /* 0x000000101a2e7819 */ /* 0x000fc4000000121b */
[----:B------:R-:W-:Y:S02]  /*ba40*/  SHF.R.U32.HI R47, RZ, 0x10, R27 ;  /* 0x00000010ff2f7819 */ /* 0x000fe4000001161b */
[----:B------:R-:W-:Y:S02]  /*ba50*/  MOV R8, R24 ;  /* 0x0000001800087202 */ /* 0x000fe40000000f00 */
[----:B------:R-:W-:Y:S02]  /*ba60*/  VIMNMX R0, R0, 0x80, PT ;  /* 0x0000008000007848 */ /* 0x000fe40003fe0100 */
[--C-:B------:R-:W-:Y:S02]  /*ba70*/  SHF.R.U64 R48, R24, 0x10, R25.reuse ;  /* 0x0000001018307819 */ /* 0x100fe40000001219 */
[----:B------:R-:W-:Y:S02]  /*ba80*/  SHF.R.U32.HI R49, RZ, 0x10, R25 ;  /* 0x00000010ff317819 */ /* 0x000fe40000011619 */
[----:B------:R-:W-:-:S02]  /*ba90*/  PRMT R25, R15, 0x5410, R20 ;  /* 0x000054100f197816 */ /* 0x000fc40000000014 */
[----:B------:R-:W-:Y:S02]  /*baa0*/  PRMT R14, R14, 0x5410, R12 ;  /* 0x000054100e0e7816 */ /* 0x000fe4000000000c */
[----:B------:R-:W-:Y:S02]  /*bab0*/  PRMT R10, R10, 0x5410, R11 ;  /* 0x000054100a0a7816 */ /* 0x000fe4000000000b */
[----:B------:R-:W-:Y:S02]  /*bac0*/  PRMT R27, R29, 0x5410, R36 ;  /* 0x000054101d1b7816 */ /* 0x000fe40000000024 */
[----:B------:R-:W-:Y:S02]  /*bad0*/  PRMT R20, R13, 0x5410, R34 ;  /* 0x000054100d147816 */ /* 0x000fe40000000022 */
[----:B------:R-:W-:Y:S02]  /*bae0*/  PRMT R26, R37, 0x5410, R38 ;  /* 0x00005410251a7816 */ /* 0x000fe40000000026 */
[----:B------:R-:W-:-:S02]  /*baf0*/  PRMT R15, R39, 0x5410, R40 ;  /* 0x00005410270f7816 */ /* 0x000fc40000000028 */
[----:B------:R-:W-:Y:S02]  /*bb00*/  PRMT R11, R41, 0x5410, R42 ;  /* 0x00005410290b7816 */ /* 0x000fe4000000002a */
[----:B------:R-:W-:Y:S02]  /*bb10*/  PRMT R29, R45, 0x5410, R35 ;  /* 0x000054102d1d7816 */ /* 0x000fe40000000023 */
[----:B------:R-:W-:Y:S02]  /*bb20*/  PRMT R24, R32, 0x5410, R33 ;  /* 0x0000541020187816 */ /* 0x000fe40000000021 */
[----:B------:R-:W-:Y:S02]  /*bb30*/  ISETP.GE.AND P1, PT, R219, R0, PT ;  /* 0x00000000db00720c */ /* 0x000fe40003f26270 */
[----:B------:R-:W-:Y:S02]  /*bb40*/  PRMT R12, R7, 0x5410, R9 ;  /* 0x00005410070c7816 */ /* 0x000fe40000000009 */
[----:B------:R-:W-:-:S02]  /*bb50*/  PRMT R13, R46, 0x5410, R47 ;  /* 0x000054102e0d7816 */ /* 0x000fc4000000002f */
[----:B------:R-:W-:Y:S02]  /*bb60*/  PRMT R8, R8, 0x5410, R6 ;  /* 0x0000541008087816 */ /* 0x000fe40000000006 */
[----:B--2---:R-:W-:-:S04]  /*bb70*/  LEA.HI R2, R5, R5, RZ, 0x1 ;  /* 0x0000000505027211 */ /* 0x004fc800078f08ff */
[----:B------:R-:W-:-:S05]  /*bb80*/  LOP3.LUT R2, R2, 0xfffffffe, RZ, 0xc0, !PT ;  /* 0xfffffffe02027812 */ /* 0x000fca00078ec0ff */
[----:B------:R-:W-:-:S05]  /*bb90*/  IMAD.IADD R2, R5, 0x1, -R2 ;  /* 0x0000000105027824 */ /* 0x000fca00078e0a02 */
[----:B------:R-:W-:Y:S02]  /*bba0*/  SHF.L.U32 R5, R2, 0x1f, RZ ;  /* 0x0000001f02057819 */ /* 0x000fe400000006ff */
[----:B------:R-:W-:Y:S02]  /*bbb0*/  PRMT R2, R3, 0x5410, R4 ;  /* 0x0000541003027816 */ /* 0x000fe40000000004 */
[----:B------:R-:W0:Y:S01]  /*bbc0*/  SYNCS.PHASECHK.TRANS64.TRYWAIT P0, [R22+URZ+0x38800], R5 ;  /* 0x03880005160075a7 */ /* 0x000e22000800017f */
[----:B------:R-:W-:Y:S01]  /*bbd0*/  PRMT R3, R43, 0x5410, R44 ;  /* 0x000054102b037816 */ /* 0x000fe2000000002c */
[----:B0-----:R-:W-:Y:S06]  /*bbe0*/  @!P0 BRA `(.L_x_578) ;  /* 0x000001c800b88947 */ /* 0x001fec0003800000 */
.L_x_851:
[----:B------:R-:W-:Y:S05]  /*bbf0*/  BSYNC B1 ;  /* 0x0000000000017941 */ /* 0x000fea0003800000 */
.L_x_577:
[----:B------:R-:W-:Y:S01]  /*bc00*/  BSSY B1, `(.L_x_579) ;  /* 0x00000aa000017945 */ /* 0x000fe20003800000 */
[----:B------:R-:W-:-:S03]  /*bc10*/  PRMT R9, R48, 0x5410, R49 ;  /* 0x0000541030097816 */ /* 0x000fc60000000031 */
[----:B------:R-:W-:Y:S05]  /*bc20*/  @P1 BRA `(.L_x_580) ;  /* 0x00000008009c1947 */ /* 0x000fea0003800000 */
[----:B0-----:R-:W0:Y:S01]  /*bc30*/  LDC R5, c[0x0][0x3f4] ;  /* 0x0000fd00ff057b82 */ /* 0x001e220000000800 */
[----:B------:R-:W-:Y:S01]  /*bc40*/  BSSY B2, `(.L_x_581) ;  /* 0x000002c000027945 */ /* 0x000fe20003800000 */
[-C--:B0-----:R-:W-:Y:S02]  /*bc50*/  ISETP.GE.AND P0, PT, R214, R5.reuse, PT ;  /* 0x00000005d600720c */ /* 0x081fe40003f06270 */
[-C--:B------:R-:W-:Y:S02]  /*bc60*/  ISETP.GE.AND P1, PT, R221, R5.reuse, PT ;  /* 0x00000005dd00720c */ /* 0x080fe40003f26270 */
[-C--:B------:R-:W-:Y:S02]  /*bc70*/  ISETP.GE.AND P2, PT, R220, R5.reuse, PT ;  /* 0x00000005dc00720c */ /* 0x080fe40003f46270 */
[----:B------:R-:W-:-:S07]  /*bc80*/  ISETP.GE.AND P3, PT, R222, R5, PT ;  /* 0x00000005de00720c */ /* 0x000fce0003f66270 */
[----:B------:R-:W-:Y:S06]  /*bc90*/  @P0 BRA `(.L_x_582) ;  /* 0x0000000000980947 */ /* 0x000fec0003800000 */
[----:B------:R-:W0:Y:S01]  /*bca0*/  LDS.128 R4, [R30] ;  /* 0x000000001e047984 */ /* 0x000e220000000c00 */
[----:B------:R-:W-:Y:S02]  /*bcb0*/  HADD2.F32 R39, -RZ, R27.H0_H0 ;  /* 0x2000001bff277230 */ /* 0x000fe40000004100 */
[----:B------:R-:W-:Y:S02]  /*bcc0*/  HADD2.F32 R37, -RZ, R25.H0_H0 ;  /* 0x20000019ff257230 */ /* 0x000fe40000004100 */
[----:B------:R-:W-:Y:S02]  /*bcd0*/  HADD2.F32 R36, -RZ, R26.H0_H0 ;  /* 0x2000001aff247230 */ /* 0x000fe40000004100 */
[----:B------:R-:W-:Y:S02]  /*bce0*/  HADD2.F32 R38, -RZ, R29.H0_H0 ;  /* 0x2000001dff267230 */ /* 0x000fe40000004100 */
[--C-:B0-----:R-:W-:Y:S02]  /*bcf0*/  HADD2.F32 R32, -RZ, R4.reuse.H0_H0 ;  /* 0x20000004ff207230 */ /* 0x101fe40000004100 */
[----:B------:R-:W-:-:S02]  /*bd00*/  HADD2.F32 R4, -RZ, R4.H1_H1 ;  /* 0x30000004ff047230 */ /* 0x000fc40000004100 */
[--C-:B------:R-:W-:Y:S02]  /*bd10*/  HADD2.F32 R33, -RZ, R5.reuse.H0_H0 ;  /* 0x20000005ff217230 */ /* 0x100fe40000004100 */
[----:B------:R-:W-:Y:S02]  /*bd20*/  HADD2.F32 R5, -RZ, R5.H1_H1 ;  /* 0x30000005ff057230 */ /* 0x000fe40000004100 */
[C---:B------:R-:W-:Y:S01]  /*bd30*/  FMUL.FTZ R41, R4.reuse, R39 ;  /* 0x0000002704297220 */ /* 0x040fe20000410000 */
[-C--:B------:R-:W-:Y:S01]  /*bd40*/  FMUL.FTZ R4, R4, R37.reuse ;  /* 0x0000002504047220 */ /* 0x080fe20000410000 */
[--C-:B------:R-:W-:Y:S02]  /*bd50*/  HADD2.F32 R34, -RZ, R6.reuse.H0_H0 ;  /* 0x20000006ff227230 */ /* 0x100fe40000004100 */
[----:B------:R-:W-:Y:S02]  /*bd60*/  HADD2.F32 R35, -RZ, R7.H0_H0 ;  /* 0x20000007ff237230 */ /* 0x000fe40000004100 */
[C---:B------:R-:W-:Y:S01]  /*bd70*/  FMUL.FTZ R42, R5.reuse, R38 ;  /* 0x00000026052a7220 */ /* 0x040fe20000410000 */
[C---:B------:R-:W-:Y:S01]  /*bd80*/  FFMA.FTZ R41, R32.reuse, R37, -R41 ;  /* 0x0000002520297223 */ /* 0x040fe20000010829 */
[----:B------:R-:W-:Y:S01]  /*bd90*/  FFMA.FTZ R40, R32, R39, R4 ;  /* 0x0000002720287223 */ /* 0x000fe20000010004 */
[----:B------:R-:W-:Y:S01]  /*bda0*/  FMUL.FTZ R44, R5, R36 ;  /* 0x00000024052c7220 */ /* 0x000fe20000410000 */
[----:B------:R-:W-:-:S02]  /*bdb0*/  HADD2.F32 R6, -RZ, R6.H1_H1 ;  /* 0x30000006ff067230 */ /* 0x000fc40000004100 */
[C---:B------:R-:W-:Y:S01]  /*bdc0*/  FFMA.FTZ R42, R33.reuse, R36, -R42 ;  /* 0x00000024212a7223 */ /* 0x040fe2000001082a */
[----:B------:R-:W-:Y:S02]  /*bdd0*/  HADD2.F32 R7, -RZ, R7.H1_H1 ;  /* 0x30000007ff077230 */ /* 0x000fe40000004100 */
[----:B------:R-:W-:Y:S01]  /*bde0*/  FFMA.FTZ R33, R33, R38, R44 ;  /* 0x0000002621217223 */ /* 0x000fe2000001002c */
[----:B------:R-:W-:Y:S02]  /*bdf0*/  HADD2.F32 R37, -RZ, R27.H1_H1 ;  /* 0x3000001bff257230 */ /* 0x000fe40000004100 */
[----:B------:R-:W-:Y:S02]  /*be00*/  HADD2.F32 R5, -RZ, R25.H1_H1 ;  /* 0x30000019ff057230 */ /* 0x000fe40000004100 */
[----:B------:R-:W-:Y:S02]  /*be10*/  HADD2.F32 R32, -RZ, R29.H1_H1 ;  /* 0x3000001dff207230 */ /* 0x000fe40000004100 */
[----:B------:R-:W-:Y:S01]  /*be20*/  FMUL.FTZ R39, R6, R37 ;  /* 0x0000002506277220 */ /* 0x000fe20000410000 */
[----:B------:R-:W-:-:S02]  /*be30*/  HADD2.F32 R4, -RZ, R26.H1_H1 ;  /* 0x3000001aff047230 */ /* 0x000fc40000004100 */
[-C--:B------:R-:W-:Y:S01]  /*be40*/  FMUL.FTZ R36, R6, R5.reuse ;  /* 0x0000000506247220 */ /* 0x080fe20000410000 */
[C---:B------:R-:W-:Y:S01]  /*be50*/  FMUL.FTZ R38, R7.reuse, R32 ;  /* 0x0000002007267220 */ /* 0x040fe20000410000 */
[C---:B------:R-:W-:Y:S01]  /*be60*/  FFMA.FTZ R6, R34.reuse, R5, -R39 ;  /* 0x0000000522067223 */ /* 0x040fe20000010827 */
[-C--:B------:R-:W-:Y:S01]  /*be70*/  FMUL.FTZ R43, R7, R4.reuse ;  /* 0x00000004072b7220 */ /* 0x080fe20000410000 */
[----:B------:R-:W-:Y:S01]  /*be80*/  FFMA.FTZ R37, R34, R37, R36 ;  /* 0x0000002522257223 */ /* 0x000fe20000010024 */
[C---:B------:R-:W-:Y:S01]  /*be90*/  FFMA.FTZ R7, R35.reuse, R4, -R38 ;  /* 0x0000000423077223 */ /* 0x040fe20000010826 */
[----:B------:R-:W-:Y:S01]  /*bea0*/  F2FP.F16.F32.PACK_AB R4, R40, R41 ;  /* 0x000000292804723e */ /* 0x000fe200000000ff */
[----:B------:R-:W-:Y:S01]  /*beb0*/  FFMA.FTZ R32, R35, R32, R43 ;  /* 0x0000002023207223 */ /* 0x000fe2000001002b */
[----:B------:R-:W-:Y:S02]  /*bec0*/  F2FP.F16.F32.PACK_AB R5, R33, R42 ;  /* 0x0000002a2105723e */ /* 0x000fe400000000ff */
[----:B------:R-:W-:-:S02]  /*bed0*/  F2FP.F16.F32.PACK_AB R6, R37, R6 ;  /* 0x000000062506723e */ /* 0x000fc400000000ff */
[----:B------:R-:W-:-:S05]  /*bee0*/  F2FP.F16.F32.PACK_AB R7, R32, R7 ;  /* 0x000000072007723e */ /* 0x000fca00000000ff */
[----:B------:R0:W-:Y:S02]  /*bef0*/  STS.128 [R30], R4 ;  /* 0x000000041e007388 */ /* 0x0001e40000000c00 */
.L_x_582:
[----:B------:R-:W-:Y:S05]  /*bf00*/  BSYNC B2 ;  /* 0x0000000000027941 */ /* 0x000fea0003800000 */
.L_x_581:
[----:B------:R-:W-:Y:S04]  /*bf10*/  BSSY B2, `(.L_x_583) ;  /* 0x0000028000027945 */ /* 0x000fe80003800000 */
[----:B------:R-:W-:Y:S05]  /*bf20*/  @P1 BRA `(.L_x_584) ;  /* 0x0000000000981947 */ /* 0x000fea0003800000 */
[----:B0-----:R-:W0:Y:S01]  /*bf30*/  LDS.128 R4, [R30+0x4000] ;  /* 0x004000001e047984 */ /* 0x001e220000000c00 */
        /* <DEDUP_REMOVED lines=36> */
[----:B------:R1:W-:Y:S02]  /*c180*/  STS.128 [R30+0x4000], R4 ;  /* 0x004000041e007388 */ /* 0x0003e40000000c00 */
.L_x_584:
[----:B------:R-:W-:Y:S05]  /*c190*/  BSYNC B2 ;  /* 0x0000000000027941 */ /* 0x000fea0003800000 */
.L_x_583:
[----:B------:R-:W-:Y:S04]  /*c1a0*/  BSSY B2, `(.L_x_585) ;  /* 0x0000028000027945 */ /* 0x000fe80003800000 */
[----:B------:R-:W-:Y:S05]  /*c1b0*/  @P2 BRA `(.L_x_586) ;  /* 0x0000000000982947 */ /* 0x000fea0003800000 */
[----:B01----:R-:W0:Y:S01]  /*c1c0*/  LDS.128 R4, [R30+0x8000] ;  /* 0x008000001e047984 */ /* 0x003e220000000c00 */
        /* <DEDUP_REMOVED lines=37> */
.L_x_586:
[----:B------:R-:W-:Y:S05]  /*c420*/  BSYNC B2 ;  /* 0x0000000000027941 */ /* 0x000fea0003800000 */
.L_x_585:
[----:B------:R-:W-:Y:S05]  /*c430*/  @P3 BRA `(.L_x_580) ;  /* 0x0000000000983947 */ /* 0x000fea0003800000 */
[----:B012---:R-:W0:Y:S01]  /*c440*/  LDS.128 R4, [R30+0xc000] ;  /* 0x00c000001e047984 */ /* 0x007e220000000c00 */
        /* <DEDUP_REMOVED lines=37> */
.L_x_580:
[----:B------:R-:W-:Y:S05]  /*c6a0*/  BSYNC B1 ;  /* 0x0000000000017941 */ /* 0x000fea0003800000 */
.L_x_579:
[----:B------:R-:W-:Y:S01]  /*c6b0*/  ISETP.GE.AND P0, PT, R31, R0, PT ;  /* 0x000000001f00720c */ /* 0x000fe20003f06270 */
[----:B------:R-:W-:-:S12]  /*c6c0*/  BSSY B1, `(.L_x_587) ;  /* 0x00000a9000017945 */ /* 0x000fd80003800000 */
[----:B------:R-:W-:Y:S05]  /*c6d0*/  @P0 BRA `(.L_x_588) ;  /* 0x00000008009c0947 */ /* 0x000fea0003800000 */
[----:B0123--:R-:W0:Y:S01]  /*c6e0*/  LDC R5, c[0x0][0x3f4] ;  /* 0x0000fd00ff057b82 */ /* 0x00fe220000000800 */
[----:B------:R-:W-:Y:S01]  /*c6f0*/  BSSY B2, `(.L_x_589) ;  /* 0x000002c000027945 */ /* 0x000fe20003800000 */
[-C--:B0-----:R-:W-:Y:S02]  /*c700*/  ISETP.GE.AND P0, PT, R214, R5.reuse, PT ;  /* 0x00000005d600720c */ /* 0x081fe40003f06270 */
[-C--:B------:R-:W-:Y:S02]  /*c710*/  ISETP.GE.AND P1, PT, R221, R5.reuse, PT ;  /* 0x00000005dd00720c */ /* 0x080fe40003f26270 */
[-C--:B------:R-:W-:Y:S02]  /*c720*/  ISETP.GE.AND P2, PT, R220, R5.reuse, PT ;  /* 0x00000005dc00720c */ /* 0x080fe40003f46270 */
[----:B------:R-:W-:-:S07]  /*c730*/  ISETP.GE.AND P3, PT, R222, R5, PT ;  /* 0x00000005de00720c */ /* 0x000fce0003f66270 */
[----:B------:R-:W-:Y:S06]  /*c740*/  @P0 BRA `(.L_x_590) ;  /* 0x0000000000980947 */ /* 0x000fec0003800000 */
[----:B------:R-:W0:Y:S01]  /*c750*/  LDS.128 R4, [R30+0x1000] ;  /* 0x001000001e047984 */ /* 0x000e220000000c00 */
[----:B------:R-:W-:Y:S02]  /*c760*/  HADD2.F32 R39, -RZ, R27.H0_H0 ;  /* 0x2000001bff277230 */ /* 0x000fe40000004100 */
[----:B------:R-:W-:Y:S02]  /*c770*/  HADD2.F32 R37, -RZ, R25.H0_H0 ;  /* 0x20000019ff257230 */ /* 0x000fe40000004100 */
[----:B------:R-:W-:Y:S02]  /*c780*/  HADD2.F32 R42, -RZ, R29.H0_H0 ;  /* 0x2000001dff2a7230 */ /* 0x000fe40000004100 */
[----:B------:R-:W-:Y:S02]  /*c790*/  HADD2.F32 R40, -RZ, R26.H0_H0 ;  /* 0x2000001aff287230 */ /* 0x000fe40000004100 */
[----:B------:R-:W-:Y:S02]  /*c7a0*/  HADD2.F32 R41, -RZ, R27.H1_H1 ;  /* 0x3000001bff297230 */ /* 0x000fe40000004100 */
[----:B------:R-:W-:-:S02]  /*c7b0*/  HADD2.F32 R44, -RZ, R29.H1_H1 ;  /* 0x3000001dff2c7230 */ /* 0x000fc40000004100 */
[--C-:B0-----:R-:W-:Y:S02]  /*c7c0*/  HADD2.F32 R31, -RZ, R4.reuse.H0_H0 ;  /* 0x20000004ff1f7230 */ /* 0x101fe40000004100 */
[----:B------:R-:W-:Y:S02]  /*c7d0*/  HADD2.F32 R4, -RZ, R4.H1_H1 ;  /* 0x30000004ff047230 */ /* 0x000fe40000004100 */
[--C-:B------:R-:W-:Y:S02]  /*c7e0*/  HADD2.F32 R32, -RZ, R5.reuse.H0_H0 ;  /* 0x20000005ff207230 */ /* 0x100fe40000004100 */
[----:B------:R-:W-:Y:S02]  /*c7f0*/  HADD2.F32 R5, -RZ, R5.H1_H1 ;  /* 0x30000005ff057230 */ /* 0x000fe40000004100 */
[-C--:B------:R-:W-:Y:S01]  /*c800*/  FMUL.FTZ R36, R39, R4.reuse ;  /* 0x0000000427247220 */ /* 0x080fe20000410000 */
[----:B------:R-:W-:Y:S01]  /*c810*/  FMUL.FTZ R38, R37, R4 ;  /* 0x0000000425267220 */ /* 0x000fe20000410000 */
[----:B------:R-:W-:-:S02]  /*c820*/  HADD2.F32 R33, -RZ, R6.H0_H0 ;  /* 0x20000006ff217230 */ /* 0x000fc40000004100 */
[----:B------:R-:W-:Y:S01]  /*c830*/  FMUL.FTZ R35, R42, R5 ;  /* 0x000000052a237220 */ /* 0x000fe20000410000 */
[----:B------:R-:W-:Y:S01]  /*c840*/  FFMA.FTZ R4, R37, R31, -R36 ;  /* 0x0000001f25047223 */ /* 0x000fe20000010824 */
[--C-:B------:R-:W-:Y:S02]  /*c850*/  HADD2.F32 R34, -RZ, R7.reuse.H0_H0 ;  /* 0x20000007ff227230 */ /* 0x100fe40000004100 */
[C---:B------:R-:W-:Y:S01]  /*c860*/  FMUL.FTZ R37, R40.reuse, R5 ;  /* 0x0000000528257220 */ /* 0x040fe20000410000 */
[----:B------:R-:W-:Y:S02]  /*c870*/  HADD2.F32 R6, -RZ, R6.H1_H1 ;  /* 0x30000006ff067230 */ /* 0x000fe40000004100 */
[----:B------:R-:W-:Y:S01]  /*c880*/  FFMA.FTZ R31, R39, R31, R38 ;  /* 0x0000001f271f7223 */ /* 0x000fe20000010026 */
[----:B------:R-:W-:Y:S02]  /*c890*/  HADD2.F32 R7, -RZ, R7.H1_H1 ;  /* 0x30000007ff077230 */ /* 0x000fe40000004100 */
[----:B------:R-:W-:Y:S01]  /*c8a0*/  FFMA.FTZ R5, R40, R32, -R35 ;  /* 0x0000002028057223 */ /* 0x000fe20000010823 */
[----:B------:R-:W-:-:S02]  /*c8b0*/  HADD2.F32 R39, -RZ, R25.H1_H1 ;  /* 0x30000019ff277230 */ /* 0x000fc40000004100 */
[----:B------:R-:W-:Y:S01]  /*c8c0*/  FFMA.FTZ R32, R42, R32, R37 ;  /* 0x000000202a207223 */ /* 0x000fe20000010025 */
[----:B------:R-:W-:Y:S02]  /*c8d0*/  HADD2.F32 R40, -RZ, R26.H1_H1 ;  /* 0x3000001aff287230 */ /* 0x000fe40000004100 */
[-C--:B------:R-:W-:Y:S01]  /*c8e0*/  FMUL.FTZ R36, R41, R6.reuse ;  /* 0x0000000629247220 */ /* 0x080fe20000410000 */
[-C--:B------:R-:W-:Y:S01]  /*c8f0*/  FMUL.FTZ R35, R44, R7.reuse ;  /* 0x000000072c237220 */ /* 0x080fe20000410000 */
[----:B------:R-:W-:Y:S01]  /*c900*/  FMUL.FTZ R38, R39, R6 ;  /* 0x0000000627267220 */ /* 0x000fe20000410000 */
[----:B------:R-:W-:Y:S01]  /*c910*/  F2FP.F16.F32.PACK_AB R4, R31, R4 ;  /* 0x000000041f04723e */ /* 0x000fe200000000ff */
[C---:B------:R-:W-:Y:S01]  /*c920*/  FMUL.FTZ R37, R40.reuse, R7 ;  /* 0x0000000728257220 */ /* 0x040fe20000410000 */
[-C--:B------:R-:W-:Y:S01]  /*c930*/  FFMA.FTZ R6, R39, R33.reuse, -R36 ;  /* 0x0000002127067223 */ /* 0x080fe20000010824 */
[-C--:B------:R-:W-:Y:S01]  /*c940*/  FFMA.FTZ R7, R40, R34.reuse, -R35 ;  /* 0x0000002228077223 */ /* 0x080fe20000010823 */
[----:B------:R-:W-:Y:S01]  /*c950*/  FFMA.FTZ R33, R41, R33, R38 ;  /* 0x0000002129217223 */ /* 0x000fe20000010026 */
[----:B------:R-:W-:Y:S01]  /*c960*/  FFMA.FTZ R34, R44, R34, R37 ;  /* 0x000000222c227223 */ /* 0x000fe20000010025 */
[----:B------:R-:W-:-:S03]  /*c970*/  F2FP.F16.F32.PACK_AB R5, R32, R5 ;  /* 0x000000052005723e */ /* 0x000fc600000000ff */
[----:B------:R-:W-:Y:S02]  /*c980*/  F2FP.F16.F32.PACK_AB R6, R33, R6 ;  /* 0x000000062106723e */ /* 0x000fe400000000ff */
[----:B------:R-:W-:-:S05]  /*c990*/  F2FP.F16.F32.PACK_AB R7, R34, R7 ;  /* 0x000000072207723e */ /* 0x000fca00000000ff */
[----:B------:R0:W-:Y:S02]  /*c9a0*/  STS.128 [R30+0x1000], R4 ;  /* 0x001000041e007388 */ /* 0x0001e40000000c00 */
.L_x_590:
[----:B------:R-:W-:Y:S05]  /*c9b0*/  BSYNC B2 ;  /* 0x0000000000027941 */ /* 0x000fea0003800000 */
.L_x_589:
[----:B------:R-:W-:Y:S04]  /*c9c0*/  BSSY B2, `(.L_x_591) ;  /* 0x0000028000027945 */ /* 0x000fe80003800000 */
[----:B------:R-:W-:Y:S05]  /*c9d0*/  @P1 BRA `(.L_x_592) ;  /* 0x0000000000981947 */ /* 0x000fea0003800000 */
[----:B0-----:R-:W0:Y:S01]  /*c9e0*/  LDS.128 R4, [R30+0x5000] ;  /* 0x005000001e047984 */ /* 0x001e220000000c00 */
        /* <DEDUP_REMOVED lines=37> */
.L_x_592:
[----:B------:R-:W-:Y:S05]  /*cc40*/  BSYNC B2 ;  /* 0x0000000000027941 */ /* 0x000fea0003800000 */
.L_x_591:
[----:B------:R-:W-:Y:S04]  /*cc50*/  BSSY B2, `(.L_x_593) ;  /* 0x0000028000027945 */ /* 0x000fe80003800000 */
[----:B------:R-:W-:Y:S05]  /*cc60*/  @P2 BRA `(.L_x_594) ;  /* 0x0000000000982947 */ /* 0x000fea0003800000 */
[----:B01----:R-:W0:Y:S01]  /*cc70*/  LDS.128 R4, [R30+0x9000] ;  /* 0x009000001e047984 */ /* 0x003e220000000c00 */
        /* <DEDUP_REMOVED lines=37> */
.L_x_594:
[----:B------:R-:W-:Y:S05]  /*ced0*/  BSYNC B2 ;  /* 0x0000000000027941 */ /* 0x000fea0003800000 */
.L_x_593:
[----:B------:R-:W-:Y:S05]  /*cee0*/  @P3 BRA `(.L_x_588) ;  /* 0x0000000000983947 */ /* 0x000fea0003800000 */
[----:B012---:R-:W0:Y:S01]  /*cef0*/  LDS.128 R4, [R30+0xd000] ;  /* 0x00d000001e047984 */ /* 0x007e220000000c00 */
        /* <DEDUP_REMOVED lines=37> */
.L_x_588:
[----:B------:R-:W-:Y:S05]  /*d150*/  BSYNC B1 ;  /* 0x0000000000017941 */ /* 0x000fea0003800000 */
.L_x_587:
[----:B01234-:R-:W-:Y:S01]  /*d160*/  VIADD R4, R219, 0x40 ;  /* 0x00000040db047836 */ /* 0x01ffe20000000000 */
[----:B------:R-:W-:Y:S04]  /*d170*/  BSSY B1, `(.L_x_595) ;  /* 0x00000aa000017945 */ /* 0x000fe80003800000 */
[----:B------:R-:W-:-:S13]  /*d180*/  ISETP.GE.AND P0, PT, R4, R0, PT ;  /* 0x000000000400720c */ /* 0x000fda0003f06270 */
[----:B------:R-:W-:Y:S05]  /*d190*/  @P0 BRA `(.L_x_596) ;  /* 0x00000008009c0947 */ /* 0x000fea0003800000 */
[----:B------:R-:W0:Y:S01]  /*d1a0*/  LDC R5, c[0x0][0x3f4] ;  /* 0x0000fd00ff057b82 */ /* 0x000e220000000800 */
        /* <DEDUP_REMOVED lines=44> */
.L_x_598:
[----:B------:R-:W-:Y:S05]  /*d470*/  BSYNC B2 ;  /* 0x0000000000027941 */ /* 0x000fea0003800000 */
.L_x_597:
        /* <DEDUP_REMOVED lines=40> */
.L_x_600:
[----:B------:R-:W-:Y:S05]  /*d700*/  BSYNC B2 ;  /* 0x0000000000027941 */ /* 0x000fea0003800000 */
.L_x_599:
        /* <DEDUP_REMOVED lines=40> */
.L_x_602:
[----:B------:R-:W-:Y:S05]  /*d990*/  BSYNC B2 ;  /* 0x0000000000027941 */ /* 0x000fea0003800000 */
.L_x_601:
        /* <DEDUP_REMOVED lines=39> */
.L_x_596:
[----:B------:R-:W-:Y:S05]  /*dc10*/  BSYNC B1 ;  /* 0x0000000000017941 */ /* 0x000fea0003800000 */
.L_x_595:
[----:B------:R-:W-:-:S13]  /*dc20*/  ISETP.GE.AND P0, PT, R21, R0, PT ;  /* 0x000000001500720c */ /* 0x000fda0003f06270 */
        /* <DEDUP_REMOVED lines=17> */
[-C--:B------:R-:W-:Y:S01]  /*dd40*/  FMUL.FTZ R33, R38, R4.reuse ;  /* 0x0000000426217220 */ /* 0x080fe20000410000 */
[C---:B------:R-:W-:Y:S01]  /*dd50*/  FMUL.FTZ R35, R36.reuse, R4 ;  /* 0x0000000424237220 */ /* 0x040fe20000410000 */
[--C-:B------:R-:W-:Y:S02]  /*dd60*/  HADD2.F32 R31, -RZ, R6.reuse.H0_H0 ;  /* 0x20000006ff1f7230 */ /* 0x100fe40000004100 */
[----:B------:R-:W-:Y:S02]  /*dd70*/  HADD2.F32 R32, -RZ, R7.H0_H0 ;  /* 0x20000007ff207230 */ /* 0x000fe40000004100 */
[-C--:B------:R-:W-:Y:S01]  /*dd80*/  FFMA.FTZ R4, R36, R0.reuse, -R33 ;  /* 0x0000000024047223 */ /* 0x080fe20000010821 */
[----:B------:R-:W-:Y:S01]  /*dd90*/  FFMA.FTZ R35, R38, R0, R35 ;  /* 0x0000000026237223 */ /* 0x000fe20000010023 */
[----:B------:R-:W-:-:S02]  /*dda0*/  HADD2.F32 R6, -RZ, R6.H1_H1 ;  /* 0x30000006ff067230 */ /* 0x000fc40000004100 */
[-C--:B------:R-:W-:Y:S01]  /*ddb0*/  FMUL.FTZ R34, R39, R5.reuse ;  /* 0x0000000527227220 */ /* 0x080fe20000410000 */
[----:B------:R-:W-:Y:S02]  /*ddc0*/  HADD2.F32 R7, -RZ, R7.H1_H1 ;  /* 0x30000007ff077230 */ /* 0x000fe40000004100 */
[C---:B------:R-:W-:Y:S01]  /*ddd0*/  FMUL.FTZ R0, R37.reuse, R5 ;  /* 0x0000000525007220 */ /* 0x040fe20000410000 */
[----:B------:R-:W-:Y:S02]  /*dde0*/  HADD2.F32 R33, -RZ, R27.H1_H1 ;  /* 0x3000001bff217230 */ /* 0x000fe40000004100 */
[-C--:B------:R-:W-:Y:S01]  /*ddf0*/  FFMA.FTZ R5, R37, R21.reuse, -R34 ;  /* 0x0000001525057223 */ /* 0x080fe20000010822 */
[----:B------:R-:W-:Y:S02]  /*de00*/  HADD2.F32 R38, -RZ, R29.H1_H1 ;  /* 0x3000001dff267230 */ /* 0x000fe40000004100 */
[----:B------:R-:W-:Y:S01]  /*de10*/  FFMA.FTZ R0, R39, R21, R0 ;  /* 0x0000001527007223 */ /* 0x000fe20000010000 */
[----:B------:R-:W-:Y:S01]  /*de20*/  HADD2.F32 R27, -RZ, R25.H1_H1 ;  /* 0x30000019ff1b7230 */ /* 0x000fe20000004100 */
[----:B------:R-:W-:Y:S01]  /*de30*/  F2FP.F16.F32.PACK_AB R4, R35, R4 ;  /* 0x000000042304723e */ /* 0x000fe200000000ff */
[----:B------:R-:W-:-:S02]  /*de40*/  HADD2.F32 R36, -RZ, R26.H1_H1 ;  /* 0x3000001aff247230 */ /* 0x000fc40000004100 */
[-C--:B------:R-:W-:Y:S01]  /*de50*/  FMUL.FTZ R26, R33, R6.reuse ;  /* 0x00000006211a7220 */ /* 0x080fe20000410000 */
[----:B------:R-:W-:Y:S01]  /*de60*/  FMUL.FTZ R21, R38, R7 ;  /* 0x0000000726157220 */ /* 0x000fe20000410000 */
[C---:B------:R-:W-:Y:S01]  /*de70*/  FMUL.FTZ R34, R27.reuse, R6 ;  /* 0x000000061b227220 */ /* 0x040fe20000410000 */
[----:B------:R-:W-:Y:S01]  /*de80*/  F2FP.F16.F32.PACK_AB R5, R0, R5 ;  /* 0x000000050005723e */ /* 0x000fe200000000ff */
[C---:B------:R-:W-:Y:S01]  /*de90*/  FMUL.FTZ R25, R36.reuse, R7 ;  /* 0x0000000724197220 */ /* 0x040fe20000410000 */
[-C--:B------:R-:W-:Y:S01]  /*dea0*/  FFMA.FTZ R6, R27, R31.reuse, -R26 ;  /* 0x0000001f1b067223 */ /* 0x080fe2000001081a */
[-C--:B------:R-:W-:Y:S01]  /*deb0*/  FFMA.FTZ R7, R36, R32.reuse, -R21 ;  /* 0x0000002024077223 */ /* 0x080fe20000010815 */
[----:B------:R-:W-:Y:S01]  /*dec0*/  FFMA.FTZ R31, R33, R31, R34 ;  /* 0x0000001f211f7223 */ /* 0x000fe20000010022 */
[----:B------:R-:W-:-:S04]  /*ded0*/  FFMA.FTZ R32, R38, R32, R25 ;  /* 0x0000002026207223 */ /* 0x000fc80000010019 */
[----:B------:R-:W-:Y:S02]  /*dee0*/  F2FP.F16.F32.PACK_AB R6, R31, R6 ;  /* 0x000000061f06723e */ /* 0x000fe400000000ff */
[----:B------:R-:W-:-:S05]  /*def0*/  F2FP.F16.F32.PACK_AB R7, R32, R7 ;  /* 0x000000072007723e */ /* 0x000fca00000000ff */
[----:B------:R0:W-:Y:S02]  /*df00*/  STS.128 [R30+0x3000], R4 ;  /* 0x003000041e007388 */ /* 0x0001e40000000c00 */
.L_x_605:
[----:B------:R-:W-:Y:S05]  /*df10*/  BSYNC B1 ;  /* 0x0000000000017941 */ /* 0x000fea0003800000 */
.L_x_604:
        /* <DEDUP_REMOVED lines=13> */
[----:B------:R-:W-:Y:S02]  /*dff0*/  HADD2.F32 R25, -RZ, R6.H0_H0 ;  /* 0x20000006ff197230 */ /* 0x000fe40000004100 */
[-C--:B------:R-:W-:Y:S01]  /*e000*/  FMUL.FTZ R32, R33, R5.reuse ;  /* 0x0000000521207220 */ /* 0x080fe20000410000 */
[-C--:B------:R-:W-:Y:S01]  /*e010*/  FFMA.FTZ R4, R34, R0.reuse, -R27 ;  /* 0x0000000022047223 */ /* 0x080fe2000001081b */
[----:B------:R-:W-:Y:S01]  /*e020*/  FFMA.FTZ R29, R36, R0, R29 ;  /* 0x00000000241d7223 */ /* 0x000fe2000001001d */
[----:B------:R-:W-:Y:S01]  /*e030*/  FMUL.FTZ R0, R31, R5 ;  /* 0x000000051f007220 */ /* 0x000fe20000410000 */
[----:B------:R-:W-:-:S02]  /*e040*/  HADD2.F32 R26, -RZ, R7.H0_H0 ;  /* 0x20000007ff1a7230 */ /* 0x000fc40000004100 */
[-C--:B------:R-:W-:Y:S01]  /*e050*/  FFMA.FTZ R5, R31, R21.reuse, -R32 ;  /* 0x000000151f057223 */ /* 0x080fe20000010820 */
[----:B------:R-:W-:Y:S02]  /*e060*/  HADD2.F32 R6, -RZ, R6.H1_H1 ;  /* 0x30000006ff067230 */ /* 0x000fe40000004100 */
[----:B------:R-:W-:Y:S01]  /*e070*/  FFMA.FTZ R0, R33, R21, R0 ;  /* 0x0000001521007223 */ /* 0x000fe20000010000 */
[----:B------:R-:W-:Y:S01]  /*e080*/  HADD2.F32 R7, -RZ, R7.H1_H1 ;  /* 0x30000007ff077230 */ /* 0x000fe20000004100 */
[----:B------:R-:W-:Y:S01]  /*e090*/  F2FP.F16.F32.PACK_AB R4, R29, R4 ;  /* 0x000000041d04723e */ /* 0x000fe200000000ff */
[----:B------:R-:W-:Y:S02]  /*e0a0*/  HADD2.F32 R31, -RZ, R20.H1_H1 ;  /* 0x30000014ff1f7230 */ /* 0x000fe40000004100 */
[----:B------:R-:W-:Y:S01]  /*e0b0*/  HADD2.F32 R32, -RZ, R24.H1_H1 ;  /* 0x30000018ff207230 */ /* 0x000fe20000004100 */
[----:B------:R-:W-:Y:S01]  /*e0c0*/  F2FP.F16.F32.PACK_AB R5, R0, R5 ;  /* 0x000000050005723e */ /* 0x000fe200000000ff */
[----:B------:R-:W-:-:S02]  /*e0d0*/  HADD2.F32 R27, -RZ, R14.H1_H1 ;  /* 0x3000000eff1b7230 */ /* 0x000fc40000004100 */
[-C--:B------:R-:W-:Y:S01]  /*e0e0*/  FMUL.FTZ R14, R31, R6.reuse ;  /* 0x000000061f0e7220 */ /* 0x080fe20000410000 */
[----:B------:R-:W-:Y:S02]  /*e0f0*/  HADD2.F32 R24, -RZ, R15.H1_H1 ;  /* 0x3000000fff187230 */ /* 0x000fe40000004100 */
[----:B------:R-:W-:Y:S01]  /*e100*/  FMUL.FTZ R15, R32, R7 ;  /* 0x00000007200f7220 */ /* 0x000fe20000410000 */
[C---:B------:R-:W-:Y:S01]  /*e110*/  FMUL.FTZ R20, R27.reuse, R6 ;  /* 0x000000061b147220 */ /* 0x040fe20000410000 */
[----:B------:R-:W-:Y:S01]  /*e120*/  FFMA.FTZ R6, R27, R25, -R14 ;  /* 0x000000191b067223 */ /* 0x000fe2000001080e */
[C---:B------:R-:W-:Y:S01]  /*e130*/  FMUL.FTZ R21, R24.reuse, R7 ;  /* 0x0000000718157220 */ /* 0x040fe20000410000 */
[-C--:B------:R-:W-:Y:S01]  /*e140*/  FFMA.FTZ R7, R24, R26.reuse, -R15 ;  /* 0x0000001a18077223 */ /* 0x080fe2000001080f */
[----:B------:R-:W-:Y:S02]  /*e150*/  FFMA.FTZ R25, R31, R25, R20 ;  /* 0x000000191f197223 */ /* 0x000fe40000010014 */
[----:B------:R-:W-:-:S03]  /*e160*/  FFMA.FTZ R26, R32, R26, R21 ;  /* 0x0000001a201a7223 */ /* 0x000fc60000010015 */
[----:B------:R-:W-:Y:S02]  /*e170*/  F2FP.F16.F32.PACK_AB R6, R25, R6 ;  /* 0x000000061906723e */ /* 0x000fe400000000ff */
[----:B------:R-:W-:-:S05]  /*e180*/  F2FP.F16.F32.PACK_AB R7, R26, R7 ;  /* 0x000000071a07723e */ /* 0x000fca00000000ff */
[----:B------:R1:W-:Y:S02]  /*e190*/  STS.128 [R30+0x7000], R4 ;  /* 0x007000041e007388 */ /* 0x0003e40000000c00 */
.L_x_607:
[----:B------:R-:W-:Y:S05]  /*e1a0*/  BSYNC B1 ;  /* 0x0000000000017941 */ /* 0x000fea0003800000 */
.L_x_606:
        /* <DEDUP_REMOVED lines=16> */
[-C--:B------:R-:W-:Y:S01]  /*e2b0*/  FMUL.FTZ R27, R34, R5.reuse ;  /* 0x00000005221b7220 */ /* 0x080fe20000410000 */
[----:B------:R-:W-:Y:S01]  /*e2c0*/  FFMA.FTZ R4, R24, R0, -R21 ;  /* 0x0000000018047223 */ /* 0x000fe20000010815 */
[C---:B------:R-:W-:Y:S01]  /*e2d0*/  FMUL.FTZ R21, R26.reuse, R5 ;  /* 0x000000051a157220 */ /* 0x040fe20000410000 */
[--C-:B------:R-:W-:Y:S02]  /*e2e0*/  HADD2.F32 R20, -RZ, R7.reuse.H0_H0 ;  /* 0x20000007ff147230 */ /* 0x100fe40000004100 */
[----:B------:R-:W-:Y:S01]  /*e2f0*/  FFMA.FTZ R5, R26, R14, -R27 ;  /* 0x0000000e1a057223 */ /* 0x000fe2000001081b */
[----:B------:R-:W-:Y:S02]  /*e300*/  HADD2.F32 R6, -RZ, R6.H1_H1 ;  /* 0x30000006ff067230 */ /* 0x000fe40000004100 */
[----:B------:R-:W-:Y:S01]  /*e310*/  FFMA.FTZ R25, R32, R0, R25 ;  /* 0x0000000020197223 */ /* 0x000fe20000010019 */
[----:B------:R-:W-:Y:S02]  /*e320*/  HADD2.F32 R7, -RZ, R7.H1_H1 ;  /* 0x30000007ff077230 */ /* 0x000fe40000004100 */
[----:B------:R-:W-:Y:S01]  /*e330*/  FFMA.FTZ R14, R34, R14, R21 ;  /* 0x0000000e220e7223 */ /* 0x000fe20000010015 */
[----:B------:R-:W-:-:S02]  /*e340*/  HADD2.F32 R27, -RZ, R10.H1_H1 ;  /* 0x3000000aff1b7230 */ /* 0x000fc40000004100 */
[----:B------:R-:W-:Y:S01]  /*e350*/  FMUL.FTZ R0, R29, R6 ;  /* 0x000000061d007220 */ /* 0x000fe20000410000 */
[----:B------:R-:W-:Y:S02]  /*e360*/  HADD2.F32 R10, -RZ, R11.H1_H1 ;  /* 0x3000000bff0a7230 */ /* 0x000fe40000004100 */
[----:B------:R-:W-:Y:S01]  /*e370*/  FMUL.FTZ R11, R12, R7 ;  /* 0x000000070c0b7220 */ /* 0x000fe20000410000 */
[----:B------:R-:W-:Y:S01]  /*e380*/  F2FP.F16.F32.PACK_AB R4, R25, R4 ;  /* 0x000000041904723e */ /* 0x000fe200000000ff */
[C---:B------:R-:W-:Y:S01]  /*e390*/  FMUL.FTZ R6, R27.reuse, R6 ;  /* 0x000000061b067220 */ /* 0x040fe20000410000 */
[----:B------:R-:W-:Y:S01]  /*e3a0*/  FFMA.FTZ R0, R27, R15, -R0 ;  /* 0x0000000f1b007223 */ /* 0x000fe20000010800 */
[C---:B------:R-:W-:Y:S01]  /*e3b0*/  FMUL.FTZ R13, R10.reuse, R7 ;  /* 0x000000070a0d7220 */ /* 0x040fe20000410000 */
[-C--:B------:R-:W-:Y:S01]  /*e3c0*/  FFMA.FTZ R7, R10, R20.reuse, -R11 ;  /* 0x000000140a077223 */ /* 0x080fe2000001080b */
[----:B------:R-:W-:Y:S01]  /*e3d0*/  FFMA.FTZ R15, R29, R15, R6 ;  /* 0x0000000f1d0f7223 */ /* 0x000fe20000010006 */
[----:B------:R-:W-:Y:S01]  /*e3e0*/  F2FP.F16.F32.PACK_AB R5, R14, R5 ;  /* 0x000000050e05723e */ /* 0x000fe200000000ff */
[----:B------:R-:W-:-:S03]  /*e3f0*/  FFMA.FTZ R20, R12, R20, R13 ;  /* 0x000000140c147223 */ /* 0x000fc6000001000d */
[----:B------:R-:W-:Y:S02]  /*e400*/  F2FP.F16.F32.PACK_AB R6, R15, R0 ;  /* 0x000000000f06723e */ /* 0x000fe400000000ff */
[----:B------:R-:W-:-:S05]  /*e410*/  F2FP.F16.F32.PACK_AB R7, R20, R7 ;  /* 0x000000071407723e */ /* 0x000fca00000000ff */
[----:B------:R2:W-:Y:S02]  /*e420*/  STS.128 [R30+0xb000], R4 ;  /* 0x00b000041e007388 */ /* 0x0005e40000000c00 */
.L_x_609:
[----:B------:R-:W-:Y:S05]  /*e430*/  BSYNC B1 ;  /* 0x0000000000017941 */ /* 0x000fea0003800000 */
.L_x_608:
        /* <DEDUP_REMOVED lines=38> */
[----:B------:R4:W-:Y:S01]  /*e6a0*/  STS.128 [R30+0xf000], R4 ;  /* 0x00f000041e007388 */ /* 0x0009e20000000c00 */
[----:B------:R-:W-:Y:S05]  /*e6b0*/  BRA `(.L_x_603) ;  /* 0x0000003800587947 */ /* 0x000fea0003800000 */
.L_x_573:
[----:B------:R-:W-:-:S03]  /*e6c0*/  UMOV UR4, 0xffffffff ;  /* 0xffffffff00047882 */ /* 0x000fc60000000000 */
[----:B------:R-:W-:Y:S05]  /*e6d0*/  BRA.DIV UR4, `(.L_x_610) ;  /* 0x000001a204107947 */ /* 0x000fea000b800000 */
[----:B------:R0:W1:Y:S04]  /*e6e0*/  SHFL.IDX PT, R0, R24, RZ, 0x181f ;  /* 0x00181fff18007589 */ /* 0x00006800000e0000 */
[----:B------:R-:W2:Y:S04]  /*e6f0*/  SHFL.IDX PT, R2, R2, RZ, 0x181f ;  /* 0x00181fff02027589 */ /* 0x000ea800000e0000 */
[----:B------:R0:W3:Y:S04]  /*e700*/  SHFL.IDX PT, R3, R26, RZ, 0x181f ;  /* 0x00181fff1a037589 */ /* 0x0000e800000e0000 */
[----:B------:R0:W4:Y:S02]  /*e710*/  SHFL.IDX PT, R20, R25, RZ, 0x181f ;  /* 0x00181fff19147589 */ /* 0x00012400000e0000 */
.L_x_857:
[----:B------:R-:W-:Y:S01]  /*e720*/  ULDC UR4, c[0x0][0x448] ;  /* 0x0001120000047ab9 */ /* 0x000fe20000000800 */
[----:B------:R-:W-:Y:S01]  /*e730*/  BSSY B1, `(.L_x_611) ;  /* 0x0000029000017945 */ /* 0x000fe20003800000 */
[----:B------:R-:W-:Y:S01]  /*e740*/  IMAD R39, R140, UR4, RZ ;  /* 0x000000048c277c24 */ /* 0x000fe2000f8e02ff */
[----:B------:R-:W-:Y:S02]  /*e750*/  CS2R R4, SRZ ;  /* 0x0000000000047805 */ /* 0x000fe4000001ff00 */
[----:B------:R-:W-:Y:S02]  /*e760*/  CS2R R6, SRZ ;  /* 0x0000000000067805 */ /* 0x000fe4000001ff00 */
[----:B------:R-:W-:Y:S02]  /*e770*/  CS2R R10, SRZ ;  /* 0x00000000000a7805 */ /* 0x000fe4000001ff00 */
[----:B------:R-:W-:Y:S02]  /*e780*/  CS2R R12, SRZ ;  /* 0x00000000000c7805 */ /* 0x000fe4000001ff00 */
[----:B------:R-:W-:Y:S01]  /*e790*/  ISETP.GE.AND P0, PT, R8, R39, PT ;  /* 0x000000270800720c */ /* 0x000fe20003f06270 */
[----:B------:R-:W-:Y:S01]  /*e7a0*/  IMAD R39, R29, -0x80, R39 ;  /* 0xffffff801d277824 */ /* 0x000fe200078e0227 */
[----:B------:R-:W-:-:S02]  /*e7b0*/  CS2R R8, SRZ ;  /* 0x0000000000087805 */ /* 0x000fc4000001ff00 */
[----:B------:R-:W-:Y:S02]  /*e7c0*/  CS2R R14, SRZ ;  /* 0x00000000000e7805 */ /* 0x000fe4000001ff00 */
[----:B0-----:R-:W-:Y:S02]  /*e7d0*/  CS2R R24, SRZ ;  /* 0x0000000000187805 */ /* 0x001fe4000001ff00 */
[----:B------:R-:W-:-:S05]  /*e7e0*/  CS2R R26, SRZ ;  /* 0x00000000001a7805 */ /* 0x000fca000001ff00 */
[----:B------:R-:W-:Y:S05]  /*e7f0*/  @P0 BRA `(.L_x_612) ;  /* 0x0000000000700947 */ /* 0x000fea0003800000 */
[----:B------:R-:W-:Y:S01]  /*e800*/  ULDC UR4, c[0x0][0x3f4] ;  /* 0x0000fd0000047ab9 */ /* 0x000fe20000000800 */
[----:B------:R-:W-:Y:S02]  /*e810*/  CS2R R12, SRZ ;  /* 0x00000000000c7805 */ /* 0x000fe4000001ff00 */
[----:B------:R-:W-:Y:S02]  /*e820*/  ISETP.GE.AND P5, PT, R213, UR4, PT ;  /* 0x00000004d5007c0c */ /* 0x000fe4000bfa6270 */
[----:B------:R-:W-:Y:S02]  /*e830*/  CS2R R14, SRZ ;  /* 0x00000000000e7805 */ /* 0x000fe4000001ff00 */
[----:B------:R-:W-:Y:S01]  /*e840*/  ISETP.GE.AND P4, PT, R16, UR4, PT ;  /* 0x0000000410007c0c */ /* 0x000fe2000bf86270 */
[----:B------:R-:W-:-:S08]  /*e850*/  ULDC.64 UR6, c[0x0][0x208] ;  /* 0x0000820000067ab9 */ /* 0x000fd00000000a00 */
[C---:B------:R-:W-:Y:S01]  /*e860*/  @!P5 IMAD.SHL.U32 R5, R23.reuse, 0x2, RZ ;  /* 0x000000021705d824 */ /* 0x040fe200078e00ff */
[----:B------:R-:W-:-:S03]  /*e870*/  @!P5 SHF.L.U64.HI R4, R23, 0x1, R216 ;  /* 0x000000011704d819 */ /* 0x000fc600000102d8 */
[----:B------:R-:W-:Y:S02]  /*e880*/  @!P4 SHF.L.U32 R35, R16, 0x1, RZ ;  /* 0x000000011023c819 */ /* 0x000fe400000006ff */
[C---:B--2---:R-:W-:Y:S02]  /*e890*/  @!P5 IADD3 R36, P2, R2.reuse, R5, RZ ;  /* 0x000000050224d210 */ /* 0x044fe40007f5e0ff */
[-C--:B------:R-:W-:Y:S02]  /*e8a0*/  @!P4 IADD3 R32, P0, R2, R35.reuse, RZ ;  /* 0x000000230220c210 */ /* 0x080fe40007f1e0ff */
[----:B------:R-:W-:Y:S01]  /*e8b0*/  @!P4 SHF.L.U64.HI R6, R16, 0x1, R17 ;  /* 0x000000011006c819 */ /* 0x000fe20000010211 */
[----:B-1----:R-:W-:Y:S01]  /*e8c0*/  @!P5 IMAD.X R37, R0, 0x1, R4, P2 ;  /* 0x000000010025d824 */ /* 0x002fe200010e0604 */
[C---:B----4-:R-:W-:Y:S02]  /*e8d0*/  @!P4 IADD3 R34, P1, R20.reuse, R35, RZ ;  /* 0x000000231422c210 */ /* 0x050fe40007f3e0ff */
[----:B------:R-:W-:Y:S01]  /*e8e0*/  @!P5 IADD3 R2, P3, R20, R5, RZ ;  /* 0x000000051402d210 */ /* 0x000fe20007f7e0ff */
[----:B------:R-:W-:Y:S01]  /*e8f0*/  @!P4 IMAD.X R33, R0, 0x1, R6, P0 ;  /* 0x000000010021c824 */ /* 0x000fe200000e0606 */
[----:B---3--:R-:W-:-:S02]  /*e900*/  @!P4 IADD3.X R35, R3, R6, RZ, P1, !PT ;  /* 0x000000060323c210 */ /* 0x008fc40000ffe4ff */
[----:B------:R-:W-:Y:S02]  /*e910*/  CS2R R6, SRZ ;  /* 0x0000000000067805 */ /* 0x000fe4000001ff00 */
[----:B------:R-:W-:Y:S01]  /*e920*/  CS2R R24, SRZ ;  /* 0x0000000000187805 */ /* 0x000fe2000001ff00 */
[----:B------:R-:W-:Y:S01]  /*e930*/  @!P5 IMAD.X R3, R3, 0x1, R4, P3 ;  /* 0x000000010303d824 */ /* 0x000fe200018e0604 */
[----:B------:R-:W-:Y:S02]  /*e940*/  CS2R R4, SRZ ;  /* 0x0000000000047805 */ /* 0x000fe4000001ff00 */
[----:B------:R-:W-:Y:S02]  /*e950*/  CS2R R26, SRZ ;  /* 0x00000000001a7805 */ /* 0x000fe4000001ff00 */
[----:B------:R-:W-:Y:S02]  /*e960*/  CS2R R8, SRZ ;  /* 0x0000000000087805 */ /* 0x000fe4000001ff00 */
[----:B------:R-:W-:Y:S01]  /*e970*/  CS2R R10, SRZ ;  /* 0x00000000000a7805 */ /* 0x000fe2000001ff00 */
[----:B------:R0:W5:Y:S04]  /*e980*/  @!P4 LD.E.128 R12, desc[UR6][R32.64] ;  /* 0x00000006200cc980 */ /* 0x000168000c101d00 */
[----:B------:R0:W5:Y:S04]  /*e990*/  @!P4 LD.E.128 R4, desc[UR6][R34.64] ;  /* 0x000000062204c980 */ /* 0x000168000c101d00 */
[----:B------:R0:W5:Y:S04]  /*e9a0*/  @!P5 LD.E.128 R24, desc[UR6][R36.64] ;  /* 0x000000062418d980 */ /* 0x000168000c101d00 */
[----:B------:R0:W5:Y:S02]  /*e9b0*/  @!P5 LD.E.128 R8, desc[UR6][R2.64] ;  /* 0x000000060208d980 */ /* 0x000164000c101d00 */
.L_x_612:
[----:B------:R-:W-:Y:S05]  /*e9c0*/  BSYNC B1 ;  /* 0x0000000000017941 */ /* 0x000fea0003800000 */
.L_x_611:
[----:B------:R-:W1:Y:S01]  /*e9d0*/  LDL R46, [R1+0x70] ;  /* 0x00007000012e7983 */ /* 0x000e620000100800 */
[----:B0-2--5:R-:W-:Y:S01]  /*e9e0*/  MOV R2, R5 ;  /* 0x0000000500027202 */ /* 0x025fe20000000f00 */
[----:B------:R-:W-:Y:S01]  /*e9f0*/  IMAD.MOV.U32 R33, RZ, RZ, R14 ;  /* 0x000000ffff217224 */ /* 0x000fe200078e000e */
[----:B------:R-:W-:Y:S01]  /*ea00*/  SHF.R.U64 R43, R4, 0x10, R5 ;  /* 0x00000010042b7819 */ /* 0x000fe20000001205 */
[----:B----4-:R-:W-:Y:S01]  /*ea10*/  IMAD.MOV.U32 R20, RZ, RZ, R13 ;  /* 0x000000ffff147224 */ /* 0x010fe200078e000d */
[----:B------:R-:W-:Y:S01]  /*ea20*/  SHF.R.U32.HI R44, RZ, 0x10, R5 ;  /* 0x00000010ff2c7819 */ /* 0x000fe20000011605 */
[----:B------:R-:W-:Y:S01]  /*ea30*/  IMAD.MOV.U32 R35, RZ, RZ, R4 ;  /* 0x000000ffff237224 */ /* 0x000fe200078e0004 */
[----:B------:R-:W-:Y:S01]  /*ea40*/  MOV R29, R12 ;  /* 0x0000000c001d7202 */ /* 0x000fe20000000f00 */
[----:B------:R-:W-:Y:S01]  /*ea50*/  IMAD.MOV.U32 R37, RZ, RZ, R6 ;  /* 0x000000ffff257224 */ /* 0x000fe200078e0006 */
[----:B------:R-:W-:Y:S01]  /*ea60*/  SHF.R.U64 R32, R12, 0x10, R13 ;  /* 0x000000100c207819 */ /* 0x000fe2000000120d */
[----:B---3--:R-:W-:Y:S01]  /*ea70*/  IMAD.MOV.U32 R3, RZ, RZ, R7 ;  /* 0x000000ffff037224 */ /* 0x008fe200078e0007 */
[----:B------:R-:W-:Y:S01]  /*ea80*/  MOV R12, R15 ;  /* 0x0000000f000c7202 */ /* 0x000fe20000000f00 */
[----:B------:R-:W-:Y:S01]  /*ea90*/  IMAD.MOV.U32 R4, RZ, RZ, R9 ;  /* 0x000000ffff047224 */ /* 0x000fe200078e0009 */
[----:B------:R-:W-:Y:S01]  /*eaa0*/  SHF.R.U32.HI R34, RZ, 0x10, R13 ;  /* 0x00000010ff227819 */ /* 0x000fe2000001160d */
[----:B------:R-:W-:Y:S01]  /*eab0*/  IMAD.MOV.U32 R13, RZ, RZ, R24 ;  /* 0x000000ffff0d7224 */ /* 0x000fe200078e0018 */
[----:B------:R-:W-:Y:S01]  /*eac0*/  SHF.R.U64 R36, R14, 0x10, R15 ;  /* 0x000000100e247819 */ /* 0x000fe2000000120f */
[----:B------:R-:W-:Y:S01]  /*ead0*/  IMAD.MOV.U32 R14, RZ, RZ, R25 ;  /* 0x000000ffff0e7224 */ /* 0x000fe200078e0019 */
[----:B------:R-:W-:Y:S01]  /*eae0*/  SHF.R.U32.HI R38, RZ, 0x10, R15 ;  /* 0x00000010ff267819 */ /* 0x000fe2000001160f */
[----:B------:R-:W-:Y:S01]  /*eaf0*/  BSSY B1, `(.L_x_613) ;  /* 0x000002a000017945 */ /* 0x000fe20003800000 */
[--C-:B------:R-:W-:Y:S01]  /*eb00*/  SHF.R.U64 R40, R24, 0x10, R25.reuse ;  /* 0x0000001018287819 */ /* 0x100fe20000001219 */
[----:B------:R-:W-:Y:S01]  /*eb10*/  IMAD.MOV.U32 R24, RZ, RZ, R8 ;  /* 0x000000ffff187224 */ /* 0x000fe200078e0008 */
[----:B------:R-:W-:Y:S01]  /*eb20*/  SHF.R.U32.HI R41, RZ, 0x10, R25 ;  /* 0x00000010ff297819 */ /* 0x000fe20000011619 */
[----:B------:R-:W-:Y:S01]  /*eb30*/  IMAD.MOV.U32 R25, RZ, RZ, R27 ;  /* 0x000000ffff197224 */ /* 0x000fe200078e001b */
[----:B------:R-:W-:-:S02]  /*eb40*/  MOV R15, R26 ;  /* 0x0000001a000f7202 */ /* 0x000fc40000000f00 */
[----:B------:R-:W-:Y:S02]  /*eb50*/  SHF.R.U64 R42, R26, 0x10, R27 ;  /* 0x000000101a2a7819 */ /* 0x000fe4000000121b */
[----:B------:R-:W-:Y:S01]  /*eb60*/  SHF.R.U64 R45, R6, 0x10, R7 ;  /* 0x00000010062d7819 */ /* 0x000fe20000001207 */
[----:B------:R-:W-:Y:S01]  /*eb70*/  IMAD.MOV.U32 R6, RZ, RZ, R11 ;  /* 0x000000ffff067224 */ /* 0x000fe200078e000b */
[----:B------:R-:W-:Y:S02]  /*eb80*/  SHF.R.U32.HI R27, RZ, 0x10, R27 ;  /* 0x00000010ff1b7819 */ /* 0x000fe4000001161b */
[----:B------:R-:W-:Y:S02]  /*eb90*/  SHF.R.U64 R8, R8, 0x10, R9 ;  /* 0x0000001008087819 */ /* 0x000fe40000001209 */
[----:B------:R-:W-:Y:S02]  /*eba0*/  MOV R26, R10 ;  /* 0x0000000a001a7202 */ /* 0x000fe40000000f00 */
[----:B------:R-:W-:-:S02]  /*ebb0*/  PRMT R33, R33, 0x5410, R12 ;  /* 0x0000541021217816 */ /* 0x000fc4000000000c */
[----:B------:R-:W-:Y:S02]  /*ebc0*/  SHF.R.U32.HI R7, RZ, 0x10, R7 ;  /* 0x00000010ff077819 */ /* 0x000fe40000011607 */
[----:B------:R-:W-:Y:S02]  /*ebd0*/  SHF.R.U32.HI R9, RZ, 0x10, R9 ;  /* 0x00000010ff097819 */ /* 0x000fe40000011609 */
[----:B------:R-:W-:Y:S02]  /*ebe0*/  SHF.R.U64 R10, R10, 0x10, R11 ;  /* 0x000000100a0a7819 */ /* 0x000fe4000000120b */
[----:B------:R-:W-:Y:S02]  /*ebf0*/  VIMNMX R12, R39, 0x80, PT ;  /* 0x00000080270c7848 */ /* 0x000fe40003fe0100 */
[----:B------:R-:W-:Y:S02]  /*ec00*/  PRMT R29, R29, 0x5410, R20 ;  /* 0x000054101d1d7816 */ /* 0x000fe40000000014 */
[----:B------:R-:W-:-:S02]  /*ec10*/  PRMT R32, R32, 0x5410, R34 ;  /* 0x0000541020207816 */ /* 0x000fc40000000022 */
[----:B------:R-:W-:Y:S02]  /*ec20*/  PRMT R34, R36, 0x5410, R38 ;  /* 0x0000541024227816 */ /* 0x000fe40000000026 */
[----:B------:R-:W-:Y:S02]  /*ec30*/  PRMT R13, R13, 0x5410, R14 ;  /* 0x000054100d0d7816 */ /* 0x000fe4000000000e */
[----:B------:R-:W-:Y:S02]  /*ec40*/  PRMT R15, R15, 0x5410, R25 ;  /* 0x000054100f0f7816 */ /* 0x000fe40000000019 */
[----:B------:R-:W-:Y:S02]  /*ec50*/  PRMT R20, R42, 0x5410, R27 ;  /* 0x000054102a147816 */ /* 0x000fe4000000001b */
[----:B------:R-:W-:Y:S02]  /*ec60*/  PRMT R37, R37, 0x5410, R3 ;  /* 0x0000541025257816 */ /* 0x000fe40000000003 */
[----:B------:R-:W-:-:S02]  /*ec70*/  SHF.R.U32.HI R11, RZ, 0x10, R11 ;  /* 0x00000010ff0b7819 */ /* 0x000fc4000001160b */
[----:B------:R-:W-:Y:S02]  /*ec80*/  PRMT R14, R40, 0x5410, R41 ;  /* 0x00005410280e7816 */ /* 0x000fe40000000029 */
[----:B------:R-:W-:Y:S02]  /*ec90*/  PRMT R35, R35, 0x5410, R2 ;  /* 0x0000541023237816 */ /* 0x000fe40000000002 */
[----:B------:R-:W-:Y:S02]  /*eca0*/  PRMT R36, R43, 0x5410, R44 ;  /* 0x000054102b247816 */ /* 0x000fe4000000002c */
[----:B------:R-:W-:Y:S02]  /*ecb0*/  PRMT R38, R45, 0x5410, R7 ;  /* 0x000054102d267816 */ /* 0x000fe40000000007 */
[----:B------:R-:W-:Y:S02]  /*ecc0*/  PRMT R24, R24, 0x5410, R4 ;  /* 0x0000541018187816 */ /* 0x000fe40000000004 */
[----:B------:R-:W-:-:S02]  /*ecd0*/  PRMT R25, R8, 0x5410, R9 ;  /* 0x0000541008197816 */ /* 0x000fc40000000009 */
[----:B------:R-:W-:Y:S02]  /*ece0*/  ISETP.GE.AND P1, PT, R219, R12, PT ;  /* 0x0000000cdb00720c */ /* 0x000fe40003f26270 */
[----:B------:R-:W-:Y:S02]  /*ecf0*/  PRMT R26, R26, 0x5410, R6 ;  /* 0x000054101a1a7816 */ /* 0x000fe40000000006 */
[----:B------:R-:W-:Y:S02]  /*ed00*/  PRMT R27, R10, 0x7610, R27 ;  /* 0x000076100a1b7816 */ /* 0x000fe4000000001b */
[----:B-1----:R-:W-:-:S04]  /*ed10*/  LEA.HI R0, R46, R46, RZ, 0x1 ;  /* 0x0000002e2e007211 */ /* 0x002fc800078f08ff */
[----:B------:R-:W-:-:S04]  /*ed20*/  LOP3.LUT R0, R0, 0xfffffffe, RZ, 0xc0, !PT ;  /* 0xfffffffe00007812 */ /* 0x000fc800078ec0ff */
[----:B------:R-:W-:-:S04]  /*ed30*/  IADD3 R0, R46, -R0, RZ ;  /* 0x800000002e007210 */ /* 0x000fc80007ffe0ff */
[----:B------:R-:W-:Y:S02]  /*ed40*/  SHF.L.U32 R5, R0, 0x1f, RZ ;  /* 0x0000001f00057819 */ /* 0x000fe400000006ff */
[----:B------:R-:W-:Y:S02]  /*ed50*/  SHF.R.S32.HI R0, RZ, 0x1f, R213 ;  /* 0x0000001fff007819 */ /* 0x000fe400000114d5 */
[----:B------:R-:W0:Y:S02]  /*ed60*/  SYNCS.PHASECHK.TRANS64.TRYWAIT P0, [R22+URZ+0x38800], R5 ;  /* 0x03880005160075a7 */ /* 0x000e24000800017f */
[----:B------:R-:W-:Y:S01]  /*ed70*/  LEA.HI R3, R0, R213, RZ, 0x3 ;  /* 0x000000d500037211 */ /* 0x000fe200078f18ff */
[----:B0-----:R-:W-:Y:S06]  /*ed80*/  @!P0 BRA `(.L_x_614) ;  /* 0x0000019800d88947 */ /* 0x001fec0003800000 */
.L_x_858:
[----:B------:R-:W-:Y:S05]  /*ed90*/  BSYNC B1 ;  /* 0x0000000000017941 */ /* 0x000fea0003800000 */
.L_x_613:
[----:B------:R-:W-:Y:S01]  /*eda0*/  BSSY B1, `(.L_x_615) ;  /* 0x00000c2000017945 */ /* 0x000fe20003800000 */
[----:B------:R-:W-:Y:S02]  /*edb0*/  PRMT R27, R27, 0x5410, R11 ;  /* 0x000054101b1b7816 */ /* 0x000fe4000000000b */
[----:B------:R-:W-:Y:S01]  /*edc0*/  SHF.R.S32.HI R2, RZ, 0x3, R3 ;  /* 0x00000003ff027819 */ /* 0x000fe20000011403 */
[----:B------:R-:W-:Y:S06]  /*edd0*/  @P1 BRA `(.L_x_616) ;  /* 0x0000000800f81947 */ /* 0x000fec0003800000 */
[----:B------:R-:W1:Y:S01]  /*ede0*/  LDC R61, c[0x0][0x3f4] ;  /* 0x0000fd00ff3d7b82 */ /* 0x000e620000000800 */
[----:B------:R-:W-:Y:S01]  /*edf0*/  BSSY B2, `(.L_x_617) ;  /* 0x000005c000027945 */ /* 0x000fe20003800000 */
[----:B------:R-:W-:Y:S02]  /*ee00*/  SHF.R.U32.HI R56, RZ, 0x3, R224 ;  /* 0x00000003ff387819 */ /* 0x000fe400000116e0 */
[-C--:B-1----:R-:W-:Y:S02]  /*ee10*/  ISETP.GE.AND P0, PT, R16, R61.reuse, PT ;  /* 0x0000003d1000720c */ /* 0x082fe40003f06270 */
[----:B------:R-:W-:-:S11]  /*ee20*/  ISETP.GE.AND P1, PT, R213, R61, PT ;  /* 0x0000003dd500720c */ /* 0x000fd60003f26270 */
[----:B------:R-:W-:Y:S05]  /*ee30*/  @P0 BRA `(.L_x_618) ;  /* 0x00000004005c0947 */ /* 0x000fea0003800000 */
[----:B------:R-:W2:Y:S01]  /*ee40*/  LDL R4, [R1+0x64] ;  /* 0x0000640001047983 */ /* 0x000ea20000100800 */
[----:B------:R-:W-:Y:S02]  /*ee50*/  HADD2.F32 R51, -RZ, R35.H0_H0 ;  /* 0x20000023ff337230 */ /* 0x000fe40000004100 */
[----:B------:R-:W-:Y:S02]  /*ee60*/  HADD2.F32 R49, -RZ, R29.H0_H0 ;  /* 0x2000001dff317230 */ /* 0x000fe40000004100 */
[----:B------:R-:W-:Y:S01]  /*ee70*/  HADD2.F32 R53, -RZ, R36.H0_H0 ;  /* 0x20000024ff357230 */ /* 0x000fe20000004100 */
[----:B--2---:R-:W-:-:S04]  /*ee80*/  LEA.HI R4, R61, R4, RZ, 0x1d ;  /* 0x000000043d047211 */ /* 0x004fc800078fe8ff */
[----:B------:R-:W-:Y:S01]  /*ee90*/  SHF.R.S32.HI R7, RZ, 0x1f, R4 ;  /* 0x0000001fff077819 */ /* 0x000fe20000011404 */
[----:B0-----:R-:W-:-:S03]  /*eea0*/  IMAD.SHL.U32 R5, R4, 0x8, RZ ;  /* 0x0000000804057824 */ /* 0x001fc600078e00ff */
[----:B------:R-:W-:Y:S02]  /*eeb0*/  LEA.HI R7, R7, R4, RZ, 0x3 ;  /* 0x0000000407077211 */ /* 0x000fe400078f18ff */
[----:B------:R-:W-:Y:S02]  /*eec0*/  LOP3.LUT R5, R224, 0x38, R5, 0xf8, !PT ;  /* 0x00000038e0057812 */ /* 0x000fe400078ef805 */
[----:B------:R-:W-:Y:S02]  /*eed0*/  SHF.L.U32 R7, R7, 0xa, RZ ;  /* 0x0000000a07077819 */ /* 0x000fe400000006ff */
[----:B------:R-:W-:Y:S02]  /*eee0*/  LOP3.LUT R8, R5, R56, RZ, 0x3c, !PT ;  /* 0x0000003805087212 */ /* 0x000fe400078e3cff */
[----:B------:R-:W-:Y:S02]  /*eef0*/  LOP3.LUT R9, R7, 0x7fffe000, RZ, 0xc0, !PT ;  /* 0x7fffe00007097812 */ /* 0x000fe400078ec0ff */
[----:B------:R-:W0:Y:S02]  /*ef00*/  LDS.128 R4, [R30] ;  /* 0x000000001e047984 */ /* 0x000e240000000c00 */
[----:B------:R-:W-:-:S05]  /*ef10*/  IADD3 R9, R8, R9, R228 ;  /* 0x0000000908097210 */ /* 0x000fca0007ffe0e4 */
[----:B------:R-:W-:-:S05]  /*ef20*/  IMAD R39, R9, 0x2, R22 ;  /* 0x0000000209277824 */ /* 0x000fca00078e0216 */
[----:B------:R-:W1:Y:S01]  /*ef30*/  LDS.128 R8, [R39+0x14400] ;  /* 0x0144000027087984 */ /* 0x000e620000000c00 */
[--C-:B0-----:R-:W-:Y:S02]  /*ef40*/  HADD2.F32 R40, -RZ, R4.reuse.H0_H0 ;  /* 0x20000004ff287230 */ /* 0x101fe40000004100 */
[----:B------:R-:W-:Y:S02]  /*ef50*/  HADD2.F32 R4, -RZ, R4.H1_H1 ;  /* 0x30000004ff047230 */ /* 0x000fe40000004100 */
[--C-:B------:R-:W-:Y:S02]  /*ef60*/  HADD2.F32 R41, -RZ, R5.reuse.H0_H0 ;  /* 0x20000005ff297230 */ /* 0x100fe40000004100 */
[----:B------:R-:W-:Y:S02]  /*ef70*/  HADD2.F32 R5, -RZ, R5.H1_H1 ;  /* 0x30000005ff057230 */ /* 0x000fe40000004100 */
[--C-:B------:R-:W-:Y:S02]  /*ef80*/  HADD2.F32 R42, -RZ, R6.reuse.H0_H0 ;  /* 0x20000006ff2a7230 */ /* 0x100fe40000004100 */
[----:B------:R-:W-:-:S02]  /*ef90*/  HADD2.F32 R6, -RZ, R6.H1_H1 ;  /* 0x30000006ff067230 */ /* 0x000fc40000004100 */
[--C-:B-1----:R-:W-:Y:S02]  /*efa0*/  HADD2.F32 R44, -RZ, R8.reuse.H0_H0 ;  /* 0x20000008ff2c7230 */ /* 0x102fe40000004100 */
[----:B------:R-:W-:Y:S02]  /*efb0*/  HADD2.F32 R8, -RZ, R8.H1_H1 ;  /* 0x30000008ff087230 */ /* 0x000fe40000004100 */
[----:B------:R-:W-:Y:S02]  /*efc0*/  HADD2.F32 R45, -RZ, R9.H0_H0 ;  /* 0x20000009ff2d7230 */ /* 0x000fe40000004100 */
[C---:B------:R-:W-:Y:S01]  /*efd0*/  FMUL.FTZ R55, R44.reuse, R51 ;  /* 0x000000332c377220 */ /* 0x040fe20000410000 */
[----:B------:R-:W-:Y:S01]  /*efe0*/  FMUL.FTZ R57, R44, R49 ;  /* 0x000000312c397220 */ /* 0x000fe20000410000 */
[----:B------:R-:W-:Y:S02]  /*eff0*/  HADD2.F32 R44, -RZ, R35.H1_H1 ;  /* 0x30000023ff2c7230 */ /* 0x000fe40000004100 */
[----:B------:R-:W-:Y:S01]  /*f000*/  FMUL.FTZ R59, R8, R53 ;  /* 0x00000035083b7220 */ /* 0x000fe20000410000 */
[----:B------:R-:W-:Y:S01]  /*f010*/  FFMA.FTZ R55, R40, R49, -R55 ;  /* 0x0000003128377223 */ /* 0x000fe20000010837 */
[----:B------:R-:W-:-:S02]  /*f020*/  HADD2.F32 R49, -RZ, R32.H0_H0 ;  /* 0x20000020ff317230 */ /* 0x000fc40000004100 */
[----:B------:R-:W-:Y:S01]  /*f030*/  FFMA.FTZ R57, R40, R51, R57 ;  /* 0x0000003328397223 */ /* 0x000fe20000010039 */
[----:B------:R-:W-:Y:S02]  /*f040*/  HADD2.F32 R40, -RZ, R29.H1_H1 ;  /* 0x3000001dff287230 */ /* 0x000fe40000004100 */
[C---:B------:R-:W-:Y:S01]  /*f050*/  FMUL.FTZ R52, R45.reuse, R44 ;  /* 0x0000002c2d347220 */ /* 0x040fe20000410000 */
[----:B------:R-:W-:Y:S02]  /*f060*/  HADD2.F32 R9, -RZ, R9.H1_H1 ;  /* 0x30000009ff097230 */ /* 0x000fe40000004100 */
[-C--:B------:R-:W-:Y:S01]  /*f070*/  FMUL.FTZ R51, R8, R49.reuse ;  /* 0x0000003108337220 */ /* 0x080fe20000410000 */
[C---:B------:R-:W-:Y:S01]  /*f080*/  FFMA.FTZ R48, R4.reuse, R49, -R59 ;  /* 0x0000003104307223 */ /* 0x040fe2000001083b */
[----:B------:R-:W-:Y:S01]  /*f090*/  FMUL.FTZ R45, R45, R40 ;  /* 0x000000282d2d7220 */ /* 0x000fe20000410000 */
[----:B------:R-:W-:Y:S02]  /*f0a0*/  HADD2.F32 R8, -RZ, R36.H1_H1 ;  /* 0x30000024ff087230 */ /* 0x000fe40000004100 */
[----:B------:R-:W-:Y:S01]  /*f0b0*/  FFMA.FTZ R50, R4, R53, R51 ;  /* 0x0000003504327223 */ /* 0x000fe20000010033 */
[----:B------:R-:W-:-:S02]  /*f0c0*/  HADD2.F32 R4, -RZ, R32.H1_H1 ;  /* 0x30000020ff047230 */ /* 0x000fc40000004100 */
[C---:B------:R-:W-:Y:S01]  /*f0d0*/  FFMA.FTZ R44, R41.reuse, R44, R45 ;  /* 0x0000002c292c7223 */ /* 0x040fe2000001002d */
[--C-:B------:R-:W-:Y:S02]  /*f0e0*/  HADD2.F32 R46, -RZ, R10.reuse.H0_H0 ;  /* 0x2000000aff2e7230 */ /* 0x100fe40000004100 */
[----:B------:R-:W-:Y:S01]  /*f0f0*/  FFMA.FTZ R52, R41, R40, -R52 ;  /* 0x0000002829347223 */ /* 0x000fe20000010834 */
[----:B------:R-:W-:Y:S02]  /*f100*/  HADD2.F32 R45, -RZ, R37.H0_H0 ;  /* 0x20000025ff2d7230 */ /* 0x000fe40000004100 */
[C---:B------:R-:W-:Y:S01]  /*f110*/  FMUL.FTZ R40, R9.reuse, R8 ;  /* 0x0000000809287220 */ /* 0x040fe20000410000 */
[----:B------:R-:W-:Y:S02]  /*f120*/  HADD2.F32 R41, -RZ, R33.H0_H0 ;  /* 0x20000021ff297230 */ /* 0x000fe40000004100 */
[----:B------:R-:W-:Y:S01]  /*f130*/  FMUL.FTZ R54, R9, R4 ;  /* 0x0000000409367220 */ /* 0x000fe20000410000 */
[----:B------:R-:W-:-:S02]  /*f140*/  HADD2.F32 R10, -RZ, R10.H1_H1 ;  /* 0x3000000aff0a7230 */ /* 0x000fc40000004100 */
[C---:B------:R-:W-:Y:S01]  /*f150*/  FMUL.FTZ R59, R46.reuse, R45 ;  /* 0x0000002d2e3b7220 */ /* 0x040fe20000410000 */
[----:B------:R-:W-:Y:S02]  /*f160*/  HADD2.F32 R49, -RZ, R38.H0_H0 ;  /* 0x20000026ff317230 */ /* 0x000fe40000004100 */
[C---:B------:R-:W-:Y:S01]  /*f170*/  FFMA.FTZ R51, R5.reuse, R4, -R40 ;  /* 0x0000000405337223 */ /* 0x040fe20000010828 */
[----:B------:R-:W-:Y:S02]  /*f180*/  HADD2.F32 R9, -RZ, R34.H0_H0 ;  /* 0x20000022ff097230 */ /* 0x000fe40000004100 */
[-C--:B------:R-:W-:Y:S01]  /*f190*/  FMUL.FTZ R46, R46, R41.reuse ;  /* 0x000000292e2e7220 */ /* 0x080fe20000410000 */
[----:B------:R-:W-:Y:S01]  /*f1a0*/  FFMA.FTZ R53, R5, R8, R54 ;  /* 0x0000000805357223 */ /* 0x000fe20000010036 */
[----:B------:R-:W-:Y:S01]  /*f1b0*/  FFMA.FTZ R59, R42, R41, -R59 ;  /* 0x000000292a3b7223 */ /* 0x000fe2000001083b */
[--C-:B------:R-:W-:Y:S02]  /*f1c0*/  HADD2.F32 R47, -RZ, R11.reuse.H0_H0 ;  /* 0x2000000bff2f7230 */ /* 0x100fe40000004100 */
[C---:B------:R-:W-:Y:S01]  /*f1d0*/  FMUL.FTZ R5, R10.reuse, R49 ;  /* 0x000000310a057220 */ /* 0x040fe20000410000 */
[----:B------:R-:W-:Y:S01]  /*f1e0*/  FMUL.FTZ R41, R10, R9 ;  /* 0x000000090a297220 */ /* 0x000fe20000410000 */
[----:B------:R-:W-:-:S02]  /*f1f0*/  HADD2.F32 R11, -RZ, R11.H1_H1 ;  /* 0x3000000bff0b7230 */ /* 0x000fc40000004100 */
[----:B------:R-:W-:Y:S01]  /*f200*/  FFMA.FTZ R46, R42, R45, R46 ;  /* 0x0000002d2a2e7223 */ /* 0x000fe2000001002e */
[----:B------:R-:W-:Y:S02]  /*f210*/  HADD2.F32 R10, -RZ, R37.H1_H1 ;  /* 0x30000025ff0a7230 */ /* 0x000fe40000004100 */
[C---:B------:R-:W-:Y:S01]  /*f220*/  FFMA.FTZ R42, R6.reuse, R9, -R5 ;  /* 0x00000009062a7223 */ /* 0x040fe20000010805 */
[----:B------:R-:W-:Y:S02]  /*f230*/  HADD2.F32 R40, -RZ, R38.H1_H1 ;  /* 0x30000026ff287230 */ /* 0x000fe40000004100 */
[----:B------:R-:W-:Y:S01]  /*f240*/  FFMA.FTZ R41, R6, R49, R41 ;  /* 0x0000003106297223 */ /* 0x000fe20000010029 */
[----:B------:R-:W-:Y:S02]  /*f250*/  HADD2.F32 R4, -RZ, R33.H1_H1 ;  /* 0x30000021ff047230 */ /* 0x000fe40000004100 */
[----:B------:R-:W-:Y:S01]  /*f260*/  FMUL.FTZ R6, R47, R10 ;  /* 0x0000000a2f067220 */ /* 0x000fe20000410000 */
[----:B------:R-:W-:-:S02]  /*f270*/  HADD2.F32 R8, -RZ, R34.H1_H1 ;  /* 0x30000022ff087230 */ /* 0x000fc40000004100 */
[----:B------:R-:W-:Y:S01]  /*f280*/  FMUL.FTZ R54, R11, R40 ;  /* 0x000000280b367220 */ /* 0x000fe20000410000 */
[--C-:B------:R-:W-:Y:S02]  /*f290*/  HADD2.F32 R43, -RZ, R7.reuse.H0_H0 ;  /* 0x20000007ff2b7230 */ /* 0x100fe40000004100 */
[----:B------:R-:W-:Y:S01]  /*f2a0*/  FMUL.FTZ R47, R47, R4 ;  /* 0x000000042f2f7220 */ /* 0x000fe20000410000 */
[----:B------:R-:W-:Y:S02]  /*f2b0*/  HADD2.F32 R7, -RZ, R7.H1_H1 ;  /* 0x30000007ff077230 */ /* 0x000fe40000004100 */
[----:B------:R-:W-:Y:S01]  /*f2c0*/  FMUL.FTZ R5, R11, R8 ;  /* 0x000000080b057220 */ /* 0x000fe20000410000 */
[----:B------:R-:W-:Y:S01]  /*f2d0*/  F2FP.F16.F32.PACK_AB R9, R53, R44 ;  /* 0x0000002c3509723e */ /* 0x000fe200000000ff */
[C---:B------:R-:W-:Y:S01]  /*f2e0*/  FFMA.FTZ R11, R43.reuse, R4, -R6 ;  /* 0x000000042b0b7223 */ /* 0x040fe20000010806 */
[----:B------:R-:W-:Y:S01]  /*f2f0*/  FFMA.FTZ R47, R43, R10, R47 ;  /* 0x0000000a2b2f7223 */ /* 0x000fe2000001002f */
[C---:B------:R-:W-:Y:S01]  /*f300*/  FFMA.FTZ R54, R7.reuse, R8, -R54 ;  /* 0x0000000807367223 */ /* 0x040fe20000010836 */
[----:B------:R-:W-:Y:S01]  /*f310*/  FFMA.FTZ R40, R7, R40, R5 ;  /* 0x0000002807287223 */ /* 0x000fe20000010005 */
[----:B------:R-:W-:-:S02]  /*f320*/  F2FP.F16.F32.PACK_AB R4, R48, R55 ;  /* 0x000000373004723e */ /* 0x000fc400000000ff */
[----:B------:R-:W-:Y:S02]  /*f330*/  F2FP.F16.F32.PACK_AB R5, R51, R52 ;  /* 0x000000343305723e */ /* 0x000fe400000000ff */
[----:B------:R-:W-:Y:S02]  /*f340*/  F2FP.F16.F32.PACK_AB R6, R42, R59 ;  /* 0x0000003b2a06723e */ /* 0x000fe400000000ff */
[----:B------:R-:W-:Y:S02]  /*f350*/  F2FP.F16.F32.PACK_AB R7, R54, R11 ;  /* 0x0000000b3607723e */ /* 0x000fe400000000ff */
[----:B------:R-:W-:Y:S02]  /*f360*/  F2FP.F16.F32.PACK_AB R8, R50, R57 ;  /* 0x000000393208723e */ /* 0x000fe400000000ff */
[----:B------:R-:W-:Y:S01]  /*f370*/  F2FP.F16.F32.PACK_AB R10, R41, R46 ;  /* 0x0000002e290a723e */ /* 0x000fe200000000ff */
[----:B------:R1:W-:Y:S01]  /*f380*/  STS.128 [R30], R4 ;  /* 0x000000041e007388 */ /* 0x0003e20000000c00 */
[----:B------:R-:W-:-:S05]  /*f390*/  F2FP.F16.F32.PACK_AB R11, R40, R47 ;  /* 0x0000002f280b723e */ /* 0x000fca00000000ff */
[----:B------:R1:W-:Y:S02]  /*f3a0*/  STS.128 [R39+0x14400], R8 ;  /* 0x0144000827007388 */ /* 0x0003e40000000c00 */
.L_x_618:
[----:B------:R-:W-:Y:S05]  /*f3b0*/  BSYNC B2 ;  /* 0x0000000000027941 */ /* 0x000fea0003800000 */
.L_x_617:
[----:B------:R-:W-:Y:S05]  /*f3c0*/  @P1 BRA `(.L_x_616) ;  /* 0x00000004007c1947 */ /* 0x000fea0003800000 */
[----:B-1----:R-:W2:Y:S01]  /*f3d0*/  LDL R4, [R1+0x6c] ;  /* 0x00006c0001047983 */ /* 0x002ea20000100800 */
[----:B------:R-:W-:Y:S01]  /*f3e0*/  LEA.HI R6, R0, R213, RZ, 0x6 ;  /* 0x000000d500067211 */ /* 0x000fe200078f30ff */
[----:B------:R-:W-:Y:S01]  /*f3f0*/  HADD2.F32 R48, -RZ, R13.H0_H0 ;  /* 0x2000000dff307230 */ /* 0x000fe20000004100 */
[----:B0-----:R-:W-:Y:S01]  /*f400*/  LOP3.LUT R5, R224, 0x38, R3, 0xf8, !PT ;  /* 0x00000038e0057812 */ /* 0x001fe200078ef803 */
[--C-:B------:R-:W-:Y:S02]  /*f410*/  HADD2.F32 R50, -RZ, R24.reuse.H0_H0 ;  /* 0x20000018ff327230 */ /* 0x100fe40000004100 */
[----:B------:R-:W-:Y:S01]  /*f420*/  IMAD.SHL.U32 R6, R6, 0x80, RZ ;  /* 0x0000008006067824 */ /* 0x000fe200078e00ff */
[----:B------:R-:W-:Y:S01]  /*f430*/  LOP3.LUT R8, R5, R56, RZ, 0x3c, !PT ;  /* 0x0000003805087212 */ /* 0x000fe200078e3cff */
[----:B------:R-:W-:Y:S02]  /*f440*/  HADD2.F32 R47, -RZ, R25.H0_H0 ;  /* 0x20000019ff2f7230 */ /* 0x000fe40000004100 */
[----:B------:R-:W-:Y:S01]  /*f450*/  HADD2.F32 R49, -RZ, R24.H1_H1 ;  /* 0x30000018ff317230 */ /* 0x000fe20000004100 */
[----:B------:R-:W-:-:S04]  /*f460*/  LOP3.LUT R9, R6, 0xffffe000, RZ, 0xc0, !PT ;  /* 0xffffe00006097812 */ /* 0x000fc800078ec0ff */
[----:B------:R-:W-:Y:S02]  /*f470*/  IADD3 R8, R8, R9, R228 ;  /* 0x0000000908087210 */ /* 0x000fe40007ffe0e4 */
[----:B--2---:R-:W-:Y:S02]  /*f480*/  R2UR UR4, R4 ;  /* 0x00000000040472ca */ /* 0x004fe400000e0000 */
[----:B------:R-:W-:-:S04]  /*f490*/  LEA.HI R4, R61, R2, RZ, 0x1d ;  /* 0x000000023d047211 */ /* 0x000fc800078fe8ff */
[----:B------:R-:W-:Y:S02]  /*f4a0*/  SHF.R.S32.HI R7, RZ, 0x1f, R4 ;  /* 0x0000001fff077819 */ /* 0x000fe40000011404 */
[----:B------:R-:W-:Y:S02]  /*f4b0*/  SHF.L.U32 R5, R4, 0x3, RZ ;  /* 0x0000000304057819 */ /* 0x000fe400000006ff */
[----:B------:R-:W-:Y:S02]  /*f4c0*/  LEA.HI R7, R7, R4, RZ, 0x3 ;  /* 0x0000000407077211 */ /* 0x000fe400078f18ff */
[----:B------:R-:W-:Y:S02]  /*f4d0*/  LOP3.LUT R5, R224, 0x38, R5, 0xf8, !PT ;  /* 0x00000038e0057812 */ /* 0x000fe400078ef805 */
[----:B------:R-:W-:Y:S01]  /*f4e0*/  LEA R55, R8, UR4, 0x1 ;  /* 0x0000000408377c11 */ /* 0x000fe2000f8e08ff */
[----:B------:R-:W-:Y:S01]  /*f4f0*/  IMAD.SHL.U32 R7, R7, 0x400, RZ ;  /* 0x0000040007077824 */ /* 0x000fe200078e00ff */
[----:B------:R-:W-:-:S04]  /*f500*/  LOP3.LUT R8, R5, R56, RZ, 0x3c, !PT ;  /* 0x0000003805087212 */ /* 0x000fc800078e3cff */
        /* <DEDUP_REMOVED lines=15> */
[-C--:B------:R-:W-:Y:S01]  /*f600*/  FMUL.FTZ R54, R43, R48.reuse ;  /* 0x000000302b367220 */ /* 0x080fe20000410000 */
[----:B------:R-:W-:Y:S02]  /*f610*/  HADD2.F32 R43, -RZ, R14.H0_H0 ;  /* 0x2000000eff2b7230 */ /* 0x000fe40000004100 */
[----:B------:R-:W-:Y:S01]  /*f620*/  FMUL.FTZ R51, R8, R47 ;  /* 0x0000002f08337220 */ /* 0x000fe20000410000 */
[C---:B------:R-:W-:Y:S01]  /*f630*/  FFMA.FTZ R52, R39.reuse, R48, -R52 ;  /* 0x0000003027347223 */ /* 0x040fe20000010834 */
[----:B------:R-:W-:Y:S01]  /*f640*/  FFMA.FTZ R54, R39, R50, R54 ;  /* 0x0000003227367223 */ /* 0x000fe20000010036 */
[----:B------:R-:W-:-:S02]  /*f650*/  HADD2.F32 R39, -RZ, R13.H1_H1 ;  /* 0x3000000dff277230 */ /* 0x000fc40000004100 */
[-C--:B------:R-:W-:Y:S01]  /*f660*/  FMUL.FTZ R53, R8, R43.reuse ;  /* 0x0000002b08357220 */ /* 0x080fe20000410000 */
[----:B------:R-:W-:Y:S01]  /*f670*/  FFMA.FTZ R51, R4, R43, -R51 ;  /* 0x0000002b04337223 */ /* 0x000fe20000010833 */
[C---:B------:R-:W-:Y:S01]  /*f680*/  FMUL.FTZ R43, R44.reuse, R49 ;  /* 0x000000312c2b7220 */ /* 0x040fe20000410000 */
[----:B------:R-:W-:Y:S02]  /*f690*/  HADD2.F32 R9, -RZ, R9.H1_H1 ;  /* 0x30000009ff097230 */ /* 0x000fe40000004100 */
[----:B------:R-:W-:Y:S01]  /*f6a0*/  FMUL.FTZ R44, R44, R39 ;  /* 0x000000272c2c7220 */ /* 0x000fe20000410000 */
[----:B------:R-:W-:Y:S02]  /*f6b0*/  HADD2.F32 R48, -RZ, R25.H1_H1 ;  /* 0x30000019ff307230 */ /* 0x000fe40000004100 */
[----:B------:R-:W-:Y:S01]  /*f6c0*/  FFMA.FTZ R53, R4, R47, R53 ;  /* 0x0000002f04357223 */ /* 0x000fe20000010035 */
[----:B------:R-:W-:Y:S02]  /*f6d0*/  HADD2.F32 R4, -RZ, R14.H1_H1 ;  /* 0x3000000eff047230 */ /* 0x000fe40000004100 */
[C---:B------:R-:W-:Y:S01]  /*f6e0*/  FFMA.FTZ R43, R40.reuse, R39, -R43 ;  /* 0x00000027282b7223 */ /* 0x040fe2000001082b */
[----:B------:R-:W-:Y:S01]  /*f6f0*/  FFMA.FTZ R44, R40, R49, R44 ;  /* 0x00000031282c7223 */ /* 0x000fe2000001002c */
[----:B------:R-:W-:-:S02]  /*f700*/  HADD2.F32 R45, -RZ, R10.H0_H0 ;  /* 0x2000000aff2d7230 */ /* 0x000fc40000004100 */
[C---:B------:R-:W-:Y:S01]  /*f710*/  FMUL.FTZ R50, R9.reuse, R48 ;  /* 0x0000003009327220 */ /* 0x040fe20000410000 */
[----:B------:R-:W-:Y:S02]  /*f720*/  HADD2.F32 R8, -RZ, R15.H0_H0 ;  /* 0x2000000fff087230 */ /* 0x000fe40000004100 */
[-C--:B------:R-:W-:Y:S01]  /*f730*/  FMUL.FTZ R56, R9, R4.reuse ;  /* 0x0000000409387220 */ /* 0x080fe20000410000 */
[----:B------:R-:W-:Y:S02]  /*f740*/  HADD2.F32 R40, -RZ, R26.H0_H0 ;  /* 0x2000001aff287230 */ /* 0x000fe40000004100 */
[----:B------:R-:W-:Y:S01]  /*f750*/  FFMA.FTZ R50, R5, R4, -R50 ;  /* 0x0000000405327223 */ /* 0x000fe20000010832 */
[----:B------:R-:W-:Y:S02]  /*f760*/  HADD2.F32 R10, -RZ, R10.H1_H1 ;  /* 0x3000000aff0a7230 */ /* 0x000fe40000004100 */
[----:B------:R-:W-:Y:S01]  /*f770*/  FMUL.FTZ R49, R45, R8 ;  /* 0x000000082d317220 */ /* 0x000fe20000410000 */
[----:B------:R-:W-:-:S02]  /*f780*/  HADD2.F32 R39, -RZ, R27.H0_H0 ;  /* 0x2000001bff277230 */ /* 0x000fc40000004100 */
[----:B------:R-:W-:Y:S01]  /*f790*/  FMUL.FTZ R4, R45, R40 ;  /* 0x000000282d047220 */ /* 0x000fe20000410000 */
[----:B------:R-:W-:Y:S02]  /*f7a0*/  HADD2.F32 R9, -RZ, R20.H0_H0 ;  /* 0x20000014ff097230 */ /* 0x000fe40000004100 */
[----:B------:R-:W-:Y:S01]  /*f7b0*/  FFMA.FTZ R45, R5, R48, R56 ;  /* 0x00000030052d7223 */ /* 0x000fe20000010038 */
[C---:B------:R-:W-:Y:S01]  /*f7c0*/  FFMA.FTZ R49, R41.reuse, R40, R49 ;  /* 0x0000002829317223 */ /* 0x040fe20000010031 */
[C---:B------:R-:W-:Y:S01]  /*f7d0*/  FMUL.FTZ R5, R10.reuse, R39 ;  /* 0x000000270a057220 */ /* 0x040fe20000410000 */
[----:B------:R-:W-:Y:S01]  /*f7e0*/  FFMA.FTZ R47, R41, R8, -R4 ;  /* 0x00000008292f7223 */ /* 0x000fe20000010804 */
[-C--:B------:R-:W-:Y:S01]  /*f7f0*/  FMUL.FTZ R41, R10, R9.reuse ;  /* 0x000000090a297220 */ /* 0x080fe20000410000 */
[----:B------:R-:W-:Y:S02]  /*f800*/  HADD2.F32 R46, -RZ, R11.H0_H0 ;  /* 0x2000000bff2e7230 */ /* 0x000fe40000004100 */
[----:B------:R-:W-:Y:S01]  /*f810*/  FFMA.FTZ R10, R6, R9, -R5 ;  /* 0x00000009060a7223 */ /* 0x000fe20000010805 */
[----:B------:R-:W-:-:S02]  /*f820*/  HADD2.F32 R9, -RZ, R26.H1_H1 ;  /* 0x3000001aff097230 */ /* 0x000fc40000004100 */
[----:B------:R-:W-:Y:S01]  /*f830*/  FFMA.FTZ R40, R6, R39, R41 ;  /* 0x0000002706287223 */ /* 0x000fe20000010029 */
[----:B------:R-:W-:Y:S02]  /*f840*/  HADD2.F32 R5, -RZ, R15.H1_H1 ;  /* 0x3000000fff057230 */ /* 0x000fe40000004100 */
[----:B------:R-:W-:Y:S02]  /*f850*/  HADD2.F32 R11, -RZ, R11.H1_H1 ;  /* 0x3000000bff0b7230 */ /* 0x000fe40000004100 */
[C---:B------:R-:W-:Y:S01]  /*f860*/  FMUL.FTZ R39, R46.reuse, R9 ;  /* 0x000000092e277220 */ /* 0x040fe20000410000 */
[----:B------:R-:W-:Y:S02]  /*f870*/  HADD2.F32 R8, -RZ, R27.H1_H1 ;  /* 0x3000001bff087230 */ /* 0x000fe40000004100 */
[----:B------:R-:W-:Y:S01]  /*f880*/  FMUL.FTZ R46, R46, R5 ;  /* 0x000000052e2e7220 */ /* 0x000fe20000410000 */
[----:B------:R-:W-:Y:S02]  /*f890*/  HADD2.F32 R4, -RZ, R20.H1_H1 ;  /* 0x30000014ff047230 */ /* 0x000fe40000004100 */
[----:B------:R-:W-:-:S02]  /*f8a0*/  HADD2.F32 R42, -RZ, R7.H0_H0 ;  /* 0x20000007ff2a7230 */ /* 0x000fc40000004100 */
[C---:B------:R-:W-:Y:S01]  /*f8b0*/  FMUL.FTZ R6, R11.reuse, R8 ;  /* 0x000000080b067220 */ /* 0x040fe20000410000 */
[----:B------:R-:W-:Y:S02]  /*f8c0*/  HADD2.F32 R7, -RZ, R7.H1_H1 ;  /* 0x30000007ff077230 */ /* 0x000fe40000004100 */
[-C--:B------:R-:W-:Y:S01]  /*f8d0*/  FMUL.FTZ R41, R11, R4.reuse ;  /* 0x000000040b297220 */ /* 0x080fe20000410000 */
[C---:B------:R-:W-:Y:S01]  /*f8e0*/  FFMA.FTZ R39, R42.reuse, R5, -R39 ;  /* 0x000000052a277223 */ /* 0x040fe20000010827 */
[----:B------:R-:W-:Y:S01]  /*f8f0*/  FFMA.FTZ R11, R42, R9, R46 ;  /* 0x000000092a0b7223 */ /* 0x000fe2000001002e */
[C---:B------:R-:W-:Y:S01]  /*f900*/  FFMA.FTZ R42, R7.reuse, R4, -R6 ;  /* 0x00000004072a7223 */ /* 0x040fe20000010806 */
[----:B------:R-:W-:Y:S01]  /*f910*/  FFMA.FTZ R46, R7, R8, R41 ;  /* 0x00000008072e7223 */ /* 0x000fe20000010029 */
[----:B------:R-:W-:Y:S02]  /*f920*/  F2FP.F16.F32.PACK_AB R4, R51, R52 ;  /* 0x000000343304723e */ /* 0x000fe400000000ff */
[----:B------:R-:W-:-:S02]  /*f930*/  F2FP.F16.F32.PACK_AB R5, R50, R43 ;  /* 0x0000002b3205723e */ /* 0x000fc400000000ff */
[----:B------:R-:W-:Y:S02]  /*f940*/  F2FP.F16.F32.PACK_AB R6, R10, R47 ;  /* 0x0000002f0a06723e */ /* 0x000fe400000000ff */
[----:B------:R-:W-:Y:S02]  /*f950*/  F2FP.F16.F32.PACK_AB R7, R42, R39 ;  /* 0x000000272a07723e */ /* 0x000fe400000000ff */
[----:B------:R-:W-:Y:S02]  /*f960*/  F2FP.F16.F32.PACK_AB R8, R53, R54 ;  /* 0x000000363508723e */ /* 0x000fe400000000ff */
[----:B------:R-:W-:Y:S01]  /*f970*/  F2FP.F16.F32.PACK_AB R9, R45, R44 ;  /* 0x0000002c2d09723e */ /* 0x000fe200000000ff */
[----:B------:R2:W-:Y:S01]  /*f980*/  STS.128 [R55], R4 ;  /* 0x0000000437007388 */ /* 0x0005e20000000c00 */
[----:B------:R-:W-:Y:S02]  /*f990*/  F2FP.F16.F32.PACK_AB R10, R40, R49 ;  /* 0x00000031280a723e */ /* 0x000fe400000000ff */
[----:B------:R-:W-:-:S05]  /*f9a0*/  F2FP.F16.F32.PACK_AB R11, R46, R11 ;  /* 0x0000000b2e0b723e */ /* 0x000fca00000000ff */
[----:B------:R2:W-:Y:S02]  /*f9b0*/  STS.128 [R30+0x14400], R8 ;  /* 0x014400081e007388 */ /* 0x0005e40000000c00 */
.L_x_616:
[----:B------:R-:W-:Y:S05]  /*f9c0*/  BSYNC B1 ;  /* 0x0000000000017941 */ /* 0x000fea0003800000 */
.L_x_615:
[----:B------:R-:W-:Y:S01]  /*f9d0*/  ISETP.GE.AND P0, PT, R31, R12, PT ;  /* 0x0000000c1f00720c */ /* 0x000fe20003f06270 */
[----:B------:R-:W-:-:S12]  /*f9e0*/  BSSY B1, `(.L_x_619) ;  /* 0x00000cb000017945 */ /* 0x000fd80003800000 */
[----:B------:R-:W-:Y:S05]  /*f9f0*/  @P0 BRA `(.L_x_620) ;  /* 0x0000000c00240947 */ /* 0x000fea0003800000 */
[----:B------:R3:W5:Y:S01]  /*fa00*/  LDL R63, [R1+0x6c] ;  /* 0x00006c00013f7983 */ /* 0x0007620000100800 */
[----:B------:R-:W4:Y:S03]  /*fa10*/  LDC R53, c[0x0][0x3f4] ;  /* 0x0000fd00ff357b82 */ /* 0x000f260000000800 */
[----:B------:R3:W5:Y:S01]  /*fa20*/  LDL R60, [R1+0x54] ;  /* 0x00005400013c7983 */ /* 0x0007620000100800 */
[C---:B------:R-:W-:Y:S01]  /*fa30*/  IADD3 R61, R219.reuse, 0x20, RZ ;  /* 0x00000020db3d7810 */ /* 0x040fe20007ffe0ff */
[----:B------:R-:W-:Y:S01]  /*fa40*/  VIADD R62, R219, 0x20 ;  /* 0x00000020db3e7836 */ /* 0x000fe20000000000 */
[----:B------:R-:W-:Y:S03]  /*fa50*/  BSSY B2, `(.L_x_621) ;  /* 0x0000064000027945 */ /* 0x000fe60003800000 */
[----:B------:R-:W-:Y:S01]  /*fa60*/  IMAD.SHL.U32 R61, R61, 0x40, RZ ;  /* 0x000000403d3d7824 */ /* 0x000fe200078e00ff */
[----:B------:R-:W-:-:S04]  /*fa70*/  SHF.L.U32 R62, R62, 0x6, RZ ;  /* 0x000000063e3e7819 */ /* 0x000fc800000006ff */
[----:B------:R-:W-:Y:S02]  /*fa80*/  LOP3.LUT R61, R61, 0x1c0, RZ, 0xc0, !PT ;  /* 0x000001c03d3d7812 */ /* 0x000fe400078ec0ff */
[----:B------:R-:W-:Y:S02]  /*fa90*/  LOP3.LUT R62, R62, 0x1c0, RZ, 0xc0, !PT ;  /* 0x000001c03e3e7812 */ /* 0x000fe400078ec0ff */
[----:B------:R-:W-:Y:S02]  /*faa0*/  SHF.R.U32.HI R61, RZ, 0x3, R61 ;  /* 0x00000003ff3d7819 */ /* 0x000fe4000001163d */
[-C--:B----4-:R-:W-:Y:S02]  /*fab0*/  ISETP.GE.AND P0, PT, R16, R53.reuse, PT ;  /* 0x000000351000720c */ /* 0x090fe40003f06270 */
[----:B------:R-:W-:-:S11]  /*fac0*/  ISETP.GE.AND P1, PT, R213, R53, PT ;  /* 0x00000035d500720c */ /* 0x000fd60003f26270 */
[----:B---3--:R-:W-:Y:S05]  /*fad0*/  @P0 BRA `(.L_x_622) ;  /* 0x00000004006c0947 */ /* 0x008fea0003800000 */
[----:B-12---:R-:W2:Y:S01]  /*fae0*/  LDL R4, [R1+0x64] ;  /* 0x0000640001047983 */ /* 0x006ea20000100800 */
[----:B-----5:R-:W-:Y:S01]  /*faf0*/  R2UR UR4, R63 ;  /* 0x000000003f0472ca */ /* 0x020fe200000e0000 */
[----:B------:R-:W-:Y:S01]  /*fb00*/  HADD2.F32 R49, -RZ, R35.H0_H0 ;  /* 0x20000023ff317230 */ /* 0x000fe20000004100 */
[----:B------:R-:W-:Y:S01]  /*fb10*/  LOP3.LUT R6, R62, 0x38, R16, 0xf8, !PT ;  /* 0x000000383e067812 */ /* 0x000fe200078ef810 */
[----:B------:R-:W-:Y:S02]  /*fb20*/  HADD2.F32 R47, -RZ, R29.H0_H0 ;  /* 0x2000001dff2f7230 */ /* 0x000fe40000004100 */
[----:B------:R-:W-:Y:S01]  /*fb30*/  HADD2.F32 R50, -RZ, R36.H0_H0 ;  /* 0x20000024ff327230 */ /* 0x000fe20000004100 */
[----:B------:R-:W-:Y:S01]  /*fb40*/  LOP3.LUT R6, R60, R6, R61, 0xf6, !PT ;  /* 0x000000063c067212 */ /* 0x000fe200078ef63d */
[----:B------:R-:W-:Y:S02]  /*fb50*/  HADD2.F32 R48, -RZ, R32.H0_H0 ;  /* 0x20000020ff307230 */ /* 0x000fe40000004100 */
[----:B------:R-:W-:-:S02]  /*fb60*/  HADD2.F32 R51, -RZ, R35.H1_H1 ;  /* 0x30000023ff337230 */ /* 0x000fc40000004100 */
[----:B------:R-:W-:Y:S02]  /*fb70*/  HADD2.F32 R55, -RZ, R36.H1_H1 ;  /* 0x30000024ff377230 */ /* 0x000fe40000004100 */
[----:B------:R-:W-:Y:S01]  /*fb80*/  LEA R58, R6, UR4, 0x1 ;  /* 0x00000004063a7c11 */ /* 0x000fe2000f8e08ff */
[--C-:B------:R-:W-:Y:S02]  /*fb90*/  HADD2.F32 R56, -RZ, R38.reuse.H0_H0 ;  /* 0x20000026ff387230 */ /* 0x100fe40000004100 */
[----:B------:R-:W-:Y:S02]  /*fba0*/  HADD2.F32 R52, -RZ, R33.H0_H0 ;  /* 0x20000021ff347230 */ /* 0x000fe40000004100 */
[--C-:B------:R-:W-:Y:S02]  /*fbb0*/  HADD2.F32 R54, -RZ, R37.reuse.H0_H0 ;  /* 0x20000025ff367230 */ /* 0x100fe40000004100 */
[----:B------:R-:W-:Y:S02]  /*fbc0*/  HADD2.F32 R57, -RZ, R37.H1_H1 ;  /* 0x30000025ff397230 */ /* 0x000fe40000004100 */
[----:B------:R-:W-:Y:S01]  /*fbd0*/  HADD2.F32 R59, -RZ, R38.H1_H1 ;  /* 0x30000026ff3b7230 */ /* 0x000fe20000004100 */
[----:B--2---:R-:W-:-:S04]  /*fbe0*/  LEA.HI R4, R53, R4, RZ, 0x1d ;  /* 0x0000000435047211 */ /* 0x004fc800078fe8ff */
[----:B------:R-:W-:Y:S01]  /*fbf0*/  SHF.R.S32.HI R7, RZ, 0x1f, R4 ;  /* 0x0000001fff077819 */ /* 0x000fe20000011404 */
[----:B0-----:R-:W-:-:S03]  /*fc00*/  IMAD.SHL.U32 R5, R4, 0x8, RZ ;  /* 0x0000000804057824 */ /* 0x001fc600078e00ff */
[----:B------:R-:W-:Y:S02]  /*fc10*/  LEA.HI R7, R7, R4, RZ, 0x3 ;  /* 0x0000000407077211 */ /* 0x000fe400078f18ff */
[----:B------:R-:W-:-:S03]  /*fc20*/  LOP3.LUT R4, R62, 0x38, R5, 0xf8, !PT ;  /* 0x000000383e047812 */ /* 0x000fc600078ef805 */
[----:B------:R-:W-:Y:S01]  /*fc30*/  IMAD.SHL.U32 R7, R7, 0x400, RZ ;  /* 0x0000040007077824 */ /* 0x000fe200078e00ff */
[----:B------:R-:W-:-:S04]  /*fc40*/  LOP3.LUT R8, R4, R61, RZ, 0x3c, !PT ;  /* 0x0000003d04087212 */ /* 0x000fc800078e3cff */
[----:B------:R-:W-:Y:S02]  /*fc50*/  LOP3.LUT R9, R7, 0x7fffe000, RZ, 0xc0, !PT ;  /* 0x7fffe00007097812 */ /* 0x000fe400078ec0ff */
[----:B------:R-:W0:Y:S02]  /*fc60*/  LDS.128 R4, [R58] ;  /* 0x000000003a047984 */ /* 0x000e240000000c00 */
[----:B------:R-:W-:-:S04]  /*fc70*/  IADD3 R9, R8, R9, R60 ;  /* 0x0000000908097210 */ /* 0x000fc80007ffe03c */
[----:B------:R-:W-:-:S05]  /*fc80*/  LEA R30, R9, R22, 0x1 ;  /* 0x00000016091e7211 */ /* 0x000fca00078e08ff */
        /* <DEDUP_REMOVED lines=9> */
[--C-:B------:R-:W-:Y:S02]  /*fd20*/  HADD2.F32 R43, -RZ, R9.reuse.H0_H0 ;  /* 0x20000009ff2b7230 */ /* 0x100fe40000004100 */
[-C--:B------:R-:W-:Y:S01]  /*fd30*/  FMUL.FTZ R46, R49, R42.reuse ;  /* 0x0000002a312e7220 */ /* 0x080fe20000410000 */
[C---:B------:R-:W-:Y:S01]  /*fd40*/  FMUL.FTZ R42, R47.reuse, R42 ;  /* 0x0000002a2f2a7220 */ /* 0x040fe20000410000 */
[----:B------:R-:W-:Y:S02]  /*fd50*/  HADD2.F32 R9, -RZ, R9.H1_H1 ;  /* 0x30000009ff097230 */ /* 0x000fe40000004100 */
[-C--:B------:R-:W-:Y:S01]  /*fd60*/  FFMA.FTZ R46, R47, R31.reuse, -R46 ;  /* 0x0000001f2f2e7223 */ /* 0x080fe2000001082e */
[----:B------:R-:W-:Y:S01]  /*fd70*/  FFMA.FTZ R42, R49, R31, R42 ;  /* 0x0000001f312a7223 */ /* 0x000fe2000001002a */
[----:B------:R-:W-:Y:S01]  /*fd80*/  FMUL.FTZ R47, R50, R8 ;  /* 0x00000008322f7220 */ /* 0x000fe20000410000 */
[----:B------:R-:W-:-:S02]  /*fd90*/  HADD2.F32 R49, -RZ, R29.H1_H1 ;  /* 0x3000001dff317230 */ /* 0x000fc40000004100 */
[C---:B------:R-:W-:Y:S01]  /*fda0*/  FMUL.FTZ R31, R48.reuse, R8 ;  /* 0x00000008301f7220 */ /* 0x040fe20000410000 */
[-C--:B------:R-:W-:Y:S01]  /*fdb0*/  FMUL.FTZ R8, R51, R43.reuse ;  /* 0x0000002b33087220 */ /* 0x080fe20000410000 */
[-C--:B------:R-:W-:Y:S01]  /*fdc0*/  FFMA.FTZ R47, R48, R4.reuse, -R47 ;  /* 0x00000004302f7223 */ /* 0x080fe2000001082f */
[----:B------:R-:W-:Y:S02]  /*fdd0*/  HADD2.F32 R44, -RZ, R10.H0_H0 ;  /* 0x2000000aff2c7230 */ /* 0x000fe40000004100 */
[C---:B------:R-:W-:Y:S01]  /*fde0*/  FMUL.FTZ R48, R49.reuse, R43 ;  /* 0x0000002b31307220 */ /* 0x040fe20000410000 */
[----:B------:R-:W-:Y:S01]  /*fdf0*/  FFMA.FTZ R43, R49, R39, -R8 ;  /* 0x00000027312b7223 */ /* 0x000fe20000010808 */
[----:B------:R-:W-:Y:S02]  /*fe00*/  HADD2.F32 R49, -RZ, R32.H1_H1 ;  /* 0x30000020ff317230 */ /* 0x000fe40000004100 */
[----:B------:R-:W-:Y:S01]  /*fe10*/  FFMA.FTZ R31, R50, R4, R31 ;  /* 0x00000004321f7223 */ /* 0x000fe2000001001f */
[----:B------:R-:W-:Y:S01]  /*fe20*/  FMUL.FTZ R4, R55, R9 ;  /* 0x0000000937047220 */ /* 0x000fe20000410000 */
[----:B------:R-:W-:-:S02]  /*fe30*/  HADD2.F32 R10, -RZ, R10.H1_H1 ;  /* 0x3000000aff0a7230 */ /* 0x000fc40000004100 */
[----:B------:R-:W-:Y:S01]  /*fe40*/  FFMA.FTZ R48, R51, R39, R48 ;  /* 0x0000002733307223 */ /* 0x000fe20000010030 */
[C---:B------:R-:W-:Y:S01]  /*fe50*/  FMUL.FTZ R8, R49.reuse, R9 ;  /* 0x0000000931087220 */ /* 0x040fe20000410000 */
[-C--:B------:R-:W-:Y:S01]  /*fe60*/  FFMA.FTZ R50, R49, R5.reuse, -R4 ;  /* 0x0000000531327223 */ /* 0x080fe20000010804 */
[----:B------:R-:W-:Y:S02]  /*fe70*/  HADD2.F32 R4, -RZ, R34.H0_H0 ;  /* 0x20000022ff047230 */ /* 0x000fe40000004100 */
[----:B------:R-:W-:Y:S01]  /*fe80*/  FMUL.FTZ R39, R54, R44 ;  /* 0x0000002c36277220 */ /* 0x000fe20000410000 */
[----:B------:R-:W-:Y:S01]  /*fe90*/  FFMA.FTZ R9, R55, R5, R8 ;  /* 0x0000000537097223 */ /* 0x000fe20000010008 */
[-C--:B------:R-:W-:Y:S01]  /*fea0*/  FMUL.FTZ R5, R56, R10.reuse ;  /* 0x0000000a38057220 */ /* 0x080fe20000410000 */
[--C-:B------:R-:W-:Y:S02]  /*feb0*/  HADD2.F32 R45, -RZ, R11.reuse.H0_H0 ;  /* 0x2000000bff2d7230 */ /* 0x100fe40000004100 */
[----:B------:R-:W-:Y:S01]  /*fec0*/  FMUL.FTZ R51, R4, R10 ;  /* 0x0000000a04337220 */ /* 0x000fe20000410000 */
[----:B------:R-:W-:-:S02]  /*fed0*/  HADD2.F32 R11, -RZ, R11.H1_H1 ;  /* 0x3000000bff0b7230 */ /* 0x000fc40000004100 */
[----:B------:R-:W-:Y:S01]  /*fee0*/  FMUL.FTZ R49, R52, R44 ;  /* 0x0000002c34317220 */ /* 0x000fe20000410000 */
[----:B------:R-:W-:Y:S01]  /*fef0*/  FFMA.FTZ R10, R4, R6, -R5 ;  /* 0x00000006040a7223 */ /* 0x000fe20000010805 */
[----:B------:R-:W-:Y:S02]  /*ff00*/  HADD2.F32 R5, -RZ, R33.H1_H1 ;  /* 0x30000021ff057230 */ /* 0x000fe40000004100 */
[-C--:B------:R-:W-:Y:S01]  /*ff10*/  FFMA.FTZ R39, R52, R40.reuse, -R39 ;  /* 0x0000002834277223 */ /* 0x080fe20000010827 */
[----:B------:R-:W-:Y:S02]  /*ff20*/  HADD2.F32 R55, -RZ, R34.H1_H1 ;  /* 0x30000022ff377230 */ /* 0x000fe40000004100 */
[----:B------:R-:W-:Y:S01]  /*ff30*/  FFMA.FTZ R49, R54, R40, R49 ;  /* 0x0000002836317223 */ /* 0x000fe20000010031 */
[--C-:B------:R-:W-:Y:S02]  /*ff40*/  HADD2.F32 R41, -RZ, R7.reuse.H0_H0 ;  /* 0x20000007ff297230 */ /* 0x100fe40000004100 */
[----:B------:R-:W-:Y:S01]  /*ff50*/  FFMA.FTZ R40, R56, R6, R51 ;  /* 0x0000000638287223 */ /* 0x000fe20000010033 */
[----:B------:R-:W-:-:S02]  /*ff60*/  HADD2.F32 R7, -RZ, R7.H1_H1 ;  /* 0x30000007ff077230 */ /* 0x000fc40000004100 */
[----:B------:R-:W-:Y:S01]  /*ff70*/  FMUL.FTZ R4, R57, R45 ;  /* 0x0000002d39047220 */ /* 0x000fe20000410000 */
[----:B------:R-:W-:Y:S01]  /*ff80*/  FMUL.FTZ R8, R59, R11 ;  /* 0x0000000b3b087220 */ /* 0x000fe20000410000 */
[----:B------:R-:W-:Y:S01]  /*ff90*/  FMUL.FTZ R6, R5, R45 ;  /* 0x0000002d05067220 */ /* 0x000fe20000410000 */
[----:B------:R-:W-:Y:S01]  /*ffa0*/  FMUL.FTZ R52, R55, R11 ;  /* 0x0000000b37347220 */ /* 0x000fe20000410000 */
[----:B------:R-:W-:Y:S01]  /*ffb0*/  FFMA.FTZ R11, R5, R41, -R4 ;  /* 0x00000029050b7223 */ /* 0x000fe20000010804 */
[----:B------:R-:W-:Y:S01]  /*ffc0*/  FFMA.FTZ R44, R55, R7, -R8 ;  /* 0x00000007372c7223 */ /* 0x000fe20000010808 */
[----:B------:R-:W-:Y:S01]  /*ffd0*/  FFMA.FTZ R41, R57, R41, R6 ;  /* 0x0000002939297223 */ /* 0x000fe20000010006 */
        /* <DEDUP_REMOVED lines=11> */
.L_x_622:
[----:B------:R-:W-:Y:S05]  /*10090*/  BSYNC B2 ;  /* 0x0000000000027941 */ /* 0x000fea0003800000 */
.L_x_621:
[----:B------:R-:W-:Y:S05]  /*100a0*/  @P1 BRA `(.L_x_620) ;  /* 0x0000000400781947 */ /* 0x000fea0003800000 */
[----:B-123--:R-:W-:Y:S01]  /*100b0*/  LEA.HI R4, R0, R213, RZ, 0x6 ;  /* 0x000000d500047211 */ /* 0x00efe200078f30ff */
[----:B------:R-:W-:Y:S01]  /*100c0*/  HADD2.F32 R49, -RZ, R24.H0_H0 ;  /* 0x20000018ff317230 */ /* 0x000fe20000004100 */
[----:B------:R-:W-:Y:S01]  /*100d0*/  LEA.HI R53, R53, R2, RZ, 0x1d ;  /* 0x0000000235357211 */ /* 0x000fe200078fe8ff */
[----:B------:R-:W-:Y:S01]  /*100e0*/  HADD2.F32 R47, -RZ, R13.H0_H0 ;  /* 0x2000000dff2f7230 */ /* 0x000fe20000004100 */
[----:B0-----:R-:W-:Y:S01]  /*100f0*/  LOP3.LUT R5, R62, 0x38, R3, 0xf8, !PT ;  /* 0x000000383e057812 */ /* 0x001fe200078ef803 */
[----:B------:R-:W-:Y:S01]  /*10100*/  IMAD.SHL.U32 R4, R4, 0x80, RZ ;  /* 0x0000008004047824 */ /* 0x000fe200078e00ff */
[----:B------:R-:W-:Y:S01]  /*10110*/  SHF.R.S32.HI R6, RZ, 0x1f, R53 ;  /* 0x0000001fff067819 */ /* 0x000fe20000011435 */
[--C-:B------:R-:W-:Y:S01]  /*10120*/  HADD2.F32 R50, -RZ, R25.reuse.H0_H0 ;  /* 0x20000019ff327230 */ /* 0x100fe20000004100 */
[----:B------:R-:W-:Y:S01]  /*10130*/  LOP3.LUT R8, R5, R61, RZ, 0x3c, !PT ;  /* 0x0000003d05087212 */ /* 0x000fe200078e3cff */
[----:B------:R-:W-:Y:S01]  /*10140*/  HADD2.F32 R48, -RZ, R14.H0_H0 ;  /* 0x2000000eff307230 */ /* 0x000fe20000004100 */
[----:B------:R-:W-:Y:S01]  /*10150*/  LOP3.LUT R5, R4, 0xffffe000, RZ, 0xc0, !PT ;  /* 0xffffe00004057812 */ /* 0x000fe200078ec0ff */
[----:B------:R-:W-:Y:S01]  /*10160*/  IMAD.SHL.U32 R4, R53, 0x8, RZ ;  /* 0x0000000835047824 */ /* 0x000fe200078e00ff */
[----:B------:R-:W-:Y:S01]  /*10170*/  LEA.HI R6, R6, R53, RZ, 0x3 ;  /* 0x0000003506067211 */ /* 0x000fe200078f18ff */
[----:B------:R-:W-:Y:S01]  /*10180*/  HADD2.F32 R51, -RZ, R24.H1_H1 ;  /* 0x30000018ff337230 */ /* 0x000fe20000004100 */
[----:B-----5:R-:W-:Y:S01]  /*10190*/  IADD3 R5, R8, R5, R60 ;  /* 0x0000000508057210 */ /* 0x020fe20007ffe03c */
[----:B------:R-:W-:Y:S01]  /*101a0*/  HADD2.F32 R53, -RZ, R25.H1_H1 ;  /* 0x30000019ff357230 */ /* 0x000fe20000004100 */
[----:B------:R-:W-:Y:S01]  /*101b0*/  LOP3.LUT R4, R62, 0x38, R4, 0xf8, !PT ;  /* 0x000000383e047812 */ /* 0x000fe200078ef804 */
[----:B------:R-:W-:Y:S01]  /*101c0*/  HADD2.F32 R56, -RZ, R27.H0_H0 ;  /* 0x2000001bff387230 */ /* 0x000fe20000004100 */
[----:B------:R-:W-:Y:S01]  /*101d0*/  SHF.L.U32 R6, R6, 0xa, RZ ;  /* 0x0000000a06067819 */ /* 0x000fe200000006ff */
[----:B------:R-:W-:Y:S01]  /*101e0*/  HADD2.F32 R52, -RZ, R15.H0_H0 ;  /* 0x2000000fff347230 */ /* 0x000fe20000004100 */
[----:B------:R-:W-:Y:S01]  /*101f0*/  LOP3.LUT R8, R4, R61, RZ, 0x3c, !PT ;  /* 0x0000003d04087212 */ /* 0x000fe200078e3cff */
[--C-:B------:R-:W-:Y:S01]  /*10200*/  HADD2.F32 R54, -RZ, R26.reuse.H0_H0 ;  /* 0x2000001aff367230 */ /* 0x100fe20000004100 */
[----:B------:R-:W-:Y:S01]  /*10210*/  LOP3.LUT R9, R6, 0x7fffe000, RZ, 0xc0, !PT ;  /* 0x7fffe00006097812 */ /* 0x000fe200078ec0ff */
[----:B------:R-:W-:Y:S01]  /*10220*/  HADD2.F32 R55, -RZ, R26.H1_H1 ;  /* 0x3000001aff377230 */ /* 0x000fe20000004100 */
[----:B------:R-:W-:Y:S01]  /*10230*/  R2UR UR4, R63 ;  /* 0x000000003f0472ca */ /* 0x000fe200000e0000 */
[----:B------:R-:W-:Y:S01]  /*10240*/  HADD2.F32 R57, -RZ, R27.H1_H1 ;  /* 0x3000001bff397230 */ /* 0x000fe20000004100 */
[----:B------:R-:W-:-:S05]  /*10250*/  IADD3 R9, R8, R9, R60 ;  /* 0x0000000908097210 */ /* 0x000fca0007ffe03c */
[----:B------:R-:W-:-:S05]  /*10260*/  IMAD R30, R9, 0x2, R22 ;  /* 0x00000002091e7824 */ /* 0x000fca00078e0216 */
[----:B------:R-:W0:Y:S01]  /*10270*/  LDS.128 R8, [R30+0x14400] ;  /* 0x014400001e087984 */ /* 0x000e220000000c00 */
[----:B------:R-:W-:-:S05]  /*10280*/  LEA R58, R5, UR4, 0x1 ;  /* 0x00000004053a7c11 */ /* 0x000fca000f8e08ff */
[----:B------:R-:W1:Y:S01]  /*10290*/  LDS.128 R4, [R58] ;  /* 0x000000003a047984 */ /* 0x000e620000000c00 */
[--C-:B0-----:R-:W-:Y:S02]  /*102a0*/  HADD2.F32 R42, -RZ, R8.reuse.H0_H0 ;  /* 0x20000008ff2a7230 */ /* 0x101fe40000004100 */
[----:B------:R-:W-:Y:S02]  /*102b0*/  HADD2.F32 R8, -RZ, R8.H1_H1 ;  /* 0x30000008ff087230 */ /* 0x000fe40000004100 */
[----:B------:R-:W-:Y:S02]  /*102c0*/  HADD2.F32 R43, -RZ, R9.H0_H0 ;  /* 0x20000009ff2b7230 */ /* 0x000fe40000004100 */
[-C--:B------:R-:W-:Y:S01]  /*102d0*/  FMUL.FTZ R46, R49, R42.reuse ;  /* 0x0000002a312e7220 */ /* 0x080fe20000410000 */
[--C-:B-1----:R-:W-:Y:S02]  /*102e0*/  HADD2.F32 R31, -RZ, R4.reuse.H0_H0 ;  /* 0x20000004ff1f7230 */ /* 0x102fe40000004100 */
[----:B------:R-:W-:Y:S01]  /*102f0*/  FMUL.FTZ R42, R47, R42 ;  /* 0x0000002a2f2a7220 */ /* 0x000fe20000410000 */
[----:B------:R-:W-:-:S02]  /*10300*/  HADD2.F32 R4, -RZ, R4.H1_H1 ;  /* 0x30000004ff047230 */ /* 0x000fc40000004100 */
[----:B------:R-:W-:Y:S02]  /*10310*/  HADD2.F32 R39, -RZ, R5.H0_H0 ;  /* 0x20000005ff277230 */ /* 0x000fe40000004100 */
[-C--:B------:R-:W-:Y:S01]  /*10320*/  FFMA.FTZ R46, R47, R31.reuse, -R46 ;  /* 0x0000001f2f2e7223 */ /* 0x080fe2000001082e */
[----:B------:R-:W-:Y:S01]  /*10330*/  FFMA.FTZ R42, R49, R31, R42 ;  /* 0x0000001f312a7223 */ /* 0x000fe2000001002a */
[-C--:B------:R-:W-:Y:S01]  /*10340*/  FMUL.FTZ R47, R50, R8.reuse ;  /* 0x00000008322f7220 */ /* 0x080fe20000410000 */
[----:B------:R-:W-:Y:S02]  /*10350*/  HADD2.F32 R49, -RZ, R13.H1_H1 ;  /* 0x3000000dff317230 */ /* 0x000fe40000004100 */
[C---:B------:R-:W-:Y:S01]  /*10360*/  FMUL.FTZ R31, R48.reuse, R8 ;  /* 0x00000008301f7220 */ /* 0x040fe20000410000 */
[----:B------:R-:W-:Y:S01]  /*10370*/  FMUL.FTZ R8, R51, R43 ;  /* 0x0000002b33087220 */ /* 0x000fe20000410000 */
[----:B------:R-:W-:Y:S01]  /*10380*/  FFMA.FTZ R47, R48, R4, -R47 ;  /* 0x00000004302f7223 */ /* 0x000fe2000001082f */
[----:B------:R-:W-:-:S02]  /*10390*/  HADD2.F32 R9, -RZ, R9.H1_H1 ;  /* 0x30000009ff097230 */ /* 0x000fc40000004100 */
[C---:B------:R-:W-:Y:S01]  /*103a0*/  FMUL.FTZ R48, R49.reuse, R43 ;  /* 0x0000002b31307220 */ /* 0x040fe20000410000 */
[----:B------:R-:W-:Y:S01]  /*103b0*/  FFMA.FTZ R43, R49, R39, -R8 ;  /* 0x00000027312b7223 */ /* 0x000fe20000010808 */
[----:B------:R-:W-:Y:S02]  /*103c0*/  HADD2.F32 R49, -RZ, R14.H1_H1 ;  /* 0x3000000eff317230 */ /* 0x000fe40000004100 */
[----:B------:R-:W-:Y:S01]  /*103d0*/  FFMA.FTZ R31, R50, R4, R31 ;  /* 0x00000004321f7223 */ /* 0x000fe2000001001f */
[----:B------:R-:W-:Y:S02]  /*103e0*/  HADD2.F32 R5, -RZ, R5.H1_H1 ;  /* 0x30000005ff057230 */ /* 0x000fe40000004100 */
[-C--:B------:R-:W-:Y:S01]  /*103f0*/  FMUL.FTZ R4, R53, R9.reuse ;  /* 0x0000000935047220 */ /* 0x080fe20000410000 */
[--C-:B------:R-:W-:Y:S02]  /*10400*/  HADD2.F32 R44, -RZ, R10.reuse.H0_H0 ;  /* 0x2000000aff2c7230 */ /* 0x100fe40000004100 */
[----:B------:R-:W-:Y:S01]  /*10410*/  FMUL.FTZ R8, R49, R9 ;  /* 0x0000000931087220 */ /* 0x000fe20000410000 */
[----:B------:R-:W-:-:S02]  /*10420*/  HADD2.F32 R10, -RZ, R10.H1_H1 ;  /* 0x3000000aff0a7230 */ /* 0x000fc40000004100 */
[-C--:B------:R-:W-:Y:S01]  /*10430*/  FFMA.FTZ R50, R49, R5.reuse, -R4 ;  /* 0x0000000531327223 */ /* 0x080fe20000010804 */
[----:B------:R-:W-:Y:S02]  /*10440*/  HADD2.F32 R40, -RZ, R6.H0_H0 ;  /* 0x20000006ff287230 */ /* 0x000fe40000004100 */
[----:B------:R-:W-:Y:S01]  /*10450*/  FFMA.FTZ R9, R53, R5, R8 ;  /* 0x0000000535097223 */ /* 0x000fe20000010008 */
[----:B------:R-:W-:Y:S02]  /*10460*/  HADD2.F32 R4, -RZ, R20.H0_H0 ;  /* 0x20000014ff047230 */ /* 0x000fe40000004100 */
[----:B------:R-:W-:Y:S01]  /*10470*/  FMUL.FTZ R5, R56, R10 ;  /* 0x0000000a38057220 */ /* 0x000fe20000410000 */
[----:B------:R-:W-:Y:S02]  /*10480*/  HADD2.F32 R6, -RZ, R6.H1_H1 ;  /* 0x30000006ff067230 */ /* 0x000fe40000004100 */
[----:B------:R-:W-:Y:S01]  /*10490*/  FFMA.FTZ R48, R51, R39, R48 ;  /* 0x0000002733307223 */ /* 0x000fe20000010030 */
[----:B------:R-:W-:-:S02]  /*104a0*/  HADD2.F32 R45, -RZ, R11.H0_H0 ;  /* 0x2000000bff2d7230 */ /* 0x000fc40000004100 */
[----:B------:R-:W-:Y:S01]  /*104b0*/  FMUL.FTZ R51, R4, R10 ;  /* 0x0000000a04337220 */ /* 0x000fe20000410000 */
[----:B------:R-:W-:Y:S02]  /*104c0*/  HADD2.F32 R11, -RZ, R11.H1_H1 ;  /* 0x3000000bff0b7230 */ /* 0x000fe40000004100 */
[-C--:B------:R-:W-:Y:S01]  /*104d0*/  FMUL.FTZ R39, R54, R44.reuse ;  /* 0x0000002c36277220 */ /* 0x080fe20000410000 */
[----:B------:R-:W-:Y:S01]  /*104e0*/  FMUL.FTZ R49, R52, R44 ;  /* 0x0000002c34317220 */ /* 0x000fe20000410000 */
[----:B------:R-:W-:Y:S01]  /*104f0*/  FFMA.FTZ R10, R4, R6, -R5 ;  /* 0x00000006040a7223 */ /* 0x000fe20000010805 */
[----:B------:R-:W-:Y:S02]  /*10500*/  HADD2.F32 R5, -RZ, R15.H1_H1 ;  /* 0x3000000fff057230 */ /* 0x000fe40000004100 */
[-C--:B------:R-:W-:Y:S01]  /*10510*/  FFMA.FTZ R39, R52, R40.reuse, -R39 ;  /* 0x0000002834277223 */ /* 0x080fe20000010827 */
[----:B------:R-:W-:Y:S02]  /*10520*/  HADD2.F32 R53, -RZ, R20.H1_H1 ;  /* 0x30000014ff357230 */ /* 0x000fe40000004100 */
[----:B------:R-:W-:Y:S01]  /*10530*/  FFMA.FTZ R49, R54, R40, R49 ;  /* 0x0000002836317223 */ /* 0x000fe20000010031 */
[----:B------:R-:W-:-:S02]  /*10540*/  HADD2.F32 R41, -RZ, R7.H0_H0 ;  /* 0x20000007ff297230 */ /* 0x000fc40000004100 */
[----:B------:R-:W-:Y:S01]  /*10550*/  FFMA.FTZ R40, R56, R6, R51 ;  /* 0x0000000638287223 */ /* 0x000fe20000010033 */
[----:B------:R-:W-:Y:S02]  /*10560*/  HADD2.F32 R7, -RZ, R7.H1_H1 ;  /* 0x30000007ff077230 */ /* 0x000fe40000004100 */
        /* <DEDUP_REMOVED lines=15> */
[----:B------:R-:W-:-:S02]  /*10660*/  F2FP.F16.F32.PACK_AB R10, R40, R49 ;  /* 0x00000031280a723e */ /* 0x000fc400000000ff */
[----:B------:R-:W-:-:S05]  /*10670*/  F2FP.F16.F32.PACK_AB R11, R52, R41 ;  /* 0x00000029340b723e */ /* 0x000fca00000000ff */
[----:B------:R4:W-:Y:S02]  /*10680*/  STS.128 [R30+0x14400], R8 ;  /* 0x014400081e007388 */ /* 0x0009e40000000c00 */
.L_x_620:
[----:B------:R-:W-:Y:S05]  /*10690*/  BSYNC B1 ;  /* 0x0000000000017941 */ /* 0x000fea0003800000 */
.L_x_619:
[----:B-1234-:R-:W-:Y:S01]  /*106a0*/  VIADD R4, R219, 0x40 ;  /* 0x00000040db047836 */ /* 0x01efe20000000000 */
[----:B------:R-:W-:Y:S04]  /*106b0*/  BSSY B1, `(.L_x_623) ;  /* 0x00000cc000017945 */ /* 0x000fe80003800000 */
[----:B------:R-:W-:-:S13]  /*106c0*/  ISETP.GE.AND P0, PT, R4, R12, PT ;  /* 0x0000000c0400720c */ /* 0x000fda0003f06270 */
[----:B------:R-:W-:Y:S05]  /*106d0*/  @P0 BRA `(.L_x_624) ;  /* 0x0000000c00240947 */ /* 0x000fea0003800000 */
[----:B-----5:R1:W5:Y:S01]  /*106e0*/  LDL R63, [R1+0x6c] ;  /* 0x00006c00013f7983 */ /* 0x0203620000100800 */
[----:B------:R-:W2:Y:S03]  /*106f0*/  LDC R53, c[0x0][0x3f4] ;  /* 0x0000fd00ff357b82 */ /* 0x000ea60000000800 */
        /* <DEDUP_REMOVED lines=9> */
[-C--:B--2---:R-:W-:Y:S02]  /*10790*/  ISETP.GE.AND P0, PT, R16, R53.reuse, PT ;  /* 0x000000351000720c */ /* 0x084fe40003f06270 */
[----:B------:R-:W-:-:S11]  /*107a0*/  ISETP.GE.AND P1, PT, R213, R53, PT ;  /* 0x00000035d500720c */ /* 0x000fd60003f26270 */
[----:B-1----:R-:W-:Y:S05]  /*107b0*/  @P0 BRA `(.L_x_626) ;  /* 0x00000004006c0947 */ /* 0x002fea0003800000 */
[----:B------:R-:W2:Y:S01]  /*107c0*/  LDL R4, [R1+0x64] ;  /* 0x0000640001047983 */ /* 0x000ea20000100800 */
        /* <DEDUP_REMOVED lines=90> */
.L_x_626:
[----:B------:R-:W-:Y:S05]  /*10d70*/  BSYNC B2 ;  /* 0x0000000000027941 */ /* 0x000fea0003800000 */
.L_x_625:
[----:B------:R-:W-:Y:S05]  /*10d80*/  @P1 BRA `(.L_x_624) ;  /* 0x0000000400781947 */ /* 0x000fea0003800000 */
[----:B-1----:R-:W-:Y:S01]  /*10d90*/  LEA.HI R4, R0, R213, RZ, 0x6 ;  /* 0x000000d500047211 */ /* 0x002fe200078f30ff */
        /* <DEDUP_REMOVED lines=93> */
.L_x_624:
[----:B------:R-:W-:Y:S05]  /*11370*/  BSYNC B1 ;  /* 0x0000000000017941 */ /* 0x000fea0003800000 */
.L_x_623:
[----:B------:R-:W-:-:S13]  /*11380*/  ISETP.GE.AND P0, PT, R21, R12, PT ;  /* 0x0000000c1500720c */ /* 0x000fda0003f06270 */
[----:B------:R-:W-:Y:S05]  /*11390*/  @P0 BRA `(.L_x_603) ;  /* 0x0000000c00200947 */ /* 0x000fea0003800000 */
[----:B-12---:R1:W5:Y:S01]  /*113a0*/  LDL R58, [R1+0x6c] ;  /* 0x00006c00013a7983 */ /* 0x0063620000100800 */
[----:B------:R-:W2:Y:S01]  /*113b0*/  LDC R45, c[0x0][0x3f4] ;  /* 0x0000fd00ff2d7b82 */ /* 0x000ea20000000800 */
[----:B------:R-:W-:Y:S01]  /*113c0*/  SHF.R.S32.HI R4, RZ, 0x1f, R21 ;  /* 0x0000001fff047819 */ /* 0x000fe20000011415 */
[----:B0-----:R-:W-:Y:S01]  /*113d0*/  IMAD.SHL.U32 R5, R21, 0x40, RZ ;  /* 0x0000004015057824 */ /* 0x001fe200078e00ff */
[----:B------:R-:W-:Y:S02]  /*113e0*/  BSSY B1, `(.L_x_627) ;  /* 0x0000064000017945 */ /* 0x000fe40003800000 */
[----:B------:R-:W-:Y:S02]  /*113f0*/  LEA.HI R4, R4, R21, RZ, 0x3 ;  /* 0x0000001504047211 */ /* 0x000fe400078f18ff */
[----:B------:R-:W-:Y:S02]  /*11400*/  LOP3.LUT R55, R5, 0x1c0, RZ, 0xc0, !PT ;  /* 0x000001c005377812 */ /* 0x000fe400078ec0ff */
[----:B------:R-:W-:-:S02]  /*11410*/  SHF.L.U32 R4, R4, 0x6, RZ ;  /* 0x0000000604047819 */ /* 0x000fc400000006ff */
[----:B------:R-:W-:Y:S02]  /*11420*/  SHF.R.U32.HI R57, RZ, 0x3, R55 ;  /* 0x00000003ff397819 */ /* 0x000fe40000011637 */
[----:B------:R-:W-:Y:S02]  /*11430*/  LOP3.LUT R54, R4, 0xfffffe00, RZ, 0xc0, !PT ;  /* 0xfffffe0004367812 */ /* 0x000fe400078ec0ff */
[-C--:B--2---:R-:W-:Y:S02]  /*11440*/  ISETP.GE.AND P0, PT, R16, R45.reuse, PT ;  /* 0x0000002d1000720c */ /* 0x084fe40003f06270 */
[----:B------:R-:W-:-:S11]  /*11450*/  ISETP.GE.AND P1, PT, R213, R45, PT ;  /* 0x0000002dd500720c */ /* 0x000fd60003f26270 */
[----:B-1----:R-:W-:Y:S05]  /*11460*/  @P0 BRA `(.L_x_628) ;  /* 0x00000004006c0947 */ /* 0x002fea0003800000 */
[----:B------:R-:W2:Y:S01]  /*11470*/  LDL R6, [R1+0x64] ;  /* 0x0000640001067983 */ /* 0x000ea20000100800 */
[----:B-----5:R-:W-:Y:S01]  /*11480*/  R2UR UR4, R58 ;  /* 0x000000003a0472ca */ /* 0x020fe200000e0000 */
[----:B------:R-:W-:Y:S02]  /*11490*/  HADD2.F32 R49, -RZ, R35.H0_H0 ;  /* 0x20000023ff317230 */ /* 0x000fe40000004100 */
[----:B------:R-:W-:Y:S02]  /*114a0*/  HADD2.F32 R47, -RZ, R29.H0_H0 ;  /* 0x2000001dff2f7230 */ /* 0x000fe40000004100 */
[----:B------:R-:W-:Y:S02]  /*114b0*/  HADD2.F32 R50, -RZ, R36.H0_H0 ;  /* 0x20000024ff327230 */ /* 0x000fe40000004100 */
[----:B------:R-:W-:Y:S02]  /*114c0*/  HADD2.F32 R46, -RZ, R32.H0_H0 ;  /* 0x20000020ff2e7230 */ /* 0x000fe40000004100 */
[----:B------:R-:W-:-:S02]  /*114d0*/  HADD2.F32 R52, -RZ, R35.H1_H1 ;  /* 0x30000023ff347230 */ /* 0x000fc40000004100 */
[----:B------:R-:W-:Y:S02]  /*114e0*/  HADD2.F32 R48, -RZ, R29.H1_H1 ;  /* 0x3000001dff307230 */ /* 0x000fe40000004100 */
[----:B------:R-:W-:Y:S02]  /*114f0*/  HADD2.F32 R51, -RZ, R36.H1_H1 ;  /* 0x30000024ff337230 */ /* 0x000fe40000004100 */
[----:B------:R-:W-:Y:S01]  /*11500*/  HADD2.F32 R53, -RZ, R37.H0_H0 ;  /* 0x20000025ff357230 */ /* 0x000fe20000004100 */
[----:B--2---:R-:W-:Y:S02]  /*11510*/  LEA.HI R4, R45, R6, RZ, 0x1d ;  /* 0x000000062d047211 */ /* 0x004fe400078fe8ff */
[----:B------:R-:W-:Y:S02]  /*11520*/  LOP3.LUT R6, R55, 0x38, R16, 0xf8, !PT ;  /* 0x0000003837067812 */ /* 0x000fe400078ef810 */
[----:B------:R-:W-:Y:S01]  /*11530*/  SHF.R.S32.HI R7, RZ, 0x1f, R4 ;  /* 0x0000001fff077819 */ /* 0x000fe20000011404 */
[----:B------:R-:W-:Y:S01]  /*11540*/  IMAD.SHL.U32 R5, R4, 0x8, RZ ;  /* 0x0000000804057824 */ /* 0x000fe200078e00ff */
[----:B------:R-:W-:-:S02]  /*11550*/  LOP3.LUT R6, R54, R6, R57, 0xf6, !PT ;  /* 0x0000000636067212 */ /* 0x000fc400078ef639 */
[----:B------:R-:W-:Y:S02]  /*11560*/  LEA.HI R7, R7, R4, RZ, 0x3 ;  /* 0x0000000407077211 */ /* 0x000fe400078f18ff */
[----:B------:R-:W-:Y:S02]  /*11570*/  LOP3.LUT R4, R55, 0x38, R5, 0xf8, !PT ;  /* 0x0000003837047812 */ /* 0x000fe400078ef805 */
[----:B------:R-:W-:Y:S01]  /*11580*/  LEA R56, R6, UR4, 0x1 ;  /* 0x0000000406387c11 */ /* 0x000fe2000f8e08ff */
        /* <DEDUP_REMOVED lines=19> */
[-C--:B------:R-:W-:Y:S01]  /*116c0*/  FMUL.FTZ R35, R50, R8.reuse ;  /* 0x0000000832237220 */ /* 0x080fe20000410000 */
[-C--:B------:R-:W-:Y:S01]  /*116d0*/  FFMA.FTZ R44, R47, R21.reuse, -R44 ;  /* 0x000000152f2c7223 */ /* 0x080fe2000001082c */
[----:B------:R-:W-:Y:S01]  /*116e0*/  FFMA.FTZ R40, R49, R21, R40 ;  /* 0x0000001531287223 */ /* 0x000fe20000010028 */
[----:B------:R-:W-:Y:S01]  /*116f0*/  FMUL.FTZ R21, R46, R8 ;  /* 0x000000082e157220 */ /* 0x000fe20000410000 */
[----:B------:R-:W-:Y:S01]  /*11700*/  FMUL.FTZ R29, R52, R41 ;  /* 0x00000029341d7220 */ /* 0x000fe20000410000 */
[----:B------:R-:W-:-:S02]  /*11710*/  HADD2.F32 R47, -RZ, R32.H1_H1 ;  /* 0x30000020ff2f7230 */ /* 0x000fc40000004100 */
[-C--:B------:R-:W-:Y:S01]  /*11720*/  FFMA.FTZ R35, R46, R4.reuse, -R35 ;  /* 0x000000042e237223 */ /* 0x080fe20000010823 */
[----:B------:R-:W-:Y:S01]  /*11730*/  FMUL.FTZ R41, R48, R41 ;  /* 0x0000002930297220 */ /* 0x000fe20000410000 */
[----:B------:R-:W-:Y:S01]  /*11740*/  FFMA.FTZ R21, R50, R4, R21 ;  /* 0x0000000432157223 */ /* 0x000fe20000010015 */
[--C-:B------:R-:W-:Y:S02]  /*11750*/  HADD2.F32 R42, -RZ, R10.reuse.H0_H0 ;  /* 0x2000000aff2a7230 */ /* 0x100fe40000004100 */
[-C--:B------:R-:W-:Y:S01]  /*11760*/  FMUL.FTZ R4, R51, R9.reuse ;  /* 0x0000000933047220 */ /* 0x080fe20000410000 */
[----:B------:R-:W-:Y:S01]  /*11770*/  FFMA.FTZ R29, R48, R30, -R29 ;  /* 0x0000001e301d7223 */ /* 0x000fe2000001081d */
[----:B------:R-:W-:Y:S02]  /*11780*/  HADD2.F32 R49, -RZ, R33.H0_H0 ;  /* 0x20000021ff317230 */ /* 0x000fe40000004100 */
[----:B------:R-:W-:Y:S01]  /*11790*/  FMUL.FTZ R8, R47, R9 ;  /* 0x000000092f087220 */ /* 0x000fe20000410000 */
[----:B------:R-:W-:-:S02]  /*117a0*/  HADD2.F32 R10, -RZ, R10.H1_H1 ;  /* 0x3000000aff0a7230 */ /* 0x000fc40000004100 */
[----:B------:R-:W-:Y:S01]  /*117b0*/  FFMA.FTZ R41, R52, R30, R41 ;  /* 0x0000001e34297223 */ /* 0x000fe20000010029 */
[----:B------:R-:W-:Y:S02]  /*117c0*/  HADD2.F32 R48, -RZ, R38.H0_H0 ;  /* 0x20000026ff307230 */ /* 0x000fe40000004100 */
[-C--:B------:R-:W-:Y:S01]  /*117d0*/  FFMA.FTZ R30, R47, R5.reuse, -R4 ;  /* 0x000000052f1e7223 */ /* 0x080fe20000010804 */
[-C--:B------:R-:W-:Y:S01]  /*117e0*/  FMUL.FTZ R4, R53, R42.reuse ;  /* 0x0000002a35047220 */ /* 0x080fe20000410000 */
[----:B------:R-:W-:Y:S02]  /*117f0*/  HADD2.F32 R46, -RZ, R34.H0_H0 ;  /* 0x20000022ff2e7230 */ /* 0x000fe40000004100 */
[----:B------:R-:W-:Y:S01]  /*11800*/  FMUL.FTZ R42, R49, R42 ;  /* 0x0000002a312a7220 */ /* 0x000fe20000410000 */
[----:B------:R-:W-:Y:S01]  /*11810*/  FFMA.FTZ R32, R51, R5, R8 ;  /* 0x0000000533207223 */ /* 0x000fe20000010008 */
[----:B------:R-:W-:Y:S01]  /*11820*/  FMUL.FTZ R5, R48, R10 ;  /* 0x0000000a30057220 */ /* 0x000fe20000410000 */
[----:B------:R-:W-:-:S02]  /*11830*/  HADD2.F32 R43, -RZ, R11.H0_H0 ;  /* 0x2000000bff2b7230 */ /* 0x000fc40000004100 */
[-C--:B------:R-:W-:Y:S01]  /*11840*/  FFMA.FTZ R36, R49, R31.reuse, -R4 ;  /* 0x0000001f31247223 */ /* 0x080fe20000010804 */
[----:B------:R-:W-:Y:S01]  /*11850*/  FFMA.FTZ R42, R53, R31, R42 ;  /* 0x0000001f352a7223 */ /* 0x000fe2000001002a */
[----:B------:R-:W-:Y:S02]  /*11860*/  HADD2.F32 R11, -RZ, R11.H1_H1 ;  /* 0x3000000bff0b7230 */ /* 0x000fe40000004100 */
[C---:B------:R-:W-:Y:S01]  /*11870*/  FFMA.FTZ R31, R46.reuse, R6, -R5 ;  /* 0x000000062e1f7223 */ /* 0x040fe20000010805 */
[----:B------:R-:W-:Y:S02]  /*11880*/  HADD2.F32 R47, -RZ, R37.H1_H1 ;  /* 0x30000025ff2f7230 */ /* 0x000fe40000004100 */
[----:B------:R-:W-:Y:S01]  /*11890*/  FMUL.FTZ R9, R46, R10 ;  /* 0x0000000a2e097220 */ /* 0x000fe20000410000 */
[----:B------:R-:W-:Y:S02]  /*118a0*/  HADD2.F32 R49, -RZ, R38.H1_H1 ;  /* 0x30000026ff317230 */ /* 0x000fe40000004100 */
[----:B------:R-:W-:-:S02]  /*118b0*/  HADD2.F32 R5, -RZ, R33.H1_H1 ;  /* 0x30000021ff057230 */ /* 0x000fc40000004100 */
[----:B------:R-:W-:Y:S01]  /*118c0*/  FFMA.FTZ R33, R48, R6, R9 ;  /* 0x0000000630217223 */ /* 0x000fe20000010009 */
[----:B------:R-:W-:Y:S02]  /*118d0*/  HADD2.F32 R37, -RZ, R34.H1_H1 ;  /* 0x30000022ff257230 */ /* 0x000fe40000004100 */
[----:B------:R-:W-:Y:S01]  /*118e0*/  FMUL.FTZ R4, R47, R43 ;  /* 0x0000002b2f047220 */ /* 0x000fe20000410000 */
[--C-:B------:R-:W-:Y:S02]  /*118f0*/  HADD2.F32 R39, -RZ, R7.reuse.H0_H0 ;  /* 0x20000007ff277230 */ /* 0x100fe40000004100 */
[----:B------:R-:W-:Y:S01]  /*11900*/  FMUL.FTZ R8, R49, R11 ;  /* 0x0000000b31087220 */ /* 0x000fe20000410000 */
[----:B------:R-:W-:Y:S02]  /*11910*/  HADD2.F32 R7, -RZ, R7.H1_H1 ;  /* 0x30000007ff077230 */ /* 0x000fe40000004100 */
[----:B------:R-:W-:Y:S01]  /*11920*/  FMUL.FTZ R6, R5, R43 ;  /* 0x0000002b05067220 */ /* 0x000fe20000410000 */
[----:B------:R-:W-:Y:S01]  /*11930*/  FMUL.FTZ R10, R37, R11 ;  /* 0x0000000b250a7220 */ /* 0x000fe20000410000 */
[----:B------:R-:W-:Y:S01]  /*11940*/  FFMA.FTZ R11, R5, R39, -R4 ;  /* 0x00000027050b7223 */ /* 0x000fe20000010804 */
[----:B------:R-:W-:Y:S01]  /*11950*/  F2FP.F16.F32.PACK_AB R4, R35, R44 ;  /* 0x0000002c2304723e */ /* 0x000fe200000000ff */
[----:B------:R-:W-:Y:S01]  /*11960*/  FFMA.FTZ R34, R37, R7, -R8 ;  /* 0x0000000725227223 */ /* 0x000fe20000010808 */
[----:B------:R-:W-:Y:S01]  /*11970*/  FFMA.FTZ R39, R47, R39, R6 ;  /* 0x000000272f277223 */ /* 0x000fe20000010006 */
[----:B------:R-:W-:Y:S01]  /*11980*/  FFMA.FTZ R38, R49, R7, R10 ;  /* 0x0000000731267223 */ /* 0x000fe2000001000a */
        /* <DEDUP_REMOVED lines=9> */
.L_x_628:
[----:B------:R-:W-:Y:S05]  /*11a20*/  BSYNC B1 ;  /* 0x0000000000017941 */ /* 0x000fea0003800000 */
.L_x_627:
[----:B------:R-:W-:Y:S05]  /*11a30*/  @P1 BRA `(.L_x_603) ;  /* 0x0000000400781947 */ /* 0x000fea0003800000 */
[----:B------:R-:W-:Y:S01]  /*11a40*/  LEA.HI R0, R0, R213, RZ, 0x6 ;  /* 0x000000d500007211 */ /* 0x000fe200078f30ff */
[--C-:B------:R-:W-:Y:S01]  /*11a50*/  HADD2.F32 R36, -RZ, R24.reuse.H0_H0 ;  /* 0x20000018ff247230 */ /* 0x100fe20000004100 */
[----:B------:R-:W-:Y:S01]  /*11a60*/  LEA.HI R2, R45, R2, RZ, 0x1d ;  /* 0x000000022d027211 */ /* 0x000fe200078fe8ff */
[----:B------:R-:W-:Y:S01]  /*11a70*/  HADD2.F32 R34, -RZ, R13.H0_H0 ;  /* 0x2000000dff227230 */ /* 0x000fe20000004100 */
[----:B0-----:R-:W-:Y:S01]  /*11a80*/  LOP3.LUT R4, R55, 0x38, R3, 0xf8, !PT ;  /* 0x0000003837047812 */ /* 0x001fe200078ef803 */
[----:B------:R-:W-:Y:S01]  /*11a90*/  IMAD.SHL.U32 R0, R0, 0x80, RZ ;  /* 0x0000008000007824 */ /* 0x000fe200078e00ff */
[----:B------:R-:W-:Y:S01]  /*11aa0*/  SHF.R.S32.HI R3, RZ, 0x1f, R2 ;  /* 0x0000001fff037819 */ /* 0x000fe20000011402 */
[----:B------:R-:W-:Y:S01]  /*11ab0*/  HADD2.F32 R38, -RZ, R25.H0_H0 ;  /* 0x20000019ff267230 */ /* 0x000fe20000004100 */
[----:B-----5:R-:W-:Y:S01]  /*11ac0*/  R2UR UR4, R58 ;  /* 0x000000003a0472ca */ /* 0x020fe200000e0000 */
[----:B------:R-:W-:Y:S01]  /*11ad0*/  HADD2.F32 R40, -RZ, R24.H1_H1 ;  /* 0x30000018ff287230 */ /* 0x000fe20000004100 */
[----:B------:R-:W-:Y:S01]  /*11ae0*/  LOP3.LUT R5, R0, 0xffffe000, RZ, 0xc0, !PT ;  /* 0xffffe00000057812 */ /* 0x000fe200078ec0ff */
[----:B------:R-:W-:Y:S01]  /*11af0*/  IMAD.SHL.U32 R0, R2, 0x8, RZ ;  /* 0x0000000802007824 */ /* 0x000fe200078e00ff */
[----:B------:R-:W-:Y:S01]  /*11b00*/  LEA.HI R3, R3, R2, RZ, 0x3 ;  /* 0x0000000203037211 */ /* 0x000fe200078f18ff */
[----:B------:R-:W-:Y:S01]  /*11b10*/  HADD2.F32 R24, -RZ, R13.H1_H1 ;  /* 0x3000000dff187230 */ /* 0x000fe20000004100 */
[----:B------:R-:W-:Y:S01]  /*11b20*/  LOP3.LUT R4, R4, R57, RZ, 0x3c, !PT ;  /* 0x0000003904047212 */ /* 0x000fe200078e3cff */
[----:B------:R-:W-:Y:S01]  /*11b30*/  HADD2.F32 R37, -RZ, R25.H1_H1 ;  /* 0x30000019ff257230 */ /* 0x000fe20000004100 */
[----:B------:R-:W-:-:S02]  /*11b40*/  LOP3.LUT R0, R55, 0x38, R0, 0xf8, !PT ;  /* 0x0000003837007812 */ /* 0x000fc400078ef800 */
[----:B------:R-:W-:Y:S02]  /*11b50*/  SHF.L.U32 R3, R3, 0xa, RZ ;  /* 0x0000000a03037819 */ /* 0x000fe400000006ff */
[----:B------:R-:W-:Y:S02]  /*11b60*/  LOP3.LUT R0, R0, R57, RZ, 0x3c, !PT ;  /* 0x0000003900007212 */ /* 0x000fe400078e3cff */
[----:B------:R-:W-:Y:S02]  /*11b70*/  LOP3.LUT R3, R3, 0x7fffe000, RZ, 0xc0, !PT ;  /* 0x7fffe00003037812 */ /* 0x000fe400078ec0ff */
[--C-:B------:R-:W-:Y:S02]  /*11b80*/  IADD3 R4, R4, R5, R54.reuse ;  /* 0x0000000504047210 */ /* 0x100fe40007ffe036 */
[----:B------:R-:W-:Y:S02]  /*11b90*/  IADD3 R3, R0, R3, R54 ;  /* 0x0000000300037210 */ /* 0x000fe40007ffe036 */
[----:B------:R-:W-:-:S03]  /*11ba0*/  LEA R39, R4, UR4, 0x1 ;  /* 0x0000000404277c11 */ /* 0x000fc6000f8e08ff */
[----:B------:R-:W-:Y:S02]  /*11bb0*/  IMAD R3, R3, 0x2, R22 ;  /* 0x0000000203037824 */ /* 0x000fe400078e0216 */
[----:B------:R-:W0:Y:S04]  /*11bc0*/  LDS.128 R4, [R39] ;  /* 0x0000000027047984 */ /* 0x000e280000000c00 */
[----:B------:R-:W1:Y:S01]  /*11bd0*/  LDS.128 R8, [R3+0x14400] ;  /* 0x0144000003087984 */ /* 0x000e620000000c00 */
[--C-:B0-----:R-:W-:Y:S02]  /*11be0*/  HADD2.F32 R0, -RZ, R4.reuse.H0_H0 ;  /* 0x20000004ff007230 */ /* 0x101fe40000004100 */
[----:B------:R-:W-:Y:S02]  /*11bf0*/  HADD2.F32 R4, -RZ, R4.H1_H1 ;  /* 0x30000004ff047230 */ /* 0x000fe40000004100 */
[----:B-1----:R-:W-:-:S02]  /*11c00*/  HADD2.F32 R29, -RZ, R8.H0_H0 ;  /* 0x20000008ff1d7230 */ /* 0x002fc40000004100 */
[----:B------:R-:W-:Y:S02]  /*11c10*/  HADD2.F32 R8, -RZ, R8.H1_H1 ;  /* 0x30000008ff087230 */ /* 0x000fe40000004100 */
[----:B------:R-:W-:Y:S02]  /*11c20*/  HADD2.F32 R30, -RZ, R9.H0_H0 ;  /* 0x20000009ff1e7230 */ /* 0x000fe40000004100 */
[-C--:B------:R-:W-:Y:S01]  /*11c30*/  FMUL.FTZ R33, R36, R29.reuse ;  /* 0x0000001d24217220 */ /* 0x080fe20000410000 */
[----:B------:R-:W-:Y:S01]  /*11c40*/  FMUL.FTZ R29, R34, R29 ;  /* 0x0000001d221d7220 */ /* 0x000fe20000410000 */
[----:B------:R-:W-:Y:S01]  /*11c50*/  FMUL.FTZ R35, R38, R8 ;  /* 0x0000000826237220 */ /* 0x000fe20000410000 */
[----:B------:R-:W-:Y:S02]  /*11c60*/  HADD2.F32 R2, -RZ, R5.H0_H0 ;  /* 0x20000005ff027230 */ /* 0x000fe40000004100 */
[----:B------:R-:W-:Y:S01]  /*11c70*/  FFMA.FTZ R33, R34, R0, -R33 ;  /* 0x0000000022217223 */ /* 0x000fe20000010821 */
[----:B------:R-:W-:-:S02]  /*11c80*/  HADD2.F32 R34, -RZ, R14.H0_H0 ;  /* 0x2000000eff227230 */ /* 0x000fc40000004100 */
[----:B------:R-:W-:Y:S01]  /*11c90*/  FFMA.FTZ R29, R36, R0, R29 ;  /* 0x00000000241d7223 */ /* 0x000fe2000001001d */
[----:B------:R-:W-:Y:S02]  /*11ca0*/  HADD2.F32 R9, -RZ, R9.H1_H1 ;  /* 0x30000009ff097230 */ /* 0x000fe40000004100 */
[----:B------:R-:W-:Y:S01]  /*11cb0*/  FMUL.FTZ R25, R24, R30 ;  /* 0x0000001e18197220 */ /* 0x000fe20000410000 */
[----:B------:R-:W-:Y:S02]  /*11cc0*/  HADD2.F32 R5, -RZ, R5.H1_H1 ;  /* 0x30000005ff057230 */ /* 0x000fe40000004100 */
[C---:B------:R-:W-:Y:S01]  /*11cd0*/  FMUL.FTZ R13, R34.reuse, R8 ;  /* 0x00000008220d7220 */ /* 0x040fe20000410000 */
[----:B------:R-:W-:Y:S01]  /*11ce0*/  FFMA.FTZ R0, R34, R4, -R35 ;  /* 0x0000000422007223 */ /* 0x000fe20000010823 */
[----:B------:R-:W-:Y:S01]  /*11cf0*/  FMUL.FTZ R35, R40, R30 ;  /* 0x0000001e28237220 */ /* 0x000fe20000410000 */
[----:B------:R-:W-:Y:S02]  /*11d00*/  HADD2.F32 R31, -RZ, R10.H0_H0 ;  /* 0x2000000aff1f7230 */ /* 0x000fe40000004100 */
[----:B------:R-:W-:Y:S01]  /*11d10*/  FFMA.FTZ R8, R38, R4, R13 ;  /* 0x0000000426087223 */ /* 0x000fe2000001000d */
[----:B------:R-:W-:-:S02]  /*11d20*/  HADD2.F32 R13, -RZ, R14.H1_H1 ;  /* 0x3000000eff0d7230 */ /* 0x000fc40000004100 */
[-C--:B------:R-:W-:Y:S01]  /*11d30*/  FFMA.FTZ R35, R24, R2.reuse, -R35 ;  /* 0x0000000218237223 */ /* 0x080fe20000010823 */
[----:B------:R-:W-:Y:S01]  /*11d40*/  FFMA.FTZ R25, R40, R2, R25 ;  /* 0x0000000228197223 */ /* 0x000fe20000010019 */
[----:B------:R-:W-:Y:S02]  /*11d50*/  HADD2.F32 R10, -RZ, R10.H1_H1 ;  /* 0x3000000aff0a7230 */ /* 0x000fe40000004100 */
[-C--:B------:R-:W-:Y:S01]  /*11d60*/  FMUL.FTZ R2, R37, R9.reuse ;  /* 0x0000000925027220 */ /* 0x080fe20000410000 */
[C---:B------:R-:W-:Y:S01]  /*11d70*/  FMUL.FTZ R4, R13.reuse, R9 ;  /* 0x000000090d047220 */ /* 0x040fe20000410000 */
[----:B------:R-:W-:Y:S01]  /*11d80*/  HADD2.F32 R36, -RZ, R27.H0_H0 ;  /* 0x2000001bff247230 */ /* 0x000fe20000004100 */
[----:B------:R-:W-:Y:S01]  /*11d90*/  F2FP.F16.F32.PACK_AB R8, R8, R29 ;  /* 0x0000001d0808723e */ /* 0x000fe200000000ff */
[----:B------:R-:W-:Y:S02]  /*11da0*/  HADD2.F32 R34, -RZ, R26.H0_H0 ;  /* 0x2000001aff227230 */ /* 0x000fe40000004100 */
[----:B------:R-:W-:Y:S01]  /*11db0*/  FFMA.FTZ R2, R13, R5, -R2 ;  /* 0x000000050d027223 */ /* 0x000fe20000010802 */
[----:B------:R-:W-:-:S02]  /*11dc0*/  HADD2.F32 R12, -RZ, R6.H0_H0 ;  /* 0x20000006ff0c7230 */ /* 0x000fc40000004100 */
[----:B------:R-:W-:Y:S01]  /*11dd0*/  FFMA.FTZ R14, R37, R5, R4 ;  /* 0x00000005250e7223 */ /* 0x000fe20000010004 */
[----:B------:R-:W-:Y:S02]  /*11de0*/  HADD2.F32 R24, -RZ, R15.H0_H0 ;  /* 0x2000000fff187230 */ /* 0x000fe40000004100 */
[----:B------:R-:W-:Y:S01]  /*11df0*/  FMUL.FTZ R5, R36, R10 ;  /* 0x0000000a24057220 */ /* 0x000fe20000410000 */
[----:B------:R-:W-:Y:S02]  /*11e00*/  HADD2.F32 R30, -RZ, R20.H0_H0 ;  /* 0x20000014ff1e7230 */ /* 0x000fe40000004100 */
[-C--:B------:R-:W-:Y:S01]  /*11e10*/  FMUL.FTZ R9, R34, R31.reuse ;  /* 0x0000001f22097220 */ /* 0x080fe20000410000 */
[----:B------:R-:W-:Y:S02]  /*11e20*/  HADD2.F32 R6, -RZ, R6.H1_H1 ;  /* 0x30000006ff067230 */ /* 0x000fe40000004100 */
[----:B------:R-:W-:Y:S01]  /*11e30*/  FMUL.FTZ R31, R24, R31 ;  /* 0x0000001f181f7220 */ /* 0x000fe20000410000 */
[----:B------:R-:W-:-:S02]  /*11e40*/  HADD2.F32 R32, -RZ, R11.H0_H0 ;  /* 0x2000000bff207230 */ /* 0x000fc40000004100 */
[C---:B------:R-:W-:Y:S01]  /*11e50*/  FMUL.FTZ R13, R30.reuse, R10 ;  /* 0x0000000a1e0d7220 */ /* 0x040fe20000410000 */
[----:B------:R-:W-:Y:S02]  /*11e60*/  HADD2.F32 R11, -RZ, R11.H1_H1 ;  /* 0x3000000bff0b7230 */ /* 0x000fe40000004100 */
[----:B------:R-:W-:Y:S01]  /*11e70*/  FFMA.FTZ R10, R30, R6, -R5 ;  /* 0x000000061e0a7223 */ /* 0x000fe20000010805 */
[----:B------:R-:W-:Y:S02]  /*11e80*/  HADD2.F32 R37, -RZ, R26.H1_H1 ;  /* 0x3000001aff257230 */ /* 0x000fe40000004100 */
[-C--:B------:R-:W-:Y:S01]  /*11e90*/  FFMA.FTZ R9, R24, R12.reuse, -R9 ;  /* 0x0000000c18097223 */ /* 0x080fe20000010809 */
[----:B------:R-:W-:Y:S02]  /*11ea0*/  HADD2.F32 R27, -RZ, R27.H1_H1 ;  /* 0x3000001bff1b7230 */ /* 0x000fe40000004100 */
[----:B------:R-:W-:Y:S01]  /*11eb0*/  FFMA.FTZ R31, R34, R12, R31 ;  /* 0x0000000c221f7223 */ /* 0x000fe2000001001f */
[----:B------:R-:W-:-:S02]  /*11ec0*/  HADD2.F32 R15, -RZ, R15.H1_H1 ;  /* 0x3000000fff0f7230 */ /* 0x000fc40000004100 */
[----:B------:R-:W-:Y:S01]  /*11ed0*/  FFMA.FTZ R12, R36, R6, R13 ;  /* 0x00000006240c7223 */ /* 0x000fe2000001000d */
[----:B------:R-:W-:Y:S02]  /*11ee0*/  HADD2.F32 R5, -RZ, R20.H1_H1 ;  /* 0x30000014ff057230 */ /* 0x000fe40000004100 */
[-C--:B------:R-:W-:Y:S01]  /*11ef0*/  FMUL.FTZ R4, R37, R32.reuse ;  /* 0x0000002025047220 */ /* 0x080fe20000410000 */
[--C-:B------:R-:W-:Y:S02]  /*11f00*/  HADD2.F32 R21, -RZ, R7.reuse.H0_H0 ;  /* 0x20000007ff157230 */ /* 0x100fe40000004100 */
[-C--:B------:R-:W-:Y:S01]  /*11f10*/  FMUL.FTZ R6, R27, R11.reuse ;  /* 0x0000000b1b067220 */ /* 0x080fe20000410000 */
        /* <DEDUP_REMOVED lines=14> */
[----:B------:R-:W-:-:S05]  /*12000*/  F2FP.F16.F32.PACK_AB R9, R14, R25 ;  /* 0x000000190e09723e */ /* 0x000fca00000000ff */
[----:B------:R0:W-:Y:S02]  /*12010*/  STS.128 [R3+0x14400], R8 ;  /* 0x0144000803007388 */ /* 0x0001e40000000c00 */
.L_x_603:
[----:B------:R-:W-:Y:S05]  /*12020*/  BSYNC B0 ;  /* 0x0000000000007941 */ /* 0x000fea0003800000 */
.L_x_572:
[----:B------:R-:W-:Y:S01]  /*12030*/  @!PT LDS RZ, [RZ] ;  /* 0x00000000fffff984 */ /* 0x000fe20000000800 */
[----:B------:R-:W-:Y:S01]  /*12040*/  @!PT LDS RZ, [RZ] ;  /* 0x00000000fffff984 */ /* 0x000fe20000000800 */
[----:B------:R-:W-:Y:S01]  /*12050*/  @!PT LDS RZ, [RZ] ;  /* 0x00000000fffff984 */ /* 0x000fe20000000800 */
[----:B------:R-:W-:Y:S01]  /*12060*/  @!PT LDS RZ, [RZ] ;  /* 0x00000000fffff984 */ /* 0x000fe20000000800 */
[----:B------:R1:W-:Y:S06]  /*12070*/  MEMBAR.ALL.CTA ;  /* 0x0000000000007992 */ /* 0x0003ec0000008000 */
[----:B-1----:R-:W1:Y:S01]  /*12080*/  FENCE.VIEW.ASYNC.S ;  /* 0x00000000000073c6 */ /* 0x002e620000000000 */
[----:B------:R-:W-:Y:S05]  /*12090*/  WARPSYNC.ALL ;  /* 0x0000000000007948 */ /* 0x000fea0003800000 */
[----:B-1----:R-:W-:Y:S06]  /*120a0*/  BAR.SYNC.DEFER_BLOCKING 0xd, 0x100 ;  /* 0x0344000000007b1d */ /* 0x002fec0000010000 */
.L_x_570:
[----:B------:R-:W-:-:S06]  /*120b0*/  ULOP3.LUT UR4, UR60, 0x1, URZ, 0xfc, !UPT ;  /* 0x000000013c047892 */ /* 0x000fcc000f8efc3f */
[----:B------:R-:W-:-:S05]  /*120c0*/  IMAD.U32 R0, RZ, RZ, UR4 ;  /* 0x00000004ff007e24 */ /* 0x000fca000f8e00ff */
[----:B------:R-:W-:-:S13]  /*120d0*/  ISETP.NE.AND P0, PT, R0, 0x3, PT ;  /* 0x000000030000780c */ /* 0x000fda0003f05270 */
[----:B------:R-:W-:Y:S05]  /*120e0*/  @!P0 BRA `(.L_x_629) ;  /* 0x0000000000048947 */ /* 0x000fea0003800000 */
[----:B------:R-:W-:Y:S01]  /*120f0*/  BPT.TRAP 0x1 ;  /* 0x000000040000795c */ /* 0x000fe20000300000 */
.L_x_629:
[----:B------:R-:W-:Y:S02]  /*12100*/  LEA R0, R225, R22, 0x3 ;  /* 0x00000016e1007211 */ /* 0x000fe400078e18ff */
[----:B01----:R-:W-:-:S04]  /*12110*/  SHF.L.U32 R3, R229, 0x1f, RZ ;  /* 0x0000001fe5037819 */ /* 0x003fc800000006ff */
[----:B------:R0:W1:Y:S01]  /*12120*/  SYNCS.PHASECHK.TRANS64.TRYWAIT P1, [R0+URZ+0x38830], R3 ;  /* 0x03883003000075a7 */ /* 0x000062000802017f */
[----:B------:R-:W-:Y:S05]  /*12130*/  @!P0 BRA `(.L_x_630) ;  /* 0x0000000000048947 */ /* 0x000fea0003800000 */
[----:B------:R-:W-:Y:S01]  /*12140*/  BPT.TRAP 0x1 ;  /* 0x000000040000795c */ /* 0x000fe20000300000 */
.L_x_630:
[----:B------:R-:W-:Y:S01]  /*12150*/  IMAD.MOV.U32 R151, RZ, RZ, RZ ;  /* 0x000000ffff977224 */ /* 0x000fe200078e00ff */
[----:B-1----:R-:W-:Y:S06]  /*12160*/  @P1 BRA `(.L_x_631) ;  /* 0x0000000000081947 */ /* 0x002fec0003800000 */
[----:B------:R-:W1:Y:S02]  /*12170*/  SYNCS.PHASECHK.TRANS64.TRYWAIT P1, [R0+URZ+0x38830], R3 ;  /* 0x03883003000075a7 */ /* 0x000e64000802017f */
[----:B-1----:R-:W-:Y:S05]  /*12180*/  @!P1 BRA `(.L_x_632) ;  /* 0x0000016400ec9947 */ /* 0x002fea0003800000 */
.L_x_631:
[----:B------:R-:W-:Y:S05]  /*12190*/  WARPSYNC.ALL ;  /* 0x0000000000007948 */ /* 0x000fea0003800000 */
[----:B------:R-:W-:Y:S01]  /*121a0*/  VIADD R2, R22, 0x24400 ;  /* 0x0002440016027836 */ /* 0x000fe20000000000 */
[----:B------:R-:W-:Y:S01]  /*121b0*/  R2UR UR20, R28 ;  /* 0x000000001c1472ca */ /* 0x000fe200000e0000 */
[----:B01----:R-:W-:Y:S01]  /*121c0*/  IMAD.MOV.U32 R3, RZ, RZ, 0x40000040 ;  /* 0x40000040ff037424 */ /* 0x003fe200078e00ff */
[----:B--2--5:R-:W-:Y:S01]  /*121d0*/  WARPGROUP.ARRIVE ;  /* 0x00000000000079c5 */ /* 0x024fe20000000000 */
[----:B------:R-:W-:Y:S01]  /*121e0*/  UMOV UR25, 0x40000040 ;  /* 0x4000004000197882 */ /* 0x000fe20000000000 */
[----:B------:R-:W-:Y:S01]  /*121f0*/  SHF.R.U32.HI R2, RZ, 0x4, R2 ;  /* 0x00000004ff027819 */ /* 0x000fe20000011602 */
[----:B------:R-:W-:Y:S01]  /*12200*/  UMOV UR17, UR25 ;  /* 0x0000001900117c82 */ /* 0x000fe20008000000 */
[----:B------:R-:W-:Y:S01]  /*12210*/  R2UR UR27, R3 ;  /* 0x00000000031b72ca */ /* 0x000fe200000e0000 */
[----:B------:R-:W-:Y:S01]  /*12220*/  UMOV UR5, UR17 ;  /* 0x0000001100057c82 */ /* 0x000fe20008000000 */
[----:B------:R-:W-:Y:S01]  /*12230*/  LOP3.LUT R2, R2, 0x3fff, RZ, 0xc0, !PT ;  /* 0x00003fff02027812 */ /* 0x000fe200078ec0ff */
[----:B---34-:R-:W-:Y:S01]  /*12240*/  IMAD.MOV.U32 R7, RZ, RZ, 0x40000040 ;  /* 0x40000040ff077424 */ /* 0x018fe200078e00ff */
[----:B------:R-:W-:Y:S01]  /*12250*/  MOV R5, 0x40000040 ;  /* 0x4000004000057802 */ /* 0x000fe20000000f00 */
[----:B------:R-:W-:Y:S01]  /*12260*/  UMOV UR9, UR17 ;  /* 0x0000001100097c82 */ /* 0x000fe20008000000 */
[----:B------:R-:W-:Y:S01]  /*12270*/  LOP3.LUT R4, R2, 0x10000, RZ, 0xfc, !PT ;  /* 0x0001000002047812 */ /* 0x000fe200078efcff */
[----:B------:R-:W-:Y:S01]  /*12280*/  ULOP3.LUT UR20, UR20, 0x10000, URZ, 0xfc, !UPT ;  /* 0x0001000014147892 */ /* 0x000fe2000f8efc3f */
[----:B------:R-:W-:Y:S01]  /*12290*/  R2UR UR7, R5 ;  /* 0x00000000050772ca */ /* 0x000fe200000e0000 */
[----:B------:R-:W-:Y:S01]  /*122a0*/  UMOV UR13, UR17 ;  /* 0x00000011000d7c82 */ /* 0x000fe20008000000 */
[----:B------:R-:W-:Y:S01]  /*122b0*/  R2UR UR11, R7 ;  /* 0x00000000070b72ca */ /* 0x000fe200000e0000 */
[----:B------:R-:W-:Y:S01]  /*122c0*/  IMAD R2, R225, 0xa00, R4 ;  /* 0x00000a00e1027824 */ /* 0x000fe200078e0204 */
[----:B------:R0:W-:Y:S01]  /*122d0*/  STL [R1+0x5c], R4 ;  /* 0x00005c0401007387 */ /* 0x0001e20000100800 */
[----:B------:R-:W-:Y:S01]  /*122e0*/  R2UR UR15, R5 ;  /* 0x00000000050f72ca */ /* 0x000fe200000e0000 */
[----:B------:R-:W-:Y:S01]  /*122f0*/  UMOV UR24, UR20 ;  /* 0x0000001400187c82 */ /* 0x000fe20008000000 */
[C---:B------:R-:W-:Y:S01]  /*12300*/  VIADD R6, R2.reuse, 0x100 ;  /* 0x0000010002067836 */ /* 0x040fe20000000000 */
[----:B------:R-:W-:Y:S01]  /*12310*/  R2UR UR26, R2 ;  /* 0x00000000021a72ca */ /* 0x000fe200000e0000 */
[----:B------:R-:W-:Y:S01]  /*12320*/  UMOV UR16, UR24 ;  /* 0x0000001800107c82 */ /* 0x000fe20008000000 */
[----:B------:R-:W-:Y:S01]  /*12330*/  R2UR UR19, R7 ;  /* 0x00000000071372ca */ /* 0x000fe200000e0000 */
[----:B------:R-:W-:Y:S01]  /*12340*/  UMOV UR4, UR16 ;  /* 0x0000001000047c82 */ /* 0x000fe20008000000 */
[----:B------:R-:W-:Y:S01]  /*12350*/  R2UR UR10, R6 ;  /* 0x00000000060a72ca */ /* 0x000fe200000e0000 */
[----:B------:R-:W-:Y:S01]  /*12360*/  UMOV UR8, UR16 ;  /* 0x0000001000087c82 */ /* 0x000fe20008000000 */
[C---:B0-----:R-:W-:Y:S01]  /*12370*/  IADD3 R4, R2.reuse, 0x80, RZ ;  /* 0x0000008002047810 */ /* 0x041fe20007ffe0ff */
[----:B------:R-:W-:Y:S01]  /*12380*/  UMOV UR12, UR16 ;  /* 0x00000010000c7c82 */ /* 0x000fe20008000000 */
[----:B------:R-:W-:Y:S01]  /*12390*/  IADD3 R6, R2, 0x200, RZ ;  /* 0x0000020002067810 */ /* 0x000fe20007ffe0ff */
[----:B------:R-:W-:Y:S01]  /*123a0*/  IMAD.U32 R10, RZ, RZ, UR24 ;  /* 0x00000018ff0a7e24 */ /* 0x000fe2000f8e00ff */
[----:B------:R-:W-:Y:S01]  /*123b0*/  R2UR UR6, R4 ;  /* 0x00000000040672ca */ /* 0x000fe200000e0000 */
[----:B------:R-:W-:Y:S01]  /*123c0*/  VIADD R4, R2, 0x180 ;  /* 0x0000018002047836 */ /* 0x000fe20000000000 */
[----:B------:R-:W-:Y:S01]  /*123d0*/  R2UR UR18, R6 ;  /* 0x00000000061272ca */ /* 0x000fe200000e0000 */
[----:B------:R-:W-:Y:S01]  /*123e0*/  HGMMA.64x16x16.F32 R56, gdesc[UR24], RZ, !UPT, gsb0 ;  /* 0x00200000183879f0 */ /* 0x000fe2000c0008ff */
[----:B------:R-:W-:Y:S01]  /*123f0*/  MOV R5, 0x40000040 ;  /* 0x4000004000057802 */ /* 0x000fe20000000f00 */
[----:B------:R-:W-:Y:S01]  /*12400*/  IMAD.U32 R11, RZ, RZ, UR25 ;  /* 0x00000019ff0b7e24 */ /* 0x000fe2000f8e00ff */
[----:B------:R-:W-:Y:S01]  /*12410*/  R2UR UR14, R4 ;  /* 0x00000000040e72ca */ /* 0x000fe200000e0000 */
[----:B------:R-:W-:Y:S01]  /*12420*/  UMOV UR25, 0x40000040 ;  /* 0x4000004000197882 */ /* 0x000fe20000000000 */
[C---:B------:R-:W-:Y:S01]  /*12430*/  IADD3 R4, R2.reuse, 0x2, RZ ;  /* 0x0000000202047810 */ /* 0x040fe20007ffe0ff */
[----:B------:R-:W-:Y:S01]  /*12440*/  VIADD R6, R2, 0x82 ;  /* 0x0000008202067836 */ /* 0x000fe20000000000 */
[----:B------:R-:W-:Y:S01]  /*12450*/  R2UR UR27, R5 ;  /* 0x00000000051b72ca */ /* 0x000fe200000e0000 */
[----:B------:R-:W-:Y:S01]  /*12460*/  IMAD.MOV.U32 R7, RZ, RZ, 0x40000040 ;  /* 0x40000040ff077424 */ /* 0x000fe200078e00ff */
[----:B------:R-:W-:Y:S01]  /*12470*/  R2UR UR26, R4 ;  /* 0x00000000041a72ca */ /* 0x000fe200000e0000 */
[C---:B------:R-:W-:Y:S01]  /*12480*/  VIADD R8, R2.reuse, 0x102 ;  /* 0x0000010202087836 */ /* 0x040fe20000000000 */
[----:B------:R-:W-:Y:S01]  /*12490*/  MOV R9, 0x40000040 ;  /* 0x4000004000097802 */ /* 0x000fe20000000f00 */
[----:B------:R-:W-:Y:S01]  /*124a0*/  VIADD R4, R2, 0x182 ;  /* 0x0000018202047836 */ /* 0x000fe20000000000 */
[----:B------:R0:W-:Y:S01]  /*124b0*/  STL.64 [R1+0x8], R10 ;  /* 0x0000080a01007387 */ /* 0x0001e20000100a00 */
[----:B------:R-:W-:Y:S01]  /*124c0*/  IMAD.MOV.U32 R5, RZ, RZ, 0x40000040 ;  /* 0x40000040ff057424 */ /* 0x000fe200078e00ff */
[----:B------:R-:W-:Y:S01]  /*124d0*/  UIADD3 UR56, UR20, 0x804, URZ ;  /* 0x0000080414387890 */ /* 0x000fe2000fffe03f */
[----:B------:R-:W-:Y:S01]  /*124e0*/  IMAD.MOV.U32 R3, RZ, RZ, 0x40000040 ;  /* 0x40000040ff037424 */ /* 0x000fe200078e00ff */
[----:B------:R-:W-:Y:S01]  /*124f0*/  UMOV UR57, 0x40000040 ;  /* 0x4000004000397882 */ /* 0x000fe20000000000 */
[----:B------:R-:W-:Y:S01]  /*12500*/  UIADD3 UR52, UR20, 0x806, URZ ;  /* 0x0000080614347890 */ /* 0x000fe2000fffe03f */
[----:B------:R-:W-:Y:S01]  /*12510*/  UMOV UR53, 0x40000040 ;  /* 0x4000004000357882 */ /* 0x000fe20000000000 */
[----:B------:R-:W-:Y:S01]  /*12520*/  UIADD3 UR48, UR20, 0xc00, URZ ;  /* 0x00000c0014307890 */ /* 0x000fe2000fffe03f */
[----:B------:R-:W-:Y:S01]  /*12530*/  UMOV UR49, 0x40000040 ;  /* 0x4000004000317882 */ /* 0x000fe20000000000 */
[----:B------:R-:W-:Y:S01]  /*12540*/  UIADD3 UR44, UR20, 0xc02, URZ ;  /* 0x00000c02142c7890 */ /* 0x000fe2000fffe03f */
[----:B0-----:R-:W-:Y:S01]  /*12550*/  IMAD.U32 R11, RZ, RZ, UR25 ;  /* 0x00000019ff0b7e24 */ /* 0x001fe2000f8e00ff */
[----:B------:R-:W-:Y:S01]  /*12560*/  UMOV UR45, 0x40000040 ;  /* 0x40000040002d7882 */ /* 0x000fe20000000000 */
[----:B------:R-:W-:Y:S01]  /*12570*/  UIADD3 UR40, UR20, 0xc04, URZ ;  /* 0x00000c0414287890 */ /* 0x000fe2000fffe03f */
[----:B------:R-:W-:Y:S01]  /*12580*/  UMOV UR41, 0x40000040 ;  /* 0x4000004000297882 */ /* 0x000fe20000000000 */
[----:B------:R-:W-:Y:S01]  /*12590*/  UIADD3 UR36, UR20, 0xc06, URZ ;  /* 0x00000c0614247890 */ /* 0x000fe2000fffe03f */
[----:B------:R-:W-:Y:S01]  /*125a0*/  UMOV UR37, 0x40000040 ;  /* 0x4000004000257882 */ /* 0x000fe20000000000 */
[----:B------:R-:W-:-:S02]  /*125b0*/  WARPGROUP.DEPBAR.LE gsb0, 0x0 ;  /* 0x00008000000079c5 */ /* 0x000fc40000010000 */
[----:B------:R-:W-:-:S06]  /*125c0*/  WARPGROUP.ARRIVE ;  /* 0x00000000000079c5 */ /* 0x000fcc0000000000 */
[----:B------:R-:W-:Y:S01]  /*125d0*/  HGMMA.64x16x16.F32 R48, gdesc[UR4], RZ, !UPT, gsb0 ;  /* 0x00200000043079f0 */ /* 0x000fe2000c0008ff */
[----:B------:R-:W-:Y:S01]  /*125e0*/  UIADD3 UR4, UR20, 0x2, URZ ;  /* 0x0000000214047890 */ /* 0x000fe2000fffe03f */
[----:B------:R-:W-:Y:S01]  /*125f0*/  R2UR UR6, R6 ;  /* 0x00000000060672ca */ /* 0x000fe200000e0000 */
[----:B------:R-:W-:Y:S01]  /*12600*/  VIADD R6, R2, 0x202 ;  /* 0x0000020202067836 */ /* 0x000fe20000000000 */
[----:B------:R-:W-:Y:S02]  /*12610*/  R2UR UR7, R7 ;  /* 0x00000000070772ca */ /* 0x000fe400000e0000 */
[----:B------:R-:W-:Y:S02]  /*12620*/  MOV R7, 0x40000040 ;  /* 0x4000004000077802 */ /* 0x000fe40000000f00 */
[----:B------:R-:W-:Y:S02]  /*12630*/  UMOV UR24, UR4 ;  /* 0x0000000400187c82 */ /* 0x000fe40008000000 */
[----:B------:R-:W-:-:S05]  /*12640*/  IMAD.U32 R10, RZ, RZ, UR24 ;  /* 0x00000018ff0a7e24 */ /* 0x000fca000f8e00ff */
[----:B------:R0:W-:Y:S01]  /*12650*/  STL.64 [R1], R10 ;  /* 0x0000000a01007387 */ /* 0x0001e20000100a00 */
[----:B------:R-:W-:Y:S02]  /*12660*/  WARPGROUP.DEPBAR.LE gsb0, 0x0 ;  /* 0x00008000000079c5 */ /* 0x000fe40000010000 */
[----:B------:R-:W-:-:S06]  /*12670*/  WARPGROUP.ARRIVE ;  /* 0x00000000000079c5 */ /* 0x000fcc0000000000 */
[----:B------:R-:W-:Y:S01]  /*12680*/  HGMMA.64x16x16.F32 R40, gdesc[UR8], RZ, !UPT, gsb0 ;  /* 0x00200000082879f0 */ /* 0x000fe2000c0008ff */
[----:B------:R-:W-:Y:S01]  /*12690*/  R2UR UR10, R8 ;  /* 0x00000000080a72ca */ /* 0x000fe200000e0000 */
[----:B------:R-:W-:Y:S01]  /*126a0*/  VIADD R8, R2, 0x104 ;  /* 0x0000010402087836 */ /* 0x000fe20000000000 */
[----:B------:R-:W-:Y:S02]  /*126b0*/  R2UR UR11, R9 ;  /* 0x00000000090b72ca */ /* 0x000fe400000e0000 */
[----:B------:R-:W-:Y:S01]  /*126c0*/  MOV R9, 0x40000040 ;  /* 0x4000004000097802 */ /* 0x000fe20000000f00 */
[----:B------:R-:W-:Y:S02]  /*126d0*/  WARPGROUP.DEPBAR.LE gsb0, 0x0 ;  /* 0x00008000000079c5 */ /* 0x000fe40000010000 */
[----:B------:R-:W-:-:S06]  /*126e0*/  WARPGROUP.ARRIVE ;  /* 0x00000000000079c5 */ /* 0x000fcc0000000000 */
[----:B------:R-:W-:Y:S01]  /*126f0*/  HGMMA.64x16x16.F32 R32, gdesc[UR12], RZ, !UPT, gsb0 ;  /* 0x002000000c2079f0 */ /* 0x000fe2000c0008ff */
[----:B------:R-:W-:Y:S02]  /*12700*/  R2UR UR14, R4 ;  /* 0x00000000040e72ca */ /* 0x000fe400000e0000 */
[----:B------:R-:W-:Y:S02]  /*12710*/  R2UR UR15, R5 ;  /* 0x00000000050f72ca */ /* 0x000fe400000e0000 */
[----:B------:R-:W-:Y:S02]  /*12720*/  IADD3 R4, R2, 0x4, RZ ;  /* 0x0000000402047810 */ /* 0x000fe40007ffe0ff */
[----:B------:R-:W-:Y:S01]  /*12730*/  MOV R5, 0x40000040 ;  /* 0x4000004000057802 */ /* 0x000fe20000000f00 */
[----:B------:R-:W-:Y:S02]  /*12740*/  WARPGROUP.DEPBAR.LE gsb0, 0x0 ;  /* 0x00008000000079c5 */ /* 0x000fe40000010000 */
[----:B------:R-:W-:-:S06]  /*12750*/  WARPGROUP.ARRIVE ;  /* 0x00000000000079c5 */ /* 0x000fcc0000000000 */
[----:B------:R-:W-:Y:S01]  /*12760*/  HGMMA.64x16x16.F32 R24, gdesc[UR16], RZ, !UPT, gsb0 ;  /* 0x00200000101879f0 */ /* 0x000fe2000c0008ff */
[----:B------:R-:W-:Y:S01]  /*12770*/  UMOV UR16, UR24 ;  /* 0x0000001800107c82 */ /* 0x000fe20008000000 */
[----:B------:R-:W-:Y:S01]  /*12780*/  UMOV UR17, UR25 ;  /* 0x0000001900117c82 */ /* 0x000fe20008000000 */
[----:B------:R-:W-:Y:S01]  /*12790*/  UMOV UR4, UR16 ;  /* 0x0000001000047c82 */ /* 0x000fe20008000000 */
[----:B------:R-:W-:Y:S01]  /*127a0*/  UMOV UR5, UR17 ;  /* 0x0000001100057c82 */ /* 0x000fe20008000000 */
[----:B------:R-:W-:Y:S01]  /*127b0*/  UMOV UR8, UR16 ;  /* 0x0000001000087c82 */ /* 0x000fe20008000000 */
[----:B------:R-:W-:Y:S01]  /*127c0*/  UMOV UR9, UR17 ;  /* 0x0000001100097c82 */ /* 0x000fe20008000000 */
[----:B------:R-:W-:Y:S01]  /*127d0*/  UMOV UR12, UR16 ;  /* 0x00000010000c7c82 */ /* 0x000fe20008000000 */
[----:B------:R-:W-:Y:S01]  /*127e0*/  UMOV UR13, UR17 ;  /* 0x00000011000d7c82 */ /* 0x000fe20008000000 */
[----:B------:R-:W-:Y:S01]  /*127f0*/  R2UR UR18, R6 ;  /* 0x00000000061272ca */ /* 0x000fe200000e0000 */
[----:B------:R-:W-:Y:S01]  /*12800*/  VIADD R6, R2, 0x84 ;  /* 0x0000008402067836 */ /* 0x000fe20000000000 */
[----:B------:R-:W-:Y:S01]  /*12810*/  R2UR UR19, R7 ;  /* 0x00000000071372ca */ /* 0x000fe200000e0000 */
[----:B------:R-:W-:Y:S01]  /*12820*/  IMAD.MOV.U32 R7, RZ, RZ, 0x40000040 ;  /* 0x40000040ff077424 */ /* 0x000fe200078e00ff */
[----:B------:R-:W-:-:S02]  /*12830*/  WARPGROUP.DEPBAR.LE gsb0, 0x0 ;  /* 0x00008000000079c5 */ /* 0x000fc40000010000 */
[----:B------:R-:W-:-:S06]  /*12840*/  WARPGROUP.ARRIVE ;  /* 0x00000000000079c5 */ /* 0x000fcc0000000000 */
[----:B------:R-:W-:Y:S01]  /*12850*/  HGMMA.64x16x16.F32 R56, gdesc[UR24], R56, gsb0 ;  /* 0x00200000183879f0 */ /* 0x000fe20008000838 */
[----:B------:R-:W-:Y:S01]  /*12860*/  R2UR UR26, R4 ;  /* 0x00000000041a72ca */ /* 0x000fe200000e0000 */
[----:B------:R-:W-:Y:S01]  /*12870*/  UMOV UR25, 0x40000040 ;  /* 0x4000004000197882 */ /* 0x000fe20000000000 */
[----:B------:R-:W-:Y:S01]  /*12880*/  R2UR UR27, R5 ;  /* 0x00000000051b72ca */ /* 0x000fe200000e0000 */
[----:B------:R-:W-:Y:S02]  /*12890*/  VIADD R4, R2, 0x184 ;  /* 0x0000018402047836 */ /* 0x000fe40000000000 */
[----:B------:R-:W-:Y:S02]  /*128a0*/  IMAD.MOV.U32 R5, RZ, RZ, 0x40000040 ;  /* 0x40000040ff057424 */ /* 0x000fe400078e00ff */
[----:B0-----:R-:W-:Y:S01]  /*128b0*/  IMAD.U32 R11, RZ, RZ, UR25 ;  /* 0x00000019ff0b7e24 */ /* 0x001fe2000f8e00ff */
[----:B------:R-:W-:Y:S02]  /*128c0*/  WARPGROUP.DEPBAR.LE gsb0, 0x0 ;  /* 0x00008000000079c5 */ /* 0x000fe40000010000 */
[----:B------:R-:W-:-:S06]  /*128d0*/  WARPGROUP.ARRIVE ;  /* 0x00000000000079c5 */ /* 0x000fcc0000000000 */
[----:B------:R-:W-:Y:S01]  /*128e0*/  HGMMA.64x16x16.F32 R48, gdesc[UR4], R48, gsb0 ;  /* 0x00200000043079f0 */ /* 0x000fe20008000830 */
[----:B------:R-:W-:Y:S01]  /*128f0*/  UIADD3 UR4, UR20, 0x4, URZ ;  /* 0x0000000414047890 */ /* 0x000fe2000fffe03f */
[----:B------:R-:W-:Y:S01]  /*12900*/  R2UR UR6, R6 ;  /* 0x00000000060672ca */ /* 0x000fe200000e0000 */
[----:B------:R-:W-:Y:S01]  /*12910*/  VIADD R6, R2, 0x204 ;  /* 0x0000020402067836 */ /* 0x000fe20000000000 */
[----:B------:R-:W-:Y:S02]  /*12920*/  R2UR UR7, R7 ;  /* 0x00000000070772ca */ /* 0x000fe400000e0000 */
[----:B------:R-:W-:Y:S02]  /*12930*/  MOV R7, 0x40000040 ;  /* 0x4000004000077802 */ /* 0x000fe40000000f00 */
[----:B------:R-:W-:Y:S02]  /*12940*/  UMOV UR24, UR4 ;  /* 0x0000000400187c82 */ /* 0x000fe40008000000 */
[----:B------:R-:W-:-:S05]  /*12950*/  IMAD.U32 R10, RZ, RZ, UR24 ;  /* 0x00000018ff0a7e24 */ /* 0x000fca000f8e00ff */
[----:B------:R0:W-:Y:S01]  /*12960*/  STL.64 [R1+0x48], R10 ;  /* 0x0000480a01007387 */ /* 0x0001e20000100a00 */
[----:B------:R-:W-:Y:S02]  /*12970*/  WARPGROUP.DEPBAR.LE gsb0, 0x0 ;  /* 0x00008000000079c5 */ /* 0x000fe40000010000 */
[----:B------:R-:W-:-:S06]  /*12980*/  WARPGROUP.ARRIVE ;  /* 0x00000000000079c5 */ /* 0x000fcc0000000000 */
[----:B------:R-:W-:Y:S01]  /*12990*/  HGMMA.64x16x16.F32 R40, gdesc[UR8], R40, gsb0 ;  /* 0x00200000082879f0 */ /* 0x000fe20008000828 */
[----:B------:R-:W-:Y:S01]  /*129a0*/  R2UR UR10, R8 ;  /* 0x00000000080a72ca */ /* 0x000fe200000e0000 */
[----:B------:R-:W-:Y:S01]  /*129b0*/  VIADD R8, R2, 0x106 ;  /* 0x0000010602087836 */ /* 0x000fe20000000000 */
[----:B------:R-:W-:Y:S02]  /*129c0*/  R2UR UR11, R9 ;  /* 0x00000000090b72ca */ /* 0x000fe400000e0000 */
[----:B------:R-:W-:Y:S01]  /*129d0*/  MOV R9, 0x40000040 ;  /* 0x4000004000097802 */ /* 0x000fe20000000f00 */
[----:B------:R-:W-:Y:S02]  /*129e0*/  WARPGROUP.DEPBAR.LE gsb0, 0x0 ;  /* 0x00008000000079c5 */ /* 0x000fe40000010000 */
[----:B------:R-:W-:-:S06]  /*129f0*/  WARPGROUP.ARRIVE ;  /* 0x00000000000079c5 */ /* 0x000fcc0000000000 */
[----:B------:R-:W-:Y:S01]  /*12a00*/  HGMMA.64x16x16.F32 R32, gdesc[UR12], R32, gsb0 ;  /* 0x002000000c2079f0 */ /* 0x000fe20008000820 */
[----:B------:R-:W-:Y:S02]  /*12a10*/  R2UR UR14, R4 ;  /* 0x00000000040e72ca */ /* 0x000fe400000e0000 */
[----:B------:R-:W-:Y:S02]  /*12a20*/  R2UR UR15, R5 ;  /* 0x00000000050f72ca */ /* 0x000fe400000e0000 */
[----:B------:R-:W-:Y:S02]  /*12a30*/  IADD3 R4, R2, 0x6, RZ ;  /* 0x0000000602047810 */ /* 0x000fe40007ffe0ff */
[----:B------:R-:W-:Y:S01]  /*12a40*/  MOV R5, 0x40000040 ;  /* 0x4000004000057802 */ /* 0x000fe20000000f00 */
[----:B------:R-:W-:Y:S02]  /*12a50*/  WARPGROUP.DEPBAR.LE gsb0, 0x0 ;  /* 0x00008000000079c5 */ /* 0x000fe40000010000 */
[----:B------:R-:W-:-:S06]  /*12a60*/  WARPGROUP.ARRIVE ;  /* 0x00000000000079c5 */ /* 0x000fcc0000000000 */
[----:B------:R-:W-:Y:S01]  /*12a70*/  HGMMA.64x16x16.F32 R24, gdesc[UR16], R24, gsb0 ;  /* 0x00200000101879f0 */ /* 0x000fe20008000818 */
        /* <DEDUP_REMOVED lines=339> */
[----:B------:R-:W-:Y:S02]  /*13fb0*/  MOV R5, 0x40000040 ;  /* 0x4000004000057802 */ /* 0x000fe40000000f00 */
[----:B------:R-:W-:Y:S01]  /*13fc0*/  R2UR UR58, R4 ;  /* 0x00000000043a72ca */ /* 0x000fe200000e0000 */
[----:B------:R-:W-:Y:S01]  /*13fd0*/  VIADD R4, R2, 0x684 ;  /* 0x0000068402047836 */ /* 0x000fe20000000000 */
[----:B------:R-:W-:Y:S01]  /*13fe0*/  R2UR UR59, R5 ;  /* 0x00000000053b72ca */ /* 0x000fe200000e0000 */
[----:B------:R-:W-:Y:S01]  /*13ff0*/  IMAD.MOV.U32 R5, RZ, RZ, 0x40000040 ;  /* 0x40000040ff057424 */ /* 0x000fe200078e00ff */
[----:B------:R-:W-:-:S02]  /*14000*/  WARPGROUP.DEPBAR.LE gsb0, 0x0 ;  /* 0x00008000000079c5 */ /* 0x000fc40000010000 */
        /* <DEDUP_REMOVED lines=16> */
[----:B------:R-:W-:Y:S03]  /*14110*/  HGMMA.64x16x16.F32 R56, gdesc[UR24], R56, gsb0 ;  /* 0x00200000183879f0 */ /* 0x000fe60008000838 */
[----:B------:R-:W-:Y:S02]  /*14120*/  WARPGROUP.DEPBAR.LE gsb0, 0x0 ;  /* 0x00008000000079c5 */ /* 0x000fe40000010000 */
[----:B------:R-:W-:-:S06]  /*14130*/  WARPGROUP.ARRIVE ;  /* 0x00000000000079c5 */ /* 0x000fcc0000000000 */
[----:B------:R-:W-:Y:S01]  /*14140*/  HGMMA.64x16x16.F32 R48, gdesc[UR4], R48, gsb0 ;  /* 0x00200000043079f0 */ /* 0x000fe20008000830 */
[----:B------:R-:W-:Y:S01]  /*14150*/  R2UR UR6, R8 ;  /* 0x00000000080672ca */ /* 0x000fe200000e0000 */
[----:B------:R-:W-:Y:S01]  /*14160*/  UMOV UR4, UR56 ;  /* 0x0000003800047c82 */ /* 0x000fe20008000000 */
[----:B------:R-:W-:Y:S01]  /*14170*/  R2UR UR7, R9 ;  /* 0x00000000090772ca */ /* 0x000fe200000e0000 */
[----:B------:R-:W-:Y:S01]  /*14180*/  UMOV UR5, UR57 ;  /* 0x0000003900057c82 */ /* 0x000fe20008000000 */
[----:B------:R-:W-:Y:S01]  /*14190*/  IMAD.MOV.U32 R9, RZ, RZ, 0x40000040 ;  /* 0x40000040ff097424 */ /* 0x000fe200078e00ff */
[----:B------:R-:W-:Y:S01]  /*141a0*/  IADD3 R8, R2, 0x606, RZ ;  /* 0x0000060602087810 */ /* 0x000fe20007ffe0ff */
[----:B------:R-:W-:Y:S02]  /*141b0*/  WARPGROUP.DEPBAR.LE gsb0, 0x0 ;  /* 0x00008000000079c5 */ /* 0x000fe40000010000 */
[----:B------:R-:W-:-:S06]  /*141c0*/  WARPGROUP.ARRIVE ;  /* 0x00000000000079c5 */ /* 0x000fcc0000000000 */
[----:B------:R-:W-:Y:S01]  /*141d0*/  HGMMA.64x16x16.F32 R40, gdesc[UR8], R40, gsb0 ;  /* 0x00200000082879f0 */ /* 0x000fe20008000828 */
[----:B------:R-:W-:Y:S01]  /*141e0*/  R2UR UR10, R4 ;  /* 0x00000000040a72ca */ /* 0x000fe200000e0000 */
[----:B------:R-:W-:Y:S01]  /*141f0*/  UMOV UR8, UR56 ;  /* 0x0000003800087c82 */ /* 0x000fe20008000000 */
[----:B------:R-:W-:Y:S01]  /*14200*/  R2UR UR11, R5 ;  /* 0x00000000050b72ca */ /* 0x000fe200000e0000 */
[----:B------:R-:W-:Y:S01]  /*14210*/  UMOV UR9, UR57 ;  /* 0x0000003900097c82 */ /* 0x000fe20008000000 */
[----:B------:R-:W-:Y:S02]  /*14220*/  VIADD R4, R2, 0x506 ;  /* 0x0000050602047836 */ /* 0x000fe40000000000 */
[----:B------:R-:W-:-:S03]  /*14230*/  IMAD.MOV.U32 R5, RZ, RZ, 0x40000040 ;  /* 0x40000040ff057424 */ /* 0x000fc600078e00ff */
        /* <DEDUP_REMOVED lines=9> */
[----:B------:R-:W-:Y:S02]  /*142d0*/  WARPGROUP.DEPBAR.LE gsb0, 0x0 ;  /* 0x00008000000079c5 */ /* 0x000fe40000010000 */
[----:B------:R-:W-:-:S06]  /*142e0*/  WARPGROUP.ARRIVE ;  /* 0x00000000000079c5 */ /* 0x000fcc0000000000 */
[----:B------:R-:W-:Y:S01]  /*142f0*/  HGMMA.64x16x16.F32 R24, gdesc[UR16], R24, gsb0 ;  /* 0x00200000101879f0 */ /* 0x000fe20008000818 */
[----:B------:R-:W-:Y:S01]  /*14300*/  R2UR UR18, R6 ;  /* 0x00000000061272ca */ /* 0x000fe200000e0000 */
[----:B------:R-:W-:Y:S01]  /*14310*/  UMOV UR16, UR56 ;  /* 0x0000003800107c82 */ /* 0x000fe20008000000 */
[----:B------:R-:W-:Y:S01]  /*14320*/  R2UR UR19, R7 ;  /* 0x00000000071372ca */ /* 0x000fe200000e0000 */
[----:B------:R-:W-:Y:S01]  /*14330*/  UMOV UR17, UR57 ;  /* 0x0000003900117c82 */ /* 0x000fe20008000000 */
[----:B------:R-:W-:Y:S01]  /*14340*/  VIADD R6, R2, 0x704 ;  /* 0x0000070402067836 */ /* 0x000fe20000000000 */
[----:B------:R-:W-:-:S04]  /*14350*/  MOV R7, 0x40000040 ;  /* 0x4000004000077802 */ /* 0x000fc80000000f00 */
[----:B------:R-:W-:Y:S01]  /*14360*/  R2UR UR14, R6 ;  /* 0x00000000060e72ca */ /* 0x000fe200000e0000 */
[----:B------:R-:W-:Y:S01]  /*14370*/  VIADD R6, R2, 0x586 ;  /* 0x0000058602067836 */ /* 0x000fe20000000000 */
[----:B------:R-:W-:Y:S01]  /*14380*/  R2UR UR15, R7 ;  /* 0x00000000070f72ca */ /* 0x000fe200000e0000 */
[----:B------:R-:W-:Y:S01]  /*14390*/  IMAD.MOV.U32 R7, RZ, RZ, 0x40000040 ;  /* 0x40000040ff077424 */ /* 0x000fe200078e00ff */
[----:B------:R-:W-:Y:S02]  /*143a0*/  WARPGROUP.DEPBAR.LE gsb0, 0x0 ;  /* 0x00008000000079c5 */ /* 0x000fe40000010000 */
        /* <DEDUP_REMOVED lines=10> */
[----:B------:R-:W-:Y:S01]  /*14450*/  IMAD.MOV.U32 R7, RZ, RZ, 0x40000040 ;  /* 0x40000040ff077424 */ /* 0x000fe200078e00ff */
        /* <DEDUP_REMOVED lines=9> */
[----:B------:R-:W-:Y:S01]  /*144f0*/  R2UR UR50, R4 ;  /* 0x00000000043272ca */ /* 0x000fe200000e0000 */
[----:B------:R-:W-:Y:S01]  /*14500*/  VIADD R4, R2, 0x900 ;  /* 0x0000090002047836 */ /* 0x000fe20000000000 */
[----:B------:R-:W-:Y:S01]  /*14510*/  R2UR UR51, R5 ;  /* 0x00000000053372ca */ /* 0x000fe200000e0000 */
        /* <DEDUP_REMOVED lines=8> */
[----:B------:R-:W-:Y:S02]  /*145a0*/  IADD3 R6, R2, 0x800, RZ ;  /* 0x0000080002067810 */ /* 0x000fe40007ffe0ff */
[----:B------:R-:W-:Y:S01]  /*145b0*/  MOV R7, 0x40000040 ;  /* 0x4000004000077802 */ /* 0x000fe20000000f00 */
        /* <DEDUP_REMOVED lines=136> */
[C---:B------:R-:W-:Y:S02]  /*14e40*/  IADD3 R6, R2.reuse, 0x806, RZ ;  /* 0x0000080602067810 */ /* 0x040fe40007ffe0ff */
[----:B------:R-:W-:Y:S02]  /*14e50*/  MOV R7, 0x40000040 ;  /* 0x4000004000077802 */ /* 0x000fe40000000f00 */
[----:B------:R-:W-:Y:S01]  /*14e60*/  IADD3 R2, R2, 0x986, RZ ;  /* 0x0000098602027810 */ /* 0x000fe20007ffe0ff */
        /* <DEDUP_REMOVED lines=33> */
[----:B------:R-:W-:Y:S03]  /*15080*/  HGMMA.64x16x16.F32 R56, gdesc[UR36], R56, gsb0 ;  /* 0x00200000243879f0 */ /* 0x000fe60008000838 */
        /* <DEDUP_REMOVED lines=13> */
[----:B0-----:R-:W-:Y:S05]  /*15160*/  @!P0 BRA `(.L_x_633) ;  /* 0x0000000000048947 */ /* 0x001fea0003800000 */
[----:B------:R-:W-:Y:S01]  /*15170*/  BPT.TRAP 0x1 ;  /* 0x000000040000795c */ /* 0x000fe20000300000 */
.L_x_633:
[----:B------:R-:W-:Y:S01]  /*15180*/  LOP3.LUT R65, R65, 0xffffff80, RZ, 0xc0, !PT ;  /* 0xffffff8041417812 */ /* 0x000fe200078ec0ff */
[----:B------:R-:W-:Y:S01]  /*15190*/  ULDC UR4, c[0x0][0x9d8] ;  /* 0x0002760000047ab9 */ /* 0x000fe20000000800 */
[----:B------:R-:W-:Y:S01]  /*151a0*/  IMAD.MOV.U32 R5, RZ, RZ, -0x2 ;  /* 0xfffffffeff057424 */ /* 0x000fe200078e00ff */
[----:B------:R-:W2:Y:S01]  /*151b0*/  LDL R67, [R1+0x58] ;  /* 0x0000580001437983 */ /* 0x000ea20000100800 */
[----:B------:R-:W-:Y:S01]  /*151c0*/  IADD3 R65, R64, -R65, RZ ;  /* 0x8000004140417210 */ /* 0x000fe20007ffe0ff */
[----:B------:R-:W-:Y:S01]  /*151d0*/  FMUL.FTZ R56, R56, UR4 ;  /* 0x0000000438387c20 */ /* 0x000fe20008410000 */
[----:B------:R-:W-:Y:S01]  /*151e0*/  FMUL.FTZ R57, R57, UR4 ;  /* 0x0000000439397c20 */ /* 0x000fe20008410000 */
[----:B------:R-:W-:Y:S01]  /*151f0*/  FMUL.FTZ R60, R60, UR4 ;  /* 0x000000043c3c7c20 */ /* 0x000fe20008410000 */
[----:B------:R-:W-:Y:S01]  /*15200*/  SHF.R.S32.HI R4, RZ, 0x1f, R65 ;  /* 0x0000001fff047819 */ /* 0x000fe20000011441 */
[----:B------:R-:W-:Y:S01]  /*15210*/  FMUL.FTZ R34, R34, UR4 ;  /* 0x0000000422227c20 */ /* 0x000fe20008410000 */
[----:B------:R-:W-:Y:S01]  /*15220*/  FMUL.FTZ R61, R61, UR4 ;  /* 0x000000043d3d7c20 */ /* 0x000fe20008410000 */
[----:B------:R-:W0:Y:S01]  /*15230*/  MUFU.TANH R56, R56 ;  /* 0x0000003800387308 */ /* 0x000e220000002400 */
[----:B------:R-:W-:Y:S01]  /*15240*/  LEA.HI R4, R4, R65, RZ, 0x2 ;  /* 0x0000004104047211 */ /* 0x000fe200078f10ff */
[----:B------:R-:W-:Y:S01]  /*15250*/  FMUL.FTZ R48, R48, UR4 ;  /* 0x0000000430307c20 */ /* 0x000fe20008410000 */
[----:B------:R-:W-:Y:S01]  /*15260*/  FMUL.FTZ R49, R49, UR4 ;  /* 0x0000000431317c20 */ /* 0x000fe20008410000 */
[----:B------:R-:W-:Y:S01]  /*15270*/  FMUL.FTZ R58, R58, UR4 ;  /* 0x000000043a3a7c20 */ /* 0x000fe20008410000 */
[----:B------:R-:W-:Y:S01]  /*15280*/  LOP3.LUT R4, R4, 0x7ffffffc, RZ, 0xc0, !PT ;  /* 0x7ffffffc04047812 */ /* 0x000fe200078ec0ff */
[----:B------:R-:W-:Y:S01]  /*15290*/  FMUL.FTZ R52, R52, UR4 ;  /* 0x0000000434347c20 */ /* 0x000fe20008410000 */
[----:B------:R-:W-:Y:S01]  /*152a0*/  FMUL.FTZ R59, R59, UR4 ;  /* 0x000000043b3b7c20 */ /* 0x000fe20008410000 */
[----:B------:R-:W1:Y:S01]  /*152b0*/  MUFU.TANH R57, R57 ;  /* 0x0000003900397308 */ /* 0x000e620000002400 */
[----:B------:R-:W-:Y:S01]  /*152c0*/  FMUL.FTZ R53, R53, UR4 ;  /* 0x0000000435357c20 */ /* 0x000fe20008410000 */
[----:B------:R-:W-:-:S02]  /*152d0*/  IMAD.IADD R4, R65, 0x1, -R4 ;  /* 0x0000000141047824 */ /* 0x000fc400078e0a04 */
[----:B------:R-:W-:Y:S01]  /*152e0*/  FMUL.FTZ R62, R62, UR4 ;  /* 0x000000043e3e7c20 */ /* 0x000fe20008410000 */
[----:B------:R-:W-:Y:S01]  /*152f0*/  FMUL.FTZ R50, R50, UR4 ;  /* 0x0000000432327c20 */ /* 0x000fe20008410000 */
[----:B------:R-:W-:Y:S01]  /*15300*/  FMUL.FTZ R40, R40, UR4 ;  /* 0x0000000428287c20 */ /* 0x000fe20008410000 */
[----:B------:R-:W-:Y:S02]  /*15310*/  IMAD R5, R4, R5, 0x50 ;  /* 0x0000005004057424 */ /* 0x000fe400078e0205 */
[----:B------:R-:W-:Y:S01]  /*15320*/  FMUL.FTZ R63, R63, UR4 ;  /* 0x000000043f3f7c20 */ /* 0x000fe20008410000 */
[----:B------:R3:W-:Y:S01]  /*15330*/  MUFU.TANH R3, R34 ;  /* 0x0000002200037308 */ /* 0x0007e20000002400 */
        /* <DEDUP_REMOVED lines=8> */
[----:B---3--:R-:W-:Y:S01]  /*153c0*/  IADD3 R34, R5, R180, RZ ;  /* 0x000000b405227210 */ /* 0x008fe20007ffe0ff */
[----:B------:R-:W-:Y:S01]  /*153d0*/  FMUL.FTZ R42, R42, UR4 ;  /* 0x000000042a2a7c20 */ /* 0x000fe20008410000 */
[----:B------:R-:W-:Y:S01]  /*153e0*/  FMUL.FTZ R33, R33, UR4 ;  /* 0x0000000421217c20 */ /* 0x000fe20008410000 */
[----:B------:R-:W-:Y:S01]  /*153f0*/  FMUL.FTZ R43, R43, UR4 ;  /* 0x000000042b2b7c20 */ /* 0x000fe20008410000 */
[----:B------:R-:W-:Y:S01]  /*15400*/  FMUL.FTZ R36, R36, UR4 ;  /* 0x0000000424247c20 */ /* 0x000fe20008410000 */
[----:B------:R-:W-:-:S02]  /*15410*/  IMAD R7, R181, -0x50, R34 ;  /* 0xffffffb0b5077824 */ /* 0x000fc400078e0222 */
[----:B------:R-:W-:Y:S01]  /*15420*/  FMUL.FTZ R46, R46, UR4 ;  /* 0x000000042e2e7c20 */ /* 0x000fe20008410000 */
[----:B------:R-:W-:Y:S01]  /*15430*/  MUFU.TANH R61, R61 ;  /* 0x0000003d003d7308 */ /* 0x000fe20000002400 */
[----:B------:R-:W-:Y:S01]  /*15440*/  FMUL.FTZ R37, R37, UR4 ;  /* 0x0000000425257c20 */ /* 0x000fe20008410000 */
[----:B------:R-:W-:Y:S01]  /*15450*/  FMUL.FTZ R47, R47, UR4 ;  /* 0x000000042f2f7c20 */ /* 0x000fe20008410000 */
[C---:B------:R-:W-:Y:S01]  /*15460*/  ISETP.GT.AND P2, PT, R7.reuse, RZ, PT ;  /* 0x000000ff0700720c */ /* 0x040fe20003f44270 */
[----:B------:R-:W-:Y:S01]  /*15470*/  FMUL.FTZ R24, R24, UR4 ;  /* 0x0000000418187c20 */ /* 0x000fe20008410000 */
[----:B------:R-:W-:Y:S01]  /*15480*/  ISETP.GT.AND P1, PT, R7, 0x1, PT ;  /* 0x000000010700780c */ /* 0x000fe20003f24270 */
[----:B------:R-:W-:Y:S01]  /*15490*/  FMUL.FTZ R25, R25, UR4 ;  /* 0x0000000419197c20 */ /* 0x000fe20008410000 */
[----:B------:R-:W-:Y:S01]  /*154a0*/  ISETP.GT.AND P6, PT, R7, 0x8, PT ;  /* 0x000000080700780c */ /* 0x000fe20003fc4270 */
[----:B------:R-:W3:Y:S01]  /*154b0*/  MUFU.TANH R48, R48 ;  /* 0x0000003000307308 */ /* 0x000ee20000002400 */
[----:B0-----:R-:W-:Y:S01]  /*154c0*/  FSEL R56, R56, -INF , P2 ;  /* 0xff80000038387808 */ /* 0x001fe20001000000 */
[----:B------:R-:W-:Y:S01]  /*154d0*/  FMUL.FTZ R28, R28, UR4 ;  /* 0x000000041c1c7c20 */ /* 0x000fe20008410000 */
[----:B-1----:R-:W-:Y:S01]  /*154e0*/  FSEL R57, R57, -INF , P1 ;  /* 0xff80000039397808 */ /* 0x002fe20000800000 */
[----:B------:R-:W-:Y:S01]  /*154f0*/  FMUL.FTZ R35, R35, UR4 ;  /* 0x0000000423237c20 */ /* 0x000fe20008410000 */
[----:B------:R-:W-:Y:S01]  /*15500*/  ISETP.GT.AND P5, PT, R7, 0x9, PT ;  /* 0x000000090700780c */ /* 0x000fe20003fa4270 */
[----:B------:R-:W-:Y:S01]  /*15510*/  FMUL.FTZ R29, R29, UR4 ;  /* 0x000000041d1d7c20 */ /* 0x000fe20008410000 */
[----:B----4-:R-:W-:Y:S01]  /*15520*/  FSEL R60, R60, -INF , P6 ;  /* 0xff8000003c3c7808 */ /* 0x010fe20003000000 */
[----:B------:R-:W0:Y:S01]  /*15530*/  MUFU.TANH R2, R58 ;  /* 0x0000003a00027308 */ /* 0x000e220000002400 */
[----:B------:R-:W-:Y:S01]  /*15540*/  FMNMX.FTZ R9, R56, R57, !PT ;  /* 0x0000003938097209 */ /* 0x000fe20007810000 */
[----:B------:R-:W-:Y:S01]  /*15550*/  ULDC UR5, c[0x0][0x988] ;  /* 0x0002620000057ab9 */ /* 0x000fe20000000800 */
[----:B------:R-:W-:Y:S01]  /*15560*/  ISETP.GT.AND P4, PT, R7, 0x10, PT ;  /* 0x000000100700780c */ /* 0x000fe20003f84270 */
[----:B------:R-:W-:Y:S01]  /*15570*/  FMUL.FTZ R38, R38, UR4 ;  /* 0x0000000426267c20 */ /* 0x000fe20008410000 */
[----:B------:R-:W-:Y:S01]  /*15580*/  FMNMX.FTZ R9, R60, R9, !PT ;  /* 0x000000093c097209 */ /* 0x000fe20007810000 */
[----:B------:R-:W-:Y:S01]  /*15590*/  FMUL.FTZ R39, R39, UR4 ;  /* 0x0000000427277c20 */ /* 0x000fe20008410000 */
[----:B------:R-:W-:Y:S01]  /*155a0*/  ISETP.GT.AND P3, PT, R7, 0x11, PT ;  /* 0x000000110700780c */ /* 0x000fe20003f64270 */
[----:B------:R-:W-:Y:S01]  /*155b0*/  MUFU.TANH R49, R49 ;  /* 0x0000003100317308 */ /* 0x000fe20000002400 */
[----:B---3--:R-:W-:Y:S01]  /*155c0*/  FSEL R48, R48, -INF , P4 ;  /* 0xff80000030307808 */ /* 0x008fe20002000000 */
[----:B------:R-:W-:Y:S01]  /*155d0*/  FMUL.FTZ R26, R26, UR4 ;  /* 0x000000041a1a7c20 */ /* 0x000fe20008410000 */
[----:B------:R-:W-:Y:S01]  /*155e0*/  P2R R11, PR, RZ, 0x1 ;  /* 0x00000001ff0b7803 */ /* 0x000fe20000000000 */
[----:B------:R-:W-:Y:S01]  /*155f0*/  FMUL.FTZ R27, R27, UR4 ;  /* 0x000000041b1b7c20 */ /* 0x000fe20008410000 */
[----:B------:R-:W-:Y:S01]  /*15600*/  FMUL.FTZ R30, R30, UR4 ;  /* 0x000000041e1e7c20 */ /* 0x000fe20008410000 */
[----:B------:R-:W-:Y:S01]  /*15610*/  FMUL.FTZ R31, R31, UR4 ;  /* 0x000000041f1f7c20 */ /* 0x000fe20008410000 */
[----:B------:R-:W-:Y:S01]  /*15620*/  VIADD R0, R0, 0x38840 ;  /* 0x0003884000007836 */ /* 0x000fe20000000000 */
[----:B------:R-:W1:Y:S01]  /*15630*/  MUFU.TANH R6, R59 ;  /* 0x0000003b00067308 */ /* 0x000e620000002400 */
[----:B0-----:R-:W-:Y:S01]  /*15640*/  FSEL R2, R2, -INF , P2 ;  /* 0xff80000002027808 */ /* 0x001fe20001000000 */
[----:B------:R-:W-:Y:S01]  /*15650*/  ULDC UR39, c[0x0][0x9d8] ;  /* 0x0002760000277ab9 */ /* 0x000fe20000000800 */
[C---:B------:R-:W-:Y:S01]  /*15660*/  ISETP.GT.AND P2, PT, R7.reuse, 0x18, PT ;  /* 0x000000180700780c */ /* 0x040fe20003f44270 */
[----:B------:R-:W-:Y:S01]  /*15670*/  ULDC UR38, c[0x0][0x988] ;  /* 0x0002620000267ab9 */ /* 0x000fe20000000800 */
[----:B------:R-:W-:Y:S01]  /*15680*/  BSSY B0, `(.L_x_634) ;  /* 0x00006b7000007945 */ /* 0x000fe20003800000 */
[--C-:B------:R-:W-:Y:S01]  /*15690*/  IMAD.MOV.U32 R150, RZ, RZ, R151.reuse ;  /* 0x000000ffff967224 */ /* 0x100fe200078e0097 */
[-C--:B------:R-:W-:Y:S01]  /*156a0*/  MOV R149, R151.reuse ;  /* 0x0000009700957202 */ /* 0x080fe20000000f00 */
[----:B------:R-:W0:Y:S01]  /*156b0*/  MUFU.TANH R52, R52 ;  /* 0x0000003400347308 */ /* 0x000e220000002400 */
[--C-:B------:R-:W-:Y:S01]  /*156c0*/  IMAD.MOV.U32 R148, RZ, RZ, R151.reuse ;  /* 0x000000ffff947224 */ /* 0x100fe200078e0097 */
[-C--:B------:R-:W-:Y:S01]  /*156d0*/  MOV R146, R151.reuse ;  /* 0x0000009700927202 */ /* 0x080fe20000000f00 */
[--C-:B------:R-:W-:Y:S01]  /*156e0*/  IMAD.MOV.U32 R147, RZ, RZ, R151.reuse ;  /* 0x000000ffff937224 */ /* 0x100fe200078e0097 */
[-C--:B------:R-:W-:Y:S01]  /*156f0*/  MOV R143, R151.reuse ;  /* 0x00000097008f7202 */ /* 0x080fe20000000f00 */
[--C-:B------:R-:W-:Y:S01]  /*15700*/  IMAD.MOV.U32 R145, RZ, RZ, R151.reuse ;  /* 0x000000ffff917224 */ /* 0x100fe200078e0097 */
[-C--:B------:R-:W-:Y:S01]  /*15710*/  MOV R140, R151.reuse ;  /* 0x00000097008c7202 */ /* 0x080fe20000000f00 */
[--C-:B------:R-:W-:Y:S01]  /*15720*/  IMAD.MOV.U32 R144, RZ, RZ, R151.reuse ;  /* 0x000000ffff907224 */ /* 0x100fe200078e0097 */
[----:B------:R-:W3:Y:S01]  /*15730*/  MUFU.TANH R8, R62 ;  /* 0x0000003e00087308 */ /* 0x000ee20000002400 */
[----:B-1----:R-:W-:Y:S01]  /*15740*/  FSEL R6, R6, -INF , P1 ;  /* 0xff80000006067808 */ /* 0x002fe20000800000 */
[--C-:B------:R-:W-:Y:S01]  /*15750*/  IMAD.MOV.U32 R142, RZ, RZ, R151.reuse ;  /* 0x000000ffff8e7224 */ /* 0x100fe200078e0097 */
[----:B------:R-:W-:Y:S01]  /*15760*/  ISETP.GT.AND P1, PT, R7, 0x19, PT ;  /* 0x000000190700780c */ /* 0x000fe20003f24270 */
[--C-:B------:R-:W-:Y:S01]  /*15770*/  IMAD.MOV.U32 R141, RZ, RZ, R151.reuse ;  /* 0x000000ffff8d7224 */ /* 0x100fe200078e0097 */
[-C--:B------:R-:W-:Y:S01]  /*15780*/  MOV R137, R151.reuse ;  /* 0x0000009700897202 */ /* 0x080fe20000000f00 */
[--C-:B------:R-:W-:Y:S01]  /*15790*/  IMAD.MOV.U32 R139, RZ, RZ, R151.reuse ;  /* 0x000000ffff8b7224 */ /* 0x100fe200078e0097 */
[-C--:B------:R-:W-:Y:S01]  /*157a0*/  MOV R134, R151.reuse ;  /* 0x0000009700867202 */ /* 0x080fe20000000f00 */
[----:B------:R1:W4:Y:S01]  /*157b0*/  MUFU.TANH R12, R50 ;  /* 0x00000032000c7308 */ /* 0x0003220000002400 */
[----:B0-----:R-:W-:Y:S01]  /*157c0*/  FSEL R52, R52, -INF , P2 ;  /* 0xff80000034347808 */ /* 0x001fe20001000000 */
[--C-:B------:R-:W-:Y:S01]  /*157d0*/  IMAD.MOV.U32 R138, RZ, RZ, R151.reuse ;  /* 0x000000ffff8a7224 */ /* 0x100fe200078e0097 */
[-C--:B------:R-:W-:Y:S01]  /*157e0*/  MOV R131, R151.reuse ;  /* 0x0000009700837202 */ /* 0x080fe20000000f00 */
[--C-:B------:R-:W-:Y:S01]  /*157f0*/  IMAD.MOV.U32 R136, RZ, RZ, R151.reuse ;  /* 0x000000ffff887224 */ /* 0x100fe200078e0097 */
[-C--:B------:R-:W-:Y:S01]  /*15800*/  MOV R128, R151.reuse ;  /* 0x0000009700807202 */ /* 0x080fe20000000f00 */
[--C-:B------:R-:W-:Y:S01]  /*15810*/  IMAD.MOV.U32 R135, RZ, RZ, R151.reuse ;  /* 0x000000ffff877224 */ /* 0x100fe200078e0097 */
[----:B------:R-:W-:Y:S01]  /*15820*/  MOV R125, R151 ;  /* 0x00000097007d7202 */ /* 0x000fe20000000f00 */
[----:B------:R-:W0:Y:S01]  /*15830*/  MUFU.TANH R53, R53 ;  /* 0x0000003500357308 */ /* 0x000e220000002400 */
[----:B-1----:R-:W-:Y:S01]  /*15840*/  FSEL R50, R61, -INF , P5 ;  /* 0xff8000003d327808 */ /* 0x002fe20002800000 */
[--C-:B------:R-:W-:Y:S01]  /*15850*/  IMAD.MOV.U32 R133, RZ, RZ, R151.reuse ;  /* 0x000000ffff857224 */ /* 0x100fe200078e0097 */
[----:B---3--:R-:W-:Y:S01]  /*15860*/  FSEL R8, R8, -INF , P6 ;  /* 0xff80000008087808 */ /* 0x008fe20003000000 */
[--C-:B------:R-:W-:Y:S01]  /*15870*/  IMAD.MOV.U32 R132, RZ, RZ, R151.reuse ;  /* 0x000000ffff847224 */ /* 0x100fe200078e0097 */
[----:B------:R-:W-:Y:S01]  /*15880*/  FMNMX.FTZ R9, R50, R9, !PT ;  /* 0x0000000932097209 */ /* 0x000fe20007810000 */
[--C-:B------:R-:W-:Y:S01]  /*15890*/  IMAD.MOV.U32 R130, RZ, RZ, R151.reuse ;  /* 0x000000ffff827224 */ /* 0x100fe200078e0097 */
[C---:B------:R-:W-:Y:S01]  /*158a0*/  ISETP.GT.AND P6, PT, R7.reuse, 0x20, PT ;  /* 0x000000200700780c */ /* 0x040fe20003fc4270 */
[----:B------:R-:W1:Y:S01]  /*158b0*/  MUFU.TANH R10, R63 ;  /* 0x0000003f000a7308 */ /* 0x000e620000002400 */
[----:B------:R-:W-:Y:S01]  /*158c0*/  FMNMX.FTZ R9, R48, R9, !PT ;  /* 0x0000000930097209 */ /* 0x000fe20007810000 */
[--C-:B------:R-:W-:Y:S01]  /*158d0*/  IMAD.MOV.U32 R129, RZ, RZ, R151.reuse ;  /* 0x000000ffff817224 */ /* 0x100fe200078e0097 */
[----:B----4-:R-:W-:Y:S01]  /*158e0*/  FSEL R12, R12, -INF , P4 ;  /* 0xff8000000c0c7808 */ /* 0x010fe20002000000 */
[--C-:B------:R-:W-:Y:S01]  /*158f0*/  IMAD.MOV.U32 R127, RZ, RZ, R151.reuse ;  /* 0x000000ffff7f7224 */ /* 0x100fe200078e0097 */
[----:B------:R-:W-:Y:S01]  /*15900*/  ISETP.GT.AND P4, PT, R7, 0x28, PT ;  /* 0x000000280700780c */ /* 0x000fe20003f84270 */
[--C-:B------:R-:W-:Y:S01]  /*15910*/  IMAD.MOV.U32 R126, RZ, RZ, R151.reuse ;  /* 0x000000ffff7e7224 */ /* 0x100fe200078e0097 */
[-C--:B------:R-:W-:Y:S01]  /*15920*/  MOV R122, R151.reuse ;  /* 0x00000097007a7202 */ /* 0x080fe20000000f00 */
[----:B------:R-:W3:Y:S01]  /*15930*/  MUFU.TANH R40, R40 ;  /* 0x0000002800287308 */ /* 0x000ee20000002400 */
[----:B0-----:R-:W-:Y:S01]  /*15940*/  FSEL R58, R53, -INF , P1 ;  /* 0xff800000353a7808 */ /* 0x001fe20000800000 */
[--C-:B------:R-:W-:Y:S01]  /*15950*/  IMAD.MOV.U32 R124, RZ, RZ, R151.reuse ;  /* 0x000000ffff7c7224 */ /* 0x100fe200078e0097 */
[-C--:B------:R-:W-:Y:S01]  /*15960*/  MOV R119, R151.reuse ;  /* 0x0000009700777202 */ /* 0x080fe20000000f00 */
[--C-:B------:R-:W-:Y:S01]  /*15970*/  IMAD.MOV.U32 R123, RZ, RZ, R151.reuse ;  /* 0x000000ffff7b7224 */ /* 0x100fe200078e0097 */
[-C--:B------:R-:W-:Y:S01]  /*15980*/  MOV R116, R151.reuse ;  /* 0x0000009700747202 */ /* 0x080fe20000000f00 */
[--C-:B------:R-:W-:Y:S01]  /*15990*/  IMAD.MOV.U32 R121, RZ, RZ, R151.reuse ;  /* 0x000000ffff797224 */ /* 0x100fe200078e0097 */
[-C--:B------:R-:W-:Y:S01]  /*159a0*/  MOV R113, R151.reuse ;  /* 0x0000009700717202 */ /* 0x080fe20000000f00 */
[----:B------:R0:W4:Y:S01]  /*159b0*/  MUFU.TANH R20, R54 ;  /* 0x0000003600147308 */ /* 0x0001220000002400 */
[----:B-1----:R-:W-:Y:S01]  /*159c0*/  FSEL R10, R10, -INF , P5 ;  /* 0xff8000000a0a7808 */ /* 0x002fe20002800000 */
[--C-:B------:R-:W-:Y:S01]  /*159d0*/  IMAD.MOV.U32 R120, RZ, RZ, R151.reuse ;  /* 0x000000ffff787224 */ /* 0x100fe200078e0097 */
[----:B------:R-:W-:Y:S01]  /*159e0*/  ISETP.GT.AND P5, PT, R7, 0x21, PT ;  /* 0x000000210700780c */ /* 0x000fe20003fa4270 */
[--C-:B------:R-:W-:Y:S01]  /*159f0*/  IMAD.MOV.U32 R118, RZ, RZ, R151.reuse ;  /* 0x000000ffff767224 */ /* 0x100fe200078e0097 */
[-C--:B------:R-:W-:Y:S01]  /*15a00*/  MOV R110, R151.reuse ;  /* 0x00000097006e7202 */ /* 0x080fe20000000f00 */
[--C-:B------:R-:W-:Y:S01]  /*15a10*/  IMAD.MOV.U32 R117, RZ, RZ, R151.reuse ;  /* 0x000000ffff757224 */ /* 0x100fe200078e0097 */
[----:B------:R-:W-:Y:S01]  /*15a20*/  MOV R107, R151 ;  /* 0x00000097006b7202 */ /* 0x000fe20000000f00 */
[----:B------:R-:W1:Y:S01]  /*15a30*/  MUFU.TANH R41, R41 ;  /* 0x0000002900297308 */ /* 0x000e620000002400 */
[----:B0-----:R-:W-:Y:S01]  /*15a40*/  FSEL R54, R49, -INF , P3 ;  /* 0xff80000031367808 */ /* 0x001fe20001800000 */
[--C-:B------:R-:W-:Y:S01]  /*15a50*/  IMAD.MOV.U32 R115, RZ, RZ, R151.reuse ;  /* 0x000000ffff737224 */ /* 0x100fe200078e0097 */
[----:B---3--:R-:W-:Y:S01]  /*15a60*/  FSEL R62, R40, -INF , P6 ;  /* 0xff800000283e7808 */ /* 0x008fe20003000000 */
[--C-:B------:R-:W-:Y:S01]  /*15a70*/  IMAD.MOV.U32 R114, RZ, RZ, R151.reuse ;  /* 0x000000ffff727224 */ /* 0x100fe200078e0097 */
[----:B------:R-:W-:Y:S01]  /*15a80*/  FMNMX.FTZ R9, R54, R9, !PT ;  /* 0x0000000936097209 */ /* 0x000fe20007810000 */
[--C-:B------:R-:W-:Y:S01]  /*15a90*/  IMAD.MOV.U32 R112, RZ, RZ, R151.reuse ;  /* 0x000000ffff707224 */ /* 0x100fe200078e0097 */
[----:B------:R-:W-:Y:S01]  /*15aa0*/  MOV R104, R151 ;  /* 0x0000009700687202 */ /* 0x000fe20000000f00 */
[----:B------:R-:W0:Y:S01]  /*15ab0*/  MUFU.TANH R14, R51 ;  /* 0x00000033000e7308 */ /* 0x000e220000002400 */
[----:B------:R-:W-:Y:S01]  /*15ac0*/  FMNMX.FTZ R9, R52, R9, !PT ;  /* 0x0000000934097209 */ /* 0x000fe20007810000 */
[--C-:B------:R-:W-:Y:S01]  /*15ad0*/  IMAD.MOV.U32 R111, RZ, RZ, R151.reuse ;  /* 0x000000ffff6f7224 */ /* 0x100fe200078e0097 */
[----:B----4-:R-:W-:Y:S01]  /*15ae0*/  FSEL R20, R20, -INF , P2 ;  /* 0xff80000014147808 */ /* 0x010fe20001000000 */
[--C-:B------:R-:W-:Y:S01]  /*15af0*/  IMAD.MOV.U32 R109, RZ, RZ, R151.reuse ;  /* 0x000000ffff6d7224 */ /* 0x100fe200078e0097 */
[----:B------:R-:W-:Y:S01]  /*15b00*/  FMNMX.FTZ R9, R58, R9, !PT ;  /* 0x000000093a097209 */ /* 0x000fe20007810000 */
[--C-:B------:R-:W-:Y:S01]  /*15b10*/  IMAD.MOV.U32 R108, RZ, RZ, R151.reuse ;  /* 0x000000ffff6c7224 */ /* 0x100fe200078e0097 */
[----:B------:R-:W-:Y:S01]  /*15b20*/  ISETP.GT.AND P2, PT, R7, 0x30, PT ;  /* 0x000000300700780c */ /* 0x000fe20003f44270 */
[----:B------:R-:W3:Y:S01]  /*15b30*/  MUFU.TANH R44, R44 ;  /* 0x0000002c002c7308 */ /* 0x000ee20000002400 */
[----:B-1----:R-:W-:Y:S01]  /*15b40*/  FSEL R64, R41, -INF , P5 ;  /* 0xff80000029407808 */ /* 0x002fe20002800000 */
[--C-:B------:R-:W-:Y:S01]  /*15b50*/  IMAD.MOV.U32 R106, RZ, RZ, R151.reuse ;  /* 0x000000ffff6a7224 */ /* 0x100fe200078e0097 */
[----:B------:R-:W-:Y:S01]  /*15b60*/  FMNMX.FTZ R9, R62, R9, !PT ;  /* 0x000000093e097209 */ /* 0x000fe20007810000 */
[--C-:B------:R-:W-:Y:S01]  /*15b70*/  IMAD.MOV.U32 R105, RZ, RZ, R151.reuse ;  /* 0x000000ffff697224 */ /* 0x100fe200078e0097 */
[----:B------:R-:W-:Y:S01]  /*15b80*/  FSEL R40, R3, -INF , P2 ;  /* 0xff80000003287808 */ /* 0x000fe20001000000 */
[----:B------:R-:W-:Y:S01]  /*15b90*/  IMAD.U32 R3, RZ, RZ, UR5 ;  /* 0x00000005ff037e24 */ /* 0x000fe2000f8e00ff */
[----:B------:R-:W-:Y:S01]  /*15ba0*/  FMNMX.FTZ R9, R64, R9, !PT ;  /* 0x0000000940097209 */ /* 0x000fe20007810000 */
[----:B------:R-:W1:Y:S01]  /*15bb0*/  MUFU.TANH R45, R45 ;  /* 0x0000002d002d7308 */ /* 0x000e620000002400 */
[----:B0-----:R-:W-:Y:S01]  /*15bc0*/  FSEL R14, R14, -INF , P3 ;  /* 0xff8000000e0e7808 */ /* 0x001fe20001800000 */
[--C-:B------:R-:W-:Y:S01]  /*15bd0*/  IMAD.MOV.U32 R103, RZ, RZ, R151.reuse ;  /* 0x000000ffff677224 */ /* 0x100fe200078e0097 */
[----:B------:R-:W-:Y:S01]  /*15be0*/  ISETP.GT.AND P3, PT, R7, 0x29, PT ;  /* 0x000000290700780c */ /* 0x000fe20003f64270 */
[--C-:B------:R-:W-:Y:S01]  /*15bf0*/  IMAD.MOV.U32 R102, RZ, RZ, R151.reuse ;  /* 0x000000ffff667224 */ /* 0x100fe200078e0097 */
[-C--:B------:R-:W-:Y:S01]  /*15c00*/  MOV R101, R151.reuse ;  /* 0x0000009700657202 */ /* 0x080fe20000000f00 */
[--C-:B------:R-:W-:Y:S01]  /*15c10*/  IMAD.MOV.U32 R100, RZ, RZ, R151.reuse ;  /* 0x000000ffff647224 */ /* 0x100fe200078e0097 */
[-C--:B------:R-:W-:Y:S01]  /*15c20*/  MOV R98, R151.reuse ;  /* 0x0000009700627202 */ /* 0x080fe20000000f00 */
[----:B------:R-:W-:Y:S01]  /*15c30*/  MUFU.TANH R55, R55 ;  /* 0x0000003700377308 */ /* 0x000fe20000002400 */
[----:B---3--:R-:W-:Y:S01]  /*15c40*/  FSEL R44, R44, -INF , P4 ;  /* 0xff8000002c2c7808 */ /* 0x008fe20002000000 */
        /* <DEDUP_REMOVED lines=14> */
[----:B------:R-:W-:Y:S01]  /*15d30*/  MUFU.TANH R42, R42 ;  /* 0x0000002a002a7308 */ /* 0x000fe20000002400 */
[--C-:B------:R-:W-:Y:S01]  /*15d40*/  IMAD.MOV.U32 R90, RZ, RZ, R151.reuse ;  /* 0x000000ffff5a7224 */ /* 0x100fe200078e0097 */
[-C--:B------:R-:W-:Y:S01]  /*15d50*/  MOV R83, R151.reuse ;  /* 0x0000009700537202 */ /* 0x080fe20000000f00 */
[--C-:B------:R-:W-:Y:S01]  /*15d60*/  IMAD.MOV.U32 R88, RZ, RZ, R151.reuse ;  /* 0x000000ffff587224 */ /* 0x100fe200078e0097 */
[-C--:B------:R-:W-:Y:S01]  /*15d70*/  MOV R77, R151.reuse ;  /* 0x00000097004d7202 */ /* 0x080fe20000000f00 */
[--C-:B------:R-:W-:Y:S01]  /*15d80*/  IMAD.MOV.U32 R87, RZ, RZ, R151.reuse ;  /* 0x000000ffff577224 */ /* 0x100fe200078e0097 */
[----:B------:R-:W-:Y:S01]  /*15d90*/  MOV R71, R151 ;  /* 0x0000009700477202 */ /* 0x000fe20000000f00 */
[--C-:B------:R-:W-:Y:S01]  /*15da0*/  IMAD.MOV.U32 R85, RZ, RZ, R151.reuse ;  /* 0x000000ffff557224 */ /* 0x100fe200078e0097 */
[----:B------:R-:W-:Y:S01]  /*15db0*/  MUFU.TANH R33, R33 ;  /* 0x0000002100217308 */ /* 0x000fe20000002400 */
[----:B0-----:R-:W-:Y:S01]  /*15dc0*/  FSEL R68, R32, -INF , P2 ;  /* 0xff80000020447808 */ /* 0x001fe20001000000 */
[--C-:B------:R-:W-:Y:S01]  /*15dd0*/  IMAD.MOV.U32 R84, RZ, RZ, R151.reuse ;  /* 0x000000ffff547224 */ /* 0x100fe200078e0097 */
[----:B------:R-:W-:Y:S01]  /*15de0*/  ISETP.GT.AND P2, PT, R7, 0x48, PT ;  /* 0x000000480700780c */ /* 0x000fe20003f44270 */
[--C-:B------:R-:W-:Y:S01]  /*15df0*/  IMAD.MOV.U32 R82, RZ, RZ, R151.reuse ;  /* 0x000000ffff527224 */ /* 0x100fe200078e0097 */
[----:B------:R-:W-:Y:S01]  /*15e00*/  FMNMX.FTZ R9, R68, R9, !PT ;  /* 0x0000000944097209 */ /* 0x000fe20007810000 */
        /* <DEDUP_REMOVED lines=11> */
[----:B------:R-:W-:-:S02]  /*15ec0*/  IMAD.MOV.U32 R63, RZ, RZ, R151 ;  /* 0x000000ffff3f7224 */ /* 0x000fc400078e0097 */
[--C-:B------:R-:W-:Y:S02]  /*15ed0*/  IMAD.MOV.U32 R61, RZ, RZ, R151.reuse ;  /* 0x000000ffff3d7224 */ /* 0x100fe400078e0097 */
[--C-:B------:R-:W-:Y:S02]  /*15ee0*/  IMAD.MOV.U32 R51, RZ, RZ, R151.reuse ;  /* 0x000000ffff337224 */ /* 0x100fe400078e0097 */
[--C-:B------:R-:W-:Y:S01]  /*15ef0*/  IMAD.MOV.U32 R49, RZ, RZ, R151.reuse ;  /* 0x000000ffff317224 */ /* 0x100fe200078e0097 */
[----:B------:R-:W1:Y:S01]  /*15f00*/  MUFU.TANH R46, R46 ;  /* 0x0000002e002e7308 */ /* 0x000e620000002400 */
[----:B0-----:R-:W-:Y:S01]  /*15f10*/  FSEL R32, R43, -INF , P5 ;  /* 0xff8000002b207808 */ /* 0x001fe20002800000 */
[--C-:B------:R-:W-:Y:S01]  /*15f20*/  IMAD.MOV.U32 R45, RZ, RZ, R151.reuse ;  /* 0x000000ffff2d7224 */ /* 0x100fe200078e0097 */
[----:B------:R-:W-:Y:S01]  /*15f30*/  ISETP.GT.AND P5, PT, R7, 0x39, PT ;  /* 0x000000390700780c */ /* 0x000fe20003fa4270 */
[----:B------:R-:W-:-:S04]  /*15f40*/  IMAD.MOV.U32 R43, RZ, RZ, R151 ;  /* 0x000000ffff2b7224 */ /* 0x000fc800078e0097 */
[----:B------:R-:W0:Y:S08]  /*15f50*/  MUFU.TANH R37, R37 ;  /* 0x0000002500257308 */ /* 0x000e300000002400 */
[----:B------:R-:W3:Y:S01]  /*15f60*/  MUFU.TANH R47, R47 ;  /* 0x0000002f002f7308 */ /* 0x000ee20000002400 */
[----:B-1----:R-:W-:Y:S02]  /*15f70*/  FSEL R34, R46, -INF , P4 ;  /* 0xff8000002e227808 */ /* 0x002fe40002000000 */
[----:B------:R-:W-:-:S05]  /*15f80*/  ISETP.GT.AND P4, PT, R7, 0x40, PT ;  /* 0x000000400700780c */ /* 0x000fca0003f84270 */
[----:B------:R1:W4:Y:S01]  /*15f90*/  MUFU.TANH R4, R24 ;  /* 0x0000001800047308 */ /* 0x0003220000002400 */
[----:B0-----:R-:W-:Y:S01]  /*15fa0*/  FSEL R74, R37, -INF , P5 ;  /* 0xff800000254a7808 */ /* 0x001fe20002800000 */
[----:B------:R-:W-:-:S06]  /*15fb0*/  IMAD.MOV.U32 R37, RZ, RZ, R151 ;  /* 0x000000ffff257224 */ /* 0x000fcc00078e0097 */
[----:B------:R0:W-:Y:S01]  /*15fc0*/  MUFU.TANH R5, R28 ;  /* 0x0000001c00057308 */ /* 0x0001e20000002400 */
[----:B-1----:R-:W-:Y:S01]  /*15fd0*/  FSEL R24, R55, -INF , P1 ;  /* 0xff80000037187808 */ /* 0x002fe20000800000 */
[----:B------:R-:W-:Y:S01]  /*15fe0*/  IMAD.MOV.U32 R55, RZ, RZ, R151 ;  /* 0x000000ffff377224 */ /* 0x000fe200078e0097 */
[----:B------:R-:W-:-:S04]  /*15ff0*/  ISETP.GT.AND P1, PT, R7, 0x31, PT ;  /* 0x000000310700780c */ /* 0x000fc80003f24270 */
[----:B------:R-:W-:Y:S01]  /*16000*/  FSEL R70, R33, -INF , P1 ;  /* 0xff80000021467808 */ /* 0x000fe20000800000 */
[----:B------:R-:W1:Y:S01]  /*16010*/  MUFU.TANH R25, R25 ;  /* 0x0000001900197308 */ /* 0x000e620000002400 */
[----:B0-----:R-:W-:Y:S02]  /*16020*/  FSEL R28, R42, -INF , P6 ;  /* 0xff8000002a1c7808 */ /* 0x001fe40003000000 */
[----:B------:R-:W-:Y:S02]  /*16030*/  ISETP.GT.AND P6, PT, R7, 0x38, PT ;  /* 0x000000380700780c */ /* 0x000fe40003fc4270 */
[----:B------:R-:W-:Y:S02]  /*16040*/  FMNMX.FTZ R9, R70, R9, !PT ;  /* 0x0000000946097209 */ /* 0x000fe40007810000 */
[----:B------:R-:W-:Y:S01]  /*16050*/  FSEL R72, R36, -INF , P6 ;  /* 0xff80000024487808 */ /* 0x000fe20003000000 */
[----:B------:R-:W0:Y:S01]  /*16060*/  MUFU.TANH R35, R35 ;  /* 0x0000002300237308 */ /* 0x000e220000002400 */
[----:B---3--:R-:W-:-:S02]  /*16070*/  FSEL R36, R47, -INF , P3 ;  /* 0xff8000002f247808 */ /* 0x008fc40001800000 */
[----:B------:R-:W-:Y:S02]  /*16080*/  FMNMX.FTZ R9, R72, R9, !PT ;  /* 0x0000000948097209 */ /* 0x000fe40007810000 */
[----:B------:R-:W-:Y:S02]  /*16090*/  ISETP.GT.AND P3, PT, R7, 0x41, PT ;  /* 0x000000410700780c */ /* 0x000fe40003f64270 */
[----:B----4-:R-:W-:Y:S01]  /*160a0*/  FSEL R4, R4, -INF , P4 ;  /* 0xff80000004047808 */ /* 0x010fe20002000000 */
[----:B------:R-:W3:Y:S01]  /*160b0*/  MUFU.TANH R29, R29 ;  /* 0x0000001d001d7308 */ /* 0x000ee20000002400 */
[----:B------:R-:W-:Y:S02]  /*160c0*/  FMNMX.FTZ R9, R74, R9, !PT ;  /* 0x000000094a097209 */ /* 0x000fe40007810000 */
[----:B-1----:R-:W-:Y:S02]  /*160d0*/  FSEL R76, R25, -INF , P3 ;  /* 0xff800000194c7808 */ /* 0x002fe40001800000 */
[----:B------:R-:W-:-:S02]  /*160e0*/  FMNMX.FTZ R9, R4, R9, !PT ;  /* 0x0000000904097209 */ /* 0x000fc40007810000 */
[----:B------:R-:W-:Y:S01]  /*160f0*/  FSEL R78, R5, -INF , P2 ;  /* 0xff800000054e7808 */ /* 0x000fe20001000000 */
[----:B------:R-:W1:Y:S01]  /*16100*/  MUFU.TANH R38, R38 ;  /* 0x0000002600267308 */ /* 0x000e620000002400 */
[----:B0-----:R-:W-:Y:S02]  /*16110*/  FSEL R42, R35, -INF , P1 ;  /* 0xff800000232a7808 */ /* 0x001fe40000800000 */
[----:B------:R-:W-:Y:S02]  /*16120*/  ISETP.GT.AND P1, PT, R7, 0x49, PT ;  /* 0x000000490700780c */ /* 0x000fe40003f24270 */
[----:B------:R-:W-:Y:S02]  /*16130*/  FMNMX.FTZ R9, R76, R9, !PT ;  /* 0x000000094c097209 */ /* 0x000fe40007810000 */
[----:B------:R-:W-:Y:S01]  /*16140*/  MOV R47, R151 ;  /* 0x00000097002f7202 */ /* 0x000fe20000000f00 */
[----:B------:R-:W-:Y:S01]  /*16150*/  MUFU.TANH R39, R39 ;  /* 0x0000002700277308 */ /* 0x000fe20000002400 */
[----:B---3--:R-:W-:-:S02]  /*16160*/  FSEL R80, R29, -INF , P1 ;  /* 0xff8000001d507808 */ /* 0x008fc40000800000 */
[----:B------:R-:W-:-:S04]  /*16170*/  FMNMX.FTZ R9, R78, R9, !PT ;  /* 0x000000094e097209 */ /* 0x000fc80007810000 */
[----:B------:R-:W-:Y:S01]  /*16180*/  FMNMX.FTZ R9, R80, R9, !PT ;  /* 0x0000000950097209 */ /* 0x000fe20007810000 */
[----:B------:R-:W0:Y:S01]  /*16190*/  MUFU.TANH R26, R26 ;  /* 0x0000001a001a7308 */ /* 0x000e220000002400 */
[----:B-1----:R-:W-:-:S03]  /*161a0*/  FSEL R38, R38, -INF , P6 ;  /* 0xff80000026267808 */ /* 0x002fc60003000000 */
[----:B------:R-:W1:Y:S01]  /*161b0*/  SHFL.BFLY PT, R46, R9, 0x2, 0x1f ;  /* 0x0c401f00092e7f89 */ /* 0x000e6200000e0000 */
[----:B--2---:R-:W-:Y:S01]  /*161c0*/  PRMT R0, R67, 0x654, R0 ;  /* 0x0000065443007816 */ /* 0x004fe20000000000 */
[----:B------:R-:W-:Y:S02]  /*161d0*/  IMAD.MOV.U32 R67, RZ, RZ, R151 ;  /* 0x000000ffff437224 */ /* 0x000fe400078e0097 */
[----:B------:R-:W-:Y:S01]  /*161e0*/  MUFU.TANH R27, R27 ;  /* 0x0000001b001b7308 */ /* 0x000fe20000002400 */
[----:B------:R2:W-:Y:S07]  /*161f0*/  SYNCS.ARRIVE.TRANS64.RED.A1T0 RZ, [R0+URZ], RZ ;  /* 0x000000ff00ff79a7 */ /* 0x0005ee000810043f */
[----:B------:R-:W3:Y:S01]  /*16200*/  MUFU.TANH R30, R30 ;  /* 0x0000001e001e7308 */ /* 0x000ee20000002400 */
[----:B0-----:R-:W-:-:S07]  /*16210*/  FSEL R26, R26, -INF , P4 ;  /* 0xff8000001a1a7808 */ /* 0x001fce0002000000 */
[----:B------:R-:W0:Y:S01]  /*16220*/  MUFU.TANH R31, R31 ;  /* 0x0000001f001f7308 */ /* 0x000e220000002400 */
[----:B-1----:R-:W-:-:S05]  /*16230*/  FMNMX.FTZ R46, R9, R46, !PT ;  /* 0x0000002e092e7209 */ /* 0x002fca0007810000 */
[----:B------:R-:W1:Y:S01]  /*16240*/  SHFL.BFLY PT, R5, R46, 0x1, 0x1f ;  /* 0x0c201f002e057f89 */ /* 0x000e6200000e0000 */
[----:B---3--:R-:W-:Y:S02]  /*16250*/  FSEL R30, R30, -INF , P2 ;  /* 0xff8000001e1e7808 */ /* 0x008fe40001000000 */
[----:B-1----:R-:W-:Y:S02]  /*16260*/  FMNMX.FTZ R5, R46, R5, !PT ;  /* 0x000000052e057209 */ /* 0x002fe40007810000 */
[----:B------:R-:W-:Y:S01]  /*16270*/  FSEL R46, R39, -INF , P5 ;  /* 0xff800000272e7808 */ /* 0x000fe20002800000 */
[----:B------:R-:W-:Y:S01]  /*16280*/  IMAD.MOV.U32 R39, RZ, RZ, R151 ;  /* 0x000000ffff277224 */ /* 0x000fe200078e0097 */
[C---:B------:R-:W-:Y:S01]  /*16290*/  FSETP.NEU.FTZ.AND P0, PT, R5.reuse, -INF , PT ;  /* 0xff8000000500780b */ /* 0x040fe20003f1d000 */
[----:B------:R-:W-:-:S05]  /*162a0*/  FMUL.FTZ R7, R5, R3 ;  /* 0x0000000305077220 */ /* 0x000fca0000410000 */
[----:B------:R-:W-:Y:S02]  /*162b0*/  FSEL R13, R7, RZ, P0 ;  /* 0x000000ff070d7208 */ /* 0x000fe40000000000 */
[----:B------:R-:W-:Y:S02]  /*162c0*/  FMNMX.FTZ R7, R2, R6, !PT ;  /* 0x0000000602077209 */ /* 0x000fe40007810000 */
[----:B------:R-:W-:Y:S01]  /*162d0*/  ISETP.NE.AND P0, PT, R11, RZ, PT ;  /* 0x000000ff0b00720c */ /* 0x000fe20003f05270 */
[--C-:B------:R-:W-:Y:S01]  /*162e0*/  FFMA.FTZ R11, R48, R3, -R13.reuse ;  /* 0x00000003300b7223 */ /* 0x100fe2000001080d */
[----:B------:R-:W-:Y:S01]  /*162f0*/  FMNMX.FTZ R7, R8, R7, !PT ;  /* 0x0000000708077209 */ /* 0x000fe20007810000 */
[-CC-:B------:R-:W-:Y:S01]  /*16300*/  FFMA.FTZ R50, R50, R3.reuse, -R13.reuse ;  /* 0x0000000332327223 */ /* 0x180fe2000001080d */
[----:B------:R-:W-:Y:S01]  /*16310*/  FSEL R48, R27, -INF , P3 ;  /* 0xff8000001b307808 */ /* 0x000fe20001800000 */
[--C-:B------:R-:W-:Y:S01]  /*16320*/  FFMA.FTZ R15, R52, R3, -R13.reuse ;  /* 0x00000003340f7223 */ /* 0x100fe2000001080d */
[----:B------:R-:W-:Y:S01]  /*16330*/  FMNMX.FTZ R7, R10, R7, !PT ;  /* 0x000000070a077209 */ /* 0x000fe20007810000 */
[----:B------:R0:W-:Y:S01]  /*16340*/  MUFU.EX2 R9, R50 ;  /* 0x0000003200097308 */ /* 0x0001e20000000800 */
[-CC-:B------:R-:W-:Y:S01]  /*16350*/  FFMA.FTZ R208, R56, R3.reuse, -R13.reuse ;  /* 0x0000000338d07223 */ /* 0x180fe2000001080d */
[--C-:B------:R-:W-:Y:S01]  /*16360*/  FFMA.FTZ R57, R57, R3, -R13.reuse ;  /* 0x0000000339397223 */ /* 0x100fe2000001080d */
[----:B------:R-:W-:Y:S01]  /*16370*/  FMNMX.FTZ R7, R12, R7, !PT ;  /* 0x000000070c077209 */ /* 0x000fe20007810000 */
[-CC-:B------:R-:W-:Y:S01]  /*16380*/  FFMA.FTZ R60, R60, R3.reuse, -R13.reuse ;  /* 0x000000033c3c7223 */ /* 0x180fe2000001080d */
[-CC-:B------:R-:W-:Y:S01]  /*16390*/  FFMA.FTZ R54, R54, R3.reuse, -R13.reuse ;  /* 0x0000000336367223 */ /* 0x180fe2000001080d */
[--C-:B------:R-:W-:Y:S01]  /*163a0*/  FFMA.FTZ R58, R58, R3, -R13.reuse ;  /* 0x000000033a3a7223 */ /* 0x100fe2000001080d */
[----:B------:R-:W-:Y:S01]  /*163b0*/  FMNMX.FTZ R7, R14, R7, !PT ;  /* 0x000000070e077209 */ /* 0x000fe20007810000 */
[----:B------:R-:W-:Y:S01]  /*163c0*/  MUFU.EX2 R208, R208 ;  /* 0x000000d000d07308 */ /* 0x000fe20000000800 */
[----:B0-----:R-:W-:Y:S01]  /*163d0*/  FSEL R50, R31, -INF , P1 ;  /* 0xff8000001f327808 */ /* 0x001fe20000800000 */
[--C-:B------:R-:W-:Y:S01]  /*163e0*/  FFMA.FTZ R31, R4, R3, -R13.reuse ;  /* 0x00000003041f7223 */ /* 0x100fe2000001080d */
[----:B------:R-:W-:Y:S01]  /*163f0*/  FMNMX.FTZ R7, R20, R7, !PT ;  /* 0x0000000714077209 */ /* 0x000fe20007810000 */
[-CC-:B------:R-:W-:Y:S01]  /*16400*/  FFMA.FTZ R62, R62, R3.reuse, -R13.reuse ;  /* 0x000000033e3e7223 */ /* 0x180fe2000001080d */
[-CC-:B------:R-:W-:Y:S01]  /*16410*/  FFMA.FTZ R64, R64, R3.reuse, -R13.reuse ;  /* 0x0000000340407223 */ /* 0x180fe2000001080d */
[--C-:B------:R-:W-:Y:S01]  /*16420*/  FFMA.FTZ R44, R44, R3, -R13.reuse ;  /* 0x000000032c2c7223 */ /* 0x100fe2000001080d */
[----:B------:R-:W-:Y:S01]  /*16430*/  FMNMX.FTZ R7, R24, R7, !PT ;  /* 0x0000000718077209 */ /* 0x000fe20007810000 */
[----:B------:R-:W0:Y:S01]  /*16440*/  MUFU.EX2 R57, R57 ;  /* 0x0000003900397308 */ /* 0x000e220000000800 */
[-CC-:B------:R-:W-:Y:S01]  /*16450*/  FFMA.FTZ R66, R66, R3.reuse, -R13.reuse ;  /* 0x0000000342427223 */ /* 0x180fe2000001080d */
[--C-:B------:R-:W-:Y:S01]  /*16460*/  FFMA.FTZ R68, R68, R3, -R13.reuse ;  /* 0x0000000344447223 */ /* 0x100fe2000001080d */
[----:B------:R-:W-:Y:S01]  /*16470*/  FMNMX.FTZ R7, R28, R7, !PT ;  /* 0x000000071c077209 */ /* 0x000fe20007810000 */
[-CC-:B------:R-:W-:Y:S01]  /*16480*/  FFMA.FTZ R70, R70, R3.reuse, -R13.reuse ;  /* 0x0000000346467223 */ /* 0x180fe2000001080d */
[-CC-:B------:R-:W-:Y:S01]  /*16490*/  FFMA.FTZ R72, R72, R3.reuse, -R13.reuse ;  /* 0x0000000348487223 */ /* 0x180fe2000001080d */
[--C-:B------:R-:W-:Y:S01]  /*164a0*/  FFMA.FTZ R74, R74, R3, -R13.reuse ;  /* 0x000000034a4a7223 */ /* 0x100fe2000001080d */
[----:B------:R-:W-:Y:S01]  /*164b0*/  FMNMX.FTZ R7, R32, R7, !PT ;  /* 0x0000000720077209 */ /* 0x000fe20007810000 */
[----:B------:R-:W1:Y:S01]  /*164c0*/  MUFU.EX2 R60, R60 ;  /* 0x0000003c003c7308 */ /* 0x000e620000000800 */
[-CC-:B------:R-:W-:Y:S01]  /*164d0*/  FFMA.FTZ R76, R76, R3.reuse, -R13.reuse ;  /* 0x000000034c4c7223 */ /* 0x180fe2000001080d */
[--C-:B------:R-:W-:Y:S01]  /*164e0*/  FFMA.FTZ R78, R78, R3, -R13.reuse ;  /* 0x000000034e4e7223 */ /* 0x100fe2000001080d */
[----:B------:R-:W-:Y:S01]  /*164f0*/  FMNMX.FTZ R7, R34, R7, !PT ;  /* 0x0000000722077209 */ /* 0x000fe20007810000 */
[----:B------:R-:W-:Y:S01]  /*16500*/  FFMA.FTZ R13, R80, R3, -R13 ;  /* 0x00000003500d7223 */ /* 0x000fe2000001080d */
[----:B------:R-:W-:-:S02]  /*16510*/  MOV R80, R151 ;  /* 0x0000009700507202 */ /* 0x000fc40000000f00 */
[----:B------:R-:W-:Y:S01]  /*16520*/  FMNMX.FTZ R7, R36, R7, !PT ;  /* 0x0000000724077209 */ /* 0x000fe20007810000 */
[----:B------:R-:W-:Y:S01]  /*16530*/  MUFU.EX2 R11, R11 ;  /* 0x0000000b000b7308 */ /* 0x000fe20000000800 */
[----:B0-----:R-:W-:Y:S01]  /*16540*/  FADD.FTZ R33, R208, R57 ;  /* 0x00000039d0217221 */ /* 0x001fe20000010000 */
[----:B------:R-:W-:Y:S01]  /*16550*/  F2FP.F16.F32.PACK_AB R208, R57, R208 ;  /* 0x000000d039d0723e */ /* 0x000fe200000000ff */
[----:B------:R-:W-:Y:S01]  /*16560*/  IMAD.MOV.U32 R57, RZ, RZ, R151 ;  /* 0x000000ffff397224 */ /* 0x000fe200078e0097 */
[----:B------:R-:W-:Y:S02]  /*16570*/  FMNMX.FTZ R7, R40, R7, !PT ;  /* 0x0000000728077209 */ /* 0x000fe40007810000 */
[----:B------:R-:W-:Y:S02]  /*16580*/  MOV R56, R151 ;  /* 0x0000009700387202 */ /* 0x000fe40000000f00 */
[----:B------:R-:W-:Y:S01]  /*16590*/  FMNMX.FTZ R7, R42, R7, !PT ;  /* 0x000000072a077209 */ /* 0x000fe20007810000 */
[----:B------:R-:W0:Y:S01]  /*165a0*/  MUFU.EX2 R54, R54 ;  /* 0x0000003600367308 */ /* 0x000e220000000800 */
[----:B-1----:R-:W-:-:S02]  /*165b0*/  F2FP.F16.F32.PACK_AB R210, R9, R60 ;  /* 0x0000003c09d2723e */ /* 0x002fc400000000ff */
[----:B------:R-:W-:-:S04]  /*165c0*/  FMNMX.FTZ R7, R38, R7, !PT ;  /* 0x0000000726077209 */ /* 0x000fc80007810000 */
[----:B------:R-:W-:Y:S01]  /*165d0*/  FMNMX.FTZ R7, R46, R7, !PT ;  /* 0x000000072e077209 */ /* 0x000fe20007810000 */
[----:B------:R-:W-:Y:S03]  /*165e0*/  MUFU.EX2 R15, R15 ;  /* 0x0000000f000f7308 */ /* 0x000fe60000000800 */
[----:B------:R-:W-:-:S04]  /*165f0*/  FMNMX.FTZ R7, R26, R7, !PT ;  /* 0x000000071a077209 */ /* 0x000fc80007810000 */
[----:B------:R-:W-:Y:S01]  /*16600*/  FMNMX.FTZ R7, R48, R7, !PT ;  /* 0x0000000730077209 */ /* 0x000fe20007810000 */
[----:B------:R-:W1:Y:S01]  /*16610*/  MUFU.EX2 R58, R58 ;  /* 0x0000003a003a7308 */ /* 0x000e620000000800 */
[----:B0-----:R-:W-:Y:S02]  /*16620*/  F2FP.F16.F32.PACK_AB R204, R54, R11 ;  /* 0x0000000b36cc723e */ /* 0x001fe400000000ff */
[----:B------:R-:W-:-:S04]  /*16630*/  FMNMX.FTZ R7, R30, R7, !PT ;  /* 0x000000071e077209 */ /* 0x000fc80007810000 */
[----:B------:R-:W-:Y:S01]  /*16640*/  FMNMX.FTZ R7, R50, R7, !PT ;  /* 0x0000000732077209 */ /* 0x000fe20007810000 */
[----:B------:R-:W-:Y:S04]  /*16650*/  MUFU.EX2 R62, R62 ;  /* 0x0000003e003e7308 */ /* 0x000fe80000000800 */
[----:B------:R-:W0:Y:S04]  /*16660*/  SHFL.BFLY PT, R52, R7, 0x2, 0x1f ;  /* 0x0c401f0007347f89 */ /* 0x000e2800000e0000 */
[----:B------:R3:W4:Y:S01]  /*16670*/  MUFU.EX2 R21, R64 ;  /* 0x0000004000157308 */ /* 0x0007220000000800 */
[----:B-1----:R-:W-:-:S07]  /*16680*/  F2FP.F16.F32.PACK_AB R206, R58, R15 ;  /* 0x0000000f3ace723e */ /* 0x002fce00000000ff */
[----:B------:R-:W-:Y:S01]  /*16690*/  MUFU.EX2 R44, R44 ;  /* 0x0000002c002c7308 */ /* 0x000fe20000000800 */
[----:B---3--:R-:W-:-:S07]  /*166a0*/  IMAD.MOV.U32 R64, RZ, RZ, R151 ;  /* 0x000000ffff407224 */ /* 0x008fce00078e0097 */
[----:B------:R1:W3:Y:S01]  /*166b0*/  MUFU.EX2 R25, R66 ;  /* 0x0000004200197308 */ /* 0x0002e20000000800 */
[----:B----4-:R-:W-:Y:S02]  /*166c0*/  F2FP.F16.F32.PACK_AB R200, R21, R62 ;  /* 0x0000003e15c8723e */ /* 0x010fe400000000ff */
[----:B0-----:R-:W-:-:S05]  /*166d0*/  FMNMX.FTZ R52, R7, R52, !PT ;  /* 0x0000003407347209 */ /* 0x001fca0007810000 */
[----:B------:R-:W-:Y:S01]  /*166e0*/  MUFU.EX2 R68, R68 ;  /* 0x0000004400447308 */ /* 0x000fe20000000800 */
[----:B------:R-:W0:Y:S01]  /*166f0*/  SHFL.BFLY PT, R7, R52, 0x1, 0x1f ;  /* 0x0c201f0034077f89 */ /* 0x000e2200000e0000 */
[----:B-1----:R-:W-:-:S06]  /*16700*/  IMAD.MOV.U32 R66, RZ, RZ, R151 ;  /* 0x000000ffff427224 */ /* 0x002fcc00078e0097 */
[----:B------:R1:W4:Y:S01]  /*16710*/  MUFU.EX2 R27, R70 ;  /* 0x00000046001b7308 */ /* 0x0003220000000800 */
[----:B---3--:R-:W-:-:S07]  /*16720*/  F2FP.F16.F32.PACK_AB R202, R25, R44 ;  /* 0x0000002c19ca723e */ /* 0x008fce00000000ff */
[----:B------:R-:W-:Y:S01]  /*16730*/  MUFU.EX2 R72, R72 ;  /* 0x0000004800487308 */ /* 0x000fe20000000800 */
[----:B-1----:R-:W-:-:S07]  /*16740*/  IMAD.MOV.U32 R70, RZ, RZ, R151 ;  /* 0x000000ffff467224 */ /* 0x002fce00078e0097 */
[----:B------:R1:W3:Y:S01]  /*16750*/  MUFU.EX2 R29, R74 ;  /* 0x0000004a001d7308 */ /* 0x0002e20000000800 */
[----:B0-----:R-:W-:Y:S01]  /*16760*/  FMNMX.FTZ R4, R52, R7, !PT ;  /* 0x0000000734047209 */ /* 0x001fe20007810000 */
[----:B------:R-:W-:Y:S01]  /*16770*/  IMAD.MOV.U32 R52, RZ, RZ, R151 ;  /* 0x000000ffff347224 */ /* 0x000fe200078e0097 */
[----:B----4-:R-:W-:Y:S02]  /*16780*/  F2FP.F16.F32.PACK_AB R196, R27, R68 ;  /* 0x000000441bc4723e */ /* 0x010fe400000000ff */
[C---:B------:R-:W-:Y:S01]  /*16790*/  FSETP.NEU.FTZ.AND P1, PT, R4.reuse, -INF , PT ;  /* 0xff8000000400780b */ /* 0x040fe20003f3d000 */
[----:B------:R-:W-:Y:S02]  /*167a0*/  FMUL.FTZ R7, R4, R3 ;  /* 0x0000000304077220 */ /* 0x000fe40000410000 */
[----:B------:R-:W-:Y:S01]  /*167b0*/  MUFU.EX2 R31, R31 ;  /* 0x0000001f001f7308 */ /* 0x000fe20000000800 */
[----:B-1----:R-:W-:Y:S02]  /*167c0*/  MOV R74, R151 ;  /* 0x00000097004a7202 */ /* 0x002fe40000000f00 */
[----:B------:R-:W-:-:S02]  /*167d0*/  FSEL R7, R7, RZ, P1 ;  /* 0x000000ff07077208 */ /* 0x000fc40000800000 */
[----:B------:R-:W-:-:S03]  /*167e0*/  ISETP.GE.AND P1, PT, R180, 0x51, PT ;  /* 0x00000051b400780c */ /* 0x000fc60003f26270 */
[-CC-:B------:R-:W-:Y:S01]  /*167f0*/  FFMA.FTZ R2, R2, R3.reuse, -R7.reuse ;  /* 0x0000000302027223 */ /* 0x180fe20000010807 */
[-CC-:B------:R-:W-:Y:S01]  /*16800*/  FFMA.FTZ R6, R6, R3.reuse, -R7.reuse ;  /* 0x0000000306067223 */ /* 0x180fe20000010807 */
[-CC-:B------:R-:W-:Y:S01]  /*16810*/  FFMA.FTZ R8, R8, R3.reuse, -R7.reuse ;  /* 0x0000000308087223 */ /* 0x180fe20000010807 */
[-CC-:B------:R-:W-:Y:S01]  /*16820*/  FFMA.FTZ R10, R10, R3.reuse, -R7.reuse ;  /* 0x000000030a0a7223 */ /* 0x180fe20000010807 */
[-CC-:B------:R-:W-:Y:S01]  /*16830*/  FFMA.FTZ R12, R12, R3.reuse, -R7.reuse ;  /* 0x000000030c0c7223 */ /* 0x180fe20000010807 */
[----:B------:R0:W-:Y:S01]  /*16840*/  MUFU.EX2 R209, R6 ;  /* 0x0000000600d17308 */ /* 0x0001e20000000800 */
[-CC-:B------:R-:W-:Y:S01]  /*16850*/  FFMA.FTZ R14, R14, R3.reuse, -R7.reuse ;  /* 0x000000030e0e7223 */ /* 0x180fe20000010807 */
[-CC-:B------:R-:W-:Y:S01]  /*16860*/  FFMA.FTZ R20, R20, R3.reuse, -R7.reuse ;  /* 0x0000000314147223 */ /* 0x180fe20000010807 */
[-CC-:B------:R-:W-:Y:S01]  /*16870*/  FFMA.FTZ R24, R24, R3.reuse, -R7.reuse ;  /* 0x0000000318187223 */ /* 0x180fe20000010807 */
[-CC-:B------:R-:W-:Y:S01]  /*16880*/  FFMA.FTZ R28, R28, R3.reuse, -R7.reuse ;  /* 0x000000031c1c7223 */ /* 0x180fe20000010807 */
[-CC-:B------:R-:W-:Y:S01]  /*16890*/  FFMA.FTZ R32, R32, R3.reuse, -R7.reuse ;  /* 0x0000000320207223 */ /* 0x180fe20000010807 */
[-CC-:B------:R-:W-:Y:S01]  /*168a0*/  FFMA.FTZ R34, R34, R3.reuse, -R7.reuse ;  /* 0x0000000322227223 */ /* 0x180fe20000010807 */
[-C--:B------:R-:W-:Y:S01]  /*168b0*/  FFMA.FTZ R36, R36, R3.reuse, -R7 ;  /* 0x0000000324247223 */ /* 0x080fe20000010807 */
[----:B------:R-:W1:Y:S01]  /*168c0*/  MUFU.EX2 R2, R2 ;  /* 0x0000000200027308 */ /* 0x000e620000000800 */
[----:B0-----:R-:W-:Y:S01]  /*168d0*/  FADD.FTZ R6, R60, R33 ;  /* 0x000000213c067221 */ /* 0x001fe20000010000 */
[-CC-:B------:R-:W-:Y:S01]  /*168e0*/  FFMA.FTZ R40, R40, R3.reuse, -R7.reuse ;  /* 0x0000000328287223 */ /* 0x180fe20000010807 */
[-CC-:B------:R-:W-:Y:S01]  /*168f0*/  FFMA.FTZ R42, R42, R3.reuse, -R7.reuse ;  /* 0x000000032a2a7223 */ /* 0x180fe20000010807 */
[-CC-:B------:R-:W-:Y:S01]  /*16900*/  FFMA.FTZ R38, R38, R3.reuse, -R7.reuse ;  /* 0x0000000326267223 */ /* 0x180fe20000010807 */
[----:B------:R-:W-:Y:S01]  /*16910*/  FADD.FTZ R6, R9, R6 ;  /* 0x0000000609067221 */ /* 0x000fe20000010000 */
[-CC-:B------:R-:W-:Y:S01]  /*16920*/  FFMA.FTZ R46, R46, R3.reuse, -R7.reuse ;  /* 0x000000032e2e7223 */ /* 0x180fe20000010807 */
[-CC-:B------:R-:W-:Y:S01]  /*16930*/  FFMA.FTZ R26, R26, R3.reuse, -R7.reuse ;  /* 0x000000031a1a7223 */ /* 0x180fe20000010807 */
[----:B------:R-:W0:Y:S01]  /*16940*/  MUFU.EX2 R8, R8 ;  /* 0x0000000800087308 */ /* 0x000e220000000800 */
[----:B------:R-:W-:Y:S01]  /*16950*/  FADD.FTZ R35, R11, R6 ;  /* 0x000000060b237221 */ /* 0x000fe20000010000 */
[-CC-:B------:R-:W-:Y:S01]  /*16960*/  FFMA.FTZ R48, R48, R3.reuse, -R7.reuse ;  /* 0x0000000330307223 */ /* 0x180fe20000010807 */
[-CC-:B------:R-:W-:Y:S01]  /*16970*/  FFMA.FTZ R30, R30, R3.reuse, -R7.reuse ;  /* 0x000000031e1e7223 */ /* 0x180fe20000010807 */
[----:B------:R-:W-:Y:S01]  /*16980*/  FFMA.FTZ R7, R50, R3, -R7 ;  /* 0x0000000332077223 */ /* 0x000fe20000010807 */
[----:B---3--:R-:W-:Y:S01]  /*16990*/  F2FP.F16.F32.PACK_AB R198, R29, R72 ;  /* 0x000000481dc6723e */ /* 0x008fe200000000ff */
[----:B------:R-:W-:Y:S01]  /*169a0*/  IMAD.MOV.U32 R60, RZ, RZ, R151 ;  /* 0x000000ffff3c7224 */ /* 0x000fe200078e0097 */
[----:B------:R-:W-:Y:S01]  /*169b0*/  MOV R50, R151 ;  /* 0x0000009700327202 */ /* 0x000fe20000000f00 */
[----:B------:R3:W4:Y:S01]  /*169c0*/  MUFU.EX2 R211, R10 ;  /* 0x0000000a00d37308 */ /* 0x0007220000000800 */
[----:B-1----:R-:W-:Y:S01]  /*169d0*/  FADD.FTZ R33, R2, R209 ;  /* 0x000000d102217221 */ /* 0x002fe20000010000 */
[----:B------:R-:W-:-:S02]  /*169e0*/  F2FP.F16.F32.PACK_AB R209, R209, R2 ;  /* 0x00000002d1d1723e */ /* 0x000fc400000000ff */
[----:B------:R-:W-:-:S04]  /*169f0*/  MOV R2, 0x3f800000 ;  /* 0x3f80000000027802 */ /* 0x000fc80000000f00 */
[----:B------:R-:W1:Y:S01]  /*16a00*/  MUFU.EX2 R12, R12 ;  /* 0x0000000c000c7308 */ /* 0x000e620000000800 */
[----:B---3--:R-:W-:Y:S01]  /*16a10*/  FADD.FTZ R10, R54, R35 ;  /* 0x00000023360a7221 */ /* 0x008fe20000010000 */
[----:B0-----:R-:W-:Y:S01]  /*16a20*/  FADD.FTZ R6, R8, R33 ;  /* 0x0000002108067221 */ /* 0x001fe20000010000 */
[----:B------:R-:W-:Y:S02]  /*16a30*/  IMAD.MOV.U32 R54, RZ, RZ, R151 ;  /* 0x000000ffff367224 */ /* 0x000fe400078e0097 */
[----:B------:R-:W-:-:S03]  /*16a40*/  FADD.FTZ R35, R15, R10 ;  /* 0x0000000a0f237221 */ /* 0x000fc60000010000 */
[----:B------:R-:W0:Y:S01]  /*16a50*/  MUFU.EX2 R205, R14 ;  /* 0x0000000e00cd7308 */ /* 0x000e220000000800 */
[C---:B----4-:R-:W-:Y:S01]  /*16a60*/  FADD.FTZ R33, R211.reuse, R6 ;  /* 0x00000006d3217221 */ /* 0x050fe20000010000 */
[----:B------:R-:W-:Y:S01]  /*16a70*/  FADD.FTZ R35, R58, R35 ;  /* 0x000000233a237221 */ /* 0x000fe20000010000 */
[----:B------:R-:W-:Y:S01]  /*16a80*/  F2FP.F16.F32.PACK_AB R211, R211, R8 ;  /* 0x00000008d3d3723e */ /* 0x000fe200000000ff */
[----:B------:R-:W-:Y:S02]  /*16a90*/  IMAD.MOV.U32 R58, RZ, RZ, R151 ;  /* 0x000000ffff3a7224 */ /* 0x000fe400078e0097 */
[----:B------:R-:W-:Y:S01]  /*16aa0*/  FADD.FTZ R10, R62, R35 ;  /* 0x000000233e0a7221 */ /* 0x000fe20000010000 */
[----:B------:R-:W-:Y:S01]  /*16ab0*/  MOV R62, R151 ;  /* 0x00000097003e7202 */ /* 0x000fe20000000f00 */
[----:B------:R-:W3:Y:S01]  /*16ac0*/  MUFU.EX2 R20, R20 ;  /* 0x0000001400147308 */ /* 0x000ee20000000800 */
[----:B-1----:R-:W-:Y:S01]  /*16ad0*/  FADD.FTZ R6, R12, R33 ;  /* 0x000000210c067221 */ /* 0x002fe20000010000 */
[----:B------:R-:W-:-:S04]  /*16ae0*/  FADD.FTZ R35, R21, R10 ;  /* 0x0000000a15237221 */ /* 0x000fc80000010000 */
[----:B--2---:R-:W-:Y:S01]  /*16af0*/  FADD.FTZ R0, R44, R35 ;  /* 0x000000232c007221 */ /* 0x004fe20000010000 */
[----:B------:R-:W-:Y:S01]  /*16b00*/  MOV R44, R151 ;  /* 0x00000097002c7202 */ /* 0x000fe20000000f00 */
[----:B------:R1:W2:Y:S01]  /*16b10*/  MUFU.EX2 R207, R24 ;  /* 0x0000001800cf7308 */ /* 0x0002a20000000800 */
[----:B0-----:R-:W-:Y:S01]  /*16b20*/  FADD.FTZ R33, R205, R6 ;  /* 0x00000006cd217221 */ /* 0x001fe20000010000 */
[----:B------:R-:W-:Y:S01]  /*16b30*/  FADD.FTZ R35, R25, R0 ;  /* 0x0000000019237221 */ /* 0x000fe20000010000 */
[----:B------:R-:W-:Y:S01]  /*16b40*/  F2FP.F16.F32.PACK_AB R205, R205, R12 ;  /* 0x0000000ccdcd723e */ /* 0x000fe200000000ff */
[----:B------:R-:W-:-:S04]  /*16b50*/  IMAD.MOV.U32 R25, RZ, RZ, R151 ;  /* 0x000000ffff197224 */ /* 0x000fc800078e0097 */
[----:B------:R-:W0:Y:S01]  /*16b60*/  MUFU.EX2 R28, R28 ;  /* 0x0000001c001c7308 */ /* 0x000e220000000800 */
[----:B---3--:R-:W-:Y:S01]  /*16b70*/  FADD.FTZ R6, R20, R33 ;  /* 0x0000002114067221 */ /* 0x008fe20000010000 */
[----:B-1----:R-:W-:-:S06]  /*16b80*/  IMAD.MOV.U32 R24, RZ, RZ, R151 ;  /* 0x000000ffff187224 */ /* 0x002fcc00078e0097 */
[----:B------:R1:W3:Y:S01]  /*16b90*/  MUFU.EX2 R201, R32 ;  /* 0x0000002000c97308 */ /* 0x0002e20000000800 */
[C---:B--2---:R-:W-:Y:S01]  /*16ba0*/  FADD.FTZ R33, R207.reuse, R6 ;  /* 0x00000006cf217221 */ /* 0x044fe20000010000 */
[----:B------:R-:W-:Y:S01]  /*16bb0*/  FADD.FTZ R6, R68, R35 ;  /* 0x0000002344067221 */ /* 0x000fe20000010000 */
[----:B------:R-:W-:Y:S02]  /*16bc0*/  F2FP.F16.F32.PACK_AB R207, R207, R20 ;  /* 0x00000014cfcf723e */ /* 0x000fe400000000ff */
[-C--:B------:R-:W-:Y:S01]  /*16bd0*/  MOV R68, R151.reuse ;  /* 0x0000009700447202 */ /* 0x080fe20000000f00 */
[----:B------:R-:W-:Y:S01]  /*16be0*/  FADD.FTZ R35, R27, R6 ;  /* 0x000000061b237221 */ /* 0x000fe20000010000 */
[----:B------:R-:W-:Y:S01]  /*16bf0*/  IMAD.MOV.U32 R27, RZ, RZ, R151 ;  /* 0x000000ffff1b7224 */ /* 0x000fe200078e0097 */
[----:B------:R-:W2:Y:S01]  /*16c00*/  MUFU.EX2 R34, R34 ;  /* 0x0000002200227308 */ /* 0x000ea20000000800 */
[----:B0-----:R-:W-:Y:S01]  /*16c10*/  FADD.FTZ R0, R28, R33 ;  /* 0x000000211c007221 */ /* 0x001fe20000010000 */
[----:B------:R-:W-:Y:S01]  /*16c20*/  FADD.FTZ R6, R72, R35 ;  /* 0x0000002348067221 */ /* 0x000fe20000010000 */
[----:B------:R-:W-:Y:S01]  /*16c30*/  IMAD.MOV.U32 R72, RZ, RZ, R151 ;  /* 0x000000ffff487224 */ /* 0x000fe200078e0097 */
[----:B------:R-:W-:-:S02]  /*16c40*/  MOV R35, R151 ;  /* 0x0000009700237202 */ /* 0x000fc40000000f00 */
[----:B------:R-:W-:Y:S01]  /*16c50*/  FADD.FTZ R6, R29, R6 ;  /* 0x000000061d067221 */ /* 0x000fe20000010000 */
[-C--:B-1----:R-:W-:Y:S01]  /*16c60*/  MOV R32, R151.reuse ;  /* 0x0000009700207202 */ /* 0x082fe20000000f00 */
[----:B------:R0:W1:Y:S01]  /*16c70*/  MUFU.EX2 R203, R36 ;  /* 0x0000002400cb7308 */ /* 0x0000620000000800 */
[----:B---3--:R-:W-:Y:S01]  /*16c80*/  FADD.FTZ R33, R201, R0 ;  /* 0x00000000c9217221 */ /* 0x008fe20000010000 */
[----:B------:R-:W-:Y:S01]  /*16c90*/  FADD.FTZ R11, R31, R6 ;  /* 0x000000061f0b7221 */ /* 0x000fe20000010000 */
[----:B------:R-:W-:Y:S01]  /*16ca0*/  F2FP.F16.F32.PACK_AB R201, R201, R28 ;  /* 0x0000001cc9c9723e */ /* 0x000fe200000000ff */
[----:B------:R-:W-:Y:S01]  /*16cb0*/  IMAD.MOV.U32 R28, RZ, RZ, R151 ;  /* 0x000000ffff1c7224 */ /* 0x000fe200078e0097 */
[----:B------:R-:W-:-:S03]  /*16cc0*/  MOV R29, R151 ;  /* 0x00000097001d7202 */ /* 0x000fc60000000f00 */
[----:B------:R-:W3:Y:S01]  /*16cd0*/  MUFU.EX2 R40, R40 ;  /* 0x0000002800287308 */ /* 0x000ee20000000800 */
[----:B--2---:R-:W-:Y:S01]  /*16ce0*/  FADD.FTZ R0, R34, R33 ;  /* 0x0000002122007221 */ /* 0x004fe20000010000 */
[--C-:B0-----:R-:W-:Y:S02]  /*16cf0*/  IMAD.MOV.U32 R36, RZ, RZ, R151.reuse ;  /* 0x000000ffff247224 */ /* 0x101fe400078e0097 */
[----:B------:R-:W-:-:S04]  /*16d00*/  IMAD.MOV.U32 R33, RZ, RZ, R151 ;  /* 0x000000ffff217224 */ /* 0x000fc800078e0097 */
[----:B------:R0:W2:Y:S01]  /*16d10*/  MUFU.EX2 R197, R42 ;  /* 0x0000002a00c57308 */ /* 0x0000a20000000800 */
[C---:B-1----:R-:W-:Y:S01]  /*16d20*/  FADD.FTZ R9, R203.reuse, R0 ;  /* 0x00000000cb097221 */ /* 0x042fe20000010000 */
[----:B------:R-:W-:Y:S01]  /*16d30*/  F2FP.F16.F32.PACK_AB R203, R203, R34 ;  /* 0x00000022cbcb723e */ /* 0x000fe200000000ff */
[----:B------:R-:W-:-:S05]  /*16d40*/  IMAD.MOV.U32 R34, RZ, RZ, R151 ;  /* 0x000000ffff227224 */ /* 0x000fca00078e0097 */
[----:B------:R-:W1:Y:S01]  /*16d50*/  MUFU.EX2 R38, R38 ;  /* 0x0000002600267308 */ /* 0x000e620000000800 */
[----:B---3--:R-:W-:Y:S01]  /*16d60*/  FADD.FTZ R0, R40, R9 ;  /* 0x0000000928007221 */ /* 0x008fe20000010000 */
[----:B0-----:R-:W-:-:S06]  /*16d70*/  IMAD.MOV.U32 R42, RZ, RZ, R151 ;  /* 0x000000ffff2a7224 */ /* 0x001fcc00078e0097 */
[----:B------:R0:W3:Y:S01]  /*16d80*/  MUFU.EX2 R199, R46 ;  /* 0x0000002e00c77308 */ /* 0x0000e20000000800 */
[C---:B--2---:R-:W-:Y:S01]  /*16d90*/  FADD.FTZ R9, R197.reuse, R0 ;  /* 0x00000000c5097221 */ /* 0x044fe20000010000 */
[----:B------:R-:W-:Y:S01]  /*16da0*/  F2FP.F16.F32.PACK_AB R197, R197, R40 ;  /* 0x00000028c5c5723e */ /* 0x000fe200000000ff */
[----:B------:R-:W-:-:S05]  /*16db0*/  IMAD.MOV.U32 R40, RZ, RZ, R151 ;  /* 0x000000ffff287224 */ /* 0x000fca00078e0097 */
[----:B------:R-:W2:Y:S01]  /*16dc0*/  MUFU.EX2 R26, R26 ;  /* 0x0000001a001a7308 */ /* 0x000ea20000000800 */
[----:B-1----:R-:W-:Y:S01]  /*16dd0*/  FADD.FTZ R0, R38, R9 ;  /* 0x0000000926007221 */ /* 0x002fe20000010000 */
[----:B0-----:R-:W-:-:S06]  /*16de0*/  IMAD.MOV.U32 R46, RZ, RZ, R151 ;  /* 0x000000ffff2e7224 */ /* 0x001fcc00078e0097 */
[----:B------:R-:W0:Y:S01]  /*16df0*/  MUFU.EX2 R76, R76 ;  /* 0x0000004c004c7308 */ /* 0x000e220000000800 */
[C---:B---3--:R-:W-:Y:S01]  /*16e00*/  FADD.FTZ R9, R199.reuse, R0 ;  /* 0x00000000c7097221 */ /* 0x048fe20000010000 */
[----:B------:R-:W-:Y:S02]  /*16e10*/  F2FP.F16.F32.PACK_AB R199, R199, R38 ;  /* 0x00000026c7c7723e */ /* 0x000fe400000000ff */
[----:B------:R-:W-:-:S04]  /*16e20*/  MOV R38, R151 ;  /* 0x0000009700267202 */ /* 0x000fc80000000f00 */
[----:B------:R1:W3:Y:S01]  /*16e30*/  MUFU.EX2 R193, R48 ;  /* 0x0000003000c17308 */ /* 0x0002e20000000800 */
[----:B--2---:R-:W-:-:S07]  /*16e40*/  FADD.FTZ R0, R26, R9 ;  /* 0x000000091a007221 */ /* 0x004fce0000010000 */
[----:B------:R-:W2:Y:S01]  /*16e50*/  MUFU.EX2 R78, R78 ;  /* 0x0000004e004e7308 */ /* 0x000ea20000000800 */
[C---:B0-----:R-:W-:Y:S01]  /*16e60*/  FADD.FTZ R11, R76.reuse, R11 ;  /* 0x0000000b4c0b7221 */ /* 0x041fe20000010000 */
[----:B------:R-:W-:Y:S01]  /*16e70*/  F2FP.F16.F32.PACK_AB R192, R76, R31 ;  /* 0x0000001f4cc0723e */ /* 0x000fe200000000ff */
[--C-:B------:R-:W-:Y:S02]  /*16e80*/  IMAD.MOV.U32 R76, RZ, RZ, R151.reuse ;  /* 0x000000ffff4c7224 */ /* 0x100fe400078e0097 */
[--C-:B-1----:R-:W-:Y:S02]  /*16e90*/  IMAD.MOV.U32 R48, RZ, RZ, R151.reuse ;  /* 0x000000ffff307224 */ /* 0x102fe400078e0097 */
[----:B------:R-:W-:Y:S01]  /*16ea0*/  IMAD.MOV.U32 R31, RZ, RZ, R151 ;  /* 0x000000ffff1f7224 */ /* 0x000fe200078e0097 */
[----:B------:R-:W0:Y:S01]  /*16eb0*/  MUFU.EX2 R30, R30 ;  /* 0x0000001e001e7308 */ /* 0x000e220000000800 */
[C---:B---3--:R-:W-:Y:S01]  /*16ec0*/  FADD.FTZ R9, R193.reuse, R0 ;  /* 0x00000000c1097221 */ /* 0x048fe20000010000 */
[----:B------:R-:W-:Y:S01]  /*16ed0*/  F2FP.F16.F32.PACK_AB R193, R193, R26 ;  /* 0x0000001ac1c1723e */ /* 0x000fe200000000ff */
[----:B------:R-:W-:Y:S01]  /*16ee0*/  IMAD.MOV.U32 R0, RZ, RZ, 0x3f800000 ;  /* 0x3f800000ff007424 */ /* 0x000fe200078e00ff */
[----:B------:R-:W-:-:S04]  /*16ef0*/  MOV R26, R151 ;  /* 0x00000097001a7202 */ /* 0x000fc80000000f00 */
[----:B------:R-:W1:Y:S01]  /*16f00*/  MUFU.EX2 R13, R13 ;  /* 0x0000000d000d7308 */ /* 0x000e620000000800 */
[----:B--2---:R-:W-:-:S07]  /*16f10*/  FADD.FTZ R6, R78, R11 ;  /* 0x0000000b4e067221 */ /* 0x004fce0000010000 */
[----:B------:R-:W2:Y:S01]  /*16f20*/  MUFU.EX2 R7, R7 ;  /* 0x0000000700077308 */ /* 0x000ea20000000800 */
[----:B0-----:R-:W-:Y:S01]  /*16f30*/  FADD.FTZ R226, R30, R9 ;  /* 0x000000091ee27221 */ /* 0x001fe20000010000 */
[C---:B-1----:R-:W-:Y:S01]  /*16f40*/  F2FP.F16.F32.PACK_AB R194, R13.reuse, R78 ;  /* 0x0000004e0dc2723e */ /* 0x042fe200000000ff */
[----:B------:R-:W-:Y:S01]  /*16f50*/  FADD.FTZ R227, R13, R6 ;  /* 0x000000060de37221 */ /* 0x000fe20000010000 */
[--C-:B------:R-:W-:Y:S01]  /*16f60*/  IMAD.MOV.U32 R78, RZ, RZ, R151.reuse ;  /* 0x000000ffff4e7224 */ /* 0x100fe200078e0097 */
[C---:B--2---:R-:W-:Y:S01]  /*16f70*/  F2FP.F16.F32.PACK_AB R195, R7.reuse, R30 ;  /* 0x0000001e07c3723e */ /* 0x044fe200000000ff */
[----:B------:R-:W-:Y:S01]  /*16f80*/  FADD.FTZ R226, R7, R226 ;  /* 0x000000e207e27221 */ /* 0x000fe20000010000 */
[----:B------:R-:W-:Y:S01]  /*16f90*/  IMAD.MOV.U32 R30, RZ, RZ, R151 ;  /* 0x000000ffff1e7224 */ /* 0x000fe200078e0097 */
[----:B------:R-:W-:Y:S06]  /*16fa0*/  @!P1 BRA `(.L_x_635) ;  /* 0x0000005000909947 */ /* 0x000fec0003800000 */
[----:B------:R-:W-:Y:S01]  /*16fb0*/  IADD3 R21, R181, -0x2, RZ ;  /* 0xfffffffeb5157810 */ /* 0x000fe20007ffe0ff */
[----:B------:R-:W-:Y:S01]  /*16fc0*/  IMAD.MOV.U32 R20, RZ, RZ, R4 ;  /* 0x000000ffff147224 */ /* 0x000fe200078e0004 */
[----:B------:R-:W-:Y:S01]  /*16fd0*/  MOV R14, R229 ;  /* 0x000000e5000e7202 */ /* 0x000fe20000000f00 */
[----:B------:R-:W-:Y:S01]  /*16fe0*/  IMAD.MOV.U32 R15, RZ, RZ, R5 ;  /* 0x000000ffff0f7224 */ /* 0x000fe200078e0005 */
[----:B------:R-:W-:Y:S01]  /*16ff0*/  CS2R R150, SRZ ;  /* 0x0000000000967805 */ /* 0x000fe2000001ff00 */
[----:B------:R-:W-:Y:S01]  /*17000*/  IMAD.MOV.U32 R8, RZ, RZ, R225 ;  /* 0x000000ffff087224 */ /* 0x000fe200078e00e1 */
[----:B------:R-:W-:Y:S01]  /*17010*/  CS2R R146, SRZ ;  /* 0x0000000000927805 */ /* 0x000fe2000001ff00 */
[----:B------:R-:W-:Y:S01]  /*17020*/  IMAD.MOV.U32 R2, RZ, RZ, 0x3f800000 ;  /* 0x3f800000ff027424 */ /* 0x000fe200078e00ff */
        /* <DEDUP_REMOVED lines=61> */
[----:B------:R-:W-:-:S07]  /*17400*/  CS2R R24, SRZ ;  /* 0x0000000000187805 */ /* 0x000fce000001ff00 */
.L_x_648:
[----:B------:R-:W-:-:S04]  /*17410*/  ISETP.NE.AND P1, PT, R8, 0x1, PT ;  /* 0x000000010800780c */ /* 0x000fc80003f25270 */
[----:B------:R-:W-:-:S04]  /*17420*/  SEL R229, RZ, 0x1, P1 ;  /* 0x00000001ffe57807 */ /* 0x000fc80000800000 */
[----:B------:R-:W-:Y:S01]  /*17430*/  LOP3.LUT R229, R14, R229, RZ, 0x3c, !PT ;  /* 0x000000e50ee57212 */ /* 0x000fe200078e3cff */
[----:B------:R-:W-:Y:S06]  /*17440*/  @!P0 BRA `(.L_x_636) ;  /* 0x0000000000048947 */ /* 0x000fec0003800000 */
[----:B------:R-:W-:Y:S01]  /*17450*/  BPT.TRAP 0x1 ;  /* 0x000000040000795c */ /* 0x000fe20000300000 */
.L_x_636:
[----:B------:R-:W-:Y:S02]  /*17460*/  IADD3 R225, R8, 0x1, RZ ;  /* 0x0000000108e17810 */ /* 0x000fe40007ffe0ff */
[----:B------:R-:W-:Y:S02]  /*17470*/  SHF.L.U32 R6, R229, 0x1f, RZ ;  /* 0x0000001fe5067819 */ /* 0x000fe400000006ff */
[----:B------:R-:W-:-:S04]  /*17480*/  ISETP.NE.AND P1, PT, R225, 0x2, PT ;  /* 0x00000002e100780c */ /* 0x000fc80003f25270 */
[----:B------:R-:W-:-:S05]  /*17490*/  SEL R225, R225, RZ, P1 ;  /* 0x000000ffe1e17207 */ /* 0x000fca0000800000 */
[----:B------:R-:W-:-:S04]  /*174a0*/  IMAD R9, R225, 0x8, R22 ;  /* 0x00000008e1097824 */ /* 0x000fc800078e0216 */
[----:B------:R0:W1:Y:S01]  /*174b0*/  SYNCS.PHASECHK.TRANS64.TRYWAIT P1, [R9+URZ+0x38830], R6 ;  /* 0x03883006090075a7 */ /* 0x000062000802017f */
[----:B------:R-:W-:Y:S05]  /*174c0*/  @!P0 BRA `(.L_x_637) ;  /* 0x0000000000048947 */ /* 0x000fea0003800000 */
[----:B------:R-:W-:Y:S01]  /*174d0*/  BPT.TRAP 0x1 ;  /* 0x000000040000795c */ /* 0x000fe20000300000 */
.L_x_637:
[----:B------:R-:W2:Y:S01]  /*174e0*/  LDL R3, [R1+0x5c] ;  /* 0x00005c0001037983 */ /* 0x000ea20000100800 */
[----:B------:R-:W-:Y:S01]  /*174f0*/  BSSY B1, `(.L_x_638) ;  /* 0x0000007000017945 */ /* 0x000fe20003800000 */
[----:B------:R-:W-:Y:S01]  /*17500*/  MOV R5, 0x40000040 ;  /* 0x4000004000057802 */ /* 0x000fe20000000f00 */
[----:B--2---:R-:W-:-:S04]  /*17510*/  IMAD R4, R225, 0xa00, R3 ;  /* 0x00000a00e1047824 */ /* 0x004fc800078e0203 */
[----:B------:R-:W-:Y:S01]  /*17520*/  VIADD R3, R4, 0x80 ;  /* 0x0000008004037836 */ /* 0x000fe20000000000 */
[----:B-1----:R-:W-:Y:S06]  /*17530*/  @P1 BRA `(.L_x_639) ;  /* 0x0000000000081947 */ /* 0x002fec0003800000 */
[----:B------:R-:W1:Y:S02]  /*17540*/  SYNCS.PHASECHK.TRANS64.TRYWAIT P1, [R9+URZ+0x38830], R6 ;  /* 0x03883006090075a7 */ /* 0x000e64000802017f */
[----:B-1----:R-:W-:Y:S05]  /*17550*/  @!P1 BRA `(.L_x_640) ;  /* 0x00000114000c9947 */ /* 0x002fea0003800000 */
.L_x_639:
[----:B------:R-:W-:Y:S05]  /*17560*/  BSYNC B1 ;  /* 0x0000000000017941 */ /* 0x000fea0003800000 */
.L_x_638:
[----:B------:R-:W2:Y:S04]  /*17570*/  LDL.64 R152, [R1+0x48] ;  /* 0x0000480001987983 */ /* 0x000ea80000100a00 */
[----:B------:R-:W3:Y:S04]  /*17580*/  LDL.64 R156, [R1+0x8] ;  /* 0x00000800019c7983 */ /* 0x000ee80000100a00 */
[----:B------:R-:W4:Y:S01]  /*17590*/  LDL.64 R154, [R1] ;  /* 0x00000000019a7983 */ /* 0x000f220000100a00 */
[----:B------:R-:W-:Y:S02]  /*175a0*/  R2UR UR10, R4 ;  /* 0x00000000040a72ca */ /* 0x000fe400000e0000 */
[----:B------:R-:W-:Y:S01]  /*175b0*/  R2UR UR11, R5 ;  /* 0x00000000050b72ca */ /* 0x000fe200000e0000 */
[----:B------:R-:W-:Y:S01]  /*175c0*/  WARPGROUP.ARRIVE ;  /* 0x00000000000079c5 */ /* 0x000fe20000000000 */
[----:B01----:R-:W-:-:S02]  /*175d0*/  IMAD.MOV.U32 R6, RZ, RZ, R3 ;  /* 0x000000ffff067224 */ /* 0x003fc400078e0003 */
[----:B------:R-:W-:-:S03]  /*175e0*/  IMAD.MOV.U32 R7, RZ, RZ, 0x40000040 ;  /* 0x40000040ff077424 */ /* 0x000fc600078e00ff */
[----:B------:R-:W-:Y:S02]  /*175f0*/  R2UR UR6, R6 ;  /* 0x00000000060672ca */ /* 0x000fe400000e0000 */
[----:B------:R-:W-:Y:S01]  /*17600*/  R2UR UR7, R7 ;  /* 0x00000000070772ca */ /* 0x000fe200000e0000 */
[----:B------:R-:W-:Y:S01]  /*17610*/  IMAD.MOV.U32 R7, RZ, RZ, 0x40000040 ;  /* 0x40000040ff077424 */ /* 0x000fe200078e00ff */
[C---:B------:R-:W-:Y:S01]  /*17620*/  IADD3 R6, R4.reuse, 0x100, RZ ;  /* 0x0000010004067810 */ /* 0x040fe20007ffe0ff */
[----:B------:R-:W-:Y:S02]  /*17630*/  VIADD R10, R4, 0x180 ;  /* 0x00000180040a7836 */ /* 0x000fe40000000000 */
[----:B------:R-:W-:Y:S01]  /*17640*/  IMAD.MOV.U32 R11, RZ, RZ, 0x40000040 ;  /* 0x40000040ff0b7424 */ /* 0x000fe200078e00ff */
[----:B--2---:R-:W-:Y:S02]  /*17650*/  R2UR UR46, R152 ;  /* 0x00000000982e72ca */ /* 0x004fe400000e0000 */
[----:B------:R-:W-:-:S02]  /*17660*/  R2UR UR47, R153 ;  /* 0x00000000992f72ca */ /* 0x000fc400000e0000 */
[----:B------:R-:W2:Y:S01]  /*17670*/  LDL.64 R152, [R1+0x40] ;  /* 0x0000400001987983 */ /* 0x000ea20000100a00 */
[----:B---3--:R-:W-:Y:S02]  /*17680*/  R2UR UR12, R156 ;  /* 0x000000009c0c72ca */ /* 0x008fe400000e0000 */
[----:B------:R-:W-:-:S11]  /*17690*/  R2UR UR13, R157 ;  /* 0x000000009d0d72ca */ /* 0x000fd600000e0000 */
[----:B------:R-:W-:Y:S02]  /*176a0*/  UMOV UR8, UR12 ;  /* 0x0000000c00087c82 */ /* 0x000fe40008000000 */
[----:B------:R-:W-:Y:S02]  /*176b0*/  UMOV UR9, UR13 ;  /* 0x0000000d00097c82 */ /* 0x000fe40008000000 */
[----:B------:R-:W-:Y:S01]  /*176c0*/  HGMMA.64x16x16.F32 R184, gdesc[UR8], RZ, !UPT, gsb0 ;  /* 0x0020000008b879f0 */ /* 0x000fe2000c0008ff */
[----:B------:R-:W-:Y:S01]  /*176d0*/  UMOV UR4, UR12 ;  /* 0x0000000c00047c82 */ /* 0x000fe20008000000 */
[----:B------:R-:W-:Y:S01]  /*176e0*/  UMOV UR5, UR13 ;  /* 0x0000000d00057c82 */ /* 0x000fe20008000000 */
[----:B------:R-:W-:Y:S02]  /*176f0*/  WARPGROUP.DEPBAR.LE gsb0, 0x0 ;  /* 0x00008000000079c5 */ /* 0x000fe40000010000 */
[----:B------:R-:W-:-:S06]  /*17700*/  WARPGROUP.ARRIVE ;  /* 0x00000000000079c5 */ /* 0x000fcc0000000000 */
[----:B------:R-:W-:Y:S01]  /*17710*/  HGMMA.64x16x16.F32 R176, gdesc[UR4], RZ, !UPT, gsb0 ;  /* 0x0020000004b079f0 */ /* 0x000fe2000c0008ff */
[----:B------:R-:W-:Y:S02]  /*17720*/  R2UR UR10, R6 ;  /* 0x00000000060a72ca */ /* 0x000fe400000e0000 */
[----:B------:R-:W-:Y:S01]  /*17730*/  R2UR UR11, R7 ;  /* 0x00000000070b72ca */ /* 0x000fe200000e0000 */
[----:B------:R-:W-:Y:S01]  /*17740*/  UMOV UR8, UR12 ;  /* 0x0000000c00087c82 */ /* 0x000fe20008000000 */
[----:B------:R-:W-:Y:S01]  /*17750*/  UMOV UR9, UR13 ;  /* 0x0000000d00097c82 */ /* 0x000fe20008000000 */
[----:B------:R-:W-:Y:S02]  /*17760*/  WARPGROUP.DEPBAR.LE gsb0, 0x0 ;  /* 0x00008000000079c5 */ /* 0x000fe40000010000 */
[----:B------:R-:W-:-:S08]  /*17770*/  WARPGROUP.ARRIVE ;  /* 0x00000000000079c5 */ /* 0x000fd00000000000 */
        /* <DEDUP_REMOVED lines=8> */
[----:B------:R-:W-:Y:S01]  /*17800*/  IMAD.MOV.U32 R7, RZ, RZ, 0x40000040 ;  /* 0x40000040ff077424 */ /* 0x000fe200078e00ff */
[----:B------:R-:W-:-:S04]  /*17810*/  IADD3 R6, R4, 0x200, RZ ;  /* 0x0000020004067810 */ /* 0x000fc80007ffe0ff */
[----:B------:R-:W-:Y:S02]  /*17820*/  R2UR UR34, R6 ;  /* 0x00000000062272ca */ /* 0x000fe400000e0000 */
[----:B------:R-:W-:Y:S02]  /*17830*/  R2UR UR35, R7 ;  /* 0x00000000072372ca */ /* 0x000fe400000e0000 */
[----:B----4-:R-:W-:Y:S02]  /*17840*/  R2UR UR28, R154 ;  /* 0x000000009a1c72ca */ /* 0x010fe400000e0000 */
[----:B------:R-:W-:Y:S01]  /*17850*/  R2UR UR29, R155 ;  /* 0x000000009b1d72ca */ /* 0x000fe200000e0000 */
[----:B------:R-:W-:Y:S01]  /*17860*/  UMOV UR32, UR12 ;  /* 0x0000000c00207c82 */ /* 0x000fe20008000000 */
[----:B------:R-:W-:Y:S01]  /*17870*/  UMOV UR33, UR13 ;  /* 0x0000000d00217c82 */ /* 0x000fe20008000000 */
[----:B------:R-:W-:Y:S02]  /*17880*/  WARPGROUP.DEPBAR.LE gsb0, 0x0 ;  /* 0x00008000000079c5 */ /* 0x000fe40000010000 */
[----:B------:R-:W-:Y:S01]  /*17890*/  VIADD R12, R4, 0x2 ;  /* 0x00000002040c7836 */ /* 0x000fe20000000000 */
[----:B--2---:R-:W-:-:S02]  /*178a0*/  R2UR UR42, R152 ;  /* 0x00000000982a72ca */ /* 0x004fc400000e0000 */
[----:B------:R-:W-:Y:S02]  /*178b0*/  R2UR UR43, R153 ;  /* 0x00000000992b72ca */ /* 0x000fe400000e0000 */
[----:B------:R-:W-:-:S06]  /*178c0*/  WARPGROUP.ARRIVE ;  /* 0x00000000000079c5 */ /* 0x000fcc0000000000 */
[----:B------:R-:W-:Y:S01]  /*178d0*/  HGMMA.64x16x16.F32 R152, gdesc[UR32], RZ, !UPT, gsb0 ;  /* 0x00200000209879f0 */ /* 0x000fe2000c0008ff */
[----:B------:R-:W-:Y:S01]  /*178e0*/  IMAD.MOV.U32 R13, RZ, RZ, 0x40000040 ;  /* 0x40000040ff0d7424 */ /* 0x000fe200078e00ff */
[----:B------:R-:W-:-:S04]  /*178f0*/  R2UR UR26, R12 ;  /* 0x000000000c1a72ca */ /* 0x000fc800000e0000 */
[----:B------:R-:W-:Y:S01]  /*17900*/  R2UR UR27, R13 ;  /* 0x000000000d1b72ca */ /* 0x000fe200000e0000 */
[----:B------:R-:W-:Y:S01]  /*17910*/  UMOV UR24, UR28 ;  /* 0x0000001c00187c82 */ /* 0x000fe20008000000 */
[----:B------:R-:W-:Y:S01]  /*17920*/  UMOV UR25, UR29 ;  /* 0x0000001d00197c82 */ /* 0x000fe20008000000 */
[----:B------:R-:W-:Y:S02]  /*17930*/  WARPGROUP.DEPBAR.LE gsb0, 0x0 ;  /* 0x00008000000079c5 */ /* 0x000fe40000010000 */
[----:B------:R-:W-:-:S08]  /*17940*/  WARPGROUP.ARRIVE ;  /* 0x00000000000079c5 */ /* 0x000fd00000000000 */
[----:B------:R-:W-:Y:S01]  /*17950*/  HGMMA.64x16x16.F32 R184, gdesc[UR24], R184, gsb0 ;  /* 0x0020000018b879f0 */ /* 0x000fe200080008b8 */
[----:B------:R-:W-:Y:S01]  /*17960*/  IMAD.MOV.U32 R11, RZ, RZ, 0x40000040 ;  /* 0x40000040ff0b7424 */ /* 0x000fe200078e00ff */
[----:B------:R-:W-:-:S04]  /*17970*/  IADD3 R10, R4, 0x82, RZ ;  /* 0x00000082040a7810 */ /* 0x000fc80007ffe0ff */
[----:B------:R-:W-:Y:S02]  /*17980*/  R2UR UR22, R10 ;  /* 0x000000000a1672ca */ /* 0x000fe400000e0000 */
        /* <DEDUP_REMOVED lines=15> */
[----:B------:R-:W-:Y:S01]  /*17a80*/  VIADD R10, R4, 0x182 ;  /* 0x00000182040a7836 */ /* 0x000fe20000000000 */
[----:B------:R-:W-:-:S04]  /*17a90*/  MOV R11, 0x40000040 ;  /* 0x40000040000b7802 */ /* 0x000fc80000000f00 */
[----:B------:R-:W-:Y:S02]  /*17aa0*/  R2UR UR14, R10 ;  /* 0x000000000a0e72ca */ /* 0x000fe400000e0000 */
[----:B------:R-:W-:Y:S01]  /*17ab0*/  R2UR UR15, R11 ;  /* 0x000000000b0f72ca */ /* 0x000fe200000e0000 */
[----:B------:R-:W-:Y:S01]  /*17ac0*/  UMOV UR12, UR28 ;  /* 0x0000001c000c7c82 */ /* 0x000fe20008000000 */
[----:B------:R-:W-:Y:S01]  /*17ad0*/  UMOV UR13, UR29 ;  /* 0x0000001d000d7c82 */ /* 0x000fe20008000000 */
[----:B------:R-:W-:Y:S01]  /*17ae0*/  IMAD.MOV.U32 R13, RZ, RZ, 0x40000040 ;  /* 0x40000040ff0d7424 */ /* 0x000fe200078e00ff */
[C---:B------:R-:W-:Y:S01]  /*17af0*/  IADD3 R12, R4.reuse, 0x202, RZ ;  /* 0x00000202040c7810 */ /* 0x040fe20007ffe0ff */
[----:B------:R-:W-:Y:S02]  /*17b00*/  VIADD R6, R4, 0x4 ;  /* 0x0000000404067836 */ /* 0x000fe40000000000 */
[----:B------:R-:W-:Y:S01]  /*17b10*/  IMAD.MOV.U32 R7, RZ, RZ, 0x40000040 ;  /* 0x40000040ff077424 */ /* 0x000fe200078e00ff */
[----:B------:R-:W-:-:S02]  /*17b20*/  WARPGROUP.DEPBAR.LE gsb0, 0x0 ;  /* 0x00008000000079c5 */ /* 0x000fc40000010000 */
[----:B------:R-:W-:Y:S01]  /*17b30*/  WARPGROUP.ARRIVE ;  /* 0x00000000000079c5 */ /* 0x000fe20000000000 */
[----:B------:R-:W-:Y:S01]  /*17b40*/  UMOV UR8, UR46 ;  /* 0x0000002e00087c82 */ /* 0x000fe20008000000 */
[----:B------:R-:W-:Y:S01]  /*17b50*/  UMOV UR9, UR47 ;  /* 0x0000002f00097c82 */ /* 0x000fe20008000000 */
[----:B------:R-:W-:Y:S01]  /*17b60*/  UMOV UR4, UR46 ;  /* 0x0000002e00047c82 */ /* 0x000fe20008000000 */
[----:B------:R-:W-:Y:S01]  /*17b70*/  UMOV UR5, UR47 ;  /* 0x0000002f00057c82 */ /* 0x000fe20008000000 */
[----:B------:R-:W-:Y:S01]  /*17b80*/  UMOV UR24, UR46 ;  /* 0x0000002e00187c82 */ /* 0x000fe20008000000 */
[----:B------:R-:W-:Y:S01]  /*17b90*/  HGMMA.64x16x16.F32 R160, gdesc[UR12], R160, gsb0 ;  /* 0x002000000ca079f0 */ /* 0x000fe200080008a0 */
[----:B------:R-:W-:Y:S01]  /*17ba0*/  R2UR UR30, R12 ;  /* 0x000000000c1e72ca */ /* 0x000fe200000e0000 */
[----:B------:R-:W-:Y:S01]  /*17bb0*/  UMOV UR25, UR47 ;  /* 0x0000002f00197c82 */ /* 0x000fe20008000000 */
[----:B------:R-:W-:Y:S01]  /*17bc0*/  R2UR UR31, R13 ;  /* 0x000000000d1f72ca */ /* 0x000fe200000e0000 */
[----:B------:R-:W-:Y:S01]  /*17bd0*/  UMOV UR20, UR46 ;  /* 0x0000002e00147c82 */ /* 0x000fe20008000000 */
[----:B------:R-:W-:Y:S01]  /*17be0*/  R2UR UR10, R6 ;  /* 0x00000000060a72ca */ /* 0x000fe200000e0000 */
[----:B------:R-:W-:Y:S01]  /*17bf0*/  UMOV UR21, UR47 ;  /* 0x0000002f00157c82 */ /* 0x000fe20008000000 */
[----:B------:R-:W-:Y:S01]  /*17c00*/  UMOV UR32, UR46 ;  /* 0x0000002e00207c82 */ /* 0x000fe20008000000 */
[----:B------:R-:W-:Y:S01]  /*17c10*/  UMOV UR33, UR47 ;  /* 0x0000002f00217c82 */ /* 0x000fe20008000000 */
[----:B------:R-:W-:Y:S01]  /*17c20*/  UMOV UR16, UR42 ;  /* 0x0000002a00107c82 */ /* 0x000fe20008000000 */
[----:B------:R-:W-:Y:S01]  /*17c30*/  UMOV UR17, UR43 ;  /* 0x0000002b00117c82 */ /* 0x000fe20008000000 */
[----:B------:R-:W2:Y:S01]  /*17c40*/  LDL.64 R10, [R1+0x30] ;  /* 0x00003000010a7983 */ /* 0x000ea20000100a00 */
[----:B------:R-:W-:-:S02]  /*17c50*/  WARPGROUP.DEPBAR.LE gsb0, 0x0 ;  /* 0x00008000000079c5 */ /* 0x000fc40000010000 */
[----:B------:R-:W-:Y:S01]  /*17c60*/  WARPGROUP.ARRIVE ;  /* 0x00000000000079c5 */ /* 0x000fe20000000000 */
[----:B------:R-:W-:Y:S01]  /*17c70*/  R2UR UR11, R7 ;  /* 0x00000000070b72ca */ /* 0x000fe200000e0000 */
[----:B------:R-:W3:Y:S04]  /*17c80*/  LDL.64 R12, [R1+0x38] ;  /* 0x00003800010c7983 */ /* 0x000ee80000100a00 */
[----:B------:R-:W-:Y:S01]  /*17c90*/  HGMMA.64x16x16.F32 R152, gdesc[UR28], R152, gsb0 ;  /* 0x002000001c9879f0 */ /* 0x000fe20008000898 */
[----:B------:R-:W-:Y:S01]  /*17ca0*/  IMAD.MOV.U32 R7, RZ, RZ, 0x40000040 ;  /* 0x40000040ff077424 */ /* 0x000fe200078e00ff */
[----:B------:R-:W-:Y:S01]  /*17cb0*/  IADD3 R6, R4, 0x84, RZ ;  /* 0x0000008404067810 */ /* 0x000fe20007ffe0ff */
[----:B------:R-:W-:Y:S02]  /*17cc0*/  WARPGROUP.DEPBAR.LE gsb0, 0x0 ;  /* 0x00008000000079c5 */ /* 0x000fe40000010000 */
[----:B------:R-:W-:-:S06]  /*17cd0*/  WARPGROUP.ARRIVE ;  /* 0x00000000000079c5 */ /* 0x000fcc0000000000 */
[----:B------:R-:W-:Y:S01]  /*17ce0*/  HGMMA.64x16x16.F32 R184, gdesc[UR8], R184, gsb0 ;  /* 0x0020000008b879f0 */ /* 0x000fe200080008b8 */
[----:B------:R-:W-:Y:S02]  /*17cf0*/  R2UR UR6, R6 ;  /* 0x00000000060672ca */ /* 0x000fe400000e0000 */
[----:B------:R-:W-:Y:S01]  /*17d00*/  R2UR UR7, R7 ;  /* 0x00000000070772ca */ /* 0x000fe200000e0000 */
[----:B------:R-:W-:Y:S01]  /*17d10*/  VIADD R6, R4, 0x104 ;  /* 0x0000010404067836 */ /* 0x000fe20000000000 */
[----:B------:R-:W-:Y:S02]  /*17d20*/  WARPGROUP.DEPBAR.LE gsb0, 0x0 ;  /* 0x00008000000079c5 */ /* 0x000fe40000010000 */
[----:B------:R-:W-:-:S09]  /*17d30*/  WARPGROUP.ARRIVE ;  /* 0x00000000000079c5 */ /* 0x000fd20000000000 */
[----:B------:R-:W-:Y:S01]  /*17d40*/  HGMMA.64x16x16.F32 R176, gdesc[UR4], R176, gsb0 ;  /* 0x0020000004b079f0 */ /* 0x000fe200080008b0 */
[----:B------:R-:W-:Y:S02]  /*17d50*/  MOV R7, 0x40000040 ;  /* 0x4000004000077802 */ /* 0x000fe40000000f00 */
[----:B------:R-:W-:Y:S02]  /*17d60*/  R2UR UR26, R6 ;  /* 0x00000000061a72ca */ /* 0x000fe400000e0000 */
[----:B------:R-:W-:Y:S01]  /*17d70*/  R2UR UR27, R7 ;  /* 0x00000000071b72ca */ /* 0x000fe200000e0000 */
[----:B------:R-:W-:Y:S02]  /*17d80*/  WARPGROUP.DEPBAR.LE gsb0, 0x0 ;  /* 0x00008000000079c5 */ /* 0x000fe40000010000 */
[----:B------:R-:W-:-:S10]  /*17d90*/  WARPGROUP.ARRIVE ;  /* 0x00000000000079c5 */ /* 0x000fd40000000000 */
[----:B------:R-:W-:Y:S01]  /*17da0*/  HGMMA.64x16x16.F32 R168, gdesc[UR24], R168, gsb0 ;  /* 0x0020000018a879f0 */ /* 0x000fe200080008a8 */
[----:B------:R-:W-:Y:S02]  /*17db0*/  VIADD R6, R4, 0x184 ;  /* 0x0000018404067836 */ /* 0x000fe40000000000 */
[----:B------:R-:W-:-:S03]  /*17dc0*/  IMAD.MOV.U32 R7, RZ, RZ, 0x40000040 ;  /* 0x40000040ff077424 */ /* 0x000fc600078e00ff */
[----:B------:R-:W-:Y:S02]  /*17dd0*/  R2UR UR22, R6 ;  /* 0x00000000061672ca */ /* 0x000fe400000e0000 */
[----:B------:R-:W-:Y:S01]  /*17de0*/  R2UR UR23, R7 ;  /* 0x00000000071772ca */ /* 0x000fe200000e0000 */
[----:B------:R-:W-:Y:S02]  /*17df0*/  WARPGROUP.DEPBAR.LE gsb0, 0x0 ;  /* 0x00008000000079c5 */ /* 0x000fe40000010000 */
[----:B------:R-:W-:-:S10]  /*17e00*/  WARPGROUP.ARRIVE ;  /* 0x00000000000079c5 */ /* 0x000fd40000000000 */
[----:B------:R-:W-:Y:S01]  /*17e10*/  HGMMA.64x16x16.F32 R160, gdesc[UR20], R160, gsb0 ;  /* 0x0020000014a079f0 */ /* 0x000fe200080008a0 */
[----:B------:R-:W-:Y:S01]  /*17e20*/  IMAD.MOV.U32 R7, RZ, RZ, 0x40000040 ;  /* 0x40000040ff077424 */ /* 0x000fe200078e00ff */
[----:B------:R-:W-:-:S04]  /*17e30*/  IADD3 R6, R4, 0x204, RZ ;  /* 0x0000020404067810 */ /* 0x000fc80007ffe0ff */
[----:B------:R-:W-:Y:S02]  /*17e40*/  R2UR UR34, R6 ;  /* 0x00000000062272ca */ /* 0x000fe400000e0000 */
[----:B------:R-:W-:Y:S01]  /*17e50*/  R2UR UR35, R7 ;  /* 0x00000000072372ca */ /* 0x000fe200000e0000 */
[----:B------:R-:W-:Y:S02]  /*17e60*/  WARPGROUP.DEPBAR.LE gsb0, 0x0 ;  /* 0x00008000000079c5 */ /* 0x000fe40000010000 */
[----:B------:R-:W-:-:S10]  /*17e70*/  WARPGROUP.ARRIVE ;  /* 0x00000000000079c5 */ /* 0x000fd40000000000 */
[----:B------:R-:W-:Y:S01]  /*17e80*/  HGMMA.64x16x16.F32 R152, gdesc[UR32], R152, gsb0 ;  /* 0x00200000209879f0 */ /* 0x000fe20008000898 */
[----:B------:R-:W-:Y:S01]  /*17e90*/  VIADD R6, R4, 0x6 ;  /* 0x0000000604067836 */ /* 0x000fe20000000000 */
[----:B------:R-:W-:-:S04]  /*17ea0*/  MOV R7, 0x40000040 ;  /* 0x4000004000077802 */ /* 0x000fc80000000f00 */
        /* <DEDUP_REMOVED lines=29> */
[----:B------:R-:W-:Y:S02]  /*18080*/  WARPGROUP.DEPBAR.LE gsb0, 0x0 ;  /* 0x00008000000079c5 */ /* 0x000fe40000010000 */
[----:B------:R-:W-:-:S08]  /*18090*/  WARPGROUP.ARRIVE ;  /* 0x00000000000079c5 */ /* 0x000fd00000000000 */
        /* <DEDUP_REMOVED lines=11> */
[----:B------:R-:W-:Y:S02]  /*18150*/  IADD3 R6, R4, 0x280, RZ ;  /* 0x0000028004067810 */ /* 0x000fe40007ffe0ff */
[----:B---3--:R-:W-:Y:S02]  /*18160*/  R2UR UR50, R12 ;  /* 0x000000000c3272ca */ /* 0x008fe400000e0000 */
[----:B------:R-:W-:Y:S02]  /*18170*/  R2UR UR51, R13 ;  /* 0x000000000d3372ca */ /* 0x000fe400000e0000 */
[----:B------:R-:W-:Y:S01]  /*18180*/  R2UR UR26, R6 ;  /* 0x00000000061a72ca */ /* 0x000fe200000e0000 */
[----:B------:R-:W3:Y:S01]  /*18190*/  LDL.64 R12, [R1+0x28] ;  /* 0x00002800010c7983 */ /* 0x000ee20000100a00 */
[----:B------:R-:W-:-:S07]  /*181a0*/  R2UR UR27, R7 ;  /* 0x00000000071b72ca */ /* 0x000fce00000e0000 */
[----:B------:R-:W-:Y:S02]  /*181b0*/  UMOV UR24, UR50 ;  /* 0x0000003200187c82 */ /* 0x000fe40008000000 */
[----:B------:R-:W-:Y:S01]  /*181c0*/  UMOV UR25, UR51 ;  /* 0x0000003300197c82 */ /* 0x000fe20008000000 */
[----:B------:R-:W-:Y:S02]  /*181d0*/  WARPGROUP.DEPBAR.LE gsb0, 0x0 ;  /* 0x00008000000079c5 */ /* 0x000fe40000010000 */
[----:B------:R-:W-:-:S06]  /*181e0*/  WARPGROUP.ARRIVE ;  /* 0x00000000000079c5 */ /* 0x000fcc0000000000 */
        /* <DEDUP_REMOVED lines=38> */
[----:B------:R-:W-:Y:S01]  /*18450*/  IMAD.MOV.U32 R7, RZ, RZ, 0x40000040 ;  /* 0x40000040ff077424 */ /* 0x000fe200078e00ff */
[----:B--2---:R-:W-:Y:S02]  /*18460*/  R2UR UR46, R10 ;  /* 0x000000000a2e72ca */ /* 0x004fe400000e0000 */
[----:B------:R-:W-:Y:S02]  /*18470*/  R2UR UR47, R11 ;  /* 0x000000000b2f72ca */ /* 0x000fe400000e0000 */
[----:B------:R-:W-:Y:S01]  /*18480*/  R2UR UR10, R6 ;  /* 0x00000000060a72ca */ /* 0x000fe200000e0000 */
[----:B------:R-:W2:Y:S01]  /*18490*/  LDL.64 R10, [R1+0x20] ;  /* 0x00002000010a7983 */ /* 0x000ea20000100a00 */
[----:B------:R-:W-:-:S07]  /*184a0*/  R2UR UR11, R7 ;  /* 0x00000000070b72ca */ /* 0x000fce00000e0000 */
[----:B------:R-:W-:Y:S02]  /*184b0*/  UMOV UR8, UR46 ;  /* 0x0000002e00087c82 */ /* 0x000fe40008000000 */
[----:B------:R-:W-:Y:S01]  /*184c0*/  UMOV UR9, UR47 ;  /* 0x0000002f00097c82 */ /* 0x000fe20008000000 */
[----:B------:R-:W-:Y:S02]  /*184d0*/  WARPGROUP.DEPBAR.LE gsb0, 0x0 ;  /* 0x00008000000079c5 */ /* 0x000fe40000010000 */
[----:B------:R-:W-:-:S06]  /*184e0*/  WARPGROUP.ARRIVE ;  /* 0x00000000000079c5 */ /* 0x000fcc0000000000 */
        /* <DEDUP_REMOVED lines=38> */
[----:B------:R-:W-:Y:S02]  /*18750*/  MOV R7, 0x40000040 ;  /* 0x4000004000077802 */ /* 0x000fe40000000f00 */
        /* <DEDUP_REMOVED lines=96> */
[----:B---3--:R-:W-:Y:S02]  /*18d60*/  R2UR UR46, R12 ;  /* 0x000000000c2e72ca */ /* 0x008fe400000e0000 */
[----:B------:R-:W-:Y:S02]  /*18d70*/  R2UR UR47, R13 ;  /* 0x000000000d2f72ca */ /* 0x000fe400000e0000 */
[----:B------:R-:W-:Y:S02]  /*18d80*/  R2UR UR10, R6 ;  /* 0x00000000060a72ca */ /* 0x000fe400000e0000 */
        /* <DEDUP_REMOVED lines=44> */
[----:B--2---:R-:W-:Y:S02]  /*19050*/  R2UR UR42, R10 ;  /* 0x000000000a2a72ca */ /* 0x004fe400000e0000 */
        /* <DEDUP_REMOVED lines=445> */
.L_x_641:
[----:B------:R-:W-:Y:S02]  /*1ac30*/  SHF.L.U32 R0, R14, 0x1f, RZ ;  /* 0x0000001f0e007819 */ /* 0x000fe400000006ff */
[----:B------:R-:W-:-:S04]  /*1ac40*/  LEA R6, R8, R22, 0x3 ;  /* 0x0000001608067211 */ /* 0x000fc800078e18ff */
[----:B------:R0:W1:Y:S01]  /*1ac50*/  SYNCS.PHASECHK.TRANS64.TRYWAIT P1, [R6+URZ+0x38850], R0 ;  /* 0x03885000060075a7 */ /* 0x000062000802017f */
[----:B------:R-:W-:Y:S05]  /*1ac60*/  @!P0 BRA `(.L_x_642) ;  /* 0x0000000000048947 */ /* 0x000fea0003800000 */
[----:B------:R-:W-:Y:S01]  /*1ac70*/  BPT.TRAP 0x1 ;  /* 0x000000040000795c */ /* 0x000fe20000300000 */
.L_x_642:
[----:B------:R-:W-:Y:S04]  /*1ac80*/  BSSY B1, `(.L_x_643) ;  /* 0x0000004000017945 */ /* 0x000fe80003800000 */
[----:B-1----:R-:W-:Y:S05]  /*1ac90*/  @P1 BRA `(.L_x_644) ;  /* 0x0000000000081947 */ /* 0x002fea0003800000 */
[----:B------:R-:W1:Y:S02]  /*1aca0*/  SYNCS.PHASECHK.TRANS64.TRYWAIT P1, [R6+URZ+0x38850], R0 ;  /* 0x03885000060075a7 */ /* 0x000e64000802017f */
[----:B-1----:R-:W-:Y:S05]  /*1acb0*/  @!P1 BRA `(.L_x_645) ;  /* 0x000000dc00489947 */ /* 0x002fea0003800000 */
.L_x_644:
[----:B------:R-:W-:Y:S05]  /*1acc0*/  BSYNC B1 ;  /* 0x0000000000017941 */ /* 0x000fea0003800000 */
.L_x_643:
[----:B01----:R-:W-:Y:S01]  /*1acd0*/  VIADD R0, R22, 0x400 ;  /* 0x0000040016007836 */ /* 0x003fe20000000000 */
[----:B------:R-:W-:Y:S01]  /*1ace0*/  WARPGROUP.ARRIVE ;  /* 0x00000000000079c5 */ /* 0x000fe20000000000 */
[----:B------:R-:W-:Y:S02]  /*1acf0*/  IMAD.MOV.U32 R3, RZ, RZ, 0x40000040 ;  /* 0x40000040ff037424 */ /* 0x000fe400078e00ff */
[----:B------:R-:W-:Y:S01]  /*1ad00*/  IMAD.MOV.U32 R5, RZ, RZ, 0x40000040 ;  /* 0x40000040ff057424 */ /* 0x000fe200078e00ff */
[----:B------:R-:W-:Y:S02]  /*1ad10*/  SHF.R.U32.HI R0, RZ, 0x4, R0 ;  /* 0x00000004ff007819 */ /* 0x000fe40000011600 */
[----:B------:R-:W-:Y:S01]  /*1ad20*/  R2UR UR7, R3 ;  /* 0x00000000030772ca */ /* 0x000fe200000e0000 */
[----:B------:R-:W-:Y:S01]  /*1ad30*/  IMAD.MOV.U32 R3, RZ, RZ, 0x40000040 ;  /* 0x40000040ff037424 */ /* 0x000fe200078e00ff */
[----:B------:R-:W-:-:S04]  /*1ad40*/  LOP3.LUT R0, R0, 0x3fff, RZ, 0xc0, !PT ;  /* 0x00003fff00007812 */ /* 0x000fc800078ec0ff */
[----:B------:R-:W-:-:S05]  /*1ad50*/  LOP3.LUT R0, R0, 0x2800000, RZ, 0xfc, !PT ;  /* 0x0280000000007812 */ /* 0x000fca00078efcff */
[----:B------:R-:W-:-:S05]  /*1ad60*/  IMAD R2, R8, 0xa00, R0 ;  /* 0x00000a0008027824 */ /* 0x000fca00078e0200 */
[C---:B------:R-:W-:Y:S02]  /*1ad70*/  R2UR UR6, R2.reuse ;  /* 0x00000000020672ca */ /* 0x040fe400000e0000 */
[----:B------:R-:W-:-:S11]  /*1ad80*/  IADD3 R4, R2, 0x80, RZ ;  /* 0x0000008002047810 */ /* 0x000fd60007ffe0ff */
[----:B------:R-:W-:Y:S01]  /*1ad90*/  HGMMA.64x256x16.F32 R24, R208, gdesc[UR4].tnspB, R24, gsb0 ;  /* 0x43e00004d0187df0 */ /* 0x000fe20008000818 */
[----:B------:R-:W-:Y:S01]  /*1ada0*/  R2UR UR6, R4 ;  /* 0x00000000040672ca */ /* 0x000fe200000e0000 */
[----:B------:R-:W-:Y:S01]  /*1adb0*/  VIADD R4, R2, 0x100 ;  /* 0x0000010002047836 */ /* 0x000fe20000000000 */
[----:B------:R-:W-:Y:S02]  /*1adc0*/  R2UR UR7, R5 ;  /* 0x00000000050772ca */ /* 0x000fe400000e0000 */
[----:B------:R-:W-:Y:S01]  /*1add0*/  MOV R5, 0x40000040 ;  /* 0x4000004000057802 */ /* 0x000fe20000000f00 */
[----:B------:R-:W-:Y:S02]  /*1ade0*/  WARPGROUP.DEPBAR.LE gsb0, 0x0 ;  /* 0x00008000000079c5 */ /* 0x000fe40000010000 */
[----:B------:R-:W-:-:S15]  /*1adf0*/  WARPGROUP.ARRIVE ;  /* 0x00000000000079c5 */ /* 0x000fde0000000000 */
[----:B------:R-:W-:-:S05]  /*1ae00*/  NOP ;  /* 0x0000000000007918 */ /* 0x000fca0000000000 */
[----:B------:R-:W-:Y:S01]  /*1ae10*/  HGMMA.64x256x16.F32 R24, R204, gdesc[UR4].tnspB, R24, gsb0 ;  /* 0x43e00004cc187df0 */ /* 0x000fe20008000818 */
[----:B------:R-:W-:Y:S01]  /*1ae20*/  R2UR UR6, R4 ;  /* 0x00000000040672ca */ /* 0x000fe200000e0000 */
[C---:B------:R-:W-:Y:S01]  /*1ae30*/  VIADD R4, R2.reuse, 0x180 ;  /* 0x0000018002047836 */ /* 0x040fe20000000000 */
[----:B------:R-:W-:Y:S01]  /*1ae40*/  R2UR UR7, R5 ;  /* 0x00000000050772ca */ /* 0x000fe200000e0000 */
[----:B------:R-:W-:Y:S01]  /*1ae50*/  IMAD.MOV.U32 R5, RZ, RZ, 0x40000040 ;  /* 0x40000040ff057424 */ /* 0x000fe200078e00ff */
[----:B------:R-:W-:Y:S01]  /*1ae60*/  IADD3 R2, R2, 0x200, RZ ;  /* 0x0000020002027810 */ /* 0x000fe20007ffe0ff */
[----:B------:R-:W-:Y:S02]  /*1ae70*/  WARPGROUP.DEPBAR.LE gsb0, 0x0 ;  /* 0x00008000000079c5 */ /* 0x000fe40000010000 */
[----:B------:R-:W-:-:S15]  /*1ae80*/  WARPGROUP.ARRIVE ;  /* 0x00000000000079c5 */ /* 0x000fde0000000000 */
[----:B------:R-:W-:-:S05]  /*1ae90*/  NOP ;  /* 0x0000000000007918 */ /* 0x000fca0000000000 */
[----:B------:R-:W-:Y:S01]  /*1aea0*/  HGMMA.64x256x16.F32 R24, R200, gdesc[UR4].tnspB, R24, gsb0 ;  /* 0x43e00004c8187df0 */ /* 0x000fe20008000818 */
[----:B------:R-:W-:Y:S02]  /*1aeb0*/  R2UR UR6, R4 ;  /* 0x00000000040672ca */ /* 0x000fe400000e0000 */
[----:B------:R-:W-:Y:S01]  /*1aec0*/  R2UR UR7, R5 ;  /* 0x00000000050772ca */ /* 0x000fe200000e0000 */
[----:B------:R-:W-:Y:S02]  /*1aed0*/  WARPGROUP.DEPBAR.LE gsb0, 0x0 ;  /* 0x00008000000079c5 */ /* 0x000fe40000010000 */
[----:B------:R-:W-:-:S15]  /*1aee0*/  WARPGROUP.ARRIVE ;  /* 0x00000000000079c5 */ /* 0x000fde0000000000 */
[----:B------:R-:W-:-:S07]  /*1aef0*/  NOP ;  /* 0x0000000000007918 */ /* 0x000fce0000000000 */
[----:B------:R-:W-:Y:S01]  /*1af00*/  HGMMA.64x256x16.F32 R24, R196, gdesc[UR4].tnspB, R24, gsb0 ;  /* 0x43e00004c4187df0 */ /* 0x000fe20008000818 */
[----:B------:R-:W-:Y:S02]  /*1af10*/  R2UR UR6, R2 ;  /* 0x00000000020672ca */ /* 0x000fe400000e0000 */
[----:B------:R-:W-:Y:S01]  /*1af20*/  R2UR UR7, R3 ;  /* 0x00000000030772ca */ /* 0x000fe200000e0000 */
[----:B------:R-:W-:Y:S02]  /*1af30*/  WARPGROUP.DEPBAR.LE gsb0, 0x0 ;  /* 0x00008000000079c5 */ /* 0x000fe40000010000 */
[----:B------:R-:W-:-:S15]  /*1af40*/  WARPGROUP.ARRIVE ;  /* 0x00000000000079c5 */ /* 0x000fde0000000000 */
[----:B------:R-:W-:-:S07]  /*1af50*/  NOP ;  /* 0x0000000000007918 */ /* 0x000fce0000000000 */
[----:B------:R-:W-:Y:S03]  /*1af60*/  HGMMA.64x256x16.F32 R24, R192, gdesc[UR4].tnspB, R24, gsb0 ;  /* 0x43e00004c0187df0 */ /* 0x000fe60008000818 */
[----:B------:R-:W-:Y:S02]  /*1af70*/  WARPGROUP.DEPBAR.LE gsb0, 0x0 ;  /* 0x00008000000079c5 */ /* 0x000fe40000010000 */
[----:B------:R-:W-:Y:S05]  /*1af80*/  @!P0 BRA `(.L_x_646) ;  /* 0x0000000000048947 */ /* 0x000fea0003800000 */
[----:B------:R-:W-:Y:S01]  /*1af90*/  BPT.TRAP 0x1 ;  /* 0x000000040000795c */ /* 0x000fe20000300000 */
.L_x_646:
[----:B------:R-:W-:Y:S01]  /*1afa0*/  FMUL.FTZ R193, R186, UR39 ;  /* 0x00000027bac17c20 */ /* 0x000fe20008410000 */
[----:B------:R-:W-:Y:S01]  /*1afb0*/  FMUL.FTZ R186, R187, UR39 ;  /* 0x00000027bbba7c20 */ /* 0x000fe20008410000 */
[----:B------:R-:W-:Y:S01]  /*1afc0*/  FMUL.FTZ R7, R184, UR39 ;  /* 0x00000027b8077c20 */ /* 0x000fe20008410000 */
[----:B------:R-:W2:Y:S01]  /*1afd0*/  LDL R187, [R1+0x58] ;  /* 0x0000580001bb7983 */ /* 0x000ea20000100800 */
[----:B------:R-:W-:Y:S02]  /*1afe0*/  FMUL.FTZ R8, R185, UR39 ;  /* 0x00000027b9087c20 */ /* 0x000fe40008410000 */
[----:B------:R-:W0:Y:S01]  /*1aff0*/  MUFU.TANH R193, R193 ;  /* 0x000000c100c17308 */ /* 0x000e220000002400 */
[----:B------:R-:W-:Y:S01]  /*1b000*/  FMUL.FTZ R185, R190, UR39 ;  /* 0x00000027beb97c20 */ /* 0x000fe20008410000 */
[----:B------:R-:W-:Y:S01]  /*1b010*/  FMUL.FTZ R10, R188, UR39 ;  /* 0x00000027bc0a7c20 */ /* 0x000fe20008410000 */
[----:B------:R-:W-:-:S05]  /*1b020*/  FMUL.FTZ R184, R191, UR39 ;  /* 0x00000027bfb87c20 */ /* 0x000fca0008410000 */
[----:B------:R-:W1:Y:S01]  /*1b030*/  MUFU.TANH R7, R7 ;  /* 0x0000000700077308 */ /* 0x000e620000002400 */
[----:B------:R-:W-:Y:S01]  /*1b040*/  FMUL.FTZ R11, R189, UR39 ;  /* 0x00000027bd0b7c20 */ /* 0x000fe20008410000 */
[----:B------:R-:W-:-:S06]  /*1b050*/  FMUL.FTZ R14, R178, UR39 ;  /* 0x00000027b20e7c20 */ /* 0x000fcc0008410000 */
[----:B------:R-:W3:Y:S01]  /*1b060*/  MUFU.TANH R186, R186 ;  /* 0x000000ba00ba7308 */ /* 0x000ee20000002400 */
[----:B------:R-:W-:-:S07]  /*1b070*/  FMUL.FTZ R12, R176, UR39 ;  /* 0x00000027b00c7c20 */ /* 0x000fce0008410000 */
[----:B------:R-:W4:Y:S01]  /*1b080*/  MUFU.TANH R8, R8 ;  /* 0x0000000800087308 */ /* 0x000f220000002400 */
[----:B------:R-:W-:-:S07]  /*1b090*/  FMUL.FTZ R176, R179, UR39 ;  /* 0x00000027b3b07c20 */ /* 0x000fce0008410000 */
[----:B------:R-:W5:Y:S01]  /*1b0a0*/  MUFU.TANH R185, R185 ;  /* 0x000000b900b97308 */ /* 0x000f620000002400 */
[----:B------:R-:W-:-:S07]  /*1b0b0*/  FMUL.FTZ R13, R177, UR39 ;  /* 0x00000027b10d7c20 */ /* 0x000fce0008410000 */
[----:B------:R-:W5:Y:S01]  /*1b0c0*/  MUFU.TANH R10, R10 ;  /* 0x0000000a000a7308 */ /* 0x000f620000002400 */
[----:B0-----:R-:W-:Y:S01]  /*1b0d0*/  FMNMX.FTZ R0, R193, R20, !PT ;  /* 0x00000014c1007209 */ /* 0x001fe20007810000 */
[----:B------:R-:W-:-:S06]  /*1b0e0*/  FMUL.FTZ R179, R182, UR39 ;  /* 0x00000027b6b37c20 */ /* 0x000fcc0008410000 */
[----:B------:R-:W0:Y:S01]  /*1b0f0*/  MUFU.TANH R184, R184 ;  /* 0x000000b800b87308 */ /* 0x000e220000002400 */
[----:B-1----:R-:W-:Y:S01]  /*1b100*/  FMNMX.FTZ R2, R7, R15, !PT ;  /* 0x0000000f07027209 */ /* 0x002fe20007810000 */
[----:B------:R-:W-:-:S06]  /*1b110*/  FMUL.FTZ R177, R180, UR39 ;  /* 0x00000027b4b17c20 */ /* 0x000fcc0008410000 */
[----:B------:R-:W1:Y:S01]  /*1b120*/  MUFU.TANH R11, R11 ;  /* 0x0000000b000b7308 */ /* 0x000e620000002400 */
[----:B---3--:R-:W-:Y:S01]  /*1b130*/  FMNMX.FTZ R0, R186, R0, !PT ;  /* 0x00000000ba007209 */ /* 0x008fe20007810000 */
[----:B------:R-:W-:-:S06]  /*1b140*/  FMUL.FTZ R180, R183, UR39 ;  /* 0x00000027b7b47c20 */ /* 0x000fcc0008410000 */
[----:B------:R-:W3:Y:S01]  /*1b150*/  MUFU.TANH R14, R14 ;  /* 0x0000000e000e7308 */ /* 0x000ee20000002400 */
[----:B----4-:R-:W-:Y:S01]  /*1b160*/  FMNMX.FTZ R2, R8, R2, !PT ;  /* 0x0000000208027209 */ /* 0x010fe20007810000 */
[----:B------:R-:W-:-:S06]  /*1b170*/  FMUL.FTZ R178, R181, UR39 ;  /* 0x00000027b5b27c20 */ /* 0x000fcc0008410000 */
[----:B------:R-:W4:Y:S01]  /*1b180*/  MUFU.TANH R12, R12 ;  /* 0x0000000c000c7308 */ /* 0x000f220000002400 */
[----:B-----5:R-:W-:Y:S01]  /*1b190*/  FMNMX.FTZ R0, R185, R0, !PT ;  /* 0x00000000b9007209 */ /* 0x020fe20007810000 */
[----:B------:R-:W-:-:S06]  /*1b1a0*/  FMUL.FTZ R170, R170, UR39 ;  /* 0x00000027aaaa7c20 */ /* 0x000fcc0008410000 */
[----:B------:R-:W5:Y:S01]  /*1b1b0*/  MUFU.TANH R176, R176 ;  /* 0x000000b000b07308 */ /* 0x000f620000002400 */
[----:B------:R-:W-:Y:S01]  /*1b1c0*/  FMNMX.FTZ R2, R10, R2, !PT ;  /* 0x000000020a027209 */ /* 0x000fe20007810000 */
[----:B------:R-:W-:-:S06]  /*1b1d0*/  FMUL.FTZ R168, R168, UR39 ;  /* 0x00000027a8a87c20 */ /* 0x000fcc0008410000 */
        /* <DEDUP_REMOVED lines=67> */
[----:B-----5:R-:W-:-:S07]  /*1b610*/  FMNMX.FTZ R0, R166, R0, !PT ;  /* 0x00000000a6007209 */ /* 0x020fce0007810000 */
[----:B------:R-:W5:Y:S01]  /*1b620*/  MUFU.TANH R155, R155 ;  /* 0x0000009b009b7308 */ /* 0x000f620000002400 */
[----:B------:R-:W-:-:S07]  /*1b630*/  FMNMX.FTZ R2, R164, R2, !PT ;  /* 0x00000002a4027209 */ /* 0x000fce0007810000 */
[----:B------:R-:W2:Y:S01]  /*1b640*/  MUFU.TANH R153, R153 ;  /* 0x0000009900997308 */ /* 0x000ea20000002400 */
[----:B0-----:R-:W-:-:S07]  /*1b650*/  FMNMX.FTZ R0, R167, R0, !PT ;  /* 0x00000000a7007209 */ /* 0x001fce0007810000 */
[----:B------:R-:W0:Y:S01]  /*1b660*/  MUFU.TANH R158, R158 ;  /* 0x0000009e009e7308 */ /* 0x000e220000002400 */
[----:B-1----:R-:W-:-:S07]  /*1b670*/  FMNMX.FTZ R2, R165, R2, !PT ;  /* 0x00000002a5027209 */ /* 0x002fce0007810000 */
[----:B------:R-:W1:Y:S01]  /*1b680*/  MUFU.TANH R156, R156 ;  /* 0x0000009c009c7308 */ /* 0x000e620000002400 */
[----:B---3--:R-:W-:-:S07]  /*1b690*/  FMNMX.FTZ R0, R154, R0, !PT ;  /* 0x000000009a007209 */ /* 0x008fce0007810000 */
[----:B------:R-:W3:Y:S01]  /*1b6a0*/  MUFU.TANH R159, R159 ;  /* 0x0000009f009f7308 */ /* 0x000ee20000002400 */
[----:B----4-:R-:W-:-:S07]  /*1b6b0*/  FMNMX.FTZ R2, R152, R2, !PT ;  /* 0x0000000298027209 */ /* 0x010fce0007810000 */
[----:B------:R-:W4:Y:S01]  /*1b6c0*/  MUFU.TANH R157, R157 ;  /* 0x0000009d009d7308 */ /* 0x000f220000002400 */
[----:B-----5:R-:W-:Y:S02]  /*1b6d0*/  FMNMX.FTZ R0, R155, R0, !PT ;  /* 0x000000009b007209 */ /* 0x020fe40007810000 */
[----:B--2---:R-:W-:Y:S02]  /*1b6e0*/  FMNMX.FTZ R2, R153, R2, !PT ;  /* 0x0000000299027209 */ /* 0x004fe40007810000 */
[----:B0-----:R-:W-:Y:S02]  /*1b6f0*/  FMNMX.FTZ R0, R158, R0, !PT ;  /* 0x000000009e007209 */ /* 0x001fe40007810000 */
[----:B-1----:R-:W-:Y:S02]  /*1b700*/  FMNMX.FTZ R2, R156, R2, !PT ;  /* 0x000000029c027209 */ /* 0x002fe40007810000 */
[----:B---3--:R-:W-:Y:S02]  /*1b710*/  FMNMX.FTZ R4, R159, R0, !PT ;  /* 0x000000009f047209 */ /* 0x008fe40007810000 */
[----:B----4-:R-:W-:-:S03]  /*1b720*/  FMNMX.FTZ R5, R157, R2, !PT ;  /* 0x000000029d057209 */ /* 0x010fc60007810000 */
[----:B------:R-:W0:Y:S04]  /*1b730*/  SHFL.BFLY PT, R0, R4, 0x2, 0x1f ;  /* 0x0c401f0004007f89 */ /* 0x000e2800000e0000 */
[----:B------:R-:W1:Y:S01]  /*1b740*/  SHFL.BFLY PT, R2, R5, 0x2, 0x1f ;  /* 0x0c401f0005027f89 */ /* 0x000e6200000e0000 */
[----:B0-----:R-:W-:Y:S02]  /*1b750*/  FMNMX.FTZ R4, R4, R0, !PT ;  /* 0x0000000004047209 */ /* 0x001fe40007810000 */
[----:B-1----:R-:W-:-:S03]  /*1b760*/  FMNMX.FTZ R5, R5, R2, !PT ;  /* 0x0000000205057209 */ /* 0x002fc60007810000 */
[----:B------:R-:W0:Y:S04]  /*1b770*/  SHFL.BFLY PT, R0, R4, 0x1, 0x1f ;  /* 0x0c201f0004007f89 */ /* 0x000e2800000e0000 */
[----:B------:R-:W1:Y:S01]  /*1b780*/  SHFL.BFLY PT, R2, R5, 0x1, 0x1f ;  /* 0x0c201f0005027f89 */ /* 0x000e6200000e0000 */
[----:B------:R-:W-:Y:S01]  /*1b790*/  IMAD.U32 R3, RZ, RZ, UR38 ;  /* 0x00000026ff037e24 */ /* 0x000fe2000f8e00ff */
[----:B0-----:R-:W-:Y:S02]  /*1b7a0*/  FMNMX.FTZ R4, R4, R0, !PT ;  /* 0x0000000004047209 */ /* 0x001fe40007810000 */
[----:B-1----:R-:W-:-:S03]  /*1b7b0*/  FMNMX.FTZ R5, R5, R2, !PT ;  /* 0x0000000205057209 */ /* 0x002fc60007810000 */
[----:B------:R-:W-:Y:S02]  /*1b7c0*/  FADD.FTZ R2, -R4, R20 ;  /* 0x0000001404027221 */ /* 0x000fe40000010100 */
[C---:B------:R-:W-:Y:S01]  /*1b7d0*/  FMUL.FTZ R20, R5.reuse, R3 ;  /* 0x0000000305147220 */ /* 0x040fe20000410000 */
[----:B------:R-:W-:-:S03]  /*1b7e0*/  FADD.FTZ R0, -R5, R15 ;  /* 0x0000000f05007221 */ /* 0x000fc60000010100 */
[-CC-:B------:R-:W-:Y:S01]  /*1b7f0*/  FFMA.FTZ R192, R152, R3.reuse, -R20.reuse ;  /* 0x0000000398c07223 */ /* 0x180fe20000010814 */
[-C--:B------:R-:W-:Y:S01]  /*1b800*/  FMUL.FTZ R152, R4, R3.reuse ;  /* 0x0000000304987220 */ /* 0x080fe20000410000 */
[-C--:B------:R-:W-:Y:S01]  /*1b810*/  FMUL.FTZ R0, R0, R3.reuse ;  /* 0x0000000300007220 */ /* 0x080fe20000410000 */
[-C--:B------:R-:W-:Y:S01]  /*1b820*/  FMUL.FTZ R2, R2, R3.reuse ;  /* 0x0000000302027220 */ /* 0x080fe20000410000 */
[-C--:B------:R-:W-:Y:S01]  /*1b830*/  FFMA.FTZ R208, R7, R3.reuse, -R20 ;  /* 0x0000000307d07223 */ /* 0x080fe20000010814 */
[-C--:B------:R-:W-:Y:S01]  /*1b840*/  FFMA.FTZ R209, R193, R3.reuse, -R152 ;  /* 0x00000003c1d17223 */ /* 0x080fe20000010898 */
[-CC-:B------:R-:W-:Y:S01]  /*1b850*/  FFMA.FTZ R182, R8, R3.reuse, -R20.reuse ;  /* 0x0000000308b67223 */ /* 0x180fe20000010814 */
        /* <DEDUP_REMOVED lines=16> */
[-C--:B------:R-:W-:Y:S01]  /*1b960*/  FFMA.FTZ R20, R157, R3.reuse, -R20 ;  /* 0x000000039d147223 */ /* 0x080fe20000010814 */
[-CC-:B------:R-:W-:Y:S01]  /*1b970*/  FFMA.FTZ R157, R186, R3.reuse, -R152.reuse ;  /* 0x00000003ba9d7223 */ /* 0x180fe20000010898 */
[----:B------:R-:W-:Y:S01]  /*1b980*/  MUFU.EX2 R0, R0 ;  /* 0x0000000000007308 */ /* 0x000fe20000000800 */
[-CC-:B------:R-:W-:Y:S01]  /*1b990*/  FFMA.FTZ R211, R185, R3.reuse, -R152.reuse ;  /* 0x00000003b9d37223 */ /* 0x180fe20000010898 */
[----:B------:R-:W-:-:S06]  /*1b9a0*/  FFMA.FTZ R156, R184, R3, -R152 ;  /* 0x00000003b89c7223 */ /* 0x000fcc0000010898 */
[----:B------:R-:W-:Y:S08]  /*1b9b0*/  MUFU.EX2 R2, R2 ;  /* 0x0000000200027308 */ /* 0x000ff00000000800 */
[----:B------:R-:W0:Y:S08]  /*1b9c0*/  MUFU.EX2 R208, R208 ;  /* 0x000000d000d07308 */ /* 0x000e300000000800 */
[----:B------:R-:W1:Y:S01]  /*1b9d0*/  MUFU.EX2 R209, R209 ;  /* 0x000000d100d17308 */ /* 0x000e620000000800 */
[----:B------:R-:W-:Y:S01]  /*1b9e0*/  FFMA.FTZ R205, R14, R3, -R152 ;  /* 0x000000030ecd7223 */ /* 0x000fe20000010898 */
[----:B------:R-:W-:-:S06]  /*1b9f0*/  IADD3 R160, R9, 0x38840, RZ ;  /* 0x0003884009a07810 */ /* 0x000fcc0007ffe0ff */
[----:B------:R-:W2:Y:S08]  /*1ba00*/  MUFU.EX2 R182, R182 ;  /* 0x000000b600b67308 */ /* 0x000eb00000000800 */
[----:B------:R-:W3:Y:S01]  /*1ba10*/  MUFU.EX2 R157, R157 ;  /* 0x0000009d009d7308 */ /* 0x000ee20000000800 */
[----:B------:R-:W-:Y:S01]  /*1ba20*/  FFMA.FTZ R153, R176, R3, -R152 ;  /* 0x00000003b0997223 */ /* 0x000fe20000010898 */
[----:B------:R-:W-:-:S06]  /*1ba30*/  PRMT R160, R187, 0x654, R160 ;  /* 0x00000654bba07816 */ /* 0x000fcc00000000a0 */
[----:B------:R-:W4:Y:S08]  /*1ba40*/  MUFU.EX2 R210, R210 ;  /* 0x000000d200d27308 */ /* 0x000f300000000800 */
[----:B------:R-:W5:Y:S01]  /*1ba50*/  MUFU.EX2 R211, R211 ;  /* 0x000000d300d37308 */ /* 0x000f620000000800 */
[----:B0-----:R-:W-:Y:S01]  /*1ba60*/  FFMA.FTZ R227, R0, R227, R208 ;  /* 0x000000e300e37223 */ /* 0x001fe200000100d0 */
[----:B-1----:R-:W-:Y:S01]  /*1ba70*/  FFMA.FTZ R226, R2, R226, R209 ;  /* 0x000000e202e27223 */ /* 0x002fe200000100d1 */
[-CC-:B------:R-:W-:Y:S01]  /*1ba80*/  FFMA.FTZ R207, R179, R3.reuse, -R152.reuse ;  /* 0x00000003b3cf7223 */ /* 0x180fe20000010898 */
[----:B------:R0:W-:Y:S04]  /*1ba90*/  SYNCS.ARRIVE.TRANS64.RED.A1T0 RZ, [R160+URZ], RZ ;  /* 0x000000ffa0ff79a7 */ /* 0x0001e8000810043f */
[----:B------:R-:W1:Y:S01]  /*1baa0*/  MUFU.EX2 R181, R181 ;  /* 0x000000b500b57308 */ /* 0x000e620000000800 */
[----:B------:R-:W-:-:S07]  /*1bab0*/  FFMA.FTZ R193, R154, R3, -R152 ;  /* 0x000000039ac17223 */ /* 0x000fce0000010898 */
[----:B------:R-:W1:Y:S01]  /*1bac0*/  MUFU.EX2 R156, R156 ;  /* 0x0000009c009c7308 */ /* 0x000e620000000800 */
[-CC-:B------:R-:W-:Y:S01]  /*1bad0*/  FFMA.FTZ R14, R180, R3.reuse, -R152.reuse ;  /* 0x00000003b40e7223 */ /* 0x180fe20000010898 */
[-CC-:B------:R-:W-:Y:S01]  /*1bae0*/  FFMA.FTZ R201, R170, R3.reuse, -R152.reuse ;  /* 0x00000003aac97223 */ /* 0x180fe20000010898 */
[-CC-:B------:R-:W-:Y:S01]  /*1baf0*/  FFMA.FTZ R171, R171, R3.reuse, -R152.reuse ;  /* 0x00000003abab7223 */ /* 0x180fe20000010898 */
[-CC-:B------:R-:W-:Y:S01]  /*1bb00*/  FFMA.FTZ R203, R174, R3.reuse, -R152.reuse ;  /* 0x00000003aecb7223 */ /* 0x180fe20000010898 */
[----:B0-----:R-:W-:-:S03]  /*1bb10*/  FFMA.FTZ R160, R175, R3, -R152 ;  /* 0x00000003afa07223 */ /* 0x001fc60000010898 */
[----:B------:R-:W0:Y:S01]  /*1bb20*/  MUFU.EX2 R204, R204 ;  /* 0x000000cc00cc7308 */ /* 0x000e220000000800 */
[-CC-:B------:R-:W-:Y:S01]  /*1bb30*/  FFMA.FTZ R197, R162, R3.reuse, -R152.reuse ;  /* 0x00000003a2c57223 */ /* 0x180fe20000010898 */
[-CC-:B------:R-:W-:Y:S01]  /*1bb40*/  FFMA.FTZ R163, R163, R3.reuse, -R152.reuse ;  /* 0x00000003a3a37223 */ /* 0x180fe20000010898 */
[-CC-:B------:R-:W-:Y:S01]  /*1bb50*/  FFMA.FTZ R199, R166, R3.reuse, -R152.reuse ;  /* 0x00000003a6c77223 */ /* 0x180fe20000010898 */
[-CC-:B------:R-:W-:Y:S01]  /*1bb60*/  FFMA.FTZ R167, R167, R3.reuse, -R152.reuse ;  /* 0x00000003a7a77223 */ /* 0x180fe20000010898 */
[----:B------:R-:W-:-:S03]  /*1bb70*/  FFMA.FTZ R154, R155, R3, -R152 ;  /* 0x000000039b9a7223 */ /* 0x000fc60000010898 */
[----:B------:R-:W0:Y:S01]  /*1bb80*/  MUFU.EX2 R205, R205 ;  /* 0x000000cd00cd7308 */ /* 0x000e220000000800 */
[-CC-:B------:R-:W-:Y:S01]  /*1bb90*/  FFMA.FTZ R195, R158, R3.reuse, -R152.reuse ;  /* 0x000000039ec37223 */ /* 0x180fe20000010898 */
[----:B------:R-:W-:Y:S01]  /*1bba0*/  FFMA.FTZ R152, R159, R3, -R152 ;  /* 0x000000039f987223 */ /* 0x000fe20000010898 */
[----:B--2---:R-:W-:Y:S01]  /*1bbb0*/  FADD.FTZ R155, R182, R227 ;  /* 0x000000e3b69b7221 */ /* 0x004fe20000010000 */
[----:B---3--:R-:W-:-:S04]  /*1bbc0*/  FADD.FTZ R159, R157, R226 ;  /* 0x000000e29d9f7221 */ /* 0x008fc80000010000 */
[----:B------:R-:W2:Y:S01]  /*1bbd0*/  MUFU.EX2 R15, R15 ;  /* 0x0000000f000f7308 */ /* 0x000ea20000000800 */
[----:B----4-:R-:W-:Y:S01]  /*1bbe0*/  FADD.FTZ R155, R210, R155 ;  /* 0x0000009bd29b7221 */ /* 0x010fe20000010000 */
[----:B-----5:R-:W-:-:S06]  /*1bbf0*/  FADD.FTZ R159, R211, R159 ;  /* 0x0000009fd39f7221 */ /* 0x020fcc0000010000 */
[----:B------:R-:W3:Y:S01]  /*1bc00*/  MUFU.EX2 R153, R153 ;  /* 0x0000009900997308 */ /* 0x000ee20000000800 */
[----:B-1----:R-:W-:Y:S01]  /*1bc10*/  FADD.FTZ R155, R181, R155 ;  /* 0x0000009bb59b7221 */ /* 0x002fe20000010000 */
[----:B------:R-:W-:-:S06]  /*1bc20*/  FADD.FTZ R159, R156, R159 ;  /* 0x0000009f9c9f7221 */ /* 0x000fcc0000010000 */
[----:B------:R-:W1:Y:S08]  /*1bc30*/  MUFU.EX2 R206, R206 ;  /* 0x000000ce00ce7308 */ /* 0x000e700000000800 */
[----:B------:R-:W4:Y:S01]  /*1bc40*/  MUFU.EX2 R207, R207 ;  /* 0x000000cf00cf7308 */ /* 0x000f220000000800 */
[----:B0-----:R-:W-:Y:S01]  /*1bc50*/  FADD.FTZ R155, R204, R155 ;  /* 0x0000009bcc9b7221 */ /* 0x001fe20000010000 */
[----:B------:R-:W-:-:S06]  /*1bc60*/  FADD.FTZ R159, R205, R159 ;  /* 0x0000009fcd9f7221 */ /* 0x000fcc0000010000 */
[----:B------:R-:W0:Y:S08]  /*1bc70*/  MUFU.EX2 R13, R13 ;  /* 0x0000000d000d7308 */ /* 0x000e300000000800 */
[----:B------:R-:W5:Y:S01]  /*1bc80*/  MUFU.EX2 R14, R14 ;  /* 0x0000000e000e7308 */ /* 0x000f620000000800 */
[----:B--2---:R-:W-:Y:S01]  /*1bc90*/  FADD.FTZ R155, R15, R155 ;  /* 0x0000009b0f9b7221 */ /* 0x004fe20000010000 */
[----:B---3--:R-:W-:-:S06]  /*1bca0*/  FADD.FTZ R161, R153, R159 ;  /* 0x0000009f99a17221 */ /* 0x008fcc0000010000 */
[----:B------:R-:W2:Y:S08]  /*1bcb0*/  MUFU.EX2 R200, R200 ;  /* 0x000000c800c87308 */ /* 0x000eb00000000800 */
[----:B------:R-:W3:Y:S01]  /*1bcc0*/  MUFU.EX2 R201, R201 ;  /* 0x000000c900c97308 */ /* 0x000ee20000000800 */
[----:B-1----:R-:W-:Y:S01]  /*1bcd0*/  FADD.FTZ R159, R206, R155 ;  /* 0x0000009bce9f7221 */ /* 0x002fe20000010000 */
[----:B----4-:R-:W-:-:S06]  /*1bce0*/  FADD.FTZ R161, R207, R161 ;  /* 0x000000a1cfa17221 */ /* 0x010fcc0000010000 */
[----:B------:R-:W1:Y:S08]  /*1bcf0*/  MUFU.EX2 R12, R12 ;  /* 0x0000000c000c7308 */ /* 0x000e700000000800 */
[----:B------:R-:W4:Y:S01]  /*1bd00*/  MUFU.EX2 R9, R171 ;  /* 0x000000ab00097308 */ /* 0x000f220000000800 */
[----:B0-----:R-:W-:Y:S01]  /*1bd10*/  FADD.FTZ R159, R13, R159 ;  /* 0x0000009f0d9f7221 */ /* 0x001fe20000010000 */
[----:B-----5:R-:W-:-:S06]  /*1bd20*/  FADD.FTZ R161, R14, R161 ;  /* 0x000000a10ea17221 */ /* 0x020fcc0000010000 */
        /* <DEDUP_REMOVED lines=39> */
[----:B---3--:R-:W-:-:S03]  /*1bfa0*/  FADD.FTZ R161, R154, R161 ;  /* 0x000000a19aa17221 */ /* 0x008fc60000010000 */
[----:B-1----:R-:W-:Y:S01]  /*1bfb0*/  FADD.FTZ R159, R194, R159 ;  /* 0x0000009fc29f7221 */ /* 0x002fe20000010000 */
[----:B----4-:R-:W-:-:S03]  /*1bfc0*/  FADD.FTZ R161, R195, R161 ;  /* 0x000000a1c3a17221 */ /* 0x010fc60000010000 */
[----:B0-----:R-:W-:Y:S01]  /*1bfd0*/  FADD.FTZ R227, R20, R159 ;  /* 0x0000009f14e37221 */ /* 0x001fe20000010000 */
[----:B-----5:R-:W-:Y:S01]  /*1bfe0*/  FADD.FTZ R226, R152, R161 ;  /* 0x000000a198e27221 */ /* 0x020fe20000010000 */
[----:B------:R-:W-:Y:S06]  /*1bff0*/  @!P0 BRA `(.L_x_647) ;  /* 0x0000000000048947 */ /* 0x000fec0003800000 */
[----:B------:R-:W-:Y:S01]  /*1c000*/  BPT.TRAP 0x1 ;  /* 0x000000040000795c */ /* 0x000fe20000300000 */
.L_x_647:
[----:B------:R-:W-:Y:S01]  /*1c010*/  ISETP.GT.AND P1, PT, R21, RZ, PT ;  /* 0x000000ff1500720c */ /* 0x000fe20003f24270 */
[----:B------:R-:W-:Y:S01]  /*1c020*/  VIADD R6, R6, 0x38860 ;  /* 0x0003886006067836 */ /* 0x000fe20000000000 */
[----:B------:R-:W-:Y:S01]  /*1c030*/  F2FP.F16.F32.PACK_AB R204, R15, R204 ;  /* 0x000000cc0fcc723e */ /* 0x000fe200000000ff */
[----:B------:R-:W-:Y:S01]  /*1c040*/  VIADD R21, R21, 0xffffffff ;  /* 0xffffffff15157836 */ /* 0x000fe20000000000 */
[----:B------:R-:W-:Y:S01]  /*1c050*/  F2FP.F16.F32.PACK_AB R207, R14, R207 ;  /* 0x000000cf0ecf723e */ /* 0x000fe200000000ff */
[----:B------:R-:W-:Y:S01]  /*1c060*/  IMAD.MOV.U32 R15, RZ, RZ, R5 ;  /* 0x000000ffff0f7224 */ /* 0x000fe200078e0005 */
[----:B------:R-:W-:Y:S01]  /*1c070*/  PRMT R6, R187, 0x654, R6 ;  /* 0x00000654bb067816 */ /* 0x000fe20000000006 */
[----:B------:R-:W-:Y:S01]  /*1c080*/  IMAD.MOV.U32 R14, RZ, RZ, R229 ;  /* 0x000000ffff0e7224 */ /* 0x000fe200078e00e5 */
[----:B------:R-:W-:Y:S02]  /*1c090*/  F2FP.F16.F32.PACK_AB R198, R8, R198 ;  /* 0x000000c608c6723e */ /* 0x000fe400000000ff */
[----:B------:R0:W-:Y:S01]  /*1c0a0*/  SYNCS.ARRIVE.TRANS64.RED.A1T0 RZ, [R6+URZ], RZ ;  /* 0x000000ff06ff79a7 */ /* 0x0001e2000810043f */
[----:B------:R-:W-:-:S02]  /*1c0b0*/  F2FP.F16.F32.PACK_AB R194, R20, R194 ;  /* 0x000000c214c2723e */ /* 0x000fc400000000ff */
        /* <DEDUP_REMOVED lines=16> */
[----:B------:R-:W-:Y:S02]  /*1c1c0*/  MOV R20, R4 ;  /* 0x0000000400147202 */ /* 0x000fe40000000f00 */
[----:B------:R-:W-:Y:S01]  /*1c1d0*/  MOV R8, R225 ;  /* 0x000000e100087202 */ /* 0x000fe20000000f00 */
[----:B0-----:R-:W-:Y:S06]  /*1c1e0*/  @P1 BRA `(.L_x_648) ;  /* 0xffffffb000881947 */ /* 0x001fec000383ffff */
.L_x_635:
[----:B------:R-:W-:Y:S05]  /*1c1f0*/  BSYNC B0 ;  /* 0x0000000000007941 */ /* 0x000fea0003800000 */
.L_x_634:
        /* <DEDUP_REMOVED lines=131> */
.L_x_649:
[----:B------:R-:W-:Y:S01]  /*1ca30*/  IMAD R8, R225, 0x8, R22 ;  /* 0x00000008e1087824 */ /* 0x000fe200078e0216 */
[----:B------:R-:W-:-:S04]  /*1ca40*/  SHF.L.U32 R7, R229, 0x1f, RZ ;  /* 0x0000001fe5077819 */ /* 0x000fc800000006ff */
[----:B------:R0:W1:Y:S01]  /*1ca50*/  SYNCS.PHASECHK.TRANS64.TRYWAIT P1, [R8+URZ+0x38850], R7 ;  /* 0x03885007080075a7 */ /* 0x000062000802017f */
[----:B------:R-:W-:Y:S05]  /*1ca60*/  @!P0 BRA `(.L_x_650) ;  /* 0x0000000000048947 */ /* 0x000fea0003800000 */
[----:B------:R-:W-:Y:S01]  /*1ca70*/  BPT.TRAP 0x1 ;  /* 0x000000040000795c */ /* 0x000fe20000300000 */
.L_x_650:
[----:B------:R-:W-:Y:S01]  /*1ca80*/  VIADD R22, R22, 0x400 ;  /* 0x0000040016167836 */ /* 0x000fe20000000000 */
[----:B------:R-:W-:Y:S04]  /*1ca90*/  BSSY B0, `(.L_x_651) ;  /* 0x0000008000007945 */ /* 0x000fe80003800000 */
[----:B------:R-:W-:-:S04]  /*1caa0*/  SHF.R.U32.HI R22, RZ, 0x4, R22 ;  /* 0x00000004ff167819 */ /* 0x000fc80000011616 */
[----:B------:R-:W-:-:S04]  /*1cab0*/  LOP3.LUT R22, R22, 0x3fff, RZ, 0xc0, !PT ;  /* 0x00003fff16167812 */ /* 0x000fc800078ec0ff */
[----:B------:R-:W-:-:S05]  /*1cac0*/  LOP3.LUT R0, R22, 0x2800000, RZ, 0xfc, !PT ;  /* 0x0280000016007812 */ /* 0x000fca00078efcff */
[----:B------:R-:W-:Y:S01]  /*1cad0*/  IMAD R0, R225, 0xa00, R0 ;  /* 0x00000a00e1007824 */ /* 0x000fe200078e0200 */
[----:B-1----:R-:W-:Y:S06]  /*1cae0*/  @P1 BRA `(.L_x_652) ;  /* 0x0000000000081947 */ /* 0x002fec0003800000 */
[----:B------:R-:W1:Y:S02]  /*1caf0*/  SYNCS.PHASECHK.TRANS64.TRYWAIT P1, [R8+URZ+0x38850], R7 ;  /* 0x03885007080075a7 */ /* 0x000e64000802017f */
[----:B-1----:R-:W-:Y:S05]  /*1cb00*/  @!P1 BRA `(.L_x_653) ;  /* 0x000000bc00c89947 */ /* 0x002fea0003800000 */
.L_x_652:
[----:B------:R-:W-:Y:S05]  /*1cb10*/  BSYNC B0 ;  /* 0x0000000000007941 */ /* 0x000fea0003800000 */
.L_x_651:
[----:B01----:R-:W-:Y:S01]  /*1cb20*/  IMAD.MOV.U32 R7, RZ, RZ, 0x40000040 ;  /* 0x40000040ff077424 */ /* 0x003fe200078e00ff */
[----:B------:R-:W-:Y:S01]  /*1cb30*/  MOV R6, R0 ;  /* 0x0000000000067202 */ /* 0x000fe20000000f00 */
[----:B------:R-:W-:-:S03]  /*1cb40*/  WARPGROUP.ARRIVE ;  /* 0x00000000000079c5 */ /* 0x000fc60000000000 */
[----:B------:R-:W-:Y:S01]  /*1cb50*/  R2UR UR6, R6 ;  /* 0x00000000060672ca */ /* 0x000fe200000e0000 */
[----:B------:R-:W-:Y:S01]  /*1cb60*/  VIADD R6, R0, 0x80 ;  /* 0x0000008000067836 */ /* 0x000fe20000000000 */
[----:B------:R-:W-:Y:S02]  /*1cb70*/  R2UR UR7, R7 ;  /* 0x00000000070772ca */ /* 0x000fe400000e0000 */
[----:B------:R-:W-:-:S11]  /*1cb80*/  MOV R7, 0x40000040 ;  /* 0x4000004000077802 */ /* 0x000fd60000000f00 */
[----:B------:R-:W-:Y:S01]  /*1cb90*/  HGMMA.64x256x16.F32 R24, R208, gdesc[UR4].tnspB, R24, gsb0 ;  /* 0x43e00004d0187df0 */ /* 0x000fe20008000818 */
[----:B------:R-:W-:Y:S01]  /*1cba0*/  R2UR UR6, R6 ;  /* 0x00000000060672ca */ /* 0x000fe200000e0000 */
[----:B------:R-:W-:Y:S01]  /*1cbb0*/  VIADD R6, R0, 0x100 ;  /* 0x0000010000067836 */ /* 0x000fe20000000000 */
[----:B------:R-:W-:Y:S01]  /*1cbc0*/  R2UR UR7, R7 ;  /* 0x00000000070772ca */ /* 0x000fe200000e0000 */
[----:B------:R-:W-:Y:S01]  /*1cbd0*/  IMAD.MOV.U32 R7, RZ, RZ, 0x40000040 ;  /* 0x40000040ff077424 */ /* 0x000fe200078e00ff */
[----:B------:R-:W-:Y:S02]  /*1cbe0*/  WARPGROUP.DEPBAR.LE gsb0, 0x0 ;  /* 0x00008000000079c5 */ /* 0x000fe40000010000 */
[----:B------:R-:W-:-:S15]  /*1cbf0*/  WARPGROUP.ARRIVE ;  /* 0x00000000000079c5 */ /* 0x000fde0000000000 */
[----:B------:R-:W-:-:S06]  /*1cc00*/  NOP ;  /* 0x0000000000007918 */ /* 0x000fcc0000000000 */
[----:B------:R-:W-:Y:S01]  /*1cc10*/  HGMMA.64x256x16.F32 R24, R204, gdesc[UR4].tnspB, R24, gsb0 ;  /* 0x43e00004cc187df0 */ /* 0x000fe20008000818 */
[----:B------:R-:W-:Y:S02]  /*1cc20*/  R2UR UR6, R6 ;  /* 0x00000000060672ca */ /* 0x000fe400000e0000 */
[----:B------:R-:W-:Y:S01]  /*1cc30*/  R2UR UR7, R7 ;  /* 0x00000000070772ca */ /* 0x000fe200000e0000 */
[----:B------:R-:W-:Y:S01]  /*1cc40*/  IMAD.MOV.U32 R7, RZ, RZ, 0x40000040 ;  /* 0x40000040ff077424 */ /* 0x000fe200078e00ff */
[----:B------:R-:W-:Y:S01]  /*1cc50*/  IADD3 R6, R0, 0x180, RZ ;  /* 0x0000018000067810 */ /* 0x000fe20007ffe0ff */
[----:B------:R-:W-:Y:S02]  /*1cc60*/  WARPGROUP.DEPBAR.LE gsb0, 0x0 ;  /* 0x00008000000079c5 */ /* 0x000fe40000010000 */
[----:B------:R-:W-:-:S15]  /*1cc70*/  WARPGROUP.ARRIVE ;  /* 0x00000000000079c5 */ /* 0x000fde0000000000 */
[----:B------:R-:W-:-:S05]  /*1cc80*/  NOP ;  /* 0x0000000000007918 */ /* 0x000fca0000000000 */
[----:B------:R-:W-:Y:S01]  /*1cc90*/  HGMMA.64x256x16.F32 R24, R200, gdesc[UR4].tnspB, R24, gsb0 ;  /* 0x43e00004c8187df0 */ /* 0x000fe20008000818 */
[----:B------:R-:W-:Y:S01]  /*1cca0*/  R2UR UR6, R6 ;  /* 0x00000000060672ca */ /* 0x000fe200000e0000 */
[----:B------:R-:W-:Y:S01]  /*1ccb0*/  VIADD R6, R0, 0x200 ;  /* 0x0000020000067836 */ /* 0x000fe20000000000 */
[----:B------:R-:W-:Y:S01]  /*1ccc0*/  R2UR UR7, R7 ;  /* 0x00000000070772ca */ /* 0x000fe200000e0000 */
[----:B------:R-:W0:Y:S01]  /*1ccd0*/  SHFL.BFLY PT, R0, R227, 0x2, 0x1f ;  /* 0x0c401f00e3007f89 */ /* 0x000e2200000e0000 */
[----:B------:R-:W-:Y:S01]  /*1cce0*/  MOV R7, 0x40000040 ;  /* 0x4000004000077802 */ /* 0x000fe20000000f00 */
[----:B0-----:R-:W-:Y:S01]  /*1ccf0*/  FADD.FTZ R0, R0, R227 ;  /* 0x000000e300007221 */ /* 0x001fe20000010000 */
[----:B------:R-:W-:Y:S02]  /*1cd00*/  WARPGROUP.DEPBAR.LE gsb0, 0x0 ;  /* 0x00008000000079c5 */ /* 0x000fe40000010000 */
[----:B------:R-:W-:-:S15]  /*1cd10*/  WARPGROUP.ARRIVE ;  /* 0x00000000000079c5 */ /* 0x000fde0000000000 */
[----:B------:R-:W-:-:S04]  /*1cd20*/  NOP ;  /* 0x0000000000007918 */ /* 0x000fc80000000000 */
[----:B------:R-:W-:Y:S01]  /*1cd30*/  HGMMA.64x256x16.F32 R24, R196, gdesc[UR4].tnspB, R24, gsb0 ;  /* 0x43e00004c4187df0 */ /* 0x000fe20008000818 */
[----:B------:R-:W-:Y:S02]  /*1cd40*/  R2UR UR6, R6 ;  /* 0x00000000060672ca */ /* 0x000fe400000e0000 */
[----:B------:R-:W-:Y:S02]  /*1cd50*/  R2UR UR7, R7 ;  /* 0x00000000070772ca */ /* 0x000fe400000e0000 */
[----:B------:R-:W0:Y:S02]  /*1cd60*/  SHFL.BFLY PT, R7, R226, 0x2, 0x1f ;  /* 0x0c401f00e2077f89 */ /* 0x000e2400000e0000 */
[----:B0-----:R-:W-:Y:S02]  /*1cd70*/  FADD.FTZ R2, R7, R226 ;  /* 0x000000e207027221 */ /* 0x001fe40000010000 */
[----:B------:R-:W0:Y:S04]  /*1cd80*/  SHFL.BFLY PT, R7, R0, 0x1, 0x1f ;  /* 0x0c201f0000077f89 */ /* 0x000e2800000e0000 */
[----:B------:R-:W1:Y:S01]  /*1cd90*/  SHFL.BFLY PT, R9, R2, 0x1, 0x1f ;  /* 0x0c201f0002097f89 */ /* 0x000e6200000e0000 */
[----:B0-----:R-:W-:Y:S01]  /*1cda0*/  FADD.FTZ R12, R0, R7 ;  /* 0x00000007000c7221 */ /* 0x001fe20000010000 */
[----:B------:R-:W-:Y:S01]  /*1cdb0*/  CS2R R6, SRZ ;  /* 0x0000000000067805 */ /* 0x000fe2000001ff00 */
[----:B------:R-:W-:-:S02]  /*1cdc0*/  IMAD.MOV.U32 R0, RZ, RZ, -0x800000 ;  /* 0xff800000ff007424 */ /* 0x000fc400078e00ff */
        /* <DEDUP_REMOVED lines=16> */
[----:B------:R-:W-:Y:S03]  /*1ced0*/  HGMMA.64x256x16.F32 R24, R192, gdesc[UR4].tnspB, R24, gsb0 ;  /* 0x43e00004c0187df0 */ /* 0x000fe60008000818 */
[----:B------:R-:W-:Y:S02]  /*1cee0*/  WARPGROUP.DEPBAR.LE gsb0, 0x0 ;  /* 0x00008000000079c5 */ /* 0x000fe40000010000 */
[----:B--23--:R-:W-:Y:S05]  /*1cef0*/  @!P0 BRA `(.L_x_654) ;  /* 0x0000000000048947 */ /* 0x00cfea0003800000 */
[----:B------:R-:W-:Y:S01]  /*1cf00*/  BPT.TRAP 0x1 ;  /* 0x000000040000795c */ /* 0x000fe20000300000 */
.L_x_654:
[----:B------:R-:W2:Y:S01]  /*1cf10*/  LDL.LU R3, [R1+0x58] ;  /* 0x0000580001037983 */ /* 0x000ea20000300800 */
[----:B------:R-:W-:Y:S01]  /*1cf20*/  IADD3 R5, R8, 0x38860, RZ ;  /* 0x0003886008057810 */ /* 0x000fe20007ffe0ff */
[-C--:B------:R-:W-:Y:S01]  /*1cf30*/  FMUL.FTZ R4, R24, R7.reuse ;  /* 0x0000000718047220 */ /* 0x080fe20000410000 */
[----:B------:R-:W-:Y:S01]  /*1cf40*/  FMUL.FTZ R25, R25, R7 ;  /* 0x0000000719197220 */ /* 0x000fe20000410000 */
[----:B------:R-:W3:Y:S01]  /*1cf50*/  LDL.LU R13, [R1+0x70] ;  /* 0x00007000010d7983 */ /* 0x000ee20000300800 */
[----:B------:R-:W-:-:S05]  /*1cf60*/  VIADD R225, R225, 0x1 ;  /* 0x00000001e1e17836 */ /* 0x000fca0000000000 */
[----:B------:R-:W-:Y:S01]  /*1cf70*/  ISETP.NE.AND P0, PT, R225, 0x2, PT ;  /* 0x00000002e100780c */ /* 0x000fe20003f05270 */
[-C--:B------:R-:W-:Y:S01]  /*1cf80*/  FMUL.FTZ R24, R32, R7.reuse ;  /* 0x0000000720187220 */ /* 0x080fe20000410000 */
[-C--:B------:R-:W-:Y:S02]  /*1cf90*/  FMUL.FTZ R160, R44, R7.reuse ;  /* 0x000000072ca07220 */ /* 0x080fe40000410000 */
[----:B------:R-:W-:Y:S01]  /*1cfa0*/  SEL R12, RZ, 0x1, P0 ;  /* 0x00000001ff0c7807 */ /* 0x000fe20000000000 */
        /* <DEDUP_REMOVED lines=59> */
[-C--:B0-----:R-:W-:Y:S01]  /*1d360*/  FMUL.FTZ R9, R43, R6.reuse ;  /* 0x000000062b097220 */ /* 0x081fe20000410000 */
        /* <DEDUP_REMOVED lines=58> */
[----:B------:R-:W-:Y:S01]  /*1d710*/  PLOP3.LUT P1, PT, PT, PT, PT, 0x8, 0x0 ;  /* 0x000000000000781c */ /* 0x000fe20003f2e170 */
[-C--:B------:R-:W-:Y:S01]  /*1d720*/  FMUL.FTZ R147, R147, R6.reuse ;  /* 0x0000000693937220 */ /* 0x080fe20000410000 */
[-C--:B------:R-:W-:Y:S01]  /*1d730*/  FMUL.FTZ R150, R150, R6.reuse ;  /* 0x0000000696967220 */ /* 0x080fe20000410000 */
[----:B------:R-:W-:Y:S01]  /*1d740*/  FMUL.FTZ R151, R151, R6 ;  /* 0x0000000697977220 */ /* 0x000fe20000410000 */
[----:B------:R-:W-:-:S02]  /*1d750*/  LOP3.LUT R229, R229, R12, RZ, 0x3c, !PT ;  /* 0x0000000ce5e57212 */ /* 0x000fc400078e3cff */
[----:B------:R-:W-:Y:S02]  /*1d760*/  SEL R225, R225, RZ, P0 ;  /* 0x000000ffe1e17207 */ /* 0x000fe40000000000 */
[----:B--2---:R-:W-:Y:S01]  /*1d770*/  PRMT R5, R3, 0x654, R5 ;  /* 0x0000065403057816 */ /* 0x004fe20000000005 */
[----:B---3--:R-:W-:Y:S02]  /*1d780*/  VIADD R13, R13, 0x1 ;  /* 0x000000010d0d7836 */ /* 0x008fe40000000000 */
[----:B------:R-:W-:Y:S01]  /*1d790*/  FMUL.FTZ R3, R29, R7 ;  /* 0x000000071d037220 */ /* 0x000fe20000410000 */
[----:B------:R0:W-:Y:S02]  /*1d7a0*/  SYNCS.ARRIVE.TRANS64.RED.A1T0 RZ, [R5+URZ], RZ ;  /* 0x000000ff05ff79a7 */ /* 0x0001e4000810043f */
[----:B------:R1:W-:Y:S01]  /*1d7b0*/  STL [R1+0x70], R13 ;  /* 0x0000700d01007387 */ /* 0x0003e20000100800 */
[-C--:B------:R-:W-:Y:S01]  /*1d7c0*/  FMUL.FTZ R7, R30, R6.reuse ;  /* 0x000000061e077220 */ /* 0x080fe20000410000 */
[----:B0-----:R-:W-:-:S07]  /*1d7d0*/  FMUL.FTZ R5, R26, R6 ;  /* 0x000000061a057220 */ /* 0x001fce0000410000 */
.L_x_564:
[----:B------:R-:W0:Y:S08]  /*1d7e0*/  S2UR UR4, SR_CgaCtaId ;  /* 0x00000000000479c3 */ /* 0x000e300000008800 */
[----:B------:R-:W-:Y:S01]  /*1d7f0*/  BAR.SYNC.DEFER_BLOCKING 0x5, 0x180 ;  /* 0x0146000000007b1d */ /* 0x000fe20000010000 */
[----:B------:R-:W-:-:S05]  /*1d800*/  MOV R22, 0x400 ;  /* 0x0000040000167802 */ /* 0x000fca0000000f00 */
[----:B------:R-:W-:Y:S01]  /*1d810*/  BSSY B0, `(.L_x_655) ;  /* 0x00002f6000007945 */ /* 0x000fe20003800000 */
[----:B0-----:R-:W-:-:S04]  /*1d820*/  MOV R6, UR4 ;  /* 0x0000000400067c02 */ /* 0x001fc80008000f00 */
[----:B------:R-:W-:Y:S01]  /*1d830*/  LEA R22, R6, R22, 0x18 ;  /* 0x0000001606167211 */ /* 0x000fe200078ec0ff */
[----:B------:R0:W-:Y:S04]  /*1d840*/  STL [R1+0x58], R6 ;  /* 0x0000580601007387 */ /* 0x0001e80000100800 */
[----:B----4-:R0:W2:Y:S01]  /*1d850*/  LDS.128 R28, [R22+0x388d0] ;  /* 0x0388d000161c7984 */ /* 0x0100a20000000c00 */
[----:B------:R-:W-:Y:S06]  /*1d860*/  BAR.ARV 0x4, 0x180 ;  /* 0x0106000000007b1d */ /* 0x000fec0000002000 */
[----:B------:R-:W-:Y:S05]  /*1d870*/  @P1 BRA `(.L_x_656) ;  /* 0x0000002000501947 */ /* 0x000fea0003800000 */
[----:B0-----:R-:W3:Y:S04]  /*1d880*/  LDL R6, [R1+0x78] ;  /* 0x0000780001067983 */ /* 0x001ee80000100800 */
[----:B-----5:R-:W4:Y:S01]  /*1d890*/  LDL R136, [R1+0x60] ;  /* 0x0000600001887983 */ /* 0x020f220000100800 */
[----:B-1----:R-:W0:Y:S01]  /*1d8a0*/  S2R R13, SR_SWINHI ;  /* 0x00000000000d7919 */ /* 0x002e220000002f00 */
[----:B------:R-:W-:Y:S01]  /*1d8b0*/  F2FP.F16.F32.PACK_AB R4, R25, R4 ;  /* 0x000000041904723e */ /* 0x000fe200000000ff */
[----:B------:R-:W-:Y:S01]  /*1d8c0*/  ULDC.64 UR4, c[0x0][0xc00] ;  /* 0x0003000000047ab9 */ /* 0x000fe20000000a00 */
[----:B------:R-:W-:Y:S02]  /*1d8d0*/  MOV R20, R22 ;  /* 0x0000001600147202 */ /* 0x000fe40000000f00 */
[----:B0-----:R-:W-:-:S02]  /*1d8e0*/  MOV R21, R13 ;  /* 0x0000000d00157202 */ /* 0x001fc40000000f00 */
        /* <DEDUP_REMOVED lines=9> */
[----:B------:R-:W-:Y:S01]  /*1d980*/  F2FP.F16.F32.PACK_AB R147, R151, R150 ;  /* 0x000000969793723e */ /* 0x000fe200000000ff */
[----:B------:R-:W-:Y:S01]  /*1d990*/  ULDC.64 UR6, c[0x0][0x208] ;  /* 0x0000820000067ab9 */ /* 0x000fe20000000a00 */
[----:B------:R-:W-:Y:S01]  /*1d9a0*/  BAR.SYNC.DEFER_BLOCKING 0x1, 0x100 ;  /* 0x0044000000007b1d */ /* 0x000fe20000010000 */
[----:B---3--:R-:W-:-:S03]  /*1d9b0*/  IMAD.WIDE R114, R6, 0x2, R20 ;  /* 0x0000000206727825 */ /* 0x008fc600078e0214 */
[C---:B--2---:R-:W-:Y:S02]  /*1d9c0*/  IADD3 R28, P0, R114.reuse, 0x40, RZ ;  /* 0x00000040721c7810 */ /* 0x044fe40007f1e0ff */
[----:B------:R-:W-:Y:S02]  /*1d9d0*/  IADD3 R6, P1, R114, 0x20, RZ ;  /* 0x0000002072067810 */ /* 0x000fe40007f3e0ff */
[----:B------:R-:W-:Y:S02]  /*1d9e0*/  LOP3.LUT R76, R28, 0x380, RZ, 0xc0, !PT ;  /* 0x000003801c4c7812 */ /* 0x000fe400078ec0ff */
[----:B------:R-:W-:Y:S02]  /*1d9f0*/  IADD3 R84, P3, R114, 0x4000, RZ ;  /* 0x0000400072547810 */ /* 0x000fe40007f7e0ff */
[----:B------:R-:W-:Y:S02]  /*1da00*/  LOP3.LUT R72, R6, 0x380, RZ, 0xc0, !PT ;  /* 0x0000038006487812 */ /* 0x000fe400078ec0ff */
[----:B------:R-:W-:-:S02]  /*1da10*/  SHF.R.U64 R76, R76, 0x3, RZ ;  /* 0x000000034c4c7819 */ /* 0x000fc400000012ff */
[----:B------:R-:W-:Y:S01]  /*1da20*/  IADD3 R96, P2, R114, 0x4060, RZ ;  /* 0x0000406072607810 */ /* 0x000fe20007f5e0ff */
[----:B------:R-:W-:Y:S01]  /*1da30*/  IMAD.X R73, RZ, RZ, R115, P1 ;  /* 0x000000ffff497224 */ /* 0x000fe200008e0673 */
[----:B------:R-:W-:Y:S02]  /*1da40*/  LOP3.LUT R112, R84, 0x380, RZ, 0xc0, !PT ;  /* 0x0000038054707812 */ /* 0x000fe400078ec0ff */
[----:B------:R-:W-:Y:S02]  /*1da50*/  SHF.R.U64 R72, R72, 0x3, RZ ;  /* 0x0000000348487819 */ /* 0x000fe400000012ff */
[----:B------:R-:W-:Y:S02]  /*1da60*/  IADD3 R100, P1, R114, 0x8000, RZ ;  /* 0x0000800072647810 */ /* 0x000fe40007f3e0ff */
[----:B------:R-:W-:Y:S02]  /*1da70*/  LOP3.LUT R76, R76, R28, RZ, 0x3c, !PT ;  /* 0x0000001c4c4c7212 */ /* 0x000fe400078e3cff */
[----:B------:R-:W-:-:S02]  /*1da80*/  LOP3.LUT R28, R96, 0x380, RZ, 0xc0, !PT ;  /* 0x00000380601c7812 */ /* 0x000fc400078ec0ff */
[----:B------:R-:W-:Y:S02]  /*1da90*/  SHF.R.U64 R112, R112, 0x3, RZ ;  /* 0x0000000370707819 */ /* 0x000fe400000012ff */
[----:B------:R-:W-:Y:S02]  /*1daa0*/  IADD3 R88, P6, R114, 0x4020, RZ ;  /* 0x0000402072587810 */ /* 0x000fe40007fde0ff */
[----:B------:R-:W-:Y:S01]  /*1dab0*/  LOP3.LUT R72, R72, R6, RZ, 0x3c, !PT ;  /* 0x0000000648487212 */ /* 0x000fe200078e3cff */
[----:B------:R-:W-:Y:S01]  /*1dac0*/  IMAD.X R85, RZ, RZ, R115, P3 ;  /* 0x000000ffff557224 */ /* 0x000fe200018e0673 */
[----:B------:R-:W-:Y:S02]  /*1dad0*/  IADD3 R47, P4, R114, 0x60, RZ ;  /* 0x00000060722f7810 */ /* 0x000fe40007f9e0ff */
[----:B------:R-:W-:Y:S02]  /*1dae0*/  LOP3.LUT R6, R100, 0x380, RZ, 0xc0, !PT ;  /* 0x0000038064067812 */ /* 0x000fe400078ec0ff */
[----:B------:R-:W-:-:S02]  /*1daf0*/  SHF.R.U64 R28, R28, 0x3, RZ ;  /* 0x000000031c1c7819 */ /* 0x000fc400000012ff */
[----:B------:R-:W-:Y:S02]  /*1db00*/  IADD3 R108, P3, R114, 0x8060, RZ ;  /* 0x00008060726c7810 */ /* 0x000fe40007f7e0ff */
[----:B------:R-:W-:Y:S02]  /*1db10*/  LOP3.LUT R84, R112, R84, RZ, 0x3c, !PT ;  /* 0x0000005470547212 */ /* 0x000fe400078e3cff */
[----:B------:R-:W-:Y:S02]  /*1db20*/  LOP3.LUT R112, R88, 0x380, RZ, 0xc0, !PT ;  /* 0x0000038058707812 */ /* 0x000fe400078ec0ff */
[----:B------:R-:W-:Y:S02]  /*1db30*/  IADD3 R92, P5, R114, 0x4040, RZ ;  /* 0x00004040725c7810 */ /* 0x000fe40007fbe0ff */
[----:B------:R-:W-:Y:S02]  /*1db40*/  IADD3.X R81, RZ, R115, RZ, P4, !PT ;  /* 0x00000073ff517210 */ /* 0x000fe400027fe4ff */
[----:B------:R-:W-:-:S02]  /*1db50*/  SHF.R.U64 R6, R6, 0x3, RZ ;  /* 0x0000000306067819 */ /* 0x000fc400000012ff */
[----:B------:R-:W-:Y:S02]  /*1db60*/  IADD3 R106, P4, R114, 0x8040, RZ ;  /* 0x00008040726a7810 */ /* 0x000fe40007f9e0ff */
[----:B------:R-:W-:Y:S01]  /*1db70*/  LOP3.LUT R96, R28, R96, RZ, 0x3c, !PT ;  /* 0x000000601c607212 */ /* 0x000fe200078e3cff */
[--C-:B------:R-:W-:Y:S01]  /*1db80*/  IMAD.X R77, RZ, RZ, R115.reuse, P0 ;  /* 0x000000ffff4d7224 */ /* 0x100fe200000e0673 */
[----:B------:R-:W-:Y:S02]  /*1db90*/  LOP3.LUT R13, R114, 0x380, RZ, 0xc0, !PT ;  /* 0x00000380720d7812 */ /* 0x000fe400078ec0ff */
[----:B------:R-:W-:Y:S02]  /*1dba0*/  LOP3.LUT R28, R108, 0x380, RZ, 0xc0, !PT ;  /* 0x000003806c1c7812 */ /* 0x000fe400078ec0ff */
[----:B------:R-:W-:Y:S02]  /*1dbb0*/  LOP3.LUT R80, R47, 0x380, RZ, 0xc0, !PT ;  /* 0x000003802f507812 */ /* 0x000fe400078ec0ff */
[----:B------:R-:W-:Y:S01]  /*1dbc0*/  SHF.R.U64 R112, R112, 0x3, RZ ;  /* 0x0000000370707819 */ /* 0x000fe200000012ff */
[----:B------:R-:W-:Y:S01]  /*1dbd0*/  IMAD.X R97, RZ, RZ, R115, P2 ;  /* 0x000000ffff617224 */ /* 0x000fe200010e0673 */
[----:B------:R-:W-:-:S02]  /*1dbe0*/  IADD3 R104, P0, R114, 0x8020, RZ ;  /* 0x0000802072687810 */ /* 0x000fc40007f1e0ff */
[----:B------:R-:W-:Y:S02]  /*1dbf0*/  IADD3.X R93, RZ, R115, RZ, P5, !PT ;  /* 0x00000073ff5d7210 */ /* 0x000fe40002ffe4ff */
[----:B------:R-:W-:Y:S01]  /*1dc00*/  LOP3.LUT R100, R6, R100, RZ, 0x3c, !PT ;  /* 0x0000006406647212 */ /* 0x000fe200078e3cff */
[----:B------:R-:W-:Y:S01]  /*1dc10*/  IMAD.X R101, RZ, RZ, R115, P1 ;  /* 0x000000ffff657224 */ /* 0x000fe200008e0673 */
[----:B------:R-:W-:Y:S02]  /*1dc20*/  IADD3 R12, P5, R114, 0xc020, RZ ;  /* 0x0000c020720c7810 */ /* 0x000fe40007fbe0ff */
[----:B------:R-:W-:Y:S02]  /*1dc30*/  LOP3.LUT R6, R106, 0x380, RZ, 0xc0, !PT ;  /* 0x000003806a067812 */ /* 0x000fe400078ec0ff */
[----:B------:R-:W-:Y:S02]  /*1dc40*/  IADD3 R14, P2, R114, 0xc040, RZ ;  /* 0x0000c040720e7810 */ /* 0x000fe40007f5e0ff */
[----:B------:R-:W-:-:S02]  /*1dc50*/  SHF.R.U64 R13, R13, 0x3, RZ ;  /* 0x000000030d0d7819 */ /* 0x000fc400000012ff */
[----:B------:R-:W-:Y:S01]  /*1dc60*/  SHF.R.U64 R28, R28, 0x3, RZ ;  /* 0x000000031c1c7819 */ /* 0x000fe200000012ff */
[----:B------:R-:W-:Y:S01]  /*1dc70*/  IMAD.X R89, RZ, RZ, R115, P6 ;  /* 0x000000ffff597224 */ /* 0x000fe200030e0673 */
[----:B------:R-:W-:Y:S02]  /*1dc80*/  IADD3 R26, P1, R114, 0xc060, RZ ;  /* 0x0000c060721a7810 */ /* 0x000fe40007f3e0ff */
[----:B------:R-:W-:Y:S02]  /*1dc90*/  SHF.R.U64 R80, R80, 0x3, RZ ;  /* 0x0000000350507819 */ /* 0x000fe400000012ff */
[----:B------:R-:W-:Y:S02]  /*1dca0*/  LOP3.LUT R88, R112, R88, RZ, 0x3c, !PT ;  /* 0x0000005870587212 */ /* 0x000fe400078e3cff */
[----:B------:R-:W-:Y:S02]  /*1dcb0*/  LOP3.LUT R112, R104, 0x380, RZ, 0xc0, !PT ;  /* 0x0000038068707812 */ /* 0x000fe400078ec0ff */
[----:B------:R-:W-:-:S02]  /*1dcc0*/  IADD3 R110, P6, R114, 0xc000, RZ ;  /* 0x0000c000726e7810 */ /* 0x000fc40007fde0ff */
[----:B------:R-:W-:Y:S02]  /*1dcd0*/  SHF.R.U64 R6, R6, 0x3, RZ ;  /* 0x0000000306067819 */ /* 0x000fe400000012ff */
[----:B------:R-:W-:Y:S02]  /*1dce0*/  LOP3.LUT R25, R12, 0x380, RZ, 0xc0, !PT ;  /* 0x000003800c197812 */ /* 0x000fe400078ec0ff */
[----:B------:R-:W-:Y:S02]  /*1dcf0*/  LOP3.LUT R114, R13, R114, RZ, 0x3c, !PT ;  /* 0x000000720d727212 */ /* 0x000fe400078e3cff */
[----:B------:R-:W-:Y:S02]  /*1dd00*/  LOP3.LUT R108, R28, R108, RZ, 0x3c, !PT ;  /* 0x0000006c1c6c7212 */ /* 0x000fe400078e3cff */
[----:B------:R-:W-:Y:S02]  /*1dd10*/  LOP3.LUT R27, R14, 0x380, RZ, 0xc0, !PT ;  /* 0x000003800e1b7812 */ /* 0x000fe400078ec0ff */
[----:B------:R-:W-:-:S02]  /*1dd20*/  LOP3.LUT R80, R80, R47, RZ, 0x3c, !PT ;  /* 0x0000002f50507212 */ /* 0x000fc400078e3cff */
[----:B------:R-:W-:Y:S02]  /*1dd30*/  LOP3.LUT R28, R26, 0x380, RZ, 0xc0, !PT ;  /* 0x000003801a1c7812 */ /* 0x000fe400078ec0ff */
[----:B------:R-:W-:Y:S02]  /*1dd40*/  LOP3.LUT R47, R92, 0x380, RZ, 0xc0, !PT ;  /* 0x000003805c2f7812 */ /* 0x000fe400078ec0ff */
[----:B------:R-:W-:Y:S02]  /*1dd50*/  SHF.R.U64 R112, R112, 0x3, RZ ;  /* 0x0000000370707819 */ /* 0x000fe400000012ff */
[----:B------:R-:W-:Y:S02]  /*1dd60*/  LOP3.LUT R106, R6, R106, RZ, 0x3c, !PT ;  /* 0x0000006a066a7212 */ /* 0x000fe400078e3cff */
[----:B------:R-:W-:Y:S02]  /*1dd70*/  SHF.R.U64 R25, R25, 0x3, RZ ;  /* 0x0000000319197819 */ /* 0x000fe400000012ff */
[----:B------:R-:W-:-:S02]  /*1dd80*/  MOV R114, R114 ;  /* 0x0000007200727202 */ /* 0x000fc40000000f00 */
[----:B------:R-:W-:Y:S02]  /*1dd90*/  F2FP.F16.F32.PACK_AB R6, R3, R10 ;  /* 0x0000000a0306723e */ /* 0x000fe400000000ff */
[----:B------:R-:W-:Y:S02]  /*1dda0*/  SHF.R.U64 R27, R27, 0x3, RZ ;  /* 0x000000031b1b7819 */ /* 0x000fe400000012ff */
[----:B------:R-:W-:Y:S02]  /*1ddb0*/  SHF.R.U64 R28, R28, 0x3, RZ ;  /* 0x000000031c1c7819 */ /* 0x000fe400000012ff */
[----:B------:R-:W-:Y:S02]  /*1ddc0*/  SHF.R.U64 R47, R47, 0x3, RZ ;  /* 0x000000032f2f7819 */ /* 0x000fe400000012ff */
[----:B------:R-:W-:Y:S01]  /*1ddd0*/  LOP3.LUT R104, R112, R104, RZ, 0x3c, !PT ;  /* 0x0000006870687212 */ /* 0x000fe200078e3cff */
[----:B------:R-:W-:Y:S01]  /*1dde0*/  IMAD.X R13, RZ, RZ, R115, P2 ;  /* 0x000000ffff0d7224 */ /* 0x000fe200010e0673 */
[----:B------:R-:W-:Y:S01]  /*1ddf0*/  LOP3.LUT R112, R25, R12, RZ, 0x3c, !PT ;  /* 0x0000000c19707212 */ /* 0x000fe200078e3cff */
[----:B------:R0:W-:Y:S01]  /*1de00*/  STSM.16.M88.4 [R114], R4 ;  /* 0x0000000472007844 */ /* 0x0001e20000000200 */
[----:B------:R-:W-:-:S02]  /*1de10*/  LOP3.LUT R12, R27, R14, RZ, 0x3c, !PT ;  /* 0x0000000e1b0c7212 */ /* 0x000fc400078e3cff */
[----:B------:R-:W-:Y:S02]  /*1de20*/  IADD3.X R15, RZ, R115, RZ, P1, !PT ;  /* 0x00000073ff0f7210 */ /* 0x000fe40000ffe4ff */
[----:B------:R-:W-:Y:S02]  /*1de30*/  LOP3.LUT R14, R28, R26, RZ, 0x3c, !PT ;  /* 0x0000001a1c0e7212 */ /* 0x000fe400078e3cff */
[----:B------:R-:W-:Y:S02]  /*1de40*/  LOP3.LUT R92, R47, R92, RZ, 0x3c, !PT ;  /* 0x0000005c2f5c7212 */ /* 0x000fe400078e3cff */
[----:B------:R-:W-:Y:S02]  /*1de50*/  MOV R72, R72 ;  /* 0x0000004800487202 */ /* 0x000fe40000000f00 */
[----:B------:R-:W-:Y:S02]  /*1de60*/  LOP3.LUT R47, R110, 0x380, RZ, 0xc0, !PT ;  /* 0x000003806e2f7812 */ /* 0x000fe400078ec0ff */
[----:B------:R-:W-:-:S02]  /*1de70*/  MOV R76, R76 ;  /* 0x0000004c004c7202 */ /* 0x000fc40000000f00 */
[----:B0-----:R-:W-:Y:S02]  /*1de80*/  F2FP.F16.F32.PACK_AB R4, R33, R24 ;  /* 0x000000182104723e */ /* 0x001fe400000000ff */
[----:B------:R-:W-:Y:S02]  /*1de90*/  F2FP.F16.F32.PACK_AB R5, R35, R34 ;  /* 0x000000222305723e */ /* 0x000fe400000000ff */
[----:B------:R-:W-:Y:S02]  /*1dea0*/  F2FP.F16.F32.PACK_AB R6, R37, R158 ;  /* 0x0000009e2506723e */ /* 0x000fe400000000ff */
[----:B------:R-:W-:Y:S02]  /*1deb0*/  F2FP.F16.F32.PACK_AB R7, R39, R38 ;  /* 0x000000262707723e */ /* 0x000fe400000000ff */
[----:B------:R-:W-:Y:S02]  /*1dec0*/  F2FP.F16.F32.PACK_AB R10, R45, R160 ;  /* 0x000000a02d0a723e */ /* 0x000fe400000000ff */
[----:B------:R-:W-:-:S02]  /*1ded0*/  MOV R3, R12 ;  /* 0x0000000c00037202 */ /* 0x000fc40000000f00 */
[----:B------:R-:W-:Y:S01]  /*1dee0*/  MOV R28, R14 ;  /* 0x0000000e001c7202 */ /* 0x000fe20000000f00 */
[----:B------:R0:W-:Y:S01]  /*1def0*/  STSM.16.M88.4 [R72], R4 ;  /* 0x0000000448007844 */ /* 0x0001e20000000200 */
[----:B------:R-:W-:Y:S02]  /*1df00*/  MOV R80, R80 ;  /* 0x0000005000507202 */ /* 0x000fe40000000f00 */
[----:B------:R-:W-:Y:S02]  /*1df10*/  F2FP.F16.F32.PACK_AB R12, R49, R161 ;  /* 0x000000a1310c723e */ /* 0x000fe400000000ff */
[----:B------:R-:W-:Y:S02]  /*1df20*/  F2FP.F16.F32.PACK_AB R13, R51, R50 ;  /* 0x00000032330d723e */ /* 0x000fe400000000ff */
[----:B------:R-:W-:Y:S02]  /*1df30*/  F2FP.F16.F32.PACK_AB R14, R53, R162 ;  /* 0x000000a2350e723e */ /* 0x000fe400000000ff */
[----:B------:R-:W-:-:S02]  /*1df40*/  F2FP.F16.F32.PACK_AB R15, R55, R54 ;  /* 0x00000036370f723e */ /* 0x000fc400000000ff */
[----:B------:R-:W-:Y:S02]  /*1df50*/  SHF.R.U64 R47, R47, 0x3, RZ ;  /* 0x000000032f2f7819 */ /* 0x000fe400000012ff */
[----:B------:R-:W-:Y:S02]  /*1df60*/  MOV R84, R84 ;  /* 0x0000005400547202 */ /* 0x000fe40000000f00 */
[----:B------:R-:W-:Y:S02]  /*1df70*/  F2FP.F16.F32.PACK_AB R24, R57, R163 ;  /* 0x000000a33918723e */ /* 0x000fe400000000ff */
[----:B------:R-:W-:Y:S02]  /*1df80*/  F2FP.F16.F32.PACK_AB R25, R59, R58 ;  /* 0x0000003a3b19723e */ /* 0x000fe400000000ff */
[----:B------:R-:W-:Y:S02]  /*1df90*/  F2FP.F16.F32.PACK_AB R26, R61, R164 ;  /* 0x000000a43d1a723e */ /* 0x000fe400000000ff */
[----:B------:R-:W-:Y:S01]  /*1dfa0*/  F2FP.F16.F32.PACK_AB R27, R63, R62 ;  /* 0x0000003e3f1b723e */ /* 0x000fe200000000ff */
[----:B------:R-:W-:Y:S01]  /*1dfb0*/  IMAD.X R107, RZ, RZ, R115, P4 ;  /* 0x000000ffff6b7224 */ /* 0x000fe200020e0673 */
[----:B------:R-:W-:Y:S01]  /*1dfc0*/  MOV R88, R88 ;  /* 0x0000005800587202 */ /* 0x000fe20000000f00 */
[----:B------:R1:W-:Y:S01]  /*1dfd0*/  STSM.16.M88.4 [R76], R8 ;  /* 0x000000084c007844 */ /* 0x0003e20000000200 */
[----:B0-----:R-:W-:-:S02]  /*1dfe0*/  F2FP.F16.F32.PACK_AB R4, R65, R165 ;  /* 0x000000a54104723e */ /* 0x001fc400000000ff */
[----:B------:R-:W-:Y:S02]  /*1dff0*/  F2FP.F16.F32.PACK_AB R5, R67, R66 ;  /* 0x000000424305723e */ /* 0x000fe400000000ff */
[----:B------:R-:W-:Y:S02]  /*1e000*/  F2FP.F16.F32.PACK_AB R6, R69, R166 ;  /* 0x000000a64506723e */ /* 0x000fe400000000ff */
[----:B------:R-:W-:Y:S02]  /*1e010*/  F2FP.F16.F32.PACK_AB R7, R71, R70 ;  /* 0x000000464707723e */ /* 0x000fe400000000ff */
[----:B------:R-:W-:Y:S01]  /*1e020*/  IADD3.X R105, RZ, R115, RZ, P0, !PT ;  /* 0x00000073ff697210 */ /* 0x000fe200007fe4ff */
[----:B------:R-:W-:Y:S01]  /*1e030*/  STSM.16.M88.4 [R80], R12 ;  /* 0x0000000c50007844 */ /* 0x000fe20000000200 */
[----:B------:R-:W-:Y:S02]  /*1e040*/  MOV R92, R92 ;  /* 0x0000005c005c7202 */ /* 0x000fe40000000f00 */
[----:B------:R-:W-:Y:S01]  /*1e050*/  LOP3.LUT R110, R47, R110, RZ, 0x3c, !PT ;  /* 0x0000006e2f6e7212 */ /* 0x000fe200078e3cff */
[----:B------:R-:W-:Y:S01]  /*1e060*/  STSM.16.M88.4 [R84], R24 ;  /* 0x0000001854007844 */ /* 0x000fe20000000200 */
[----:B------:R-:W-:-:S02]  /*1e070*/  MOV R96, R96 ;  /* 0x0000006000607202 */ /* 0x000fc40000000f00 */
[----:B-1----:R-:W-:Y:S02]  /*1e080*/  F2FP.F16.F32.PACK_AB R8, R32, R167 ;  /* 0x000000a72008723e */ /* 0x002fe400000000ff */
[----:B------:R-:W-:Y:S02]  /*1e090*/  F2FP.F16.F32.PACK_AB R9, R75, R74 ;  /* 0x0000004a4b09723e */ /* 0x000fe400000000ff */
[----:B------:R-:W-:Y:S02]  /*1e0a0*/  F2FP.F16.F32.PACK_AB R10, R44, R168 ;  /* 0x000000a82c0a723e */ /* 0x000fe400000000ff */
[----:B------:R-:W-:Y:S02]  /*1e0b0*/  F2FP.F16.F32.PACK_AB R11, R79, R78 ;  /* 0x0000004e4f0b723e */ /* 0x000fe400000000ff */
[----:B------:R-:W-:Y:S02]  /*1e0c0*/  F2FP.F16.F32.PACK_AB R32, R56, R169 ;  /* 0x000000a93820723e */ /* 0x000fe400000000ff */
[----:B------:R-:W-:-:S02]  /*1e0d0*/  F2FP.F16.F32.PACK_AB R33, R83, R82 ;  /* 0x000000525321723e */ /* 0x000fc400000000ff */
[----:B------:R-:W-:Y:S02]  /*1e0e0*/  F2FP.F16.F32.PACK_AB R34, R64, R170 ;  /* 0x000000aa4022723e */ /* 0x000fe400000000ff */
[----:B------:R-:W-:Y:S01]  /*1e0f0*/  F2FP.F16.F32.PACK_AB R35, R87, R86 ;  /* 0x000000565723723e */ /* 0x000fe200000000ff */
[----:B------:R0:W-:Y:S01]  /*1e100*/  STSM.16.M88.4 [R88], R4 ;  /* 0x0000000458007844 */ /* 0x0001e20000000200 */
[----:B------:R-:W-:Y:S01]  /*1e110*/  MOV R100, R100 ;  /* 0x0000006400647202 */ /* 0x000fe20000000f00 */
[----:B------:R-:W-:Y:S01]  /*1e120*/  IMAD.X R109, RZ, RZ, R115, P3 ;  /* 0x000000ffff6d7224 */ /* 0x000fe200018e0673 */
[----:B------:R-:W-:Y:S02]  /*1e130*/  F2FP.F16.F32.PACK_AB R44, R68, R171 ;  /* 0x000000ab442c723e */ /* 0x000fe400000000ff */
[----:B------:R-:W-:Y:S02]  /*1e140*/  F2FP.F16.F32.PACK_AB R45, R91, R90 ;  /* 0x0000005a5b2d723e */ /* 0x000fe400000000ff */
[----:B------:R-:W-:-:S02]  /*1e150*/  F2FP.F16.F32.PACK_AB R47, R95, R94 ;  /* 0x0000005e5f2f723e */ /* 0x000fc400000000ff */
[----:B------:R-:W-:Y:S02]  /*1e160*/  MOV R104, R104 ;  /* 0x0000006800687202 */ /* 0x000fe40000000f00 */
[----:B------:R-:W-:Y:S02]  /*1e170*/  F2FP.F16.F32.PACK_AB R56, R153, R173 ;  /* 0x000000ad9938723e */ /* 0x000fe400000000ff */
[----:B------:R-:W-:Y:S02]  /*1e180*/  F2FP.F16.F32.PACK_AB R57, R99, R98 ;  /* 0x000000626339723e */ /* 0x000fe400000000ff */
[----:B------:R-:W-:Y:S02]  /*1e190*/  F2FP.F16.F32.PACK_AB R58, R154, R174 ;  /* 0x000000ae9a3a723e */ /* 0x000fe400000000ff */
[----:B------:R-:W-:Y:S01]  /*1e1a0*/  F2FP.F16.F32.PACK_AB R59, R103, R102 ;  /* 0x00000066673b723e */ /* 0x000fe200000000ff */
[----:B------:R-:W-:Y:S01]  /*1e1b0*/  STSM.16.M88.4 [R92], R8 ;  /* 0x000000085c007844 */ /* 0x000fe20000000200 */
[----:B------:R-:W-:Y:S01]  /*1e1c0*/  MOV R106, R106 ;  /* 0x0000006a006a7202 */ /* 0x000fe20000000f00 */
[----:B------:R-:W1:Y:S01]  /*1e1d0*/  LDC R82, c[0x0][0xbe8] ;  /* 0x0002fa00ff527b82 */ /* 0x000e620000000800 */
[----:B0-----:R-:W-:-:S02]  /*1e1e0*/  F2FP.F16.F32.PACK_AB R4, R155, R175 ;  /* 0x000000af9b04723e */ /* 0x001fc400000000ff */
[----:B------:R-:W-:Y:S02]  /*1e1f0*/  F2FP.F16.F32.PACK_AB R5, R40, R36 ;  /* 0x000000242805723e */ /* 0x000fe400000000ff */
[----:B------:R-:W-:Y:S02]  /*1e200*/  F2FP.F16.F32.PACK_AB R6, R156, R176 ;  /* 0x000000b09c06723e */ /* 0x000fe400000000ff */
[----:B------:R-:W-:Y:S01]  /*1e210*/  F2FP.F16.F32.PACK_AB R7, R48, R43 ;  /* 0x0000002b3007723e */ /* 0x000fe200000000ff */
[----:B------:R-:W-:Y:S04]  /*1e220*/  STSM.16.M88.4 [R96], R32 ;  /* 0x0000002060007844 */ /* 0x000fe80000000200 */
[----:B------:R-:W-:Y:S04]  /*1e230*/  STSM.16.M88.4 [R100], R44 ;  /* 0x0000002c64007844 */ /* 0x000fe80000000200 */
[----:B------:R-:W-:Y:S04]  /*1e240*/  STSM.16.M88.4 [R104], R56 ;  /* 0x0000003868007844 */ /* 0x000fe80000000200 */
[----:B------:R0:W-:Y:S02]  /*1e250*/  STSM.16.M88.4 [R106], R4 ;  /* 0x000000046a007844 */ /* 0x0001e40000000200 */
[----:B0-----:R-:W0:Y:S01]  /*1e260*/  S2R R5, SR_TID.X ;  /* 0x0000000000057919 */ /* 0x001e220000002100 */
[----:B------:R-:W-:-:S02]  /*1e270*/  IADD3.X R111, RZ, R115, RZ, P6, !PT ;  /* 0x00000073ff6f7210 */ /* 0x000fc400037fe4ff */
[----:B------:R-:W-:Y:S02]  /*1e280*/  MOV R108, R108 ;  /* 0x0000006c006c7202 */ /* 0x000fe40000000f00 */
[----:B------:R-:W-:Y:S02]  /*1e290*/  F2FP.F16.F32.PACK_AB R8, R157, R177 ;  /* 0x000000b19d08723e */ /* 0x000fe400000000ff */
[----:B------:R-:W-:Y:S02]  /*1e2a0*/  F2FP.F16.F32.PACK_AB R9, R60, R52 ;  /* 0x000000343c09723e */ /* 0x000fe400000000ff */
[----:B------:R-:W-:Y:S02]  /*1e2b0*/  F2FP.F16.F32.PACK_AB R10, R117, R116 ;  /* 0x00000074750a723e */ /* 0x000fe400000000ff */
[----:B------:R-:W-:Y:S02]  /*1e2c0*/  F2FP.F16.F32.PACK_AB R11, R119, R118 ;  /* 0x00000076770b723e */ /* 0x000fe400000000ff */
[----:B------:R-:W-:-:S02]  /*1e2d0*/  MOV R110, R110 ;  /* 0x0000006e006e7202 */ /* 0x000fc40000000f00 */
[----:B------:R-:W-:Y:S02]  /*1e2e0*/  F2FP.F16.F32.PACK_AB R12, R121, R120 ;  /* 0x00000078790c723e */ /* 0x000fe400000000ff */
[----:B------:R-:W-:Y:S02]  /*1e2f0*/  F2FP.F16.F32.PACK_AB R13, R123, R122 ;  /* 0x0000007a7b0d723e */ /* 0x000fe400000000ff */
[----:B------:R-:W-:Y:S02]  /*1e300*/  F2FP.F16.F32.PACK_AB R14, R125, R124 ;  /* 0x0000007c7d0e723e */ /* 0x000fe400000000ff */
[----:B------:R-:W-:Y:S01]  /*1e310*/  F2FP.F16.F32.PACK_AB R15, R127, R126 ;  /* 0x0000007e7f0f723e */ /* 0x000fe200000000ff */
[----:B------:R-:W-:Y:S04]  /*1e320*/  STSM.16.M88.4 [R108], R8 ;  /* 0x000000086c007844 */ /* 0x000fe80000000200 */
[----:B------:R2:W-:Y:S01]  /*1e330*/  STSM.16.M88.4 [R110], R12 ;  /* 0x0000000c6e007844 */ /* 0x0005e20000000200 */
[----:B0-----:R-:W-:Y:S01]  /*1e340*/  IADD3 R5, R5, -0x80, RZ ;  /* 0xffffff8005057810 */ /* 0x001fe20007ffe0ff */
[----:B------:R-:W-:-:S03]  /*1e350*/  IMAD.X R113, RZ, RZ, R115, P5 ;  /* 0x000000ffff717224 */ /* 0x000fc600028e0673 */
[----:B--2---:R-:W-:-:S04]  /*1e360*/  SHF.R.S32.HI R12, RZ, 0x1f, R5 ;  /* 0x0000001fff0c7819 */ /* 0x004fc80000011405 */
[----:B------:R-:W-:Y:S01]  /*1e370*/  LEA.HI R9, R12, R5, RZ, 0x7 ;  /* 0x000000050c097211 */ /* 0x000fe200078f38ff */
[----:B----4-:R-:W-:-:S03]  /*1e380*/  IMAD.SHL.U32 R4, R136, 0x4, RZ ;  /* 0x0000000488047824 */ /* 0x010fc600078e00ff */
[----:B------:R-:W-:Y:S02]  /*1e390*/  LOP3.LUT R8, R9, 0xffffff80, RZ, 0xc0, !PT ;  /* 0xffffff8009087812 */ /* 0x000fe400078ec0ff */
[----:B------:R-:W-:Y:S02]  /*1e3a0*/  MOV R112, R112 ;  /* 0x0000007000707202 */ /* 0x000fe40000000f00 */
[----:B------:R-:W-:Y:S02]  /*1e3b0*/  F2FP.F16.F32.PACK_AB R24, R129, R128 ;  /* 0x000000808118723e */ /* 0x000fe400000000ff */
[----:B------:R-:W-:Y:S02]  /*1e3c0*/  F2FP.F16.F32.PACK_AB R25, R131, R130 ;  /* 0x000000828319723e */ /* 0x000fe400000000ff */
[----:B------:R-:W-:Y:S02]  /*1e3d0*/  F2FP.F16.F32.PACK_AB R26, R133, R132 ;  /* 0x00000084851a723e */ /* 0x000fe400000000ff */
[----:B------:R-:W-:-:S02]  /*1e3e0*/  F2FP.F16.F32.PACK_AB R27, R135, R134 ;  /* 0x00000086871b723e */ /* 0x000fc400000000ff */
[----:B------:R-:W-:Y:S01]  /*1e3f0*/  SHF.R.S32.HI R10, RZ, 0x1f, R136 ;  /* 0x0000001fff0a7819 */ /* 0x000fe20000011488 */
[----:B------:R-:W-:Y:S01]  /*1e400*/  IMAD.IADD R14, R5, 0x1, -R8 ;  /* 0x00000001050e7824 */ /* 0x000fe200078e0a08 */
[----:B------:R-:W-:Y:S02]  /*1e410*/  F2FP.F16.F32.PACK_AB R32, R137, R178 ;  /* 0x000000b28920723e */ /* 0x000fe400000000ff */
[----:B------:R-:W-:Y:S02]  /*1e420*/  F2FP.F16.F32.PACK_AB R33, R139, R138 ;  /* 0x0000008a8b21723e */ /* 0x000fe400000000ff */
[----:B------:R-:W-:Y:S02]  /*1e430*/  F2FP.F16.F32.PACK_AB R34, R141, R179 ;  /* 0x000000b38d22723e */ /* 0x000fe400000000ff */
[----:B------:R-:W-:Y:S01]  /*1e440*/  F2FP.F16.F32.PACK_AB R35, R143, R142 ;  /* 0x0000008e8f23723e */ /* 0x000fe200000000ff */
[----:B------:R-:W-:Y:S01]  /*1e450*/  STSM.16.M88.4 [R112], R24 ;  /* 0x0000001870007844 */ /* 0x000fe20000000200 */
[----:B------:R-:W-:-:S02]  /*1e460*/  SHF.L.U64.HI R15, R136, 0x2, R10 ;  /* 0x00000002880f7819 */ /* 0x000fc4000001020a */
[----:B------:R-:W-:Y:S01]  /*1e470*/  IADD3 R6, P1, R4, UR4, RZ ;  /* 0x0000000404067c10 */ /* 0x000fe2000ff3e0ff */
[----:B------:R0:W-:Y:S01]  /*1e480*/  STSM.16.M88.4 [R3], R32 ;  /* 0x0000002003007844 */ /* 0x0001e20000000200 */
[----:B------:R-:W-:Y:S02]  /*1e490*/  ISETP.NE.U32.AND P0, PT, RZ, UR4, PT ;  /* 0x00000004ff007c0c */ /* 0x000fe4000bf05070 */
[----:B------:R-:W-:Y:S02]  /*1e4a0*/  IADD3.X R7, R15, UR5, RZ, P1, !PT ;  /* 0x000000050f077c10 */ /* 0x000fe40008ffe4ff */
[----:B-1----:R-:W-:Y:S02]  /*1e4b0*/  ISETP.NE.AND P1, PT, R82, 0x1, PT ;  /* 0x000000015200780c */ /* 0x002fe40003f25270 */
[----:B------:R-:W-:Y:S01]  /*1e4c0*/  ISETP.NE.AND.EX P0, PT, RZ, UR5, PT, P0 ;  /* 0x00000005ff007c0c */ /* 0x000fe2000bf05300 */
[----:B------:R-:W-:Y:S01]  /*1e4d0*/  ULDC.64 UR4, c[0x0][0xc08] ;  /* 0x0003020000047ab9 */ /* 0x000fe20000000a00 */
[----:B------:R1:W-:Y:S01]  /*1e4e0*/  STSM.16.M88.4 [R28], R144 ;  /* 0x000000901c007844 */ /* 0x0003e20000000200 */
[----:B------:R-:W-:Y:S01]  /*1e4f0*/  BAR.SYNC.DEFER_BLOCKING 0x1, 0x100 ;  /* 0x0044000000007b1d */ /* 0x000fe20000010000 */
[----:B0-----:R-:W-:-:S02]  /*1e500*/  SHF.R.S32.HI R3, RZ, 0x1f, R14 ;  /* 0x0000001fff037819 */ /* 0x001fc4000001140e */
[----:B------:R-:W-:-:S05]  /*1e510*/  ISETP.NE.U32.AND P2, PT, RZ, UR4, PT ;  /* 0x00000004ff007c0c */ /* 0x000fca000bf45070 */
[----:B------:R-:W0:Y:S01]  /*1e520*/  @P1 LDC R13, c[0x0][0xbf0] ;  /* 0x0002fc00ff0d1b82 */ /* 0x000e220000000800 */
[----:B------:R-:W-:Y:S02]  /*1e530*/  LEA.HI R8, R3, R14, RZ, 0x2 ;  /* 0x0000000e03087211 */ /* 0x000fe400078f10ff */
[----:B------:R-:W-:Y:S02]  /*1e540*/  LEA.HI R12, R12, R5, RZ, 0x2 ;  /* 0x000000050c0c7211 */ /* 0x000fe400078f10ff */
[--C-:B------:R-:W-:Y:S02]  /*1e550*/  SHF.R.S32.HI R11, RZ, 0x2, R8.reuse ;  /* 0x00000002ff0b7819 */ /* 0x100fe40000011408 */
[----:B------:R-:W-:Y:S02]  /*1e560*/  SHF.R.S32.HI R26, RZ, 0x1f, R8 ;  /* 0x0000001fff1a7819 */ /* 0x000fe40000011408 */
[----:B------:R-:W-:Y:S01]  /*1e570*/  ISETP.NE.AND.EX P2, PT, RZ, UR5, PT, P2 ;  /* 0x00000005ff007c0c */ /* 0x000fe2000bf45320 */
[----:B------:R-:W2:Y:S01]  /*1e580*/  @P1 LDC R8, c[0x0][0xbec] ;  /* 0x0002fb00ff081b82 */ /* 0x000ea20000000800 */
[----:B------:R-:W-:-:S02]  /*1e590*/  LEA.HI R26, R26, R11, RZ, 0x3 ;  /* 0x0000000b1a1a7211 */ /* 0x000fc400078f18ff */
[----:B------:R-:W-:Y:S02]  /*1e5a0*/  LOP3.LUT R12, R12, 0xfffffffc, RZ, 0xc0, !PT ;  /* 0xfffffffc0c0c7812 */ /* 0x000fe400078ec0ff */
[----:B------:R-:W-:Y:S02]  /*1e5b0*/  LOP3.LUT R26, R26, 0xfffffff8, RZ, 0xc0, !PT ;  /* 0xfffffff81a1a7812 */ /* 0x000fe400078ec0ff */
[----:B------:R-:W-:Y:S01]  /*1e5c0*/  LEA.HI R3, R3, R14, RZ, 0x5 ;  /* 0x0000000e03037211 */ /* 0x000fe200078f28ff */
[----:B------:R-:W-:Y:S01]  /*1e5d0*/  IMAD.IADD R12, R5, 0x1, -R12 ;  /* 0x00000001050c7824 */ /* 0x000fe200078e0a0c */
[----:B------:R-:W-:Y:S02]  /*1e5e0*/  SHF.R.S32.HI R24, RZ, 0x7, R9 ;  /* 0x00000007ff187819 */ /* 0x000fe40000011409 */
[----:B------:R-:W-:Y:S02]  /*1e5f0*/  IADD3 R26, R11, -R26, RZ ;  /* 0x8000001a0b1a7210 */ /* 0x000fe40007ffe0ff */
[----:B------:R-:W-:-:S02]  /*1e600*/  SHF.R.S32.HI R3, RZ, 0x5, R3 ;  /* 0x00000005ff037819 */ /* 0x000fc40000011403 */
[----:B------:R-:W-:Y:S02]  /*1e610*/  LEA.HI R9, R9, R24, RZ, 0x1 ;  /* 0x0000001809097211 */ /* 0x000fe400078f08ff */
[----:B------:R-:W-:Y:S02]  /*1e620*/  LEA.HI R5, R12, R12, RZ, 0x1 ;  /* 0x0000000c0c057211 */ /* 0x000fe400078f08ff */
[----:B------:R-:W-:Y:S01]  /*1e630*/  @P2 IADD3 R4, P3, R4, UR4, RZ ;  /* 0x0000000404042c10 */ /* 0x000fe2000ff7e0ff */
[----:B------:R-:W-:Y:S01]  /*1e640*/  ULDC UR4, c[0x0][0xa88] ;  /* 0x0002a20000047ab9 */ /* 0x000fe20000000800 */
[----:B------:R-:W-:Y:S01]  /*1e650*/  IMAD R26, R3, 0x10, R26 ;  /* 0x00000010031a7824 */ /* 0x000fe200078e021a */
[----:B------:R-:W-:Y:S01]  /*1e660*/  LOP3.LUT R9, R9, 0x3fffffe, RZ, 0xc0, !PT ;  /* 0x03fffffe09097812 */ /* 0x000fe200078ec0ff */
[----:B------:R-:W-:Y:S01]  /*1e670*/  IMAD.MOV.U32 R80, RZ, RZ, RZ ;  /* 0x000000ffff507224 */ /* 0x000fe200078e00ff */
[----:B------:R-:W-:Y:S02]  /*1e680*/  LOP3.LUT R11, R5, 0x1ffffffe, RZ, 0xc0, !PT ;  /* 0x1ffffffe050b7812 */ /* 0x000fe400078ec0ff */
[----:B------:R-:W-:-:S02]  /*1e690*/  MOV R3, UR4 ;  /* 0x0000000400037c02 */ /* 0x000fc40008000f00 */
[----:B------:R-:W-:Y:S01]  /*1e6a0*/  @P2 IADD3.X R5, R15, UR5, RZ, P3, !PT ;  /* 0x000000050f052c10 */ /* 0x000fe20009ffe4ff */
[----:B------:R-:W-:Y:S01]  /*1e6b0*/  IMAD.IADD R9, R24, 0x1, -R9 ;  /* 0x0000000118097824 */ /* 0x000fe200078e0a09 */
[----:B------:R1:W5:Y:S01]  /*1e6c0*/  @P0 LDG.E R80, desc[UR6][R6.64] ;  /* 0x0000000606500981 */ /* 0x000362000c1e1900 */
[----:B------:R-:W-:-:S03]  /*1e6d0*/  IMAD.IADD R11, R12, 0x1, -R11 ;  /* 0x000000010c0b7824 */ /* 0x000fc600078e0a0b */
[----:B------:R1:W5:Y:S01]  /*1e6e0*/  @P2 LDG.E R3, desc[UR6][R4.64] ;  /* 0x0000000604032981 */ /* 0x000362000c1e1900 */
[----:B------:R-:W-:Y:S01]  /*1e6f0*/  IMAD R26, R9, 0x40, R26 ;  /* 0x00000040091a7824 */ /* 0x000fe200078e021a */
[----:B------:R-:W-:Y:S06]  /*1e700*/  @P2 BRA `(.L_x_657) ;  /* 0x0000000000142947 */ /* 0x000fec0003800000 */
[----:B------:R-:W-:Y:S05]  /*1e710*/  @!P0 BRA `(.L_x_657) ;  /* 0x0000000000108947 */ /* 0x000fea0003800000 */
[----:B------:R-:W-:Y:S02]  /*1e720*/  ULDC.64 UR4, c[0x0][0x208] ;  /* 0x0000820000047ab9 */ /* 0x000fe40000000a00 */
[----:B-1----:R-:W3:Y:S04]  /*1e730*/  LDG.E R4, desc[UR4][R6.64] ;  /* 0x0000000406047981 */ /* 0x002ee8000c1e1900 */
[----:B-----5:R-:W3:Y:S02]  /*1e740*/  LDG.E R3, desc[UR4][R6.64+0x4] ;  /* 0x0000040406037981 */ /* 0x020ee4000c1e1900 */
[----:B---3--:R-:W-:-:S07]  /*1e750*/  IADD3 R3, -R4, R3, RZ ;  /* 0x0000000304037210 */ /* 0x008fce0007ffe1ff */
.L_x_657:
[----:B------:R-:W3:Y:S01]  /*1e760*/  LDL R89, [R1+0x64] ;  /* 0x0000640001597983 */ /* 0x000ee20000100800 */
[----:B------:R-:W-:Y:S01]  /*1e770*/  IMAD R11, R11, 0x8, R26 ;  /* 0x000000080b0b7824 */ /* 0x000fe200078e021a */
[----:B------:R-:W-:Y:S01]  /*1e780*/  ULDC.64 UR4, c[0x0][0xb90] ;  /* 0x0002e40000047ab9 */ /* 0x000fe20000000a00 */
[----:B-----5:R-:W-:Y:S01]  /*1e790*/  SHF.R.S32.HI R81, RZ, 0x1f, R80 ;  /* 0x0000001fff517819 */ /* 0x020fe20000011450 */
[----:B------:R-:W4:Y:S01]  /*1e7a0*/  LDL.LU R88, [R1+0x68] ;  /* 0x0000680001587983 */ /* 0x000f220000300800 */
[----:B-1----:R-:W-:Y:S02]  /*1e7b0*/  SEL R28, R10, RZ, !P0 ;  /* 0x000000ff0a1c7207 */ /* 0x002fe40004000000 */
[----:B------:R-:W-:Y:S01]  /*1e7c0*/  SEL R83, R136, RZ, !P0 ;  /* 0x000000ff88537207 */ /* 0x000fe20004000000 */
[----:B------:R-:W2:Y:S01]  /*1e7d0*/  LDL.LU R86, [R1+0x74] ;  /* 0x0000740001567983 */ /* 0x000ea20000300800 */
[----:B------:R-:W-:Y:S01]  /*1e7e0*/  IMAD R3, R3, R82, RZ ;  /* 0x0000005203037224 */ /* 0x000fe200078e02ff */
[----:B------:R-:W1:Y:S01]  /*1e7f0*/  @P1 LDC R85, c[0x0][0xbec] ;  /* 0x0002fb00ff551b82 */ /* 0x000e620000000800 */
[----:B------:R-:W-:-:S07]  /*1e800*/  ULDC.64 UR6, c[0x0][0x208] ;  /* 0x0000820000067ab9 */ /* 0x000fce0000000a00 */
[----:B------:R-:W1:Y:S01]  /*1e810*/  @P1 LDC R87, c[0x0][0xbf0] ;  /* 0x0002fc00ff571b82 */ /* 0x000e620000000800 */
[----:B------:R-:W-:Y:S01]  /*1e820*/  BSSY B1, `(.L_x_658) ;  /* 0x00000d1000017945 */ /* 0x000fe20003800000 */
[----:B---3--:R-:W-:Y:S01]  /*1e830*/  IMAD R9, R219, 0x8, R89 ;  /* 0x00000008db097824 */ /* 0x008fe200078e0259 */
[----:B----4-:R-:W-:-:S03]  /*1e840*/  SHF.R.S32.HI R84, RZ, 0x1f, R88 ;  /* 0x0000001fff547819 */ /* 0x010fc60000011458 */
[----:B------:R-:W-:Y:S02]  /*1e850*/  IMAD.SHL.U32 R9, R9, 0x8, RZ ;  /* 0x0000000809097824 */ /* 0x000fe400078e00ff */
[----:B--2---:R-:W-:Y:S02]  /*1e860*/  IMAD R15, R86, 0x80, R11 ;  /* 0x00000080560f7824 */ /* 0x004fe400078e020b */
[----:B------:R-:W-:Y:S02]  /*1e870*/  IMAD R4, R84, UR4, RZ ;  /* 0x0000000454047c24 */ /* 0x000fe4000f8e02ff */
[----:B------:R-:W-:Y:S01]  /*1e880*/  @P1 IMAD.HI.U32 R6, R15, R8, RZ ;  /* 0x000000080f061227 */ /* 0x000fe200078e00ff */
[----:B------:R-:W-:-:S03]  /*1e890*/  MOV R7, R15 ;  /* 0x0000000f00077202 */ /* 0x000fc60000000f00 */
[C---:B------:R-:W-:Y:S01]  /*1e8a0*/  IMAD R11, R88.reuse, UR5, R4 ;  /* 0x00000005580b7c24 */ /* 0x040fe2000f8e0204 */
[----:B0-----:R-:W-:Y:S01]  /*1e8b0*/  @P1 SHF.R.U32.HI R7, RZ, R13, R6 ;  /* 0x0000000dff071219 */ /* 0x001fe20000011606 */
[----:B------:R-:W-:Y:S01]  /*1e8c0*/  IMAD.WIDE.U32 R4, R88, UR4, R80 ;  /* 0x0000000458047c25 */ /* 0x000fe2000f8e0050 */
[----:B------:R-:W-:-:S03]  /*1e8d0*/  ULDC.64 UR4, c[0x0][0xb98] ;  /* 0x0002e60000047ab9 */ /* 0x000fc60000000a00 */
[----:B------:R-:W-:Y:S01]  /*1e8e0*/  IMAD.WIDE R20, R9, 0x2, R20 ;  /* 0x0000000209147825 */ /* 0x000fe200078e0214 */
[----:B------:R-:W-:-:S03]  /*1e8f0*/  IADD3 R5, R5, R11, RZ ;  /* 0x0000000b05057210 */ /* 0x000fc60007ffe0ff */
[----:B------:R-:W-:Y:S01]  /*1e900*/  IMAD.MOV R11, RZ, RZ, -R7 ;  /* 0x000000ffff0b7224 */ /* 0x000fe200078e0a07 */
[----:B------:R-:W-:Y:S01]  /*1e910*/  IADD3 R13, P6, R20, 0x2000, RZ ;  /* 0x00002000140d7810 */ /* 0x000fe20007fde0ff */
[----:B------:R-:W-:Y:S01]  /*1e920*/  IMAD R6, R28, UR4, RZ ;  /* 0x000000041c067c24 */ /* 0x000fe2000f8e02ff */
[C---:B------:R-:W-:Y:S01]  /*1e930*/  IADD3 R25, P5, R20.reuse, 0x3000, RZ ;  /* 0x0000300014197810 */ /* 0x040fe20007fbe0ff */
[----:B------:R-:W-:Y:S01]  /*1e940*/  IMAD.WIDE.U32 R4, R83, UR4, R4 ;  /* 0x0000000453047c25 */ /* 0x000fe2000f8e0004 */
[----:B------:R-:W-:Y:S02]  /*1e950*/  IADD3 R33, P4, R20, 0x4000, RZ ;  /* 0x0000400014217810 */ /* 0x000fe40007f9e0ff */
[----:B------:R-:W-:Y:S01]  /*1e960*/  LOP3.LUT R12, R13, 0x380, RZ, 0xc0, !PT ;  /* 0x000003800d0c7812 */ /* 0x000fe200078ec0ff */
[----:B------:R-:W-:Y:S01]  /*1e970*/  IMAD R9, R82, R11, R15 ;  /* 0x0000000b52097224 */ /* 0x000fe200078e020f */
[----:B------:R-:W-:Y:S01]  /*1e980*/  SHF.R.S32.HI R11, RZ, 0x1f, R7 ;  /* 0x0000001fff0b7819 */ /* 0x000fe20000011407 */
[----:B------:R-:W-:Y:S01]  /*1e990*/  IMAD R8, R83, UR5, R6 ;  /* 0x0000000553087c24 */ /* 0x000fe2000f8e0206 */
[----:B------:R-:W-:Y:S01]  /*1e9a0*/  IADD3 R4, P0, R7, R4, RZ ;  /* 0x0000000407047210 */ /* 0x000fe20007f1e0ff */
[----:B------:R-:W-:Y:S01]  /*1e9b0*/  ULDC.64 UR4, c[0x0][0xb88] ;  /* 0x0002e20000047ab9 */ /* 0x000fe20000000a00 */
[----:B------:R-:W-:-:S02]  /*1e9c0*/  SHF.R.S32.HI R6, RZ, 0x1f, R9 ;  /* 0x0000001fff067819 */ /* 0x000fc40000011409 */
[----:B------:R-:W-:Y:S02]  /*1e9d0*/  IADD3.X R5, R11, R5, R8, P0, !PT ;  /* 0x000000050b057210 */ /* 0x000fe400007fe408 */
[----:B------:R-:W-:Y:S01]  /*1e9e0*/  IADD3 R7, P2, R20, 0x1000, RZ ;  /* 0x0000100014077810 */ /* 0x000fe20007f5e0ff */
[----:B------:R-:W-:Y:S01]  /*1e9f0*/  IMAD R6, R6, UR4, RZ ;  /* 0x0000000406067c24 */ /* 0x000fe2000f8e02ff */
[----:B------:R-:W-:Y:S01]  /*1ea00*/  LOP3.LUT R24, R25, 0x380, RZ, 0xc0, !PT ;  /* 0x0000038019187812 */ /* 0x000fe200078ec0ff */
[----:B------:R-:W-:Y:S01]  /*1ea10*/  IMAD.WIDE.U32 R4, R9, UR4, R4 ;  /* 0x0000000409047c25 */ /* 0x000fe2000f8e0004 */
[----:B------:R-:W-:Y:S02]  /*1ea20*/  LOP3.LUT R32, R33, 0x380, RZ, 0xc0, !PT ;  /* 0x0000038021207812 */ /* 0x000fe400078ec0ff */
[----:B------:R-:W-:Y:S01]  /*1ea30*/  SHF.R.U64 R12, R12, 0x3, RZ ;  /* 0x000000030c0c7819 */ /* 0x000fe200000012ff */
[----:B------:R-:W-:Y:S01]  /*1ea40*/  IMAD R11, R9, UR5, R6 ;  /* 0x00000005090b7c24 */ /* 0x000fe2000f8e0206 */
[----:B------:R-:W-:Y:S01]  /*1ea50*/  ULDC.64 UR4, c[0x0][0xb50] ;  /* 0x0002d40000047ab9 */ /* 0x000fe20000000a00 */
[----:B------:R-:W-:-:S02]  /*1ea60*/  IADD3.X R9, RZ, R21, RZ, P2, !PT ;  /* 0x00000015ff097210 */ /* 0x000fc400017fe4ff */
[----:B------:R-:W-:Y:S01]  /*1ea70*/  IMAD.IADD R5, R5, 0x1, R11 ;  /* 0x0000000105057824 */ /* 0x000fe200078e020b */
[----:B------:R-:W-:Y:S02]  /*1ea80*/  LEA R6, P3, R4, UR4, 0x2 ;  /* 0x0000000404067c11 */ /* 0x000fe4000f8610ff */
[----:B------:R-:W-:Y:S02]  /*1ea90*/  IADD3 R41, P2, R20, 0x6000, RZ ;  /* 0x0000600014297810 */ /* 0x000fe40007f5e0ff */
[----:B------:R-:W-:Y:S01]  /*1eaa0*/  LEA.HI.X R10, R4, UR5, R5, 0x2, P3 ;  /* 0x00000005040a7c11 */ /* 0x000fe200098f1405 */
[----:B------:R-:W-:Y:S01]  /*1eab0*/  SHFL.IDX PT, R54, R6, RZ, 0x1c1f ;  /* 0x001c1fff06367589 */ /* 0x000fe200000e0000 */
[----:B------:R-:W-:Y:S01]  /*1eac0*/  IADD3 R37, P3, R20, 0x5000, RZ ;  /* 0x0000500014257810 */ /* 0x000fe20007f7e0ff */
[----:B------:R-:W-:Y:S01]  /*1ead0*/  ULDC.64 UR4, c[0x0][0xaa0] ;  /* 0x0002a80000047ab9 */ /* 0x000fe20000000a00 */
[----:B------:R-:W-:Y:S01]  /*1eae0*/  LOP3.LUT R40, R41, 0x380, RZ, 0xc0, !PT ;  /* 0x0000038029287812 */ /* 0x000fe200078ec0ff */
[----:B------:R-:W0:Y:S01]  /*1eaf0*/  SHFL.IDX PT, R55, R10, RZ, 0x1c1f ;  /* 0x001c1fff0a377589 */ /* 0x000e2200000e0000 */
[----:B------:R-:W-:-:S02]  /*1eb00*/  LOP3.LUT R36, R37, 0x380, RZ, 0xc0, !PT ;  /* 0x0000038025247812 */ /* 0x000fc400078ec0ff */
[----:B------:R-:W-:Y:S01]  /*1eb10*/  SHF.R.U64 R40, R40, 0x3, RZ ;  /* 0x0000000328287819 */ /* 0x000fe200000012ff */
[----:B------:R-:W-:Y:S01]  /*1eb20*/  SHFL.IDX PT, R58, R6, 0x1, 0x1c1f ;  /* 0x003c1f00063a7f89 */ /* 0x000fe200000e0000 */
[----:B------:R-:W-:Y:S02]  /*1eb30*/  SHF.R.U64 R36, R36, 0x3, RZ ;  /* 0x0000000324247819 */ /* 0x000fe400000012ff */
[----:B------:R-:W-:Y:S01]  /*1eb40*/  SHF.R.U64 R24, R24, 0x3, RZ ;  /* 0x0000000318187819 */ /* 0x000fe200000012ff */
[----:B------:R-:W2:Y:S01]  /*1eb50*/  SHFL.IDX PT, R59, R10, 0x1, 0x1c1f ;  /* 0x003c1f000a3b7f89 */ /* 0x000ea200000e0000 */
[----:B------:R-:W-:Y:S02]  /*1eb60*/  SHF.R.U64 R32, R32, 0x3, RZ ;  /* 0x0000000320207819 */ /* 0x000fe400000012ff */
[----:B------:R-:W-:Y:S01]  /*1eb70*/  LOP3.LUT R40, R40, R41, RZ, 0x3c, !PT ;  /* 0x0000002928287212 */ /* 0x000fe200078e3cff */
[--C-:B------:R-:W-:Y:S01]  /*1eb80*/  IMAD.X R41, RZ, RZ, R21.reuse, P2 ;  /* 0x000000ffff297224 */ /* 0x100fe200010e0615 */
[----:B------:R-:W-:Y:S01]  /*1eb90*/  LOP3.LUT R36, R36, R37, RZ, 0x3c, !PT ;  /* 0x0000002524247212 */ /* 0x000fe200078e3cff */
[--C-:B------:R-:W-:Y:S01]  /*1eba0*/  IMAD.X R37, RZ, RZ, R21.reuse, P3 ;  /* 0x000000ffff257224 */ /* 0x100fe200018e0615 */
[----:B------:R-:W-:Y:S01]  /*1ebb0*/  LOP3.LUT R12, R12, R13, RZ, 0x3c, !PT ;  /* 0x0000000d0c0c7212 */ /* 0x000fe200078e3cff */
[--C-:B------:R-:W-:Y:S01]  /*1ebc0*/  IMAD.X R13, RZ, RZ, R21.reuse, P6 ;  /* 0x000000ffff0d7224 */ /* 0x100fe200030e0615 */
[----:B------:R-:W-:Y:S01]  /*1ebd0*/  LOP3.LUT R24, R24, R25, RZ, 0x3c, !PT ;  /* 0x0000001918187212 */ /* 0x000fe200078e3cff */
[----:B------:R-:W-:Y:S01]  /*1ebe0*/  IMAD.X R25, RZ, RZ, R21, P5 ;  /* 0x000000ffff197224 */ /* 0x000fe200028e0615 */
[----:B------:R-:W-:-:S02]  /*1ebf0*/  LOP3.LUT R32, R32, R33, RZ, 0x3c, !PT ;  /* 0x0000002120207212 */ /* 0x000fc400078e3cff */
[C---:B------:R-:W-:Y:S02]  /*1ec00*/  IADD3 R61, P2, R20.reuse, 0xb000, RZ ;  /* 0x0000b000143d7810 */ /* 0x040fe40007f5e0ff */
[----:B------:R-:W-:Y:S02]  /*1ec10*/  IADD3.X R33, RZ, R21, RZ, P4, !PT ;  /* 0x00000015ff217210 */ /* 0x000fe400027fe4ff */
[C---:B------:R-:W-:Y:S02]  /*1ec20*/  IADD3 R57, P3, R20.reuse, 0xa000, RZ ;  /* 0x0000a00014397810 */ /* 0x040fe40007f7e0ff */
[C---:B------:R-:W-:Y:S02]  /*1ec30*/  IADD3 R45, P6, R20.reuse, 0x7000, RZ ;  /* 0x00007000142d7810 */ /* 0x040fe40007fde0ff */
[C---:B------:R-:W-:Y:S02]  /*1ec40*/  IADD3 R49, P5, R20.reuse, 0x8000, RZ ;  /* 0x0000800014317810 */ /* 0x040fe40007fbe0ff */
[----:B------:R-:W-:-:S02]  /*1ec50*/  IADD3 R53, P4, R20, 0x9000, RZ ;  /* 0x0000900014357810 */ /* 0x000fc40007f9e0ff */
[----:B------:R-:W-:Y:S02]  /*1ec60*/  LOP3.LUT P0, RZ, R14, 0x3, RZ, 0xc0, !PT ;  /* 0x000000030eff7812 */ /* 0x000fe4000780c0ff */
[----:B------:R-:W-:Y:S02]  /*1ec70*/  LOP3.LUT R60, R61, 0x380, RZ, 0xc0, !PT ;  /* 0x000003803d3c7812 */ /* 0x000fe400078ec0ff */
[----:B------:R-:W-:Y:S02]  /*1ec80*/  LOP3.LUT R56, R57, 0x380, RZ, 0xc0, !PT ;  /* 0x0000038039387812 */ /* 0x000fe400078ec0ff */
[----:B------:R-:W-:Y:S02]  /*1ec90*/  LEA R14, R86, R26, 0x7 ;  /* 0x0000001a560e7211 */ /* 0x000fe400078e38ff */
[----:B------:R-:W-:Y:S02]  /*1eca0*/  LOP3.LUT R44, R45, 0x380, RZ, 0xc0, !PT ;  /* 0x000003802d2c7812 */ /* 0x000fe400078ec0ff */
[----:B------:R-:W-:Y:S01]  /*1ecb0*/  LOP3.LUT R48, R49, 0x380, RZ, 0xc0, !PT ;  /* 0x0000038031307812 */ /* 0x000fe200078ec0ff */
[----:B------:R-:W-:Y:S01]  /*1ecc0*/  VIADD R4, R14, 0x8 ;  /* 0x000000080e047836 */ /* 0x000fe20000000000 */
[----:B------:R-:W-:-:S02]  /*1ecd0*/  LOP3.LUT R52, R53, 0x380, RZ, 0xc0, !PT ;  /* 0x0000038035347812 */ /* 0x000fc400078ec0ff */
[----:B------:R-:W-:Y:S02]  /*1ece0*/  LOP3.LUT R8, R7, 0x380, RZ, 0xc0, !PT ;  /* 0x0000038007087812 */ /* 0x000fe400078ec0ff */
[----:B------:R-:W-:Y:S02]  /*1ecf0*/  SHF.R.U64 R60, R60, 0x3, RZ ;  /* 0x000000033c3c7819 */ /* 0x000fe400000012ff */
[----:B------:R-:W-:Y:S02]  /*1ed00*/  SHF.R.U64 R56, R56, 0x3, RZ ;  /* 0x0000000338387819 */ /* 0x000fe400000012ff */
[----:B------:R-:W-:Y:S02]  /*1ed10*/  SHF.R.U64 R44, R44, 0x3, RZ ;  /* 0x000000032c2c7819 */ /* 0x000fe400000012ff */
[----:B------:R-:W-:Y:S02]  /*1ed20*/  SHF.R.U64 R48, R48, 0x3, RZ ;  /* 0x0000000330307819 */ /* 0x000fe400000012ff */
[----:B------:R-:W-:-:S02]  /*1ed30*/  SHF.R.U64 R52, R52, 0x3, RZ ;  /* 0x0000000334347819 */ /* 0x000fc400000012ff */
[----:B------:R-:W-:Y:S02]  /*1ed40*/  SHF.R.U64 R8, R8, 0x3, RZ ;  /* 0x0000000308087819 */ /* 0x000fe400000012ff */
[----:B------:R-:W-:Y:S02]  /*1ed50*/  LOP3.LUT R60, R60, R61, RZ, 0x3c, !PT ;  /* 0x0000003d3c3c7212 */ /* 0x000fe400078e3cff */
[----:B------:R-:W-:Y:S01]  /*1ed60*/  LOP3.LUT R56, R56, R57, RZ, 0x3c, !PT ;  /* 0x0000003938387212 */ /* 0x000fe200078e3cff */
[--C-:B------:R-:W-:Y:S01]  /*1ed70*/  IMAD.X R57, RZ, RZ, R21.reuse, P3 ;  /* 0x000000ffff397224 */ /* 0x100fe200018e0615 */
[----:B------:R-:W-:Y:S02]  /*1ed80*/  IADD3.X R61, RZ, R21, RZ, P2, !PT ;  /* 0x00000015ff3d7210 */ /* 0x000fe400017fe4ff */
[----:B------:R-:W-:Y:S02]  /*1ed90*/  LOP3.LUT R44, R44, R45, RZ, 0x3c, !PT ;  /* 0x0000002d2c2c7212 */ /* 0x000fe400078e3cff */
[----:B------:R-:W-:Y:S01]  /*1eda0*/  LOP3.LUT R48, R48, R49, RZ, 0x3c, !PT ;  /* 0x0000003130307212 */ /* 0x000fe200078e3cff */
[--C-:B------:R-:W-:Y:S01]  /*1edb0*/  IMAD.X R49, RZ, RZ, R21.reuse, P5 ;  /* 0x000000ffff317224 */ /* 0x100fe200028e0615 */
[----:B------:R-:W-:Y:S01]  /*1edc0*/  LOP3.LUT R52, R52, R53, RZ, 0x3c, !PT ;  /* 0x0000003534347212 */ /* 0x000fe200078e3cff */
[----:B------:R-:W-:Y:S01]  /*1edd0*/  IMAD.X R53, RZ, RZ, R21, P4 ;  /* 0x000000ffff357224 */ /* 0x000fe200020e0615 */
[----:B------:R-:W-:-:S02]  /*1ede0*/  ISETP.GE.OR P2, PT, R14, R3, P0 ;  /* 0x000000030e00720c */ /* 0x000fc40000746670 */
[----:B------:R-:W-:Y:S02]  /*1edf0*/  LOP3.LUT R8, R8, R7, RZ, 0x3c, !PT ;  /* 0x0000000708087212 */ /* 0x000fe400078e3cff */
[----:B------:R-:W-:Y:S02]  /*1ee00*/  IADD3.X R45, RZ, R21, RZ, P6, !PT ;  /* 0x00000015ff2d7210 */ /* 0x000fe400037fe4ff */
[----:B------:R-:W-:Y:S02]  /*1ee10*/  IADD3 R5, P3, R20, 0xf000, RZ ;  /* 0x0000f00014057810 */ /* 0x000fe40007f7e0ff */
[----:B------:R-:W-:Y:S02]  /*1ee20*/  ISETP.GE.OR P0, PT, R4, R3, P0 ;  /* 0x000000030400720c */ /* 0x000fe40000706670 */
[C---:B------:R-:W-:Y:S01]  /*1ee30*/  IADD3 R65, P6, R20.reuse, 0xc000, RZ ;  /* 0x0000c00014417810 */ /* 0x040fe20007fde0ff */
[----:B------:R-:W-:Y:S01]  /*1ee40*/  IMAD.X R77, RZ, RZ, R21, P3 ;  /* 0x000000ffff4d7224 */ /* 0x000fe200018e0615 */
[C---:B------:R-:W-:Y:S01]  /*1ee50*/  IADD3 R69, P5, R20.reuse, 0xd000, RZ ;  /* 0x0000d00014457810 */ /* 0x040fe20007fbe0ff */
[----:B0-----:R-:W-:Y:S01]  /*1ee60*/  @!P2 ST.E desc[UR6][R54.64], R0 ;  /* 0x000000003600a985 */ /* 0x001fe2000c101906 */
[----:B------:R-:W-:-:S02]  /*1ee70*/  IADD3 R73, P4, R20, 0xe000, RZ ;  /* 0x0000e00014497810 */ /* 0x000fc40007f9e0ff */
[----:B------:R-:W-:Y:S02]  /*1ee80*/  LOP3.LUT R7, R20, 0x380, RZ, 0xc0, !PT ;  /* 0x0000038014077812 */ /* 0x000fe400078ec0ff */
[----:B------:R-:W-:Y:S02]  /*1ee90*/  LOP3.LUT R4, R5, 0x380, RZ, 0xc0, !PT ;  /* 0x0000038005047812 */ /* 0x000fe400078ec0ff */
[----:B------:R-:W-:Y:S01]  /*1eea0*/  LOP3.LUT R64, R65, 0x380, RZ, 0xc0, !PT ;  /* 0x0000038041407812 */ /* 0x000fe200078ec0ff */
[----:B--2---:R0:W-:Y:S01]  /*1eeb0*/  @!P0 ST.E desc[UR6][R58.64], R2 ;  /* 0x000000023a008985 */ /* 0x0041e2000c101906 */
[----:B------:R-:W-:Y:S02]  /*1eec0*/  LOP3.LUT R68, R69, 0x380, RZ, 0xc0, !PT ;  /* 0x0000038045447812 */ /* 0x000fe400078ec0ff */
[----:B------:R-:W-:Y:S01]  /*1eed0*/  LOP3.LUT R72, R73, 0x380, RZ, 0xc0, !PT ;  /* 0x0000038049487812 */ /* 0x000fe200078ec0ff */
[----:B------:R-:W5:Y:S01]  /*1eee0*/  LD.E.128 R8, desc[UR6][R8.64] ;  /* 0x0000000608087980 */ /* 0x000f62000c101d00 */
[----:B------:R-:W-:-:S02]  /*1eef0*/  SHF.R.U64 R7, R7, 0x3, RZ ;  /* 0x0000000307077819 */ /* 0x000fc400000012ff */
[----:B------:R-:W-:Y:S01]  /*1ef00*/  SHF.R.U64 R4, R4, 0x3, RZ ;  /* 0x0000000304047819 */ /* 0x000fe200000012ff */
[----:B------:R-:W5:Y:S01]  /*1ef10*/  LD.E.128 R12, desc[UR6][R12.64] ;  /* 0x000000060c0c7980 */ /* 0x000f62000c101d00 */
[----:B------:R-:W-:Y:S02]  /*1ef20*/  SHF.R.U64 R64, R64, 0x3, RZ ;  /* 0x0000000340407819 */ /* 0x000fe400000012ff */
[----:B------:R-:W-:Y:S01]  /*1ef30*/  SHF.R.U64 R68, R68, 0x3, RZ ;  /* 0x0000000344447819 */ /* 0x000fe200000012ff */
[----:B------:R-:W5:Y:S01]  /*1ef40*/  LD.E.128 R24, desc[UR6][R24.64] ;  /* 0x0000000618187980 */ /* 0x000f62000c101d00 */
[----:B------:R-:W-:Y:S02]  /*1ef50*/  SHF.R.U64 R72, R72, 0x3, RZ ;  /* 0x0000000348487819 */ /* 0x000fe400000012ff */
[----:B------:R-:W-:Y:S01]  /*1ef60*/  LOP3.LUT R20, R7, R20, RZ, 0x3c, !PT ;  /* 0x0000001407147212 */ /* 0x000fe200078e3cff */
[----:B------:R-:W5:Y:S01]  /*1ef70*/  LD.E.128 R32, desc[UR6][R32.64] ;  /* 0x0000000620207980 */ /* 0x000f62000c101d00 */
[----:B------:R-:W-:Y:S01]  /*1ef80*/  LOP3.LUT R64, R64, R65, RZ, 0x3c, !PT ;  /* 0x0000004140407212 */ /* 0x000fe200078e3cff */
[--C-:B------:R-:W-:Y:S01]  /*1ef90*/  IMAD.X R65, RZ, RZ, R21.reuse, P6 ;  /* 0x000000ffff417224 */ /* 0x100fe200030e0615 */
[----:B------:R-:W-:Y:S01]  /*1efa0*/  LOP3.LUT R68, R68, R69, RZ, 0x3c, !PT ;  /* 0x0000004544447212 */ /* 0x000fe200078e3cff */
[----:B------:R-:W-:Y:S01]  /*1efb0*/  IMAD.X R69, RZ, RZ, R21, P5 ;  /* 0x000000ffff457224 */ /* 0x000fe200028e0615 */
[----:B------:R-:W-:Y:S01]  /*1efc0*/  LOP3.LUT R72, R72, R73, RZ, 0x3c, !PT ;  /* 0x0000004948487212 */ /* 0x000fe200078e3cff */
[----:B------:R-:W5:Y:S01]  /*1efd0*/  LD.E.128 R36, desc[UR6][R36.64] ;  /* 0x0000000624247980 */ /* 0x000f62000c101d00 */
[----:B------:R-:W-:-:S02]  /*1efe0*/  LOP3.LUT R76, R4, R5, RZ, 0x3c, !PT ;  /* 0x00000005044c7212 */ /* 0x000fc400078e3cff */
[----:B------:R-:W-:Y:S01]  /*1eff0*/  IADD3.X R73, RZ, R21, RZ, P4, !PT ;  /* 0x00000015ff497210 */ /* 0x000fe200027fe4ff */
[----:B------:R2:W5:Y:S01]  /*1f000*/  LD.E.128 R4, desc[UR6][R20.64] ;  /* 0x0000000614047980 */ /* 0x000562000c101d00 */
[----:B0-----:R-:W-:-:S03]  /*1f010*/  LEA R2, R89, R219, 0x5 ;  /* 0x000000db59027211 */ /* 0x001fc600078e28ff */
[----:B------:R-:W5:Y:S04]  /*1f020*/  LD.E.128 R40, desc[UR6][R40.64] ;  /* 0x0000000628287980 */ /* 0x000f68000c101d00 */
[----:B------:R-:W5:Y:S01]  /*1f030*/  LD.E.128 R44, desc[UR6][R44.64] ;  /* 0x000000062c2c7980 */ /* 0x000f62000c101d00 */
[----:B--2---:R-:W-:-:S03]  /*1f040*/  IMAD R21, R81, UR4, RZ ;  /* 0x0000000451157c24 */ /* 0x004fc6000f8e02ff */
[----:B------:R-:W5:Y:S01]  /*1f050*/  LD.E.128 R48, desc[UR6][R48.64] ;  /* 0x0000000630307980 */ /* 0x000f62000c101d00 */
[C---:B------:R-:W-:Y:S02]  /*1f060*/  IMAD R81, R80.reuse, UR5, R21 ;  /* 0x0000000550517c24 */ /* 0x040fe4000f8e0215 */
[----:B------:R-:W-:Y:S01]  /*1f070*/  IMAD.WIDE.U32 R20, R80, UR4, RZ ;  /* 0x0000000450147c25 */ /* 0x000fe2000f8e00ff */
[----:B------:R-:W-:Y:S01]  /*1f080*/  ULDC.64 UR4, c[0x0][0xae8] ;  /* 0x0002ba0000047ab9 */ /* 0x000fe20000000a00 */
[----:B------:R-:W5:Y:S02]  /*1f090*/  LD.E.128 R52, desc[UR6][R52.64] ;  /* 0x0000000634347980 */ /* 0x000f64000c101d00 */
[----:B------:R-:W-:Y:S02]  /*1f0a0*/  IMAD.IADD R21, R21, 0x1, R81 ;  /* 0x0000000115157824 */ /* 0x000fe400078e0251 */
[----:B------:R-:W-:Y:S01]  /*1f0b0*/  IMAD R84, R84, UR4, RZ ;  /* 0x0000000454547c24 */ /* 0x000fe2000f8e02ff */
[----:B------:R-:W5:Y:S01]  /*1f0c0*/  LD.E.128 R56, desc[UR6][R56.64] ;  /* 0x0000000638387980 */ /* 0x000f62000c101d00 */
[----:B------:R-:W-:-:S02]  /*1f0d0*/  IMAD R2, R86, 0x80, R2 ;  /* 0x0000008056027824 */ /* 0x000fc400078e0202 */
[C---:B------:R-:W-:Y:S01]  /*1f0e0*/  IMAD R81, R88.reuse, UR5, R84 ;  /* 0x0000000558517c24 */ /* 0x040fe2000f8e0254 */
[----:B------:R-:W5:Y:S01]  /*1f0f0*/  LD.E.128 R60, desc[UR6][R60.64] ;  /* 0x000000063c3c7980 */ /* 0x000f62000c101d00 */
[----:B------:R-:W-:Y:S01]  /*1f100*/  IMAD.WIDE.U32 R20, R88, UR4, R20 ;  /* 0x0000000458147c25 */ /* 0x000fe2000f8e0014 */
[----:B------:R-:W-:Y:S02]  /*1f110*/  ULDC.64 UR4, c[0x0][0xaf0] ;  /* 0x0002bc0000047ab9 */ /* 0x000fe40000000a00 */
[----:B------:R-:W5:Y:S01]  /*1f120*/  LD.E.128 R64, desc[UR6][R64.64] ;  /* 0x0000000640407980 */ /* 0x000f62000c101d00 */
[----:B-1----:R-:W-:-:S03]  /*1f130*/  @P1 IMAD.HI.U32 R0, R2, R85, RZ ;  /* 0x0000005502001227 */ /* 0x002fc600078e00ff */
[----:B------:R-:W5:Y:S01]  /*1f140*/  LD.E.128 R68, desc[UR6][R68.64] ;  /* 0x0000000644447980 */ /* 0x000f62000c101d00 */
[----:B------:R-:W-:Y:S01]  /*1f150*/  IMAD.IADD R21, R21, 0x1, R81 ;  /* 0x0000000115157824 */ /* 0x000fe200078e0251 */
[----:B------:R-:W-:Y:S01]  /*1f160*/  MOV R81, R2 ;  /* 0x0000000200517202 */ /* 0x000fe20000000f00 */
[----:B------:R-:W-:Y:S01]  /*1f170*/  IMAD R28, R28, UR4, RZ ;  /* 0x000000041c1c7c24 */ /* 0x000fe2000f8e02ff */
[----:B------:R-:W-:Y:S01]  /*1f180*/  @P1 SHF.R.U32.HI R81, RZ, R87, R0 ;  /* 0x00000057ff511219 */ /* 0x000fe20000011600 */
[C---:B------:R-:W-:Y:S01]  /*1f190*/  IMAD.WIDE.U32 R20, R83.reuse, UR4, R20 ;  /* 0x0000000453147c25 */ /* 0x040fe2000f8e0014 */
[----:B------:R-:W5:Y:S02]  /*1f1a0*/  LD.E.128 R72, desc[UR6][R72.64] ;  /* 0x0000000648487980 */ /* 0x000f64000c101d00 */
[--C-:B------:R-:W-:Y:S01]  /*1f1b0*/  SHF.R.S32.HI R0, RZ, 0x1f, R81.reuse ;  /* 0x0000001fff007819 */ /* 0x100fe20000011451 */
[----:B------:R-:W-:Y:S01]  /*1f1c0*/  IMAD R85, R83, UR5, R28 ;  /* 0x0000000553557c24 */ /* 0x000fe2000f8e021c */
[----:B------:R-:W-:Y:S01]  /*1f1d0*/  ULDC.64 UR4, c[0x0][0xae0] ;  /* 0x0002b80000047ab9 */ /* 0x000fe20000000a00 */
[----:B------:R-:W-:Y:S01]  /*1f1e0*/  IMAD.MOV R83, RZ, RZ, -R81 ;  /* 0x000000ffff537224 */ /* 0x000fe200078e0a51 */
[----:B------:R-:W5:Y:S01]  /*1f1f0*/  LD.E.128 R76, desc[UR6][R76.64] ;  /* 0x000000064c4c7980 */ /* 0x000f62000c101d00 */
[----:B------:R-:W-:-:S02]  /*1f200*/  IMAD R0, R0, UR4, RZ ;  /* 0x0000000400007c24 */ /* 0x000fc4000f8e02ff */
[----:B------:R-:W-:Y:S01]  /*1f210*/  IMAD R83, R82, R83, R2 ;  /* 0x0000005352537224 */ /* 0x000fe200078e0202 */
[----:B------:R-:W-:Y:S01]  /*1f220*/  @!PT LDS RZ, [RZ] ;  /* 0x00000000fffff984 */ /* 0x000fe20000000800 */
[----:B------:R-:W-:Y:S01]  /*1f230*/  @!PT LDS RZ, [RZ] ;  /* 0x00000000fffff984 */ /* 0x000fe20000000800 */
[----:B------:R-:W-:Y:S01]  /*1f240*/  @!PT LDS RZ, [RZ] ;  /* 0x00000000fffff984 */ /* 0x000fe20000000800 */
[----:B------:R-:W-:Y:S01]  /*1f250*/  @!PT LDS RZ, [RZ] ;  /* 0x00000000fffff984 */ /* 0x000fe20000000800 */
[----:B------:R0:W-:Y:S06]  /*1f260*/  MEMBAR.ALL.CTA ;  /* 0x0000000000007992 */ /* 0x0001ec0000008000 */
[----:B0-----:R-:W0:Y:S01]  /*1f270*/  FENCE.VIEW.ASYNC.S ;  /* 0x00000000000073c6 */ /* 0x001e220000000000 */
[----:B------:R-:W-:Y:S02]  /*1f280*/  IMAD.IADD R21, R21, 0x1, R85 ;  /* 0x0000000115157824 */ /* 0x000fe400078e0255 */
[C---:B------:R-:W-:Y:S01]  /*1f290*/  IMAD R85, R81.reuse, UR5, R0 ;  /* 0x0000000551557c24 */ /* 0x040fe2000f8e0200 */
[----:B------:R-:W-:Y:S01]  /*1f2a0*/  SHF.R.S32.HI R0, RZ, 0x1f, R83 ;  /* 0x0000001fff007819 */ /* 0x000fe20000011453 */
[----:B------:R-:W-:Y:S01]  /*1f2b0*/  IMAD.WIDE.U32 R20, R81, UR4, R20 ;  /* 0x0000000451147c25 */ /* 0x000fe2000f8e0014 */
[----:B------:R-:W-:Y:S01]  /*1f2c0*/  ULDC.64 UR4, c[0x0][0xad8] ;  /* 0x0002b60000047ab9 */ /* 0x000fe20000000a00 */
[----:B------:R-:W-:-:S02]  /*1f2d0*/  LEA R86, R86, R219, 0x7 ;  /* 0x000000db56567211 */ /* 0x000fc400078e38ff */
[----:B------:R-:W-:Y:S02]  /*1f2e0*/  IMAD.IADD R21, R21, 0x1, R85 ;  /* 0x0000000115157824 */ /* 0x000fe400078e0255 */
[----:B------:R-:W-:Y:S02]  /*1f2f0*/  IMAD R2, R0, UR4, RZ ;  /* 0x0000000400027c24 */ /* 0x000fe4000f8e02ff */
[C---:B------:R-:W-:Y:S02]  /*1f300*/  VIADD R0, R86.reuse, 0x20 ;  /* 0x0000002056007836 */ /* 0x040fe40000000000 */
[C---:B------:R-:W-:Y:S02]  /*1f310*/  IMAD R81, R83.reuse, UR5, R2 ;  /* 0x0000000553517c24 */ /* 0x040fe4000f8e0202 */
[----:B------:R-:W-:Y:S01]  /*1f320*/  IMAD.WIDE.U32 R20, R83, UR4, R20 ;  /* 0x0000000453147c25 */ /* 0x000fe2000f8e0014 */
[----:B------:R-:W-:Y:S01]  /*1f330*/  ISETP.GE.AND P2, PT, R86, R3, PT ;  /* 0x000000035600720c */ /* 0x000fe20003f46270 */
[----:B------:R-:W-:-:S02]  /*1f340*/  ULDC.64 UR4, c[0x0][0xa80] ;  /* 0x0002a00000047ab9 */ /* 0x000fc40000000a00 */
[----:B------:R-:W-:Y:S01]  /*1f350*/  VIADD R2, R86, 0x40 ;  /* 0x0000004056027836 */ /* 0x000fe20000000000 */
[-C--:B------:R-:W-:Y:S01]  /*1f360*/  ISETP.GE.AND P1, PT, R0, R3.reuse, PT ;  /* 0x000000030000720c */ /* 0x080fe20003f26270 */
[----:B------:R-:W-:Y:S01]  /*1f370*/  IMAD.IADD R21, R21, 0x1, R81 ;  /* 0x0000000115157824 */ /* 0x000fe200078e0251 */
[----:B------:R-:W-:Y:S02]  /*1f380*/  LEA R28, P3, R20, UR4, 0x1 ;  /* 0x00000004141c7c11 */ /* 0x000fe4000f8608ff */
[----:B------:R-:W-:Y:S02]  /*1f390*/  IADD3 R0, R22, 0x38820, RZ ;  /* 0x0003882016007810 */ /* 0x000fe40007ffe0ff */
[----:B------:R-:W-:Y:S02]  /*1f3a0*/  ISETP.GE.AND P0, PT, R2, R3, PT ;  /* 0x000000030200720c */ /* 0x000fe40003f06270 */
[----:B------:R-:W-:Y:S02]  /*1f3b0*/  LEA.HI.X R2, R20, UR5, R21, 0x1, P3 ;  /* 0x0000000514027c11 */ /* 0x000fe400098f0c15 */
[----:B------:R-:W-:Y:S01]  /*1f3c0*/  PRMT R0, RZ, 0x654, R0 ;  /* 0x00000654ff007816 */ /* 0x000fe20000000000 */
[----:B0-----:R0:W1:Y:S03]  /*1f3d0*/  SHFL.IDX PT, R84, R28, RZ, 0x181f ;  /* 0x00181fff1c547589 */ /* 0x00106600000e0000 */
[----:B------:R0:W-:Y:S01]  /*1f3e0*/  SYNCS.ARRIVE.TRANS64.RED.A1T0 RZ, [R0+URZ], RZ ;  /* 0x000000ff00ff79a7 */ /* 0x0001e2000810043f */
[----:B------:R0:W2:Y:S01]  /*1f3f0*/  SHFL.IDX PT, R85, R2, RZ, 0x181f ;  /* 0x00181fff02557589 */ /* 0x0000a200000e0000 */
[----:B------:R-:W-:Y:S05]  /*1f400*/  @P2 BRA `(.L_x_659) ;  /* 0x0000000000482947 */ /* 0x000fea0003800000 */
[----:B------:R-:W-:Y:S01]  /*1f410*/  ULDC UR4, c[0x0][0xac8] ;  /* 0x0002b20000047ab9 */ /* 0x000fe20000000800 */
[----:B------:R-:W-:Y:S01]  /*1f420*/  ULDC.64 UR6, c[0x0][0x208] ;  /* 0x0000820000067ab9 */ /* 0x000fe20000000a00 */
        /* <DEDUP_REMOVED lines=16> */
.L_x_659:
[----:B------:R-:W-:Y:S05]  /*1f530*/  BSYNC B1 ;  /* 0x0000000000017941 */ /* 0x000fea0003800000 */
.L_x_658:
[----:B---3-5:R3:W4:Y:S01]  /*1f540*/  SHFL.IDX PT, R33, R2, 0x1, 0x181f ;  /* 0x00381f0002217f89 */ /* 0x02872200000e0000 */
[----:B------:R-:W-:Y:S03]  /*1f550*/  BSSY B1, `(.L_x_660) ;  /* 0x0000015000017945 */ /* 0x000fe60003800000 */
[----:B------:R3:W0:Y:S01]  /*1f560*/  SHFL.IDX PT, R32, R28, 0x1, 0x181f ;  /* 0x00381f001c207f89 */ /* 0x00062200000e0000 */
[----:B------:R-:W-:Y:S05]  /*1f570*/  @P1 BRA `(.L_x_661) ;  /* 0x0000000000481947 */ /* 0x000fea0003800000 */
[----:B------:R-:W-:Y:S01]  /*1f580*/  ULDC UR4, c[0x0][0xac8] ;  /* 0x0002b20000047ab9 */ /* 0x000fe20000000800 */
[----:B------:R-:W-:Y:S01]  /*1f590*/  ULDC.64 UR6, c[0x0][0x208] ;  /* 0x0000820000067ab9 */ /* 0x000fe20000000a00 */
[----:B------:R-:W-:Y:S02]  /*1f5a0*/  ISETP.GE.AND P4, PT, R16, UR4, PT ;  /* 0x0000000410007c0c */ /* 0x000fe4000bf86270 */
[----:B------:R-:W-:Y:S02]  /*1f5b0*/  ISETP.GE.AND P3, PT, R213, UR4, PT ;  /* 0x00000004d5007c0c */ /* 0x000fe4000bf66270 */
[----:B------:R-:W-:Y:S02]  /*1f5c0*/  ISETP.GE.AND P2, PT, R18, UR4, PT ;  /* 0x0000000412007c0c */ /* 0x000fe4000bf46270 */
[----:B------:R-:W-:-:S07]  /*1f5d0*/  ISETP.GE.AND P1, PT, R19, UR4, PT ;  /* 0x0000000413007c0c */ /* 0x000fce000bf26270 */
[CC--:B0-----:R-:W-:Y:S02]  /*1f5e0*/  @!P4 LEA R4, P6, R16.reuse, R32.reuse, 0x1 ;  /* 0x000000201004c211 */ /* 0x0c1fe400078c08ff */
[CC--:B------:R-:W-:Y:S02]  /*1f5f0*/  @!P3 LEA R6, P5, R23.reuse, R32.reuse, 0x1 ;  /* 0x000000201706b211 */ /* 0x0c0fe400078a08ff */
[-C--:B----4-:R-:W-:Y:S02]  /*1f600*/  @!P4 LEA.HI.X R5, R16, R33.reuse, R17, 0x1, P6 ;  /* 0x000000211005c211 */ /* 0x090fe400030f0c11 */
[-C--:B------:R-:W-:Y:S02]  /*1f610*/  @!P2 LEA R20, P6, R18, R32.reuse, 0x1 ;  /* 0x000000201214a211 */ /* 0x080fe400078c08ff */
        /* <DEDUP_REMOVED lines=8> */
.L_x_661:
[----:B------:R-:W-:Y:S05]  /*1f6a0*/  BSYNC B1 ;  /* 0x0000000000017941 */ /* 0x000fea0003800000 */
.L_x_660:
[----:B0-----:R0:W0:Y:S01]  /*1f6b0*/  SHFL.IDX PT, R11, R2, 0x2, 0x181f ;  /* 0x00581f00020b7f89 */ /* 0x00102200000e0000 */
        /* <DEDUP_REMOVED lines=9> */
[-C--:B0-----:R-:W-:Y:S02]  /*1f750*/  @!P3 LEA R4, P6, R16, R10.reuse, 0x1 ;  /* 0x0000000a1004b211 */ /* 0x081fe400078c08ff */
[-C--:B------:R-:W-:Y:S02]  /*1f760*/  @!P2 LEA R6, P5, R23, R10.reuse, 0x1 ;  /* 0x0000000a1706a211 */ /* 0x080fe400078a08ff */
[-C--:B------:R-:W-:Y:S02]  /*1f770*/  @!P1 LEA R8, P4, R18, R10.reuse, 0x1 ;  /* 0x0000000a12089211 */ /* 0x080fe400078808ff */
[-C--:B------:R-:W-:Y:S02]  /*1f780*/  @!P3 LEA.HI.X R5, R16, R11.reuse, R17, 0x1, P6 ;  /* 0x0000000b1005b211 */ /* 0x080fe400030f0c11 */
        /* <DEDUP_REMOVED lines=8> */
.L_x_663:
[----:B------:R-:W-:Y:S05]  /*1f810*/  BSYNC B1 ;  /* 0x0000000000017941 */ /* 0x000fea0003800000 */
.L_x_662:
[----:B------:R-:W-:Y:S01]  /*1f820*/  IADD3 R0, R86, 0x60, RZ ;  /* 0x0000006056007810 */ /* 0x000fe20007ffe0ff */
[----:B0-----:R0:W0:Y:S03]  /*1f830*/  SHFL.IDX PT, R9, R2, 0x3, 0x181f ;  /* 0x00781f0002097f89 */ /* 0x00102600000e0000 */
[----:B------:R-:W-:Y:S01]  /*1f840*/  ISETP.GE.AND P0, PT, R0, R3, PT ;  /* 0x000000030000720c */ /* 0x000fe20003f06270 */
[----:B---3--:R-:W3:-:S12]  /*1f850*/  SHFL.IDX PT, R28, R28, 0x3, 0x181f ;  /* 0x00781f001c1c7f89 */ /* 0x008ed800000e0000 */
[----:B------:R-:W-:Y:S05]  /*1f860*/  @P0 BRA `(.L_x_664) ;  /* 0x0000000c00c00947 */ /* 0x000fea0003800000 */
[----:B------:R-:W-:Y:S01]  /*1f870*/  ULDC UR4, c[0x0][0xac8] ;  /* 0x0002b20000047ab9 */ /* 0x000fe20000000800 */
[----:B------:R-:W-:Y:S01]  /*1f880*/  ULDC.64 UR6, c[0x0][0x208] ;  /* 0x0000820000067ab9 */ /* 0x000fe20000000a00 */
[----:B------:R-:W-:Y:S02]  /*1f890*/  ISETP.GE.AND P3, PT, R16, UR4, PT ;  /* 0x0000000410007c0c */ /* 0x000fe4000bf66270 */
[----:B------:R-:W-:Y:S02]  /*1f8a0*/  ISETP.GE.AND P4, PT, R213, UR4, PT ;  /* 0x00000004d5007c0c */ /* 0x000fe4000bf86270 */
[----:B------:R-:W-:-:S09]  /*1f8b0*/  ISETP.GE.AND P5, PT, R18, UR4, PT ;  /* 0x0000000412007c0c */ /* 0x000fd2000bfa6270 */
[CC--:B0--3--:R-:W-:Y:S02]  /*1f8c0*/  @!P3 LEA R2, P0, R16.reuse, R28.reuse, 0x1 ;  /* 0x0000001c1002b211 */ /* 0x0c9fe400078008ff */
[-C--:B------:R-:W-:Y:S02]  /*1f8d0*/  @!P4 LEA R4, P1, R23, R28.reuse, 0x1 ;  /* 0x0000001c1704c211 */ /* 0x080fe400078208ff */
[-C--:B------:R-:W-:Y:S02]  /*1f8e0*/  @!P3 LEA.HI.X R3, R16, R9.reuse, R17, 0x1, P0 ;  /* 0x000000091003b211 */ /* 0x080fe400000f0c11 */
[----:B------:R-:W-:Y:S02]  /*1f8f0*/  ISETP.GE.AND P0, PT, R19, UR4, PT ;  /* 0x0000000413007c0c */ /* 0x000fe4000bf06270 */
[----:B------:R-:W-:Y:S01]  /*1f900*/  @!P5 LEA R6, P2, R18, R28, 0x1 ;  /* 0x0000001c1206d211 */ /* 0x000fe200078408ff */
[----:B------:R0:W-:Y:S01]  /*1f910*/  @!P3 ST.E.128 desc[UR6][R2.64], R24 ;  /* 0x000000180200b985 */ /* 0x0001e2000c101d06 */
[----:B------:R-:W-:-:S02]  /*1f920*/  @!P4 LEA.HI.X R5, R23, R9, R216, 0x1, P1 ;  /* 0x000000091705c211 */ /* 0x000fc400008f0cd8 */
[----:B------:R-:W-:-:S03]  /*1f930*/  @!P5 LEA.HI.X R7, R18, R9, R218, 0x1, P2 ;  /* 0x000000091207d211 */ /* 0x000fc600010f0cda */
[----:B------:R0:W-:Y:S04]  /*1f940*/  @!P4 ST.E.128 desc[UR6][R4.64], R44 ;  /* 0x0000002c0400c985 */ /* 0x0001e8000c101d06 */
[----:B------:R0:W-:Y:S01]  /*1f950*/  @!P5 ST.E.128 desc[UR6][R6.64], R60 ;  /* 0x0000003c0600d985 */ /* 0x0001e2000c101d06 */
[----:B------:R-:W-:Y:S05]  /*1f960*/  @P0 BRA `(.L_x_664) ;  /* 0x0000000c00800947 */ /* 0x000fea0003800000 */
[----:B0-----:R-:W-:Y:S01]  /*1f970*/  LEA R2, P0, R19, R28, 0x1 ;  /* 0x0000001c13027211 */ /* 0x001fe200078008ff */
[----:B------:R-:W-:-:S03]  /*1f980*/  ULDC.64 UR4, c[0x0][0x208] ;  /* 0x0000820000047ab9 */ /* 0x000fc60000000a00 */
[----:B------:R-:W-:-:S05]  /*1f990*/  LEA.HI.X R3, R19, R9, R217, 0x1, P0 ;  /* 0x0000000913037211 */ /* 0x000fca00000f0cd9 */
[----:B------:R0:W-:Y:S01]  /*1f9a0*/  ST.E.128 desc[UR4][R2.64], R76 ;  /* 0x0000004c02007985 */ /* 0x0001e2000c101d04 */
[----:B------:R-:W-:Y:S05]  /*1f9b0*/  BRA `(.L_x_664) ;  /* 0x0000000c006c7947 */ /* 0x000fea0003800000 */
.L_x_656:
[----:B------:R-:W3:Y:S01]  /*1f9c0*/  LDL R9, [R1+0x60] ;  /* 0x0000600001097983 */ /* 0x000ee20000100800 */
[----:B------:R-:W-:Y:S01]  /*1f9d0*/  ULDC.64 UR4, c[0x0][0xc00] ;  /* 0x0003000000047ab9 */ /* 0x000fe20000000a00 */
[----:B------:R-:W4:Y:S01]  /*1f9e0*/  LDC R25, c[0x0][0xbe8] ;  /* 0x0002fa00ff197b82 */ /* 0x000f220000000800 */
[----:B------:R-:W-:Y:S01]  /*1f9f0*/  ISETP.NE.U32.AND P0, PT, RZ, UR4, PT ;  /* 0x00000004ff007c0c */ /* 0x000fe2000bf05070 */
[----:B0-----:R-:W-:Y:S01]  /*1fa00*/  IMAD.MOV.U32 R6, RZ, RZ, RZ ;  /* 0x000000ffff067224 */ /* 0x001fe200078e00ff */
[----:B------:R-:W-:Y:S02]  /*1fa10*/  ULDC.64 UR6, c[0x0][0x208] ;  /* 0x0000820000067ab9 */ /* 0x000fe40000000a00 */
[----:B------:R-:W-:Y:S01]  /*1fa20*/  ISETP.NE.AND.EX P0, PT, RZ, UR5, PT, P0 ;  /* 0x00000005ff007c0c */ /* 0x000fe2000bf05300 */
[----:B------:R-:W0:Y:S02]  /*1fa30*/  S2R R7, SR_TID.X ;  /* 0x0000000000077919 */ /* 0x000e240000002100 */
[----:B0-----:R-:W-:-:S05]  /*1fa40*/  VIADD R8, R7, 0xffffff80 ;  /* 0xffffff8007087836 */ /* 0x001fca0000000000 */
[----:B------:R-:W-:Y:S01]  /*1fa50*/  ISETP.GE.AND P3, PT, R8, 0x80, PT ;  /* 0x000000800800780c */ /* 0x000fe20003f66270 */
[----:B---3--:R-:W-:Y:S01]  /*1fa60*/  IMAD.SHL.U32 R4, R9, 0x4, RZ ;  /* 0x0000000409047824 */ /* 0x008fe200078e00ff */
[----:B------:R-:W-:-:S04]  /*1fa70*/  SHF.R.S32.HI R12, RZ, 0x1f, R9 ;  /* 0x0000001fff0c7819 */ /* 0x000fc80000011409 */
[----:B------:R-:W-:Y:S02]  /*1fa80*/  IADD3 R2, P1, R4, UR4, RZ ;  /* 0x0000000404027c10 */ /* 0x000fe4000ff3e0ff */
[----:B------:R-:W-:-:S04]  /*1fa90*/  SHF.L.U64.HI R0, R9, 0x2, R12 ;  /* 0x0000000209007819 */ /* 0x000fc8000001020c */
[----:B------:R-:W-:Y:S01]  /*1faa0*/  IADD3.X R3, R0, UR5, RZ, P1, !PT ;  /* 0x0000000500037c10 */ /* 0x000fe20008ffe4ff */
[----:B------:R-:W-:Y:S02]  /*1fab0*/  ULDC.64 UR4, c[0x0][0xc08] ;  /* 0x0003020000047ab9 */ /* 0x000fe40000000a00 */
[----:B------:R-:W-:Y:S02]  /*1fac0*/  ISETP.NE.U32.AND P1, PT, RZ, UR4, PT ;  /* 0x00000004ff007c0c */ /* 0x000fe4000bf25070 */
[----:B------:R0:W5:Y:S02]  /*1fad0*/  @P0 LDG.E R6, desc[UR6][R2.64] ;  /* 0x0000000602060981 */ /* 0x000164000c1e1900 */
[----:B------:R-:W-:-:S13]  /*1fae0*/  ISETP.NE.AND.EX P1, PT, RZ, UR5, PT, P1 ;  /* 0x00000005ff007c0c */ /* 0x000fda000bf25310 */
[----:B------:R-:W-:Y:S01]  /*1faf0*/  @P1 IADD3 R4, P2, R4, UR4, RZ ;  /* 0x0000000404041c10 */ /* 0x000fe2000ff5e0ff */
[----:B------:R-:W-:-:S03]  /*1fb00*/  ULDC UR4, c[0x0][0xa88] ;  /* 0x0002a20000047ab9 */ /* 0x000fc60000000800 */
[----:B------:R-:W-:Y:S02]  /*1fb10*/  @P1 IADD3.X R5, R0, UR5, RZ, P2, !PT ;  /* 0x0000000500051c10 */ /* 0x000fe400097fe4ff */
[----:B----4-:R-:W-:Y:S02]  /*1fb20*/  ISETP.NE.AND P2, PT, R25, 0x1, PT ;  /* 0x000000011900780c */ /* 0x010fe40003f45270 */
[----:B------:R-:W-:-:S06]  /*1fb30*/  MOV R0, UR4 ;  /* 0x0000000400007c02 */ /* 0x000fcc0008000f00 */
[----:B------:R0:W5:Y:S05]  /*1fb40*/  @P1 LDG.E R0, desc[UR6][R4.64] ;  /* 0x0000000604001981 */ /* 0x00016a000c1e1900 */
[----:B------:R-:W3:Y:S08]  /*1fb50*/  @P2 LDC R14, c[0x0][0xbec] ;  /* 0x0002fb00ff0e2b82 */ /* 0x000ef00000000800 */
[----:B------:R-:W4:Y:S01]  /*1fb60*/  @P2 LDC R27, c[0x0][0xbf0] ;  /* 0x0002fc00ff1b2b82 */ /* 0x000f220000000800 */
[----:B0-----:R-:W-:Y:S05]  /*1fb70*/  @P1 BRA `(.L_x_665) ;  /* 0x0000000000141947 */ /* 0x001fea0003800000 */
[----:B------:R-:W-:Y:S05]  /*1fb80*/  @!P0 BRA `(.L_x_665) ;  /* 0x0000000000108947 */ /* 0x000fea0003800000 */
[----:B------:R-:W-:Y:S02]  /*1fb90*/  ULDC.64 UR4, c[0x0][0x208] ;  /* 0x0000820000047ab9 */ /* 0x000fe40000000a00 */
[----:B------:R-:W2:Y:S04]  /*1fba0*/  LDG.E R5, desc[UR4][R2.64] ;  /* 0x0000000402057981 */ /* 0x000ea8000c1e1900 */
[----:B-----5:R-:W2:Y:S02]  /*1fbb0*/  LDG.E R0, desc[UR4][R2.64+0x4] ;  /* 0x0000040402007981 */ /* 0x020ea4000c1e1900 */
[----:B--2---:R-:W-:-:S07]  /*1fbc0*/  IMAD.IADD R0, R0, 0x1, -R5 ;  /* 0x0000000100007824 */ /* 0x004fce00078e0a05 */
.L_x_665:
[----:B------:R-:W2:Y:S04]  /*1fbd0*/  LDL R24, [R1+0x68] ;  /* 0x0000680001187983 */ /* 0x000ea80000100800 */
[----:B------:R0:W5:Y:S01]  /*1fbe0*/  LDL R20, [R1+0x74] ;  /* 0x0000740001147983 */ /* 0x0001620000100800 */
[----:B------:R-:W-:Y:S01]  /*1fbf0*/  BSSY B1, `(.L_x_666) ;  /* 0x000002e000017945 */ /* 0x000fe20003800000 */
[----:B-1----:R-:W-:Y:S02]  /*1fc00*/  SEL R13, R9, RZ, !P0 ;  /* 0x000000ff090d7207 */ /* 0x002fe40004000000 */
[----:B------:R-:W-:Y:S02]  /*1fc10*/  SEL R12, R12, RZ, !P0 ;  /* 0x000000ff0c0c7207 */ /* 0x000fe40004000000 */
[----:B-----5:R-:W-:-:S02]  /*1fc20*/  SHF.R.S32.HI R11, RZ, 0x1f, R6 ;  /* 0x0000001fff0b7819 */ /* 0x020fc40000011406 */
[----:B--2---:R-:W-:Y:S01]  /*1fc30*/  SHF.R.S32.HI R10, RZ, 0x1f, R24 ;  /* 0x0000001fff0a7819 */ /* 0x004fe20000011418 */
[----:B0-----:R-:W-:Y:S06]  /*1fc40*/  @P3 BRA `(.L_x_667) ;  /* 0x0000000000a03947 */ /* 0x001fec0003800000 */
[----:B------:R-:W0:Y:S01]  /*1fc50*/  LDC R9, c[0x0][0xbe8] ;  /* 0x0002fa00ff097b82 */ /* 0x000e220000000800 */
[----:B------:R-:W-:-:S05]  /*1fc60*/  LEA R2, R20, R7, 0x7 ;  /* 0x0000000714027211 */ /* 0x000fca00078e38ff */
[----:B------:R-:W-:Y:S02]  /*1fc70*/  VIADD R8, R2, 0xffffff80 ;  /* 0xffffff8002087836 */ /* 0x000fe40000000000 */
[----:B0-----:R-:W-:-:S05]  /*1fc80*/  IMAD R3, R0, R9, RZ ;  /* 0x0000000900037224 */ /* 0x001fca00078e02ff */
[----:B------:R-:W-:-:S13]  /*1fc90*/  ISETP.GE.AND P0, PT, R8, R3, PT ;  /* 0x000000030800720c */ /* 0x000fda0003f06270 */
[----:B------:R-:W-:Y:S05]  /*1fca0*/  @P0 BRA `(.L_x_667) ;  /* 0x0000000000880947 */ /* 0x000fea0003800000 */
[----:B------:R-:W-:Y:S01]  /*1fcb0*/  ISETP.NE.AND P0, PT, R9, 0x1, PT ;  /* 0x000000010900780c */ /* 0x000fe20003f05270 */
[----:B------:R-:W-:Y:S01]  /*1fcc0*/  ULDC.64 UR4, c[0x0][0xb90] ;  /* 0x0002e40000047ab9 */ /* 0x000fe20000000a00 */
[----:B------:R-:W-:Y:S01]  /*1fcd0*/  MOV R2, R6 ;  /* 0x0000000600027202 */ /* 0x000fe20000000f00 */
[----:B------:R-:W-:Y:S01]  /*1fce0*/  IMAD R7, R10, UR4, RZ ;  /* 0x000000040a077c24 */ /* 0x000fe2000f8e02ff */
[----:B------:R-:W-:Y:S01]  /*1fcf0*/  ULDC.64 UR6, c[0x0][0x208] ;  /* 0x0000820000067ab9 */ /* 0x000fe20000000a00 */
[----:B------:R-:W-:Y:S02]  /*1fd00*/  IMAD.MOV.U32 R3, RZ, RZ, R11 ;  /* 0x000000ffff037224 */ /* 0x000fe400078e000b */
[----:B------:R-:W-:Y:S02]  /*1fd10*/  IMAD.MOV.U32 R5, RZ, RZ, R8 ;  /* 0x000000ffff057224 */ /* 0x000fe400078e0008 */
[----:B------:R-:W-:-:S04]  /*1fd20*/  IMAD.WIDE.U32 R2, R24, UR4, R2 ;  /* 0x0000000418027c25 */ /* 0x000fc8000f8e0002 */
[----:B------:R-:W0:Y:S01]  /*1fd30*/  @P0 LDC R15, c[0x0][0xbec] ;  /* 0x0002fb00ff0f0b82 */ /* 0x000e220000000800 */
[----:B------:R-:W-:Y:S01]  /*1fd40*/  IMAD R7, R24, UR5, R7 ;  /* 0x0000000518077c24 */ /* 0x000fe2000f8e0207 */
[----:B------:R-:W-:-:S03]  /*1fd50*/  ULDC.64 UR4, c[0x0][0xb98] ;  /* 0x0002e60000047ab9 */ /* 0x000fc60000000a00 */
[----:B------:R-:W-:-:S03]  /*1fd60*/  IMAD.IADD R3, R3, 0x1, R7 ;  /* 0x0000000103037824 */ /* 0x000fc600078e0207 */
[----:B------:R-:W1:Y:S01]  /*1fd70*/  @P0 LDC R21, c[0x0][0xbf0] ;  /* 0x0002fc00ff150b82 */ /* 0x000e620000000800 */
[----:B------:R-:W-:-:S04]  /*1fd80*/  IMAD.WIDE.U32 R2, R13, UR4, R2 ;  /* 0x000000040d027c25 */ /* 0x000fc8000f8e0002 */
[----:B0-----:R-:W-:-:S05]  /*1fd90*/  @P0 IMAD.HI.U32 R4, R8, R15, RZ ;  /* 0x0000000f08040227 */ /* 0x001fca00078e00ff */
[----:B-1----:R-:W-:Y:S01]  /*1fda0*/  @P0 SHF.R.U32.HI R5, RZ, R21, R4 ;  /* 0x00000015ff050219 */ /* 0x002fe20000011604 */
[----:B------:R-:W-:-:S03]  /*1fdb0*/  IMAD R4, R12, UR4, RZ ;  /* 0x000000040c047c24 */ /* 0x000fc6000f8e02ff */
[C---:B------:R-:W-:Y:S02]  /*1fdc0*/  IADD3 R7, -R5.reuse, RZ, RZ ;  /* 0x000000ff05077210 */ /* 0x040fe40007ffe1ff */
[----:B------:R-:W-:-:S03]  /*1fdd0*/  IADD3 R2, P0, R5, R2, RZ ;  /* 0x0000000205027210 */ /* 0x000fc60007f1e0ff */
[----:B------:R-:W-:Y:S01]  /*1fde0*/  IMAD R7, R9, R7, R8 ;  /* 0x0000000709077224 */ /* 0x000fe200078e0208 */
[----:B------:R-:W-:Y:S01]  /*1fdf0*/  SHF.R.S32.HI R9, RZ, 0x1f, R5 ;  /* 0x0000001fff097819 */ /* 0x000fe20000011405 */
[----:B------:R-:W-:Y:S01]  /*1fe00*/  IMAD R8, R13, UR5, R4 ;  /* 0x000000050d087c24 */ /* 0x000fe2000f8e0204 */
[----:B------:R-:W-:Y:S02]  /*1fe10*/  ULDC.64 UR4, c[0x0][0xb88] ;  /* 0x0002e20000047ab9 */ /* 0x000fe40000000a00 */
[----:B------:R-:W-:Y:S02]  /*1fe20*/  SHF.R.S32.HI R4, RZ, 0x1f, R7 ;  /* 0x0000001fff047819 */ /* 0x000fe40000011407 */
[----:B------:R-:W-:-:S03]  /*1fe30*/  IADD3.X R3, R9, R3, R8, P0, !PT ;  /* 0x0000000309037210 */ /* 0x000fc600007fe408 */
[----:B------:R-:W-:Y:S02]  /*1fe40*/  IMAD R4, R4, UR4, RZ ;  /* 0x0000000404047c24 */ /* 0x000fe4000f8e02ff */
[----:B------:R-:W-:-:S04]  /*1fe50*/  IMAD.WIDE.U32 R2, R7, UR4, R2 ;  /* 0x0000000407027c25 */ /* 0x000fc8000f8e0002 */
[----:B------:R-:W-:Y:S01]  /*1fe60*/  IMAD R5, R7, UR5, R4 ;  /* 0x0000000507057c24 */ /* 0x000fe2000f8e0204 */
[----:B------:R-:W-:Y:S02]  /*1fe70*/  ULDC.64 UR4, c[0x0][0xb50] ;  /* 0x0002d40000047ab9 */ /* 0x000fe40000000a00 */
[----:B------:R-:W-:Y:S01]  /*1fe80*/  LEA R4, P0, R2, UR4, 0x2 ;  /* 0x0000000402047c11 */ /* 0x000fe2000f8010ff */
[----:B------:R-:W-:-:S05]  /*1fe90*/  IMAD.IADD R3, R3, 0x1, R5 ;  /* 0x0000000103037824 */ /* 0x000fca00078e0205 */
[----:B------:R-:W-:Y:S01]  /*1fea0*/  LEA.HI.X R5, R2, UR5, R3, 0x2, P0 ;  /* 0x0000000502057c11 */ /* 0x000fe200080f1403 */
[----:B------:R-:W-:-:S05]  /*1feb0*/  IMAD.MOV.U32 R3, RZ, RZ, -0x800000 ;  /* 0xff800000ff037424 */ /* 0x000fca00078e00ff */
[----:B------:R0:W-:Y:S02]  /*1fec0*/  STG.E desc[UR6][R4.64], R3 ;  /* 0x0000000304007986 */ /* 0x0001e4000c101906 */
.L_x_667:
[----:B------:R-:W-:Y:S05]  /*1fed0*/  BSYNC B1 ;  /* 0x0000000000017941 */ /* 0x000fea0003800000 */
.L_x_666:
[----:B0-----:R-:W2:Y:S01]  /*1fee0*/  LDL R4, [R1+0x64] ;  /* 0x0000640001047983 */ /* 0x001ea20000100800 */
[----:B------:R-:W-:Y:S01]  /*1fef0*/  ULDC.64 UR4, c[0x0][0xaa0] ;  /* 0x0002a80000047ab9 */ /* 0x000fe20000000a00 */
[----:B------:R-:W-:Y:S01]  /*1ff00*/  BSSY B1, `(.L_x_668) ;  /* 0x0000041000017945 */ /* 0x000fe20003800000 */
[----:B------:R-:W-:-:S04]  /*1ff10*/  IMAD R3, R11, UR4, RZ ;  /* 0x000000040b037c24 */ /* 0x000fc8000f8e02ff */
[C---:B------:R-:W-:Y:S02]  /*1ff20*/  IMAD R5, R6.reuse, UR5, R3 ;  /* 0x0000000506057c24 */ /* 0x040fe4000f8e0203 */
[----:B------:R-:W-:Y:S01]  /*1ff30*/  IMAD.WIDE.U32 R2, R6, UR4, RZ ;  /* 0x0000000406027c25 */ /* 0x000fe2000f8e00ff */
        /* <DEDUP_REMOVED lines=12> */
[----:B--2---:R-:W-:-:S05]  /*20000*/  LEA R4, R4, R219, 0x5 ;  /* 0x000000db04047211 */ /* 0x004fca00078e28ff */
[----:B------:R-:W-:-:S04]  /*20010*/  IMAD R9, R20, 0x80, R4 ;  /* 0x0000008014097824 */ /* 0x000fc800078e0204 */
[----:B---3--:R-:W-:Y:S01]  /*20020*/  @P2 IMAD.HI.U32 R4, R9, R14, RZ ;  /* 0x0000000e09042227 */ /* 0x008fe200078e00ff */
[----:B------:R-:W-:-:S04]  /*20030*/  MOV R5, R9 ;  /* 0x0000000900057202 */ /* 0x000fc80000000f00 */
[----:B----4-:R-:W-:-:S04]  /*20040*/  @P2 SHF.R.U32.HI R5, RZ, R27, R4 ;  /* 0x0000001bff052219 */ /* 0x010fc80000011604 */
[--C-:B------:R-:W-:Y:S01]  /*20050*/  SHF.R.S32.HI R4, RZ, 0x1f, R5.reuse ;  /* 0x0000001fff047819 */ /* 0x100fe20000011405 */
[----:B------:R-:W-:Y:S02]  /*20060*/  IMAD.MOV R6, RZ, RZ, -R5 ;  /* 0x000000ffff067224 */ /* 0x000fe400078e0a05 */
[----:B------:R-:W-:-:S04]  /*20070*/  IMAD.WIDE.U32 R2, R5, UR4, R2 ;  /* 0x0000000405027c25 */ /* 0x000fc8000f8e0002 */
[----:B------:R-:W-:Y:S02]  /*20080*/  IMAD R4, R4, UR4, RZ ;  /* 0x0000000404047c24 */ /* 0x000fe4000f8e02ff */
[----:B------:R-:W-:Y:S02]  /*20090*/  IMAD R7, R25, R6, R9 ;  /* 0x0000000619077224 */ /* 0x000fe400078e0209 */
[----:B------:R-:W-:Y:S01]  /*200a0*/  IMAD R9, R5, UR5, R4 ;  /* 0x0000000505097c24 */ /* 0x000fe2000f8e0204 */
[----:B------:R-:W-:Y:S01]  /*200b0*/  ULDC.64 UR4, c[0x0][0xad8] ;  /* 0x0002b60000047ab9 */ /* 0x000fe20000000a00 */
[----:B------:R-:W-:Y:S01]  /*200c0*/  IMAD R6, R20, 0x80, R219 ;  /* 0x0000008014067824 */ /* 0x000fe200078e02db */
[----:B------:R-:W-:Y:S01]  /*200d0*/  SHF.R.S32.HI R4, RZ, 0x1f, R7 ;  /* 0x0000001fff047819 */ /* 0x000fe20000011407 */
[----:B------:R-:W-:Y:S02]  /*200e0*/  IMAD.IADD R3, R3, 0x1, R9 ;  /* 0x0000000103037824 */ /* 0x000fe400078e0209 */
[----:B------:R-:W-:Y:S01]  /*200f0*/  IMAD R25, R0, R25, RZ ;  /* 0x0000001900197224 */ /* 0x000fe200078e02ff */
[----:B------:R-:W-:Y:S01]  /*20100*/  IADD3 R0, R6, 0x20, RZ ;  /* 0x0000002006007810 */ /* 0x000fe20007ffe0ff */
[----:B------:R-:W-:-:S02]  /*20110*/  IMAD R4, R4, UR4, RZ ;  /* 0x0000000404047c24 */ /* 0x000fc4000f8e02ff */
[C---:B------:R-:W-:Y:S01]  /*20120*/  IMAD.WIDE.U32 R2, R7.reuse, UR4, R2 ;  /* 0x0000000407027c25 */ /* 0x040fe2000f8e0002 */
[-C--:B------:R-:W-:Y:S02]  /*20130*/  ISETP.GE.AND P2, PT, R6, R25.reuse, PT ;  /* 0x000000190600720c */ /* 0x080fe40003f46270 */
[----:B------:R-:W-:Y:S01]  /*20140*/  ISETP.GE.AND P1, PT, R0, R25, PT ;  /* 0x000000190000720c */ /* 0x000fe20003f26270 */
[----:B------:R-:W-:Y:S01]  /*20150*/  IMAD R5, R7, UR5, R4 ;  /* 0x0000000507057c24 */ /* 0x000fe2000f8e0204 */
[----:B------:R-:W-:Y:S01]  /*20160*/  ULDC.64 UR4, c[0x0][0xa80] ;  /* 0x0002a00000047ab9 */ /* 0x000fe20000000a00 */
[----:B------:R-:W-:Y:S01]  /*20170*/  VIADD R0, R6, 0x40 ;  /* 0x0000004006007836 */ /* 0x000fe20000000000 */
[----:B------:R-:W-:Y:S01]  /*20180*/  LEA R4, P3, R2, UR4, 0x1 ;  /* 0x0000000402047c11 */ /* 0x000fe2000f8608ff */
[----:B------:R-:W-:-:S03]  /*20190*/  IMAD.IADD R3, R3, 0x1, R5 ;  /* 0x0000000103037824 */ /* 0x000fc600078e0205 */
[----:B------:R-:W-:Y:S02]  /*201a0*/  ISETP.GE.AND P0, PT, R0, R25, PT ;  /* 0x000000190000720c */ /* 0x000fe40003f06270 */
[----:B------:R-:W-:Y:S02]  /*201b0*/  LEA.HI.X R5, R2, UR5, R3, 0x1, P3 ;  /* 0x0000000502057c11 */ /* 0x000fe400098f0c03 */
[----:B------:R0:W1:Y:S04]  /*201c0*/  SHFL.IDX PT, R2, R4, RZ, 0x181f ;  /* 0x00181fff04027589 */ /* 0x00006800000e0000 */
        /* <DEDUP_REMOVED lines=20> */
.L_x_669:
[----:B------:R-:W-:Y:S05]  /*20310*/  BSYNC B1 ;  /* 0x0000000000017941 */ /* 0x000fea0003800000 */
.L_x_668:
[----:B--23--:R2:W3:Y:S01]  /*20320*/  SHFL.IDX PT, R3, R5, 0x1, 0x181f ;  /* 0x00381f0005037f89 */ /* 0x00c4e200000e0000 */
[----:B------:R-:W-:Y:S03]  /*20330*/  BSSY B1, `(.L_x_670) ;  /* 0x0000015000017945 */ /* 0x000fe60003800000 */
[----:B-1----:R2:W1:Y:S01]  /*20340*/  SHFL.IDX PT, R2, R4, 0x1, 0x181f ;  /* 0x00381f0004027f89 */ /* 0x00246200000e0000 */
[----:B------:R-:W-:Y:S05]  /*20350*/  @P1 BRA `(.L_x_671) ;  /* 0x0000000000481947 */ /* 0x000fea0003800000 */
[----:B------:R-:W-:Y:S01]  /*20360*/  ULDC UR4, c[0x0][0xac8] ;  /* 0x0002b20000047ab9 */ /* 0x000fe20000000800 */
[----:B------:R-:W-:Y:S01]  /*20370*/  ULDC.64 UR6, c[0x0][0x208] ;  /* 0x0000820000067ab9 */ /* 0x000fe20000000a00 */
[----:B------:R-:W-:Y:S02]  /*20380*/  ISETP.GE.AND P4, PT, R16, UR4, PT ;  /* 0x0000000410007c0c */ /* 0x000fe4000bf86270 */
[----:B------:R-:W-:Y:S02]  /*20390*/  ISETP.GE.AND P3, PT, R213, UR4, PT ;  /* 0x00000004d5007c0c */ /* 0x000fe4000bf66270 */
[----:B------:R-:W-:Y:S02]  /*203a0*/  ISETP.GE.AND P2, PT, R18, UR4, PT ;  /* 0x0000000412007c0c */ /* 0x000fe4000bf46270 */
[----:B------:R-:W-:-:S07]  /*203b0*/  ISETP.GE.AND P1, PT, R19, UR4, PT ;  /* 0x0000000413007c0c */ /* 0x000fce000bf26270 */
[CC--:B-1----:R-:W-:Y:S02]  /*203c0*/  @!P4 LEA R8, P6, R16.reuse, R2.reuse, 0x1 ;  /* 0x000000021008c211 */ /* 0x0c2fe400078c08ff */
[CC--:B------:R-:W-:Y:S02]  /*203d0*/  @!P3 LEA R10, P5, R23.reuse, R2.reuse, 0x1 ;  /* 0x00000002170ab211 */ /* 0x0c0fe400078a08ff */
[-C--:B---3--:R-:W-:Y:S02]  /*203e0*/  @!P4 LEA.HI.X R9, R16, R3.reuse, R17, 0x1, P6 ;  /* 0x000000031009c211 */ /* 0x088fe400030f0c11 */
[-C--:B------:R-:W-:Y:S02]  /*203f0*/  @!P2 LEA R12, P6, R18, R2.reuse, 0x1 ;  /* 0x00000002120ca211 */ /* 0x080fe400078c08ff */
        /* <DEDUP_REMOVED lines=8> */
.L_x_671:
[----:B------:R-:W-:Y:S05]  /*20480*/  BSYNC B1 ;  /* 0x0000000000017941 */ /* 0x000fea0003800000 */
.L_x_670:
[----:B---34-:R3:W4:Y:S01]  /*20490*/  SHFL.IDX PT, R3, R5, 0x2, 0x181f ;  /* 0x00581f0005037f89 */ /* 0x01872200000e0000 */
        /* <DEDUP_REMOVED lines=9> */
[-C--:B-1----:R-:W-:Y:S02]  /*20530*/  @!P3 LEA R8, P6, R16, R2.reuse, 0x1 ;  /* 0x000000021008b211 */ /* 0x082fe400078c08ff */
[-C--:B------:R-:W-:Y:S02]  /*20540*/  @!P2 LEA R10, P5, R23, R2.reuse, 0x1 ;  /* 0x00000002170aa211 */ /* 0x080fe400078a08ff */
[-C--:B------:R-:W-:Y:S02]  /*20550*/  @!P1 LEA R12, P4, R18, R2.reuse, 0x1 ;  /* 0x00000002120c9211 */ /* 0x080fe400078808ff */
[-C--:B----4-:R-:W-:Y:S02]  /*20560*/  @!P3 LEA.HI.X R9, R16, R3.reuse, R17, 0x1, P6 ;  /* 0x000000031009b211 */ /* 0x090fe400030f0c11 */
        /* <DEDUP_REMOVED lines=8> */
.L_x_673:
[----:B------:R-:W-:Y:S05]  /*205f0*/  BSYNC B1 ;  /* 0x0000000000017941 */ /* 0x000fea0003800000 */
.L_x_672:
[----:B------:R-:W-:Y:S01]  /*20600*/  IADD3 R0, R6, 0x60, RZ ;  /* 0x0000006006007810 */ /* 0x000fe20007ffe0ff */
[----:B0-23--:R-:W0:Y:S03]  /*20610*/  SHFL.IDX PT, R5, R5, 0x3, 0x181f ;  /* 0x00781f0005057f89 */ /* 0x00de2600000e0000 */
[----:B------:R-:W-:Y:S01]  /*20620*/  ISETP.GE.AND P0, PT, R0, R25, PT ;  /* 0x000000190000720c */ /* 0x000fe20003f06270 */
[----:B-1----:R1:W2:-:S12]  /*20630*/  SHFL.IDX PT, R2, R4, 0x3, 0x181f ;  /* 0x00781f0004027f89 */ /* 0x00229800000e0000 */
[----:B-1----:R-:W-:Y:S05]  /*20640*/  @P0 BRA `(.L_x_664) ;  /* 0x0000000000480947 */ /* 0x002fea0003800000 */
[----:B------:R-:W-:Y:S01]  /*20650*/  ULDC UR4, c[0x0][0xac8] ;  /* 0x0002b20000047ab9 */ /* 0x000fe20000000800 */
[----:B------:R-:W-:Y:S01]  /*20660*/  ULDC.64 UR6, c[0x0][0x208] ;  /* 0x0000820000067ab9 */ /* 0x000fe20000000a00 */
[----:B------:R-:W-:Y:S02]  /*20670*/  ISETP.GE.AND P3, PT, R16, UR4, PT ;  /* 0x0000000410007c0c */ /* 0x000fe4000bf66270 */
[----:B------:R-:W-:Y:S02]  /*20680*/  ISETP.GE.AND P2, PT, R213, UR4, PT ;  /* 0x00000004d5007c0c */ /* 0x000fe4000bf46270 */
[----:B------:R-:W-:Y:S02]  /*20690*/  ISETP.GE.AND P1, PT, R18, UR4, PT ;  /* 0x0000000412007c0c */ /* 0x000fe4000bf26270 */
[----:B------:R-:W-:-:S07]  /*206a0*/  ISETP.GE.AND P0, PT, R19, UR4, PT ;  /* 0x0000000413007c0c */ /* 0x000fce000bf06270 */
[-C--:B--2---:R-:W-:Y:S02]  /*206b0*/  @!P3 LEA R6, P6, R16, R2.reuse, 0x1 ;  /* 0x000000021006b211 */ /* 0x084fe400078c08ff */
[-C--:B------:R-:W-:Y:S02]  /*206c0*/  @!P2 LEA R8, P5, R23, R2.reuse, 0x1 ;  /* 0x000000021708a211 */ /* 0x080fe400078a08ff */
[-C--:B------:R-:W-:Y:S02]  /*206d0*/  @!P1 LEA R10, P4, R18, R2.reuse, 0x1 ;  /* 0x00000002120a9211 */ /* 0x080fe400078808ff */
[-C--:B0-----:R-:W-:Y:S02]  /*206e0*/  @!P3 LEA.HI.X R7, R16, R5.reuse, R17, 0x1, P6 ;  /* 0x000000051007b211 */ /* 0x081fe400030f0c11 */
[----:B------:R-:W-:Y:S02]  /*206f0*/  @!P0 LEA R2, P6, R19, R2, 0x1 ;  /* 0x0000000213028211 */ /* 0x000fe400078c08ff */
[-C--:B------:R-:W-:Y:S01]  /*20700*/  @!P2 LEA.HI.X R9, R23, R5.reuse, R216, 0x1, P5 ;  /* 0x000000051709a211 */ /* 0x080fe200028f0cd8 */
[----:B------:R1:W-:Y:S01]  /*20710*/  @!P3 ST.E.128 desc[UR6][R6.64], RZ ;  /* 0x000000ff0600b985 */ /* 0x0003e2000c101d06 */
[----:B------:R-:W-:-:S02]  /*20720*/  @!P1 LEA.HI.X R11, R18, R5, R218, 0x1, P4 ;  /* 0x00000005120b9211 */ /* 0x000fc400020f0cda */
[----:B----4-:R-:W-:Y:S01]  /*20730*/  @!P0 LEA.HI.X R3, R19, R5, R217, 0x1, P6 ;  /* 0x0000000513038211 */ /* 0x010fe200030f0cd9 */
[----:B------:R1:W-:Y:S04]  /*20740*/  @!P2 ST.E.128 desc[UR6][R8.64], RZ ;  /* 0x000000ff0800a985 */ /* 0x0003e8000c101d06 */
[----:B------:R1:W-:Y:S04]  /*20750*/  @!P1 ST.E.128 desc[UR6][R10.64], RZ ;  /* 0x000000ff0a009985 */ /* 0x0003e8000c101d06 */
[----:B------:R1:W-:Y:S02]  /*20760*/  @!P0 ST.E.128 desc[UR6][R2.64], RZ ;  /* 0x000000ff02008985 */ /* 0x0003e4000c101d06 */
.L_x_664:
[----:B------:R-:W-:Y:S05]  /*20770*/  BSYNC B0 ;  /* 0x0000000000007941 */ /* 0x000fea0003800000 */
.L_x_655:
[----:B------:R-:W-:Y:S02]  /*20780*/  ULDC UR4, c[0x0][0xc3c] ;  /* 0x00030f0000047ab9 */ /* 0x000fe40000000800 */
[----:B------:R-:W-:-:S13]  /*20790*/  ISETP.GE.AND P0, PT, R31, UR4, PT ;  /* 0x000000041f007c0c */ /* 0x000fda000bf06270 */
[----:B------:R-:W-:Y:S05]  /*207a0*/  @!P0 BRA `(.L_x_674) ;  /* 0xfffffe0400c88947 */ /* 0x000fea000383ffff */
[----:B------:R-:W-:Y:S05]  /*207b0*/  BRA `(.L_x_436) ;  /* 0x0000007000507947 */ /* 0x000fea0003800000 */
.L_x_434:
[----:B------:R-:W-:-:S08]  /*207c0*/  NOP ;  /* 0x0000000000007918 */ /* 0x000fd00000000000 */
[----:B------:R-:W0:-:S00]  /*207d0*/  USETMAXREG.DEALLOC.CTAPOOL 0x28 ;  /* 0x00000028000079c8 */ /* 0x000e0000080e0500 */
[----:B0-----:R-:W-:Y:S01]  /*207e0*/  LOP3.LUT R2, R2, 0x3, RZ, 0xc0, !PT ;  /* 0x0000000302027812 */ /* 0x001fe200078ec0ff */
[----:B------:R-:W-:Y:S01]  /*207f0*/  IMAD.MOV.U32 R4, RZ, RZ, RZ ;  /* 0x000000ffff047224 */ /* 0x000fe200078e00ff */
[----:B------:R-:W-:-:S04]  /*20800*/  LOP3.LUT R23, R23, 0xffffffbf, RZ, 0xc0, !PT ;  /* 0xffffffbf17177812 */ /* 0x000fc800078ec0ff */
[----:B------:R-:W0:Y:S02]  /*20810*/  SHFL.IDX PT, R2, R2, RZ, 0x1f ;  /* 0x00001fff02027589 */ /* 0x000e2400000e0000 */
[----:B0-----:R-:W-:-:S13]  /*20820*/  ISETP.NE.AND P0, PT, R2, RZ, PT ;  /* 0x000000ff0200720c */ /* 0x001fda0003f05270 */
[----:B------:R-:W-:Y:S01]  /*20830*/  @P0 LOP3.LUT R23, R23, 0x40, RZ, 0xfc, !PT ;  /* 0x0000004017170812 */ /* 0x000fe200078efcff */
[----:B------:R-:W-:Y:S06]  /*20840*/  @!P0 BRA `(.L_x_675) ;  /* 0x00000000001c8947 */ /* 0x000fec0003800000 */
[----:B------:R-:W0:Y:S08]  /*20850*/  S2UR UR5, SR_CgaCtaId ;  /* 0x00000000000579c3 */ /* 0x000e300000008800 */
[----:B------:R-:W-:Y:S06]  /*20860*/  BAR.SYNC.DEFER_BLOCKING 0x5, 0x180 ;  /* 0x0146000000007b1d */ /* 0x000fec0000010000 */
[----:B------:R-:W-:-:S02]  /*20870*/  UMOV UR4, 0x400 ;  /* 0x0000040000047882 */ /* 0x000fc40000000000 */
[----:B0-----:R-:W-:-:S09]  /*20880*/  ULEA UR4, UR5, UR4, 0x18 ;  /* 0x0000000405047291 */ /* 0x001fd2000f8ec03f */
[----:B------:R-:W0:Y:S01]  /*20890*/  LDS.128 R16, [UR4+0x388d0] ;  /* 0x0388d004ff107984 */ /* 0x000e220008000c00 */
[----:B------:R-:W-:Y:S06]  /*208a0*/  BAR.ARV 0x4, 0x180 ;  /* 0x0106000000007b1d */ /* 0x000fec0000002000 */
[----:B------:R-:W-:Y:S05]  /*208b0*/  BRA `(.L_x_676) ;  /* 0x0000000800047947 */ /* 0x000fea0003800000 */
.L_x_675:
[----:B------:R-:W-:Y:S01]  /*208c0*/  LOP3.LUT R5, R0, 0x1f, RZ, 0xc0, !PT ;  /* 0x0000001f00057812 */ /* 0x000fe200078ec0ff */
[----:B------:R-:W-:Y:S01]  /*208d0*/  ULDC UR4, c[0x0][0xc3c] ;  /* 0x00030f0000047ab9 */ /* 0x000fe20000000800 */
[----:B------:R-:W-:Y:S01]  /*208e0*/  ULDC.64 UR6, c[0x0][0x208] ;  /* 0x0000820000067ab9 */ /* 0x000fe20000000a00 */
[----:B------:R-:W-:Y:S01]  /*208f0*/  ULDC UR5, c[0x0][0xc38] ;  /* 0x00030e0000057ab9 */ /* 0x000fe20000000800 */
[----:B------:R-:W-:-:S04]  /*20900*/  ISETP.NE.AND P0, PT, R5, 0x1f, PT ;  /* 0x0000001f0500780c */ /* 0x000fc80003f05270 */
[----:B------:R-:W-:-:S13]  /*20910*/  ISETP.GE.OR P1, PT, R5, UR4, !P0 ;  /* 0x0000000405007c0c */ /* 0x000fda000c726670 */
[----:B------:R-:W0:Y:S02]  /*20920*/  @!P1 LDC.64 R2, c[0x0][0xc80] ;  /* 0x00032000ff029b82 */ /* 0x000e240000000a00 */
[----:B0-----:R-:W-:-:S05]  /*20930*/  @!P1 IMAD.WIDE.U32 R2, R5, 0x4, R2 ;  /* 0x0000000405029825 */ /* 0x001fca00078e0002 */
[----:B------:R-:W2:Y:S01]  /*20940*/  @!P1 LDG.E R4, desc[UR6][R2.64] ;  /* 0x0000000602049981 */ /* 0x000ea2000c1e1900 */
[C---:B------:R-:W-:Y:S01]  /*20950*/  ISETP.NE.AND P1, PT, R5.reuse, RZ, PT ;  /* 0x000000ff0500720c */ /* 0x040fe20003f25270 */
[----:B------:R-:W0:Y:S01]  /*20960*/  S2UR UR6, SR_CTAID.X ;  /* 0x00000000000679c3 */ /* 0x000e220000002500 */
[C---:B------:R-:W-:Y:S01]  /*20970*/  ISETP.GE.U32.AND P2, PT, R5.reuse, 0x2, PT ;  /* 0x000000020500780c */ /* 0x040fe20003f46070 */
[----:B------:R-:W-:Y:S01]  /*20980*/  UMOV UR4, URZ ;  /* 0x0000003f00047c82 */ /* 0x000fe20008000000 */
[C---:B------:R-:W-:Y:S01]  /*20990*/  ISETP.GE.U32.AND P3, PT, R5.reuse, 0x4, PT ;  /* 0x000000040500780c */ /* 0x040fe20003f66070 */
[----:B------:R-:W-:Y:S01]  /*209a0*/  IMAD.MOV.U32 R16, RZ, RZ, RZ ;  /* 0x000000ffff107224 */ /* 0x000fe200078e00ff */
[C---:B------:R-:W-:Y:S02]  /*209b0*/  ISETP.GE.U32.AND P4, PT, R5.reuse, 0x8, PT ;  /* 0x000000080500780c */ /* 0x040fe40003f86070 */
[----:B------:R-:W-:Y:S01]  /*209c0*/  ISETP.GE.U32.AND P5, PT, R5, 0x10, PT ;  /* 0x000000100500780c */ /* 0x000fe20003fa6070 */
[----:B--2---:R-:W1:Y:S02]  /*209d0*/  SHFL.UP PT, R6, R4, 0x1, RZ ;  /* 0x0420000004067989 */ /* 0x004e6400000e00ff */
[----:B-1----:R-:W-:-:S05]  /*209e0*/  SEL R7, R6, RZ, P1 ;  /* 0x000000ff06077207 */ /* 0x002fca0000800000 */
[----:B------:R-:W-:-:S05]  /*209f0*/  IMAD.IADD R7, R4, 0x1, R7 ;  /* 0x0000000104077824 */ /* 0x000fca00078e0207 */
[----:B------:R-:W1:Y:S02]  /*20a00*/  SHFL.UP PT, R6, R7, 0x2, RZ ;  /* 0x0440000007067989 */ /* 0x000e6400000e00ff */
[----:B-1----:R-:W-:-:S04]  /*20a10*/  SEL R6, R6, RZ, P2 ;  /* 0x000000ff06067207 */ /* 0x002fc80001000000 */
[----:B------:R-:W-:-:S05]  /*20a20*/  IADD3 R6, R7, R6, RZ ;  /* 0x0000000607067210 */ /* 0x000fca0007ffe0ff */
[----:B------:R-:W1:Y:S02]  /*20a30*/  SHFL.UP PT, R8, R6, 0x4, RZ ;  /* 0x0480000006087989 */ /* 0x000e6400000e00ff */
[----:B-1----:R-:W-:-:S05]  /*20a40*/  SEL R3, R8, RZ, P3 ;  /* 0x000000ff08037207 */ /* 0x002fca0001800000 */
[----:B------:R-:W-:-:S05]  /*20a50*/  IMAD.IADD R3, R6, 0x1, R3 ;  /* 0x0000000106037824 */ /* 0x000fca00078e0203 */
[----:B------:R-:W1:Y:S02]  /*20a60*/  SHFL.UP PT, R2, R3, 0x8, RZ ;  /* 0x0500000003027989 */ /* 0x000e6400000e00ff */
[----:B-1----:R-:W-:-:S05]  /*20a70*/  SEL R2, R2, RZ, P4 ;  /* 0x000000ff02027207 */ /* 0x002fca0002000000 */
[----:B------:R-:W-:-:S05]  /*20a80*/  IMAD.IADD R2, R3, 0x1, R2 ;  /* 0x0000000103027824 */ /* 0x000fca00078e0202 */
[----:B------:R-:W1:Y:S02]  /*20a90*/  SHFL.UP PT, R7, R2, 0x10, RZ ;  /* 0x0600000002077989 */ /* 0x000e6400000e00ff */
[----:B-1----:R-:W-:-:S04]  /*20aa0*/  SEL R7, R7, RZ, P5 ;  /* 0x000000ff07077207 */ /* 0x002fc80002800000 */
[----:B------:R-:W-:-:S05]  /*20ab0*/  IADD3 R7, R2, R7, RZ ;  /* 0x0000000702077210 */ /* 0x000fca0007ffe0ff */
[----:B------:R-:W1:Y:S02]  /*20ac0*/  SHFL.IDX PT, R6, R7, 0x1f, 0x1f ;  /* 0x03e01f0007067f89 */ /* 0x000e6400000e0000 */
[----:B-1----:R-:W-:-:S04]  /*20ad0*/  IMAD R6, R6, UR5, RZ ;  /* 0x0000000506067c24 */ /* 0x002fc8000f8e02ff */
[----:B------:R-:W-:Y:S01]  /*20ae0*/  IMAD.MOV.U32 R3, RZ, RZ, R6 ;  /* 0x000000ffff037224 */ /* 0x000fe200078e0006 */
[----:B0-----:R-:W-:-:S13]  /*20af0*/  ISETP.GT.AND P6, PT, R6, UR6, PT ;  /* 0x0000000606007c0c */ /* 0x001fda000bfc4270 */
[----:B------:R-:W-:Y:S05]  /*20b00*/  @P6 BRA `(.L_x_677) ;  /* 0x0000000000a06947 */ /* 0x000fea0003800000 */
[----:B------:R-:W0:Y:S01]  /*20b10*/  LDC R10, c[0x0][0xc3c] ;  /* 0x00030f00ff0a7b82 */ /* 0x000e220000000800 */
[----:B------:R-:W-:Y:S01]  /*20b20*/  MOV R6, R3 ;  /* 0x0000000300067202 */ /* 0x000fe20000000f00 */
[----:B------:R-:W-:Y:S01]  /*20b30*/  UMOV UR4, URZ ;  /* 0x0000003f00047c82 */ /* 0x000fe20008000000 */
[----:B------:R-:W-:Y:S01]  /*20b40*/  ULDC UR7, c[0x0][0xc3c] ;  /* 0x00030f0000077ab9 */ /* 0x000fe20000000800 */
[----:B------:R-:W-:-:S05]  /*20b50*/  ULDC UR5, c[0x0][0xc38] ;  /* 0x00030e0000057ab9 */ /* 0x000fca0000000800 */
.L_x_681:
[----:B------:R-:W-:Y:S01]  /*20b60*/  UIADD3 UR4, UR4, 0x1f, URZ ;  /* 0x0000001f04047890 */ /* 0x000fe2000fffe03f */
[----:B------:R-:W-:-:S05]  /*20b70*/  IMAD.U32 R19, RZ, RZ, UR7 ;  /* 0x00000007ff137e24 */ /* 0x000fca000f8e00ff */
[----:B0-----:R-:W-:-:S13]  /*20b80*/  ISETP.LE.AND P6, PT, R10, UR4, PT ;  /* 0x000000040a007c0c */ /* 0x001fda000bfc3270 */
[----:B------:R-:W-:Y:S05]  /*20b90*/  @P6 BRA `(.L_x_678) ;  /* 0x0000000400286947 */ /* 0x000fea0003800000 */
[----:B------:R-:W-:Y:S01]  /*20ba0*/  VIADD R7, R5, UR4 ;  /* 0x0000000405077c36 */ /* 0x000fe20008000000 */
[----:B------:R-:W-:Y:S01]  /*20bb0*/  BSSY B0, `(.L_x_679) ;  /* 0x0000008000007945 */ /* 0x000fe20003800000 */
[----:B------:R-:W-:-:S03]  /*20bc0*/  MOV R4, RZ ;  /* 0x000000ff00047202 */ /* 0x000fc60000000f00 */
[----:B------:R-:W-:-:S13]  /*20bd0*/  ISETP.GE.OR P6, PT, R7, R10, !P0 ;  /* 0x0000000a0700720c */ /* 0x000fda00047c6670 */
[----:B------:R-:W-:Y:S05]  /*20be0*/  @P6 BRA `(.L_x_680) ;  /* 0x0000000000106947 */ /* 0x000fea0003800000 */
[----:B------:R-:W0:Y:S01]  /*20bf0*/  LDC.64 R2, c[0x0][0xc80] ;  /* 0x00032000ff027b82 */ /* 0x000e220000000a00 */
[----:B------:R-:W-:Y:S01]  /*20c00*/  ULDC.64 UR8, c[0x0][0x208] ;  /* 0x0000820000087ab9 */ /* 0x000fe20000000a00 */
[----:B0-----:R-:W-:-:S05]  /*20c10*/  IMAD.WIDE R2, R7, 0x4, R2 ;  /* 0x0000000407027825 */ /* 0x001fca00078e0202 */
[----:B------:R0:W5:Y:S02]  /*20c20*/  LDG.E R4, desc[UR8][R2.64] ;  /* 0x0000000802047981 */ /* 0x000164000c1e1900 */
.L_x_680:
[----:B------:R-:W-:Y:S05]  /*20c30*/  BSYNC B0 ;  /* 0x0000000000007941 */ /* 0x000fea0003800000 */
.L_x_679:
[----:B0----5:R-:W0:Y:S02]  /*20c40*/  SHFL.UP PT, R2, R4, 0x1, RZ ;  /* 0x0420000004027989 */ /* 0x021e2400000e00ff */
        /* <DEDUP_REMOVED lines=20> */
.L_x_677:
        /* <DEDUP_REMOVED lines=10> */
[----:B0-----:R-:W-:-:S06]  /*20e30*/  IADD3 R2, R8, 0xffffffe, RZ ;  /* 0x0ffffffe08027810 */ /* 0x001fcc0007ffe0ff */
[----:B------:R0:W1:Y:S01]  /*20e40*/  F2I.FTZ.U32.TRUNC.NTZ R3, R2 ;  /* 0x0000000200037305 */ /* 0x000062000021f000 */
[----:B------:R-:W-:Y:S05]  /*20e50*/  @!P0 BRA `(.L_x_682) ;  /* 0x0000000000088947 */ /* 0x000fea0003800000 */
[----:B------:R-:W-:-:S06]  /*20e60*/  VIADD R16, R19, 0xffffffff ;  /* 0xffffffff13107836 */ /* 0x000fcc0000000000 */
[----:B------:R2:W3:Y:S02]  /*20e70*/  SHFL.IDX PT, R16, R7, R16, 0x1f ;  /* 0x00001f1007107589 */ /* 0x0004e400000e0000 */
.L_x_682:
[----:B---3--:R-:W-:Y:S01]  /*20e80*/  IMAD R16, R16, UR5, R9 ;  /* 0x0000000510107c24 */ /* 0x008fe2000f8e0209 */
[----:B0-----:R-:W-:Y:S01]  /*20e90*/  IABS R2, R12 ;  /* 0x0000000c00027213 */ /* 0x001fe20000000000 */
[----:B-12---:R-:W-:Y:S01]  /*20ea0*/  IMAD.MOV R7, RZ, RZ, -R3 ;  /* 0x000000ffff077224 */ /* 0x006fe200078e0a03 */
[----:B------:R-:W-:Y:S02]  /*20eb0*/  IADD3 R19, R19, UR4, RZ ;  /* 0x0000000413137c10 */ /* 0x000fe4000fffe0ff */
[----:B------:R-:W-:Y:S01]  /*20ec0*/  IADD3 R9, -R16, UR6, RZ ;  /* 0x0000000610097c10 */ /* 0x000fe2000fffe1ff */
[----:B------:R-:W-:Y:S01]  /*20ed0*/  IMAD R7, R7, R10, RZ ;  /* 0x0000000a07077224 */ /* 0x000fe200078e02ff */
[----:B------:R-:W-:Y:S01]  /*20ee0*/  IADD3 R6, RZ, -R2, RZ ;  /* 0x80000002ff067210 */ /* 0x000fe20007ffe0ff */
[----:B------:R-:W-:Y:S01]  /*20ef0*/  IMAD.MOV.U32 R2, RZ, RZ, RZ ;  /* 0x000000ffff027224 */ /* 0x000fe200078e00ff */
[----:B------:R-:W-:-:S03]  /*20f00*/  IABS R4, R9 ;  /* 0x0000000900047213 */ /* 0x000fc60000000000 */
[----:B------:R-:W-:-:S04]  /*20f10*/  IMAD.HI.U32 R2, R3, R7, R2 ;  /* 0x0000000703027227 */ /* 0x000fc800078e0002 */
[----:B------:R-:W-:Y:S01]  /*20f20*/  IMAD.MOV.U32 R3, RZ, RZ, R4 ;  /* 0x000000ffff037224 */ /* 0x000fe200078e0004 */
[----:B------:R-:W-:-:S03]  /*20f30*/  MOV R4, R6 ;  /* 0x0000000600047202 */ /* 0x000fc60000000f00 */
        /* <DEDUP_REMOVED lines=16> */
.L_x_678:
[----:B------:R-:W-:Y:S01]  /*21040*/  IMAD.MOV.U32 R17, RZ, RZ, RZ ;  /* 0x000000ffff117224 */ /* 0x000fe200078e00ff */
[----:B------:R-:W-:Y:S01]  /*21050*/  MOV R16, UR6 ;  /* 0x0000000600107c02 */ /* 0x000fe20008000f00 */
[----:B------:R-:W-:-:S07]  /*21060*/  IMAD.MOV.U32 R18, RZ, RZ, RZ ;  /* 0x000000ffff127224 */ /* 0x000fce00078e00ff */
.L_x_683:
[----:B------:R-:W-:-:S13]  /*21070*/  ISETP.NE.AND P0, PT, R5, RZ, PT ;  /* 0x000000ff0500720c */ /* 0x000fda0003f05270 */
[----:B------:R-:W0:Y:S01]  /*21080*/  @!P0 S2R R3, SR_CgaCtaId ;  /* 0x0000000000038919 */ /* 0x000e220000008800 */
[----:B------:R-:W-:-:S04]  /*21090*/  @!P0 MOV R2, 0x400 ;  /* 0x0000040000028802 */ /* 0x000fc80000000f00 */
[----:B0-----:R-:W-:-:S05]  /*210a0*/  @!P0 LEA R2, R3, R2, 0x18 ;  /* 0x0000000203028211 */ /* 0x001fca00078ec0ff */
[----:B------:R1:W-:Y:S01]  /*210b0*/  @!P0 STS.128 [R2+0x388d0], R16 ;  /* 0x0388d01002008388 */ /* 0x0003e20000000c00 */
[----:B------:R-:W-:Y:S06]  /*210c0*/  BAR.ARV 0x5, 0x180 ;  /* 0x0146000000007b1d */ /* 0x000fec0000002000 */
.L_x_676:
[----:B------:R2:W-:Y:S01]  /*210d0*/  STL [R1+0x30], RZ ;  /* 0x000030ff01007387 */ /* 0x0005e20000100800 */
[----:B------:R-:W-:Y:S01]  /*210e0*/  ULDC UR4, c[0x0][0xc3c] ;  /* 0x00030f0000047ab9 */ /* 0x000fe20000000800 */
[----:B------:R-:W-:Y:S01]  /*210f0*/  IMAD.MOV.U32 R29, RZ, RZ, 0x1 ;  /* 0x00000001ff1d7424 */ /* 0x000fe200078e00ff */
[----:B0-----:R-:W-:Y:S02]  /*21100*/  ISETP.GE.AND P0, PT, R19, UR4, PT ;  /* 0x0000000413007c0c */ /* 0x001fe4000bf06270 */
[----:B------:R-:W-:-:S11]  /*21110*/  MOV R27, RZ ;  /* 0x000000ff001b7202 */ /* 0x000fd60000000f00 */
[----:B--2---:R-:W-:Y:S05]  /*21120*/  @P0 BRA `(.L_x_684) ;  /* 0x0000006400180947 */ /* 0x004fea0003800000 */
[----:B------:R-:W0:Y:S01]  /*21130*/  S2UR UR5, SR_CgaCtaId ;  /* 0x00000000000579c3 */ /* 0x000e220000008800 */
[----:B------:R2:W-:Y:S01]  /*21140*/  STL [R1+0x30], RZ ;  /* 0x000030ff01007387 */ /* 0x0005e20000100800 */
[C---:B------:R-:W-:Y:S01]  /*21150*/  IMAD.SHL.U32 R36, R0.reuse, 0x8, RZ ;  /* 0x0000000800247824 */ /* 0x040fe200078e00ff */
[----:B-1----:R-:W-:Y:S01]  /*21160*/  LOP3.LUT R2, R0, 0x7f, RZ, 0xc0, !PT ;  /* 0x0000007f00027812 */ /* 0x002fe200078ec0ff */
[----:B------:R-:W-:Y:S01]  /*21170*/  UMOV UR4, 0x400 ;  /* 0x0000040000047882 */ /* 0x000fe20000000000 */
[----:B------:R-:W-:Y:S01]  /*21180*/  BSSY B8, `(.L_x_684) ;  /* 0x0000640000087945 */ /* 0x000fe20003800000 */
[----:B------:R-:W-:Y:S01]  /*21190*/  IMAD.MOV.U32 R29, RZ, RZ, 0x1 ;  /* 0x00000001ff1d7424 */ /* 0x000fe200078e00ff */
[----:B------:R-:W-:Y:S01]  /*211a0*/  LOP3.LUT R3, R36, 0x1f8, RZ, 0xc0, !PT ;  /* 0x000001f824037812 */ /* 0x000fe200078ec0ff */
[----:B------:R-:W-:Y:S01]  /*211b0*/  IMAD.SHL.U32 R34, R2, 0x8, RZ ;  /* 0x0000000802227824 */ /* 0x000fe200078e00ff */
[----:B------:R-:W-:Y:S01]  /*211c0*/  SHF.R.U32.HI R2, RZ, 0x3, R2 ;  /* 0x00000003ff027819 */ /* 0x000fe20000011602 */
[----:B------:R-:W-:Y:S01]  /*211d0*/  IMAD.MOV.U32 R27, RZ, RZ, RZ ;  /* 0x000000ffff1b7224 */ /* 0x000fe200078e00ff */
[----:B------:R-:W-:Y:S01]  /*211e0*/  LOP3.LUT R3, R3, 0x38, R0, 0x78, !PT ;  /* 0x0000003803037812 */ /* 0x000fe200078e7800 */
[----:B------:R-:W-:Y:S01]  /*211f0*/  IMAD.MOV.U32 R28, RZ, RZ, RZ ;  /* 0x000000ffff1c7224 */ /* 0x000fe200078e00ff */
[----:B------:R-:W-:Y:S01]  /*21200*/  SHF.L.U32 R0, R0, 0x4, RZ ;  /* 0x0000000400007819 */ /* 0x000fe200000006ff */
[----:B------:R-:W-:Y:S01]  /*21210*/  ULDC.64 UR38, c[0x0][0x198] ;  /* 0x0000660000267ab9 */ /* 0x000fe20000000a00 */
[----:B------:R-:W-:Y:S01]  /*21220*/  LOP3.LUT R34, R3, 0x200, R34, 0xf8, !PT ;  /* 0x0000020003227812 */ /* 0x000fe200078ef822 */
[----:B------:R-:W-:Y:S01]  /*21230*/  ULOP3.LUT UR37, UR60, 0x2, URZ, 0xfc, !UPT ;  /* 0x000000023c257892 */ /* 0x000fe2000f8efc3f */
[----:B------:R-:W-:Y:S01]  /*21240*/  LOP3.LUT R36, R36, 0x38, RZ, 0xc0, !PT ;  /* 0x0000003824247812 */ /* 0x000fe200078ec0ff */
[----:B------:R-:W-:Y:S01]  /*21250*/  ULDC UR36, c[0x0][0xc] ;  /* 0x0000030000247ab9 */ /* 0x000fe20000000800 */
[----:B------:R-:W-:-:S02]  /*21260*/  LOP3.LUT R0, R2, 0x70, R0, 0xf8, !PT ;  /* 0x0000007002007812 */ /* 0x000fc400078ef800 */
[----:B------:R-:W-:Y:S02]  /*21270*/  MOV R30, 0x1 ;  /* 0x00000001001e7802 */ /* 0x000fe40000000f00 */
[C---:B------:R-:W-:Y:S01]  /*21280*/  LOP3.LUT R3, R36.reuse, 0x40, RZ, 0xfc, !PT ;  /* 0x0000004024037812 */ /* 0x040fe200078efcff */
[----:B0-----:R-:W-:Y:S01]  /*21290*/  ULEA UR4, UR5, UR4, 0x18 ;  /* 0x0000000405047291 */ /* 0x001fe2000f8ec03f */
[C---:B------:R-:W-:Y:S02]  /*212a0*/  LOP3.LUT R2, R36.reuse, 0x80, RZ, 0xfc, !PT ;  /* 0x0000008024027812 */ /* 0x040fe400078efcff */
[----:B------:R-:W-:-:S03]  /*212b0*/  LOP3.LUT R0, R36, 0xc0, RZ, 0xfc, !PT ;  /* 0x000000c024007812 */ /* 0x000fc600078efcff */
[----:B------:R-:W-:-:S05]  /*212c0*/  IMAD.U32 R22, RZ, RZ, UR4 ;  /* 0x00000004ff167e24 */ /* 0x000fca000f8e00ff */
[----:B--2---:R-:W-:-:S07]  /*212d0*/  LEA R37, R34, R22, 0x1 ;  /* 0x0000001622257211 */ /* 0x004fce00078e08ff */
.L_x_793:
[----:B0-----:R-:W0:Y:S01]  /*212e0*/  LDC.64 R2, c[0x0][0xc88] ;  /* 0x00032200ff027b82 */ /* 0x001e220000000a00 */
[----:B------:R-:W-:Y:S01]  /*212f0*/  ULDC.64 UR4, c[0x0][0x208] ;  /* 0x0000820000047ab9 */ /* 0x000fe20000000a00 */
[----:B0-----:R-:W-:-:S05]  /*21300*/  IMAD.WIDE R2, R19, 0x4, R2 ;  /* 0x0000000413027825 */ /* 0x001fca00078e0202 */
[----:B--2---:R-:W2:Y:S01]  /*21310*/  LDG.E R31, desc[UR4][R2.64] ;  /* 0x00000004021f7981 */ /* 0x004ea2000c1e1900 */
[----:B------:R-:W-:Y:S05]  /*21320*/  YIELD ;  /* 0x0000000000007946 */ /* 0x000fea0003800000 */
[----:B------:R-:W-:Y:S01]  /*21330*/  ULDC.64 UR4, c[0x0][0xa28] ;  /* 0x00028a0000047ab9 */ /* 0x000fe20000000a00 */
[----:B------:R-:W-:Y:S01]  /*21340*/  ULDC.64 UR8, c[0x0][0xa18] ;  /* 0x0002860000087ab9 */ /* 0x000fe20000000a00 */
[----:B------:R-:W-:Y:S01]  /*21350*/  ISETP.NE.U32.AND P0, PT, RZ, UR4, PT ;  /* 0x00000004ff007c0c */ /* 0x000fe2000bf05070 */
[----:B------:R-:W-:Y:S01]  /*21360*/  IMAD.MOV.U32 R9, RZ, RZ, RZ ;  /* 0x000000ffff097224 */ /* 0x000fe200078e00ff */
[----:B------:R-:W-:Y:S01]  /*21370*/  ULDC.64 UR10, c[0x0][0x208] ;  /* 0x00008200000a7ab9 */ /* 0x000fe20000000a00 */
[----:B------:R-:W-:Y:S01]  /*21380*/  ULDC.64 UR6, c[0x0][0xa10] ;  /* 0x0002840000067ab9 */ /* 0x000fe20000000a00 */
[----:B------:R-:W-:-:S02]  /*21390*/  ISETP.NE.AND.EX P0, PT, RZ, UR5, PT, P0 ;  /* 0x00000005ff007c0c */ /* 0x000fc4000bf05300 */
[----:B------:R-:W-:-:S04]  /*213a0*/  ISETP.NE.U32.AND P2, PT, RZ, UR8, PT ;  /* 0x00000008ff007c0c */ /* 0x000fc8000bf45070 */
[----:B------:R-:W-:Y:S02]  /*213b0*/  ISETP.NE.AND.EX P2, PT, RZ, UR9, PT, P2 ;  /* 0x00000009ff007c0c */ /* 0x000fe4000bf45320 */
[----:B--2---:R-:W-:-:S05]  /*213c0*/  SHF.R.S32.HI R0, RZ, 0x1f, R31 ;  /* 0x0000001fff007819 */ /* 0x004fca000001141f */
[C---:B------:R-:W-:Y:S01]  /*213d0*/  @P0 LEA R2, P1, R31.reuse, UR4, 0x2 ;  /* 0x000000041f020c11 */ /* 0x040fe2000f8210ff */
[C---:B------:R-:W-:Y:S01]  /*213e0*/  IMAD.SHL.U32 R24, R31.reuse, 0x4, RZ ;  /* 0x000000041f187824 */ /* 0x040fe200078e00ff */
[C-C-:B------:R-:W-:Y:S01]  /*213f0*/  SHF.L.U64.HI R25, R31.reuse, 0x2, R0.reuse ;  /* 0x000000021f197819 */ /* 0x140fe20000010200 */
[----:B------:R0:W-:Y:S01]  /*21400*/  STL [R1+0x1c], R0 ;  /* 0x00001c0001007387 */ /* 0x0001e20000100800 */
[----:B------:R-:W-:Y:S01]  /*21410*/  @P0 LEA.HI.X R3, R31, UR5, R0, 0x2, P1 ;  /* 0x000000051f030c11 */ /* 0x000fe200088f1400 */
[----:B------:R-:W-:-:S04]  /*21420*/  ULDC.64 UR4, c[0x0][0xa00] ;  /* 0x0002800000047ab9 */ /* 0x000fc80000000a00 */
[----:B------:R1:W2:Y:S01]  /*21430*/  @P0 LDG.E R9, desc[UR10][R2.64] ;  /* 0x0000000a02090981 */ /* 0x0002a2000c1e1900 */
[----:B------:R-:W-:Y:S02]  /*21440*/  ISETP.NE.U32.AND P0, PT, RZ, UR4, PT ;  /* 0x00000004ff007c0c */ /* 0x000fe4000bf05070 */
[----:B------:R-:W-:Y:S01]  /*21450*/  ISETP.NE.U32.AND P1, PT, RZ, UR6, PT ;  /* 0x00000006ff007c0c */ /* 0x000fe2000bf25070 */
[----:B0-----:R-:W-:Y:S01]  /*21460*/  IMAD.MOV.U32 R0, RZ, RZ, RZ ;  /* 0x000000ffff007224 */ /* 0x001fe200078e00ff */
[----:B------:R-:W-:Y:S02]  /*21470*/  ISETP.NE.AND.EX P0, PT, RZ, UR5, PT, P0 ;  /* 0x00000005ff007c0c */ /* 0x000fe4000bf05300 */
[----:B------:R-:W-:Y:S02]  /*21480*/  ISETP.NE.AND.EX P1, PT, RZ, UR7, PT, P1 ;  /* 0x00000007ff007c0c */ /* 0x000fe4000bf25310 */
[C---:B------:R-:W-:Y:S02]  /*21490*/  IADD3 R4, P4, R24.reuse, UR6, RZ ;  /* 0x0000000618047c10 */ /* 0x040fe4000ff9e0ff */
[----:B-1----:R-:W-:Y:S01]  /*214a0*/  IADD3 R2, P3, R24, UR4, RZ ;  /* 0x0000000418027c10 */ /* 0x002fe2000ff7e0ff */
[----:B------:R-:W-:Y:S01]  /*214b0*/  ULDC UR4, c[0x0][0x288] ;  /* 0x0000a20000047ab9 */ /* 0x000fe20000000800 */
[----:B------:R-:W-:-:S02]  /*214c0*/  MOV R35, RZ ;  /* 0x000000ff00237202 */ /* 0x000fc40000000f00 */
[C---:B------:R-:W-:Y:S02]  /*214d0*/  IADD3.X R3, R25.reuse, UR5, RZ, P3, !PT ;  /* 0x0000000519037c10 */ /* 0x040fe40009ffe4ff */
[----:B------:R-:W-:Y:S01]  /*214e0*/  @P2 IADD3 R6, P3, R24, UR8, RZ ;  /* 0x0000000818062c10 */ /* 0x000fe2000ff7e0ff */
[----:B------:R-:W-:Y:S01]  /*214f0*/  IMAD.U32 R8, RZ, RZ, UR4 ;  /* 0x00000004ff087e24 */ /* 0x000fe2000f8e00ff */
[----:B------:R-:W-:Y:S01]  /*21500*/  ULDC.64 UR4, c[0x0][0x418] ;  /* 0x0001060000047ab9 */ /* 0x000fe20000000a00 */
[C---:B------:R-:W-:Y:S01]  /*21510*/  IADD3.X R5, R25.reuse, UR7, RZ, P4, !PT ;  /* 0x0000000719057c10 */ /* 0x040fe2000a7fe4ff */
[----:B------:R-:W5:Y:S01]  /*21520*/  @P0 LDG.E R35, desc[UR10][R2.64] ;  /* 0x0000000a02230981 */ /* 0x000f62000c1e1900 */
[----:B------:R-:W-:Y:S01]  /*21530*/  @P2 IADD3.X R7, R25, UR9, RZ, P3, !PT ;  /* 0x0000000919072c10 */ /* 0x000fe20009ffe4ff */
[----:B------:R-:W-:Y:S02]  /*21540*/  UISETP.NE.U32.AND UP0, UPT, UR4, URZ, UPT ;  /* 0x0000003f0400728c */ /* 0x000fe4000bf05070 */
[----:B------:R-:W5:Y:S01]  /*21550*/  @P1 LDG.E R0, desc[UR10][R4.64] ;  /* 0x0000000a04001981 */ /* 0x000f62000c1e1900 */
[----:B------:R-:W-:-:S03]  /*21560*/  ULDC UR4, c[0x0][0x424] ;  /* 0x0001090000047ab9 */ /* 0x000fc60000000800 */
[----:B------:R0:W3:Y:S01]  /*21570*/  @P2 LDG.E R8, desc[UR10][R6.64] ;  /* 0x0000000a06082981 */ /* 0x0000e2000c1e1900 */
[----:B------:R-:W-:-:S03]  /*21580*/  UISETP.NE.AND.EX UP0, UPT, UR5, URZ, UPT, UP0 ;  /* 0x0000003f0500728c */ /* 0x000fc6000bf05300 */
[----:B------:R-:W-:Y:S01]  /*21590*/  ULDC UR5, c[0x0][0x2f0] ;  /* 0x0000bc0000057ab9 */ /* 0x000fe20000000800 */
[----:B------:R-:W-:-:S04]  /*215a0*/  USEL UR4, UR4, 0x1, UP0 ;  /* 0x0000000104047887 */ /* 0x000fc80008000000 */
[----:B------:R-:W-:-:S03]  /*215b0*/  UIMAD UR4, UR4, UR5, URZ ;  /* 0x00000005040472a4 */ /* 0x000fc6000f8e023f */
[----:B------:R-:W-:Y:S02]  /*215c0*/  ULDC UR5, c[0x0][0x348] ;  /* 0x0000d20000057ab9 */ /* 0x000fe40000000800 */
[----:B0-----:R-:W-:Y:S01]  /*215d0*/  MOV R6, UR5 ;  /* 0x0000000500067c02 */ /* 0x001fe20008000f00 */
[----:B--2---:R-:W-:Y:S04]  /*215e0*/  STL [R1+0x10], R9 ;  /* 0x0000100901007387 */ /* 0x004fe80000100800 */
[----:B---3--:R0:W-:Y:S02]  /*215f0*/  STL [R1+0x28], R8 ;  /* 0x0000280801007387 */ /* 0x0081e40000100800 */
[----:B0-----:R-:W-:Y:S01]  /*21600*/  IMAD.U32 R8, RZ, RZ, UR4 ;  /* 0x00000004ff087e24 */ /* 0x001fe2000f8e00ff */
[----:B------:R-:W-:Y:S06]  /*21610*/  @P2 BRA `(.L_x_685) ;  /* 0x0000000000182947 */ /* 0x000fec0003800000 */
[----:B------:R-:W-:Y:S05]  /*21620*/  @!P0 BRA `(.L_x_685) ;  /* 0x0000000000148947 */ /* 0x000fea0003800000 */
[----:B------:R-:W-:Y:S02]  /*21630*/  ULDC.64 UR4, c[0x0][0x208] ;  /* 0x0000820000047ab9 */ /* 0x000fe40000000a00 */
[----:B------:R-:W2:Y:S04]  /*21640*/  LDG.E R10, desc[UR4][R2.64] ;  /* 0x00000004020a7981 */ /* 0x000ea8000c1e1900 */
[----:B------:R-:W2:Y:S02]  /*21650*/  LDG.E R7, desc[UR4][R2.64+0x4] ;  /* 0x0000040402077981 */ /* 0x000ea4000c1e1900 */
[----:B--2---:R-:W-:-:S05]  /*21660*/  IMAD.IADD R2, R7, 0x1, -R10 ;  /* 0x0000000107027824 */ /* 0x004fca00078e0a0a */
[----:B------:R0:W-:Y:S02]  /*21670*/  STL [R1+0x28], R2 ;  /* 0x0000280201007387 */ /* 0x0001e40000100800 */
.L_x_685:
[----:B------:R-:W-:Y:S01]  /*21680*/  ULDC.64 UR4, c[0x0][0xa20] ;  /* 0x0002880000047ab9 */ /* 0x000fe20000000a00 */
[----:B------:R-:W-:Y:S02]  /*21690*/  MOV R33, R31 ;  /* 0x0000001f00217202 */ /* 0x000fe40000000f00 */
[----:B------:R-:W-:-:S04]  /*216a0*/  ISETP.NE.U32.AND P0, PT, RZ, UR4, PT ;  /* 0x00000004ff007c0c */ /* 0x000fc8000bf05070 */
[----:B------:R-:W-:-:S13]  /*216b0*/  ISETP.NE.AND.EX P0, PT, RZ, UR5, PT, P0 ;  /* 0x00000005ff007c0c */ /* 0x000fda000bf05300 */
[----:B------:R-:W-:Y:S05]  /*216c0*/  @!P0 BRA `(.L_x_686) ;  /* 0x0000000000148947 */ /* 0x000fea0003800000 */
[----:B0-----:R-:W-:Y:S01]  /*216d0*/  IADD3 R2, P0, R24, UR4, RZ ;  /* 0x0000000418027c10 */ /* 0x001fe2000ff1e0ff */
[----:B------:R-:W-:-:S03]  /*216e0*/  ULDC.64 UR6, c[0x0][0x208] ;  /* 0x0000820000067ab9 */ /* 0x000fc60000000a00 */
[----:B------:R-:W-:-:S05]  /*216f0*/  IADD3.X R3, R25, UR5, RZ, P0, !PT ;  /* 0x0000000519037c10 */ /* 0x000fca00087fe4ff */
[----:B------:R1:W5:Y:S01]  /*21700*/  LDG.E R8, desc[UR6][R2.64] ;  /* 0x0000000602087981 */ /* 0x000362000c1e1900 */
[----:B------:R-:W-:Y:S05]  /*21710*/  BRA `(.L_x_687) ;  /* 0x0000000000287947 */ /* 0x000fea0003800000 */
.L_x_686:
[----:B------:R-:W-:Y:S02]  /*21720*/  ULDC.64 UR4, c[0x0][0xa08] ;  /* 0x0002820000047ab9 */ /* 0x000fe40000000a00 */
[----:B------:R-:W-:-:S04]  /*21730*/  ISETP.NE.U32.AND P0, PT, RZ, UR4, PT ;  /* 0x00000004ff007c0c */ /* 0x000fc8000bf05070 */
[----:B------:R-:W-:-:S13]  /*21740*/  ISETP.NE.AND.EX P0, PT, RZ, UR5, PT, P0 ;  /* 0x00000005ff007c0c */ /* 0x000fda000bf05300 */
[----:B------:R-:W-:Y:S05]  /*21750*/  @!P0 BRA `(.L_x_687) ;  /* 0x0000000000188947 */ /* 0x000fea0003800000 */
[----:B0-----:R-:W0:Y:S01]  /*21760*/  LDC.64 R2, c[0x0][0xa08] ;  /* 0x00028200ff027b82 */ /* 0x001e220000000a00 */
[----:B------:R-:W-:Y:S01]  /*21770*/  ULDC.64 UR4, c[0x0][0x208] ;  /* 0x0000820000047ab9 */ /* 0x000fe20000000a00 */
[----:B0-----:R-:W-:-:S05]  /*21780*/  IMAD.WIDE R2, R33, 0x4, R2 ;  /* 0x0000000421027825 */ /* 0x001fca00078e0202 */
[----:B------:R-:W2:Y:S04]  /*21790*/  LDG.E R8, desc[UR4][R2.64] ;  /* 0x0000000402087981 */ /* 0x000ea8000c1e1900 */
[----:B------:R-:W2:Y:S02]  /*217a0*/  LDG.E R7, desc[UR4][R2.64+0x4] ;  /* 0x0000040402077981 */ /* 0x000ea4000c1e1900 */
[----:B--2---:R-:W-:-:S07]  /*217b0*/  IMAD.IADD R8, R7, 0x1, -R8 ;  /* 0x0000000107087824 */ /* 0x004fce00078e0a08 */
.L_x_687:
[----:B------:R-:W-:Y:S02]  /*217c0*/  ULDC.64 UR4, c[0x0][0x208] ;  /* 0x0000820000047ab9 */ /* 0x000fe40000000a00 */
[----:B-1----:R-:W2:Y:S04]  /*217d0*/  @P1 LDG.E R3, desc[UR4][R4.64] ;  /* 0x0000000404031981 */ /* 0x002ea8000c1e1900 */
[----:B0-----:R-:W2:Y:S01]  /*217e0*/  @P1 LDG.E R2, desc[UR4][R4.64+0x4] ;  /* 0x0000040404021981 */ /* 0x001ea2000c1e1900 */
[----:B------:R-:W-:Y:S01]  /*217f0*/  BSSY B0, `(.L_x_688) ;  /* 0x0000197000007945 */ /* 0x000fe20003800000 */
[----:B--2---:R-:W-:Y:S01]  /*21800*/  @P1 IMAD.IADD R6, R2, 0x1, -R3 ;  /* 0x0000000102061824 */ /* 0x004fe200078e0a03 */
[----:B-----5:R-:W-:-:S05]  /*21810*/  IADD3 R3, -R9, R8, RZ ;  /* 0x0000000809037210 */ /* 0x020fca0007ffe1ff */
[----:B------:R-:W-:-:S05]  /*21820*/  IMAD.IADD R2, R3, 0x1, R6 ;  /* 0x0000000103027824 */ /* 0x000fca00078e0206 */
[----:B------:R0:W-:Y:S02]  /*21830*/  STL [R1+0xc], R2 ;  /* 0x00000c0201007387 */ /* 0x0001e40000100800 */
[----:B0-----:R-:W-:-:S04]  /*21840*/  VIADD R2, R2, 0x4f ;  /* 0x0000004f02027836 */ /* 0x001fc80000000000 */
[----:B------:R-:W-:-:S05]  /*21850*/  IMAD.HI R2, R2, 0x66666667, RZ ;  /* 0x6666666702027827 */ /* 0x000fca00078e02ff */
[----:B------:R-:W-:-:S04]  /*21860*/  SHF.R.U32.HI R7, RZ, 0x1f, R2 ;  /* 0x0000001fff077819 */ /* 0x000fc80000011602 */
[----:B------:R-:W-:-:S05]  /*21870*/  LEA.HI.SX32 R4, R2, R7, 0x1b ;  /* 0x0000000702047211 */ /* 0x000fca00078fdaff */
[----:B------:R-:W-:Y:S01]  /*21880*/  IMAD R7, R4, 0x50, -R3 ;  /* 0x0000005004077824 */ /* 0x000fe200078e0a03 */
[----:B------:R-:W-:Y:S01]  /*21890*/  IADD3 R3, -R3, RZ, RZ ;  /* 0x000000ff03037210 */ /* 0x000fe20007ffe1ff */
[----:B------:R0:W-:Y:S03]  /*218a0*/  STL [R1+0x2c], R4 ;  /* 0x00002c0401007387 */ /* 0x0001e60000100800 */
[----:B------:R-:W-:Y:S02]  /*218b0*/  VIMNMX R7, R7, R6, PT ;  /* 0x0000000607077248 */ /* 0x000fe40003fe0100 */
[----:B0-----:R-:W-:-:S04]  /*218c0*/  VIMNMX R4, RZ, R3, !PT ;  /* 0x00000003ff047248 */ /* 0x001fc80007fe0100 */
[----:B------:R-:W-:Y:S01]  /*218d0*/  ISETP.GT.AND P0, PT, R7, R4, PT ;  /* 0x000000040700720c */ /* 0x000fe20003f04270 */
[----:B------:R-:W-:-:S05]  /*218e0*/  IMAD.WIDE.U32 R4, R4, -0x33333333, RZ ;  /* 0xcccccccd04047825 */ /* 0x000fca00078e00ff */
[----:B------:R-:W-:-:S05]  /*218f0*/  SHF.R.U32.HI R4, RZ, 0x6, R5 ;  /* 0x00000006ff047819 */ /* 0x000fca0000011605 */
[----:B------:R-:W-:Y:S02]  /*21900*/  IMAD.MOV.U32 R3, RZ, RZ, R4 ;  /* 0x000000ffff037224 */ /* 0x000fe400078e0004 */
[----:B------:R-:W-:-:S04]  /*21910*/  @P0 VIADD R2, R7, 0x4f ;  /* 0x0000004f07020836 */ /* 0x000fc80000000000 */
[----:B------:R-:W-:-:S05]  /*21920*/  @P0 IMAD.HI R2, R2, 0x66666667, RZ ;  /* 0x6666666702020827 */ /* 0x000fca00078e02ff */
[----:B------:R-:W-:-:S04]  /*21930*/  @P0 SHF.R.U32.HI R5, RZ, 0x1f, R2 ;  /* 0x0000001fff050819 */ /* 0x000fc80000011602 */
[----:B------:R-:W-:Y:S02]  /*21940*/  @P0 LEA.HI.SX32 R3, R2, R5, 0x1b ;  /* 0x0000000502030211 */ /* 0x000fe400078fdaff */
[----:B------:R-:W-:Y:S02]  /*21950*/  PLOP3.LUT P0, PT, PT, PT, PT, 0x80, 0x0 ;  /* 0x000000000000781c */ /* 0x000fe40003f0f070 */
[----:B------:R-:W-:-:S13]  /*21960*/  ISETP.GT.AND P2, PT, R3, R4, PT ;  /* 0x000000040300720c */ /* 0x000fda0003f44270 */
[----:B------:R-:W-:Y:S05]  /*21970*/  @!P2 BRA `(.L_x_689) ;  /* 0x0000001400f8a947 */ /* 0x000fea0003800000 */
[----:B------:R-:W-:Y:S01]  /*21980*/  UMOV UR4, 0xffffffff ;  /* 0xffffffff00047882 */ /* 0x000fe20000000000 */
[----:B------:R-:W-:Y:S02]  /*21990*/  SEL R2, R33, RZ, !P1 ;  /* 0x000000ff21027207 */ /* 0x000fe40004800000 */
[----:B------:R-:W-:Y:S05]  /*219a0*/  BRA.DIV UR4, `(.L_x_690) ;  /* 0x0000007204347947 */ /* 0x000fea000b800000 */
[----:B------:R-:W0:Y:S02]  /*219b0*/  S2R R5, SR_TID.X ;  /* 0x0000000000057919 */ /* 0x000e240000002100 */
[----:B0-----:R-:W-:-:S04]  /*219c0*/  SHF.R.U32.HI R5, RZ, 0x5, R5 ;  /* 0x00000005ff057819 */ /* 0x001fc80000011605 */
[----:B------:R-:W-:-:S05]  /*219d0*/  LOP3.LUT R5, R5, 0x3, RZ, 0xc0, !PT ;  /* 0x0000000305057812 */ /* 0x000fca00078ec0ff */
[----:B------:R0:W1:Y:S02]  /*219e0*/  SHFL.IDX PT, R14, R5, RZ, 0x1f ;  /* 0x00001fff050e7589 */ /* 0x00006400000e0000 */
.L_x_861:
[----:B-1----:R-:W-:Y:S02]  /*219f0*/  ISETP.NE.AND P0, PT, R14, RZ, PT ;  /* 0x000000ff0e00720c */ /* 0x002fe40003f05270 */
[----:B------:R-:W-:-:S11]  /*21a00*/  PLOP3.LUT P6, PT, PT, PT, PT, 0x8, 0x0 ;  /* 0x000000000000781c */ /* 0x000fd60003fce170 */
[----:B------:R-:W-:Y:S05]  /*21a10*/  @P0 BRA `(.L_x_691) ;  /* 0x00000000000c0947 */ /* 0x000fea0003800000 */
[----:B------:R-:W-:-:S03]  /*21a20*/  UMOV UR4, 0xffffffff ;  /* 0xffffffff00047882 */ /* 0x000fc60000000000 */
[----:B------:R-:W-:Y:S05]  /*21a30*/  BRA.DIV UR4, `(.L_x_692) ;  /* 0x0000007204447947 */ /* 0x000fea000b800000 */
[----:B------:R-:W-:-:S13]  /*21a40*/  ELECT P6, URZ, PT ;  /* 0x00000000003f782f */ /* 0x000fda00038c0000 */
.L_x_691:
[----:B0-----:R-:W2:Y:S01]  /*21a50*/  LDL R5, [R1+0x30] ;  /* 0x0000300001057983 */ /* 0x001ea20000100800 */
[----:B------:R-:W-:Y:S01]  /*21a60*/  BSSY B1, `(.L_x_693) ;  /* 0x0000008000017945 */ /* 0x000fe20003800000 */
[----:B--2---:R-:W-:-:S04]  /*21a70*/  IADD3 R5, R5, 0x1, RZ ;  /* 0x0000000105057810 */ /* 0x004fc80007ffe0ff */
[----:B------:R-:W-:-:S04]  /*21a80*/  LEA.HI R6, R5, R5, RZ, 0x1 ;  /* 0x0000000505067211 */ /* 0x000fc800078f08ff */
[----:B------:R-:W-:-:S05]  /*21a90*/  LOP3.LUT R6, R6, 0xfffffffe, RZ, 0xc0, !PT ;  /* 0xfffffffe06067812 */ /* 0x000fca00078ec0ff */
[----:B------:R-:W-:-:S05]  /*21aa0*/  IMAD.IADD R5, R5, 0x1, -R6 ;  /* 0x0000000105057824 */ /* 0x000fca00078e0a06 */
[----:B------:R-:W-:-:S04]  /*21ab0*/  SHF.L.U32 R5, R5, 0x1f, RZ ;  /* 0x0000001f05057819 */ /* 0x000fc800000006ff */
[----:B------:R-:W0:Y:S02]  /*21ac0*/  SYNCS.PHASECHK.TRANS64.TRYWAIT P0, [R22+URZ+0x38820], R5 ;  /* 0x03882005160075a7 */ /* 0x000e24000800017f */
[----:B0-----:R-:W-:Y:S05]  /*21ad0*/  @!P0 BRA `(.L_x_694) ;  /* 0x00000070003c8947 */ /* 0x001fea0003800000 */
.L_x_864:
[----:B------:R-:W-:Y:S05]  /*21ae0*/  BSYNC B1 ;  /* 0x0000000000017941 */ /* 0x000fea0003800000 */
.L_x_693:
[----:B------:R-:W-:Y:S04]  /*21af0*/  BSSY B1, `(.L_x_695) ;  /* 0x00000aa000017945 */ /* 0x000fe80003800000 */
[----:B------:R-:W-:Y:S05]  /*21b00*/  @!P6 BRA `(.L_x_696) ;  /* 0x0000000800a0e947 */ /* 0x000fea0003800000 */
[----:B------:R-:W-:Y:S01]  /*21b10*/  IMAD R9, R28, 0x8, R22 ;  /* 0x000000081c097824 */ /* 0x000fe200078e0216 */
[----:B------:R-:W-:Y:S01]  /*21b20*/  SHF.L.U32 R8, R30, 0x1f, RZ ;  /* 0x0000001f1e087819 */ /* 0x000fe200000006ff */
[----:B------:R-:W1:Y:S01]  /*21b30*/  S2R R6, SR_TID.X ;  /* 0x0000000000067919 */ /* 0x000e620000002100 */
[----:B------:R-:W-:Y:S02]  /*21b40*/  BSSY B2, `(.L_x_697) ;  /* 0x0000005000027945 */ /* 0x000fe40003800000 */
[----:B------:R-:W2:Y:S01]  /*21b50*/  SYNCS.PHASECHK.TRANS64.TRYWAIT P0, [R9+URZ+0x388a0], R8 ;  /* 0x0388a008090075a7 */ /* 0x000ea2000800017f */
[----:B-1----:R-:W-:-:S04]  /*21b60*/  LOP3.LUT R6, R6, 0x7f, RZ, 0xc0, !PT ;  /* 0x0000007f06067812 */ /* 0x002fc800078ec0ff */
[----:B------:R-:W-:Y:S01]  /*21b70*/  ISETP.NE.AND P1, PT, R6, RZ, PT ;  /* 0x000000ff0600720c */ /* 0x000fe20003f25270 */
[----:B--2---:R-:W-:-:S12]  /*21b80*/  @!P0 BRA `(.L_x_698) ;  /* 0x0000007000248947 */ /* 0x004fd80003800000 */
.L_x_865:
[----:B------:R-:W-:Y:S05]  /*21b90*/  BSYNC B2 ;  /* 0x0000000000027941 */ /* 0x000fea0003800000 */
.L_x_697:
[----:B------:R-:W-:Y:S04]  /*21ba0*/  BSSY B2, `(.L_x_699) ;  /* 0x0000009000027945 */ /* 0x000fe80003800000 */
[----:B------:R-:W-:Y:S05]  /*21bb0*/  @P1 BRA `(.L_x_700) ;  /* 0x00000000001c1947 */ /* 0x000fea0003800000 */
[----:B------:R-:W2:Y:S01]  /*21bc0*/  S2R R6, SR_TID.X ;  /* 0x0000000000067919 */ /* 0x000ea20000002100 */
[----:B0-----:R-:W-:-:S04]  /*21bd0*/  MOV R5, 0xa000 ;  /* 0x0000a00000057802 */ /* 0x001fc80000000f00 */
[----:B------:R3:W-:Y:S01]  /*21be0*/  SYNCS.ARRIVE.TRANS64 RZ, [R9+URZ+0x38890], R5 ;  /* 0x0388900509ff79a7 */ /* 0x0007e2000800003f */
[----:B--2---:R-:W-:-:S04]  /*21bf0*/  LOP3.LUT R6, R6, 0x1f, RZ, 0xc0, !PT ;  /* 0x0000001f06067812 */ /* 0x004fc800078ec0ff */
[----:B------:R-:W-:-:S13]  /*21c00*/  ISETP.NE.AND P0, PT, R6, RZ, PT ;  /* 0x000000ff0600720c */ /* 0x000fda0003f05270 */
[----:B---3--:R-:W-:Y:S05]  /*21c10*/  @!P0 BRA `(.L_x_700) ;  /* 0x0000000000048947 */ /* 0x008fea0003800000 */
[----:B------:R-:W-:Y:S01]  /*21c20*/  BPT.TRAP 0x1 ;  /* 0x000000040000795c */ /* 0x000fe20000300000 */
.L_x_700:
[----:B------:R-:W-:Y:S05]  /*21c30*/  BSYNC B2 ;  /* 0x0000000000027941 */ /* 0x000fea0003800000 */
.L_x_699:
[----:B------:R-:W-:Y:S01]  /*21c40*/  IMAD.MOV.U32 R15, RZ, RZ, RZ ;  /* 0x000000ffff0f7224 */ /* 0x000fe200078e00ff */
[----:B------:R-:W-:Y:S01]  /*21c50*/  UIADD3 UR4, UP0, UR38, 0x570, URZ ;  /* 0x0000057026047890 */ /* 0x000fe2000ff1e03f */
[----:B------:R-:W-:Y:S01]  /*21c60*/  IMAD R6, R3, 0x50, R0 ;  /* 0x0000005003067824 */ /* 0x000fe200078e0200 */
[----:B------:R-:W-:Y:S01]  /*21c70*/  PLOP3.LUT P0, PT, PT, PT, PT, 0x80, 0x0 ;  /* 0x000000000000781c */ /* 0x000fe20003f0f070 */
[----:B------:R-:W-:Y:S01]  /*21c80*/  IMAD R7, R28, 0xa000, R22 ;  /* 0x0000a0001c077824 */ /* 0x000fe200078e0216 */
[----:B------:R-:W-:Y:S01]  /*21c90*/  R2UR UR10, R15 ;  /* 0x000000000f0a72ca */ /* 0x000fe200000e0000 */
[----:B------:R-:W-:Y:S01]  /*21ca0*/  VIADD R6, R6, 0xffffffb0 ;  /* 0xffffffb006067836 */ /* 0x000fe20000000000 */
[----:B0-----:R-:W-:Y:S01]  /*21cb0*/  IADD3 R5, R9, 0x38890, RZ ;  /* 0x0003889009057810 */ /* 0x001fe20007ffe0ff */
[----:B------:R-:W-:Y:S01]  /*21cc0*/  VIADD R10, R7, 0x24400 ;  /* 0x00024400070a7836 */ /* 0x000fe20000000000 */
[----:B------:R-:W-:Y:S01]  /*21cd0*/  UIADD3.X UR5, URZ, UR39, URZ, UP0, !UPT ;  /* 0x000000273f057290 */ /* 0x000fe200087fe43f */
[----:B------:R-:W-:Y:S01]  /*21ce0*/  UMOV UR6, 0x0 ;  /* 0x0000000000067882 */ /* 0x000fe20000000000 */
[----:B------:R-:W-:-:S10]  /*21cf0*/  UMOV UR7, 0x12f00000 ;  /* 0x12f0000000077882 */ /* 0x000fd40000000000 */
.L_x_701:
[----:B------:R-:W-:-:S13]  /*21d00*/  @P0 ELECT P2, URZ, PT ;  /* 0x00000000003f082f */ /* 0x000fda0003840000 */
[----:B------:R-:W-:Y:S02]  /*21d10*/  @P2 R2UR UR13, R2 ;  /* 0x00000000020d22ca */ /* 0x000fe400000e0000 */
[----:B------:R-:W-:Y:S02]  /*21d20*/  @P2 R2UR UR12, R18 ;  /* 0x00000000120c22ca */ /* 0x000fe400000e0000 */
[----:B------:R-:W-:Y:S02]  /*21d30*/  @P2 R2UR UR11, R6 ;  /* 0x00000000060b22ca */ /* 0x000fe400000e0000 */
[----:B------:R-:W-:Y:S02]  /*21d40*/  @P2 R2UR UR9, R5 ;  /* 0x00000000050922ca */ /* 0x000fe400000e0000 */
[----:B------:R-:W-:Y:S02]  /*21d50*/  @P2 R2UR UR8, R10 ;  /* 0x000000000a0822ca */ /* 0x000fe400000e0000 */
[----:B------:R-:W-:-:S02]  /*21d60*/  @P2 PLOP3.LUT P0, PT, P2, PT, PT, 0x8, 0x0 ;  /* 0x000000000000281c */ /* 0x000fc4000170e170 */
[----:B------:R-:W-:-:S09]  /*21d70*/  PLOP3.LUT P2, PT, PT, PT, PT, 0x8, 0x0 ;  /* 0x000000000000781c */ /* 0x000fd20003f4e170 */
[----:B------:R0:W-:Y:S02]  /*21d80*/  UTMALDG.4D [UR8], [UR4], desc[UR6] ;  /* 0x00000608040075b4 */ /* 0x0001e40008019000 */
[----:B0-----:R-:W-:Y:S05]  /*21d90*/  @P0 BRA.U.ANY `(.L_x_701) ;  /* 0xfffffffd00d80947 */ /* 0x001fea000393ffff */
[----:B------:R-:W-:Y:S01]  /*21da0*/  IMAD.MOV.U32 R14, RZ, RZ, 0x40 ;  /* 0x00000040ff0e7424 */ /* 0x000fe200078e00ff */
[----:B------:R-:W-:Y:S01]  /*21db0*/  PLOP3.LUT P0, PT, PT, PT, PT, 0x80, 0x0 ;  /* 0x000000000000781c */ /* 0x000fe20003f0f070 */
[----:B------:R-:W-:Y:S01]  /*21dc0*/  UMOV UR6, 0x0 ;  /* 0x0000000000067882 */ /* 0x000fe20000000000 */
[----:B------:R-:W-:Y:S01]  /*21dd0*/  IADD3 R10, R7, 0x26c00, RZ ;  /* 0x00026c00070a7810 */ /* 0x000fe20007ffe0ff */
[----:B------:R-:W-:Y:S01]  /*21de0*/  UMOV UR7, 0x12f00000 ;  /* 0x12f0000000077882 */ /* 0x000fe20000000000 */
[----:B------:R-:W-:-:S15]  /*21df0*/  R2UR UR10, R14 ;  /* 0x000000000e0a72ca */ /* 0x000fde00000e0000 */
.L_x_702:
        /* <DEDUP_REMOVED lines=12> */
[----:B------:R-:W-:Y:S01]  /*21ec0*/  VIADD R10, R7, 0x29400 ;  /* 0x00029400070a7836 */ /* 0x000fe20000000000 */
[----:B------:R-:W-:Y:S01]  /*21ed0*/  UMOV UR6, 0x0 ;  /* 0x0000000000067882 */ /* 0x000fe20000000000 */
[----:B------:R-:W-:Y:S01]  /*21ee0*/  UMOV UR7, 0x12f00000 ;  /* 0x12f0000000077882 */ /* 0x000fe20000000000 */
[----:B------:R-:W-:-:S15]  /*21ef0*/  R2UR UR10, R13 ;  /* 0x000000000d0a72ca */ /* 0x000fde00000e0000 */
.L_x_703:
        /* <DEDUP_REMOVED lines=10> */
[----:B------:R-:W-:Y:S01]  /*21fa0*/  MOV R12, 0xc0 ;  /* 0x000000c0000c7802 */ /* 0x000fe20000000f00 */
[----:B------:R-:W-:Y:S01]  /*21fb0*/  VIADD R10, R7, 0x2bc00 ;  /* 0x0002bc00070a7836 */ /* 0x000fe20000000000 */
[----:B------:R-:W-:Y:S01]  /*21fc0*/  PLOP3.LUT P0, PT, PT, PT, PT, 0x80, 0x0 ;  /* 0x000000000000781c */ /* 0x000fe20003f0f070 */
[----:B------:R-:W-:Y:S01]  /*21fd0*/  UMOV UR6, 0x0 ;  /* 0x0000000000067882 */ /* 0x000fe20000000000 */
[----:B------:R-:W-:Y:S01]  /*21fe0*/  R2UR UR10, R12 ;  /* 0x000000000c0a72ca */ /* 0x000fe200000e0000 */
[----:B------:R-:W-:-:S14]  /*21ff0*/  UMOV UR7, 0x12f00000 ;  /* 0x12f0000000077882 */ /* 0x000fdc0000000000 */
.L_x_704:
        /* <DEDUP_REMOVED lines=10> */
[----:B------:R-:W0:Y:S01]  /*220a0*/  SYNCS.PHASECHK.TRANS64.TRYWAIT P0, [R9+URZ+0x388c0], R8 ;  /* 0x0388c008090075a7 */ /* 0x000e22000800017f */
[----:B------:R-:W-:Y:S04]  /*220b0*/  BSSY B2, `(.L_x_705) ;  /* 0x0000002000027945 */ /* 0x000fe80003800000 */
[----:B0-----:R-:W-:Y:S05]  /*220c0*/  @!P0 BRA `(.L_x_706) ;  /* 0x0000006800e88947 */ /* 0x001fea0003800000 */
.L_x_866:
[----:B------:R-:W-:Y:S05]  /*220d0*/  BSYNC B2 ;  /* 0x0000000000027941 */ /* 0x000fea0003800000 */
.L_x_705:
[----:B------:R-:W-:Y:S01]  /*220e0*/  BSSY B2, `(.L_x_707) ;  /* 0x000000b000027945 */ /* 0x000fe20003800000 */
[----:B------:R-:W-:Y:S01]  /*220f0*/  IMAD.MOV.U32 R10, RZ, RZ, 0x0 ;  /* 0x00000000ff0a7424 */ /* 0x000fe200078e00ff */
[----:B------:R-:W-:Y:S02]  /*22100*/  MOV R11, 0x12f00000 ;  /* 0x12f00000000b7802 */ /* 0x000fe40000000f00 */
[----:B------:R-:W-:Y:S05]  /*22110*/  @P1 BRA `(.L_x_708) ;  /* 0x00000000001c1947 */ /* 0x000fea0003800000 */
[----:B------:R-:W2:Y:S01]  /*22120*/  S2R R20, SR_TID.X ;  /* 0x0000000000147919 */ /* 0x000ea20000002100 */
[----:B------:R-:W-:-:S04]  /*22130*/  IMAD.MOV.U32 R5, RZ, RZ, 0xa000 ;  /* 0x0000a000ff057424 */ /* 0x000fc800078e00ff */
[----:B------:R3:W-:Y:S01]  /*22140*/  SYNCS.ARRIVE.TRANS64 RZ, [R9+URZ+0x388b0], R5 ;  /* 0x0388b00509ff79a7 */ /* 0x0007e2000800003f */
[----:B--2---:R-:W-:-:S04]  /*22150*/  LOP3.LUT R20, R20, 0x1f, RZ, 0xc0, !PT ;  /* 0x0000001f14147812 */ /* 0x004fc800078ec0ff */
[----:B------:R-:W-:-:S13]  /*22160*/  ISETP.NE.AND P0, PT, R20, RZ, PT ;  /* 0x000000ff1400720c */ /* 0x000fda0003f05270 */
[----:B---3--:R-:W-:Y:S05]  /*22170*/  @!P0 BRA `(.L_x_708) ;  /* 0x0000000000048947 */ /* 0x008fea0003800000 */
[----:B------:R-:W-:Y:S01]  /*22180*/  BPT.TRAP 0x1 ;  /* 0x000000040000795c */ /* 0x000fe20000300000 */
.L_x_708:
[----:B------:R-:W-:Y:S05]  /*22190*/  BSYNC B2 ;  /* 0x0000000000027941 */ /* 0x000fea0003800000 */
.L_x_707:
[----:B------:R-:W-:Y:S01]  /*221a0*/  R2UR UR10, R15 ;  /* 0x000000000f0a72ca */ /* 0x000fe200000e0000 */
[----:B------:R-:W-:Y:S01]  /*221b0*/  UIADD3 UR4, UP0, UR38, 0x670, URZ ;  /* 0x0000067026047890 */ /* 0x000fe2000ff1e03f */
[----:B------:R-:W-:Y:S01]  /*221c0*/  R2UR UR6, R10 ;  /* 0x000000000a0672ca */ /* 0x000fe200000e0000 */
[----:B01----:R-:W-:Y:S01]  /*221d0*/  VIADD R9, R9, 0x388b0 ;  /* 0x000388b009097836 */ /* 0x003fe20000000000 */
[----:B------:R-:W-:Y:S01]  /*221e0*/  R2UR UR7, R11 ;  /* 0x000000000b0772ca */ /* 0x000fe200000e0000 */
[----:B------:R-:W-:Y:S01]  /*221f0*/  UIADD3.X UR5, URZ, UR39, URZ, UP0, !UPT ;  /* 0x000000273f057290 */ /* 0x000fe200087fe43f */
[----:B------:R-:W-:Y:S02]  /*22200*/  PLOP3.LUT P0, PT, PT, PT, PT, 0x80, 0x0 ;  /* 0x000000000000781c */ /* 0x000fe40003f0f070 */
[----:B------:R-:W-:-:S11]  /*22210*/  IADD3 R5, R7, 0x400, RZ ;  /* 0x0000040007057810 */ /* 0x000fd60007ffe0ff */
.L_x_709:
        /* <DEDUP_REMOVED lines=10> */
[----:B------:R-:W-:Y:S01]  /*222c0*/  R2UR UR10, R14 ;  /* 0x000000000e0a72ca */ /* 0x000fe200000e0000 */
[----:B------:R-:W-:Y:S01]  /*222d0*/  VIADD R5, R7, 0x2c00 ;  /* 0x00002c0007057836 */ /* 0x000fe20000000000 */
[----:B------:R-:W-:Y:S02]  /*222e0*/  R2UR UR6, R10 ;  /* 0x000000000a0672ca */ /* 0x000fe400000e0000 */
[----:B------:R-:W-:Y:S02]  /*222f0*/  R2UR UR7, R11 ;  /* 0x000000000b0772ca */ /* 0x000fe400000e0000 */
[----:B------:R-:W-:-:S13]  /*22300*/  PLOP3.LUT P0, PT, PT, PT, PT, 0x80, 0x0 ;  /* 0x000000000000781c */ /* 0x000fda0003f0f070 */
.L_x_710:
        /* <DEDUP_REMOVED lines=15> */
.L_x_711:
        /* <DEDUP_REMOVED lines=10> */
[----:B------:R-:W-:Y:S02]  /*224a0*/  R2UR UR10, R12 ;  /* 0x000000000c0a72ca */ /* 0x000fe400000e0000 */
[----:B------:R-:W-:Y:S02]  /*224b0*/  R2UR UR6, R10 ;  /* 0x000000000a0672ca */ /* 0x000fe400000e0000 */
[----:B------:R-:W-:Y:S02]  /*224c0*/  R2UR UR7, R11 ;  /* 0x000000000b0772ca */ /* 0x000fe400000e0000 */
[----:B------:R-:W-:Y:S02]  /*224d0*/  PLOP3.LUT P0, PT, PT, PT, PT, 0x80, 0x0 ;  /* 0x000000000000781c */ /* 0x000fe40003f0f070 */
[----:B------:R-:W-:-:S11]  /*224e0*/  IADD3 R7, R7, 0x7c00, RZ ;  /* 0x00007c0007077810 */ /* 0x000fd60007ffe0ff */
.L_x_712:
        /* <DEDUP_REMOVED lines=9> */
[----:B-1----:R-:W-:Y:S05]  /*22580*/  @P0 BRA.U.ANY `(.L_x_712) ;  /* 0xfffffffd00d80947 */ /* 0x002fea000393ffff */
.L_x_696:
[----:B------:R-:W-:Y:S05]  /*22590*/  BSYNC B1 ;  /* 0x0000000000017941 */ /* 0x000fea0003800000 */
.L_x_695:
[----:B------:R-:W-:Y:S01]  /*225a0*/  VIADD R9, R3, 0xfffffffe ;  /* 0xfffffffe03097836 */ /* 0x000fe20000000000 */
[----:B------:R-:W-:Y:S01]  /*225b0*/  PLOP3.LUT P0, PT, PT, PT, PT, 0x8, 0x0 ;  /* 0x000000000000781c */ /* 0x000fe20003f0e170 */
[----:B------:R-:W-:-:S03]  /*225c0*/  VIADD R28, R28, 0x1 ;  /* 0x000000011c1c7836 */ /* 0x000fc60000000000 */
[----:B------:R-:W-:Y:S02]  /*225d0*/  ISETP.GE.AND P2, PT, R9, R4, PT ;  /* 0x000000040900720c */ /* 0x000fe40003f46270 */
[----:B------:R-:W-:-:S04]  /*225e0*/  ISETP.NE.AND P1, PT, R28, 0x2, PT ;  /* 0x000000021c00780c */ /* 0x000fc80003f25270 */
[----:B------:R-:W-:Y:S02]  /*225f0*/  SEL R3, RZ, 0x1, P1 ;  /* 0x00000001ff037807 */ /* 0x000fe40000800000 */
[----:B------:R-:W-:Y:S02]  /*22600*/  SEL R28, R28, RZ, P1 ;  /* 0x000000ff1c1c7207 */ /* 0x000fe40000800000 */
[----:B------:R-:W-:-:S03]  /*22610*/  LOP3.LUT R30, R30, R3, RZ, 0x3c, !PT ;  /* 0x000000031e1e7212 */ /* 0x000fc600078e3cff */
[----:B------:R-:W-:Y:S05]  /*22620*/  @!P2 BRA `(.L_x_689) ;  /* 0x0000000800cca947 */ /* 0x000fea0003800000 */
.L_x_731:
[----:B------:R-:W-:Y:S05]  /*22630*/  YIELD ;  /* 0x0000000000007946 */ /* 0x000fea0003800000 */
[----:B------:R-:W-:Y:S04]  /*22640*/  BSSY B1, `(.L_x_713) ;  /* 0x00000a9000017945 */ /* 0x000fe80003800000 */
[----:B------:R-:W-:Y:S05]  /*22650*/  @!P6 BRA `(.L_x_714) ;  /* 0x00000008009ce947 */ /* 0x000fea0003800000 */
[----:B------:R-:W-:Y:S01]  /*22660*/  LEA R8, R28, R22, 0x3 ;  /* 0x000000161c087211 */ /* 0x000fe200078e18ff */
[----:B------:R-:W1:Y:S01]  /*22670*/  S2R R3, SR_TID.X ;  /* 0x0000000000037919 */ /* 0x000e620000002100 */
[----:B------:R-:W-:Y:S01]  /*22680*/  SHF.L.U32 R7, R30, 0x1f, RZ ;  /* 0x0000001f1e077819 */ /* 0x000fe200000006ff */
[----:B------:R-:W-:Y:S03]  /*22690*/  BSSY B2, `(.L_x_715) ;  /* 0x0000005000027945 */ /* 0x000fe60003800000 */
[----:B------:R-:W2:Y:S01]  /*226a0*/  SYNCS.PHASECHK.TRANS64.TRYWAIT P1, [R8+URZ+0x388a0], R7 ;  /* 0x0388a007080075a7 */ /* 0x000ea2000802017f */
[----:B-1----:R-:W-:-:S04]  /*226b0*/  LOP3.LUT R3, R3, 0x7f, RZ, 0xc0, !PT ;  /* 0x0000007f03037812 */ /* 0x002fc800078ec0ff */
[----:B------:R-:W-:Y:S01]  /*226c0*/  ISETP.NE.AND P2, PT, R3, RZ, PT ;  /* 0x000000ff0300720c */ /* 0x000fe20003f45270 */
[----:B--2---:R-:W-:-:S12]  /*226d0*/  @!P1 BRA `(.L_x_716) ;  /* 0x0000006400789947 */ /* 0x004fd80003800000 */
.L_x_867:
[----:B------:R-:W-:Y:S05]  /*226e0*/  BSYNC B2 ;  /* 0x0000000000027941 */ /* 0x000fea0003800000 */
.L_x_715:
[----:B------:R-:W-:Y:S04]  /*226f0*/  BSSY B2, `(.L_x_717) ;  /* 0x0000009000027945 */ /* 0x000fe80003800000 */
[----:B------:R-:W-:Y:S05]  /*22700*/  @P2 BRA `(.L_x_718) ;  /* 0x00000000001c2947 */ /* 0x000fea0003800000 */
[----:B0-----:R-:W0:Y:S01]  /*22710*/  S2R R5, SR_TID.X ;  /* 0x0000000000057919 */ /* 0x001e220000002100 */
[----:B------:R-:W-:-:S04]  /*22720*/  IMAD.MOV.U32 R3, RZ, RZ, 0xa000 ;  /* 0x0000a000ff037424 */ /* 0x000fc800078e00ff */
[----:B------:R2:W-:Y:S01]  /*22730*/  SYNCS.ARRIVE.TRANS64 RZ, [R8+URZ+0x38890], R3 ;  /* 0x0388900308ff79a7 */ /* 0x0005e2000800003f */
[----:B0-----:R-:W-:-:S04]  /*22740*/  LOP3.LUT R5, R5, 0x1f, RZ, 0xc0, !PT ;  /* 0x0000001f05057812 */ /* 0x001fc800078ec0ff */
[----:B------:R-:W-:-:S13]  /*22750*/  ISETP.NE.AND P1, PT, R5, RZ, PT ;  /* 0x000000ff0500720c */ /* 0x000fda0003f25270 */
[----:B--2---:R-:W-:Y:S05]  /*22760*/  @!P1 BRA `(.L_x_718) ;  /* 0x0000000000049947 */ /* 0x004fea0003800000 */
[----:B------:R-:W-:Y:S01]  /*22770*/  BPT.TRAP 0x1 ;  /* 0x000000040000795c */ /* 0x000fe20000300000 */
.L_x_718:
[----:B------:R-:W-:Y:S05]  /*22780*/  BSYNC B2 ;  /* 0x0000000000027941 */ /* 0x000fea0003800000 */
.L_x_717:
[----:B------:R-:W-:Y:S01]  /*22790*/  IMAD.MOV.U32 R12, RZ, RZ, RZ ;  /* 0x000000ffff0c7224 */ /* 0x000fe200078e00ff */
[----:B------:R-:W-:Y:S01]  /*227a0*/  UIADD3 UR4, UP0, UR38, 0x570, URZ ;  /* 0x0000057026047890 */ /* 0x000fe2000ff1e03f */
[----:B------:R-:W-:Y:S01]  /*227b0*/  IMAD R6, R28, 0xa000, R22 ;  /* 0x0000a0001c067824 */ /* 0x000fe200078e0216 */
[----:B------:R-:W-:Y:S01]  /*227c0*/  PLOP3.LUT P1, PT, PT, PT, PT, 0x80, 0x0 ;  /* 0x000000000000781c */ /* 0x000fe20003f2f070 */
[----:B0-----:R-:W-:Y:S01]  /*227d0*/  IMAD R5, R9, 0x50, R0 ;  /* 0x0000005009057824 */ /* 0x001fe200078e0200 */
[----:B------:R-:W-:Y:S01]  /*227e0*/  R2UR UR10, R12 ;  /* 0x000000000c0a72ca */ /* 0x000fe200000e0000 */
[----:B------:R-:W-:Y:S01]  /*227f0*/  VIADD R10, R6, 0x24400 ;  /* 0x00024400060a7836 */ /* 0x000fe20000000000 */
[----:B------:R-:W-:Y:S01]  /*22800*/  IADD3 R3, R8, 0x38890, RZ ;  /* 0x0003889008037810 */ /* 0x000fe20007ffe0ff */
[----:B------:R-:W-:Y:S01]  /*22810*/  UIADD3.X UR5, URZ, UR39, URZ, UP0, !UPT ;  /* 0x000000273f057290 */ /* 0x000fe200087fe43f */
[----:B------:R-:W-:Y:S01]  /*22820*/  UMOV UR6, 0x0 ;  /* 0x0000000000067882 */ /* 0x000fe20000000000 */
[----:B------:R-:W-:-:S10]  /*22830*/  UMOV UR7, 0x12f00000 ;  /* 0x12f0000000077882 */ /* 0x000fd40000000000 */
.L_x_719:
        /* <DEDUP_REMOVED lines=16> */
.L_x_720:
        /* <DEDUP_REMOVED lines=16> */
.L_x_721:
        /* <DEDUP_REMOVED lines=16> */
.L_x_722:
        /* <DEDUP_REMOVED lines=13> */
.L_x_868:
[----:B------:R-:W-:Y:S05]  /*22c10*/  BSYNC B2 ;  /* 0x0000000000027941 */ /* 0x000fea0003800000 */
.L_x_723:
        /* <DEDUP_REMOVED lines=11> */
.L_x_726:
[----:B------:R-:W-:Y:S05]  /*22cd0*/  BSYNC B2 ;  /* 0x0000000000027941 */ /* 0x000fea0003800000 */
.L_x_725:
        /* <DEDUP_REMOVED lines=8> */
.L_x_727:
        /* <DEDUP_REMOVED lines=15> */
.L_x_728:
        /* <DEDUP_REMOVED lines=15> */
.L_x_729:
        /* <DEDUP_REMOVED lines=15> */
.L_x_730:
        /* <DEDUP_REMOVED lines=10> */
.L_x_714:
[----:B------:R-:W-:Y:S05]  /*230d0*/  BSYNC B1 ;  /* 0x0000000000017941 */ /* 0x000fea0003800000 */
.L_x_713:
[C---:B------:R-:W-:Y:S01]  /*230e0*/  ISETP.GT.AND P2, PT, R9.reuse, R4, PT ;  /* 0x000000040900720c */ /* 0x040fe20003f44270 */
[----:B------:R-:W-:Y:S02]  /*230f0*/  VIADD R28, R28, 0x1 ;  /* 0x000000011c1c7836 */ /* 0x000fe40000000000 */
[----:B------:R-:W-:-:S03]  /*23100*/  VIADD R9, R9, 0xffffffff ;  /* 0xffffffff09097836 */ /* 0x000fc60000000000 */
[----:B------:R-:W-:-:S04]  /*23110*/  ISETP.NE.AND P1, PT, R28, 0x2, PT ;  /* 0x000000021c00780c */ /* 0x000fc80003f25270 */
[----:B------:R-:W-:Y:S02]  /*23120*/  SEL R3, RZ, 0x1, P1 ;  /* 0x00000001ff037807 */ /* 0x000fe40000800000 */
[----:B------:R-:W-:Y:S02]  /*23130*/  SEL R28, R28, RZ, P1 ;  /* 0x000000ff1c1c7207 */ /* 0x000fe40000800000 */
[----:B------:R-:W-:Y:S01]  /*23140*/  LOP3.LUT R30, R30, R3, RZ, 0x3c, !PT ;  /* 0x000000031e1e7212 */ /* 0x000fe200078e3cff */
[----:B------:R-:W-:Y:S06]  /*23150*/  @P2 BRA `(.L_x_731) ;  /* 0xfffffff400342947 */ /* 0x000fec000383ffff */
.L_x_689:
[----:B------:R-:W-:Y:S05]  /*23160*/  BSYNC B0 ;  /* 0x0000000000007941 */ /* 0x000fea0003800000 */
.L_x_688:
[----:B------:R-:W2:Y:S01]  /*23170*/  LDL R32, [R1+0xc] ;  /* 0x00000c0001207983 */ /* 0x000ea20000100800 */
[----:B------:R-:W-:Y:S05]  /*23180*/  @!P0 WARPSYNC.ALL ;  /* 0x0000000000008948 */ /* 0x000fea0003800000 */
[----:B------:R-:W-:Y:S06]  /*23190*/  @!P0 BAR.SYNC.DEFER_BLOCKING 0xc, 0x180 ;  /* 0x0306000000008b1d */ /* 0x000fec0000010000 */
[----:B------:R-:W-:Y:S01]  /*231a0*/  BSSY B7, `(.L_x_732) ;  /* 0x000039d000077945 */ /* 0x000fe20003800000 */
[----:B--2---:R-:W-:-:S13]  /*231b0*/  ISETP.GT.AND P0, PT, R32, RZ, PT ;  /* 0x000000ff2000720c */ /* 0x004fda0003f04270 */
[----:B------:R-:W-:Y:S05]  /*231c0*/  @P0 BRA `(.L_x_733) ;  /* 0x0000000000480947 */ /* 0x000fea0003800000 */
[----:B------:R-:W1:Y:S02]  /*231d0*/  S2R R3, SR_TID.X ;  /* 0x0000000000037919 */ /* 0x000e640000002100 */
[----:B-1----:R-:W-:-:S04]  /*231e0*/  LOP3.LUT R3, R3, 0x7f, RZ, 0xc0, !PT ;  /* 0x0000007f03037812 */ /* 0x002fc800078ec0ff */
[----:B------:R-:W-:-:S13]  /*231f0*/  ISETP.NE.AND P0, PT, R3, RZ, PT ;  /* 0x000000ff0300720c */ /* 0x000fda0003f05270 */
[----:B------:R-:W-:Y:S05]  /*23200*/  @P0 BRA `(.L_x_734) ;  /* 0x0000003800580947 */ /* 0x000fea0003800000 */
[----:B0-----:R-:W0:Y:S01]  /*23210*/  S2R R5, SR_LANEID ;  /* 0x0000000000057919 */ /* 0x001e220000000000 */
[----:B------:R-:W-:Y:S01]  /*23220*/  VOTEU.ANY UR4, UPT, PT ;  /* 0x0000000000047886 */ /* 0x000fe200038e0100 */
[----:B------:R-:W1:Y:S01]  /*23230*/  LDC.64 R2, c[0x0][0xc60] ;  /* 0x00031800ff027b82 */ /* 0x000e620000000a00 */
[----:B------:R-:W0:Y:S01]  /*23240*/  FLO.U32 R0, UR4 ;  /* 0x0000000400007d00 */ /* 0x000e2200080e0000 */
[----:B------:R-:W-:Y:S01]  /*23250*/  ULDC.64 UR6, c[0x0][0x208] ;  /* 0x0000820000067ab9 */ /* 0x000fe20000000a00 */
[----:B0-----:R-:W-:-:S06]  /*23260*/  ISETP.EQ.U32.AND P0, PT, R0, R5, PT ;  /* 0x000000050000720c */ /* 0x001fcc0003f02070 */
[----:B------:R-:W1:Y:S07]  /*23270*/  POPC R5, UR4 ;  /* 0x0000000400057d09 */ /* 0x000e6e0008000000 */
[----:B-1----:R-:W2:Y:S01]  /*23280*/  @P0 ATOMG.E.ADD.STRONG.GPU PT, R3, desc[UR6][R2.64], R5 ;  /* 0x00000005020309a8 */ /* 0x002ea200081ee1c6 */
[----:B------:R-:W0:Y:S02]  /*23290*/  S2R R4, SR_LTMASK ;  /* 0x0000000000047919 */ /* 0x000e240000003900 */
[----:B0-----:R-:W-:-:S04]  /*232a0*/  LOP3.LUT R4, R4, UR4, RZ, 0xc0, !PT ;  /* 0x0000000404047c12 */ /* 0x001fc8000f8ec0ff */
[----:B------:R-:W0:Y:S01]  /*232b0*/  POPC R7, R4 ;  /* 0x0000000400077309 */ /* 0x000e220000000000 */
[----:B--2---:R-:W0:Y:S02]  /*232c0*/  SHFL.IDX PT, R0, R3, R0, 0x1f ;  /* 0x00001f0003007589 */ /* 0x004e2400000e0000 */
[----:B0-----:R-:W-:Y:S01]  /*232d0*/  IADD3 R16, R0, UR36, R7 ;  /* 0x0000002400107c10 */ /* 0x001fe2000fffe007 */
[----:B------:R-:W-:Y:S06]  /*232e0*/  BRA `(.L_x_734) ;  /* 0x0000003800207947 */ /* 0x000fec0003800000 */
.L_x_733:
[----:B------:R-:W-:Y:S01]  /*232f0*/  IADD3 R0, R22, 0x24400, RZ ;  /* 0x0002440016007810 */ /* 0x000fe20007ffe0ff */
[----:B------:R-:W-:Y:S03]  /*23300*/  BSSY B6, `(.L_x_735) ;  /* 0x0000013000067945 */ /* 0x000fe60003800000 */
[----:B------:R-:W-:-:S13]  /*23310*/  LOP3.LUT P0, RZ, R0, 0x3ff, RZ, 0xc0, !PT ;  /* 0x000003ff00ff7812 */ /* 0x000fda000780c0ff */
[----:B------:R-:W-:Y:S05]  /*23320*/  @!P0 BRA `(.L_x_736) ;  /* 0x0000000000408947 */ /* 0x000fea0003800000 */
[----:B------:R-:W-:Y:S01]  /*23330*/  MOV R2, 0x0 ;  /* 0x0000000000027802 */ /* 0x000fe20000000f00 */
[----:B------:R-:W-:Y:S01]  /*23340*/  ULDC.64 UR6, c[0x4][0xa8] ;  /* 0x01002a0000067ab9 */ /* 0x000fe20000000a00 */
[----:B------:R-:W-:Y:S01]  /*23350*/  ULDC.64 UR8, c[0x4][0xb0] ;  /* 0x01002c0000087ab9 */ /* 0x000fe20000000a00 */
[----:B------:R-:W-:Y:S01]  /*23360*/  ULDC.64 UR4, c[0x4][0x8] ;  /* 0x0100020000047ab9 */ /* 0x000fe20000000a00 */
[----:B------:R-:W-:Y:S01]  /*23370*/  IMAD.U32 R4, RZ, RZ, UR6 ;  /* 0x00000006ff047e24 */ /* 0x000fe2000f8e00ff */
[----:B------:R-:W-:Y:S01]  /*23380*/  MOV R6, UR8 ;  /* 0x0000000800067c02 */ /* 0x000fe20008000f00 */
[----:B------:R-:W1:Y:S01]  /*23390*/  LDC.64 R2, c[0x4][R2] ;  /* 0x0100000002027b82 */ /* 0x000e620000000a00 */
[----:B0-----:R-:W-:Y:S01]  /*233a0*/  IMAD.U32 R5, RZ, RZ, UR7 ;  /* 0x00000007ff057e24 */ /* 0x001fe2000f8e00ff */
[----:B------:R-:W-:Y:S01]  /*233b0*/  MOV R11, UR5 ;  /* 0x00000005000b7c02 */ /* 0x000fe20008000f00 */
[----:B------:R-:W-:Y:S01]  /*233c0*/  IMAD.U32 R7, RZ, RZ, UR9 ;  /* 0x00000009ff077e24 */ /* 0x000fe2000f8e00ff */
[----:B------:R-:W-:Y:S01]  /*233d0*/  MOV R13, RZ ;  /* 0x000000ff000d7202 */ /* 0x000fe20000000f00 */
[----:B------:R-:W-:-:S02]  /*233e0*/  IMAD.U32 R10, RZ, RZ, UR4 ;  /* 0x00000004ff0a7e24 */ /* 0x000fc4000f8e00ff */
[----:B------:R-:W-:Y:S02]  /*233f0*/  IMAD.MOV.U32 R8, RZ, RZ, 0x70 ;  /* 0x00000070ff087424 */ /* 0x000fe400078e00ff */
[----:B------:R-:W-:-:S07]  /*23400*/  IMAD.MOV.U32 R12, RZ, RZ, 0x1 ;  /* 0x00000001ff0c7424 */ /* 0x000fce00078e00ff */
[----:B------:R-:W-:-:S07]  /*23410*/  LEPC R20, `(.L_x_736) ;  /* 0x000000001014794e */ /* 0x000fce0000000000 */
[----:B-1----:R-:W-:Y:S05]  /*23420*/  CALL.ABS.NOINC R2 ;  /* 0x0000000002007343 */ /* 0x002fea0003c00000 */
.L_x_736:
[----:B------:R-:W-:Y:S05]  /*23430*/  BSYNC B6 ;  /* 0x0000000000067941 */ /* 0x000fea0003800000 */
.L_x_735:
        /* <DEDUP_REMOVED lines=9> */
[----:B------:R-:W-:Y:S01]  /*234d0*/  IMAD.U32 R4, RZ, RZ, UR6 ;  /* 0x00000006ff047e24 */ /* 0x000fe2000f8e00ff */
[----:B0-----:R-:W-:Y:S01]  /*234e0*/  MOV R5, UR7 ;  /* 0x0000000700057c02 */ /* 0x001fe20008000f00 */
[----:B------:R-:W-:Y:S01]  /*234f0*/  IMAD.U32 R6, RZ, RZ, UR8 ;  /* 0x00000008ff067e24 */ /* 0x000fe2000f8e00ff */
[----:B------:R-:W-:Y:S01]  /*23500*/  MOV R10, UR4 ;  /* 0x00000004000a7c02 */ /* 0x000fe20008000f00 */
[----:B------:R-:W-:Y:S01]  /*23510*/  IMAD.U32 R7, RZ, RZ, UR9 ;  /* 0x00000009ff077e24 */ /* 0x000fe2000f8e00ff */
[----:B------:R-:W-:Y:S01]  /*23520*/  MOV R12, 0x1 ;  /* 0x00000001000c7802 */ /* 0x000fe20000000f00 */
[----:B------:R-:W-:-:S02]  /*23530*/  IMAD.U32 R11, RZ, RZ, UR5 ;  /* 0x00000005ff0b7e24 */ /* 0x000fc4000f8e00ff */
[----:B------:R-:W-:Y:S02]  /*23540*/  IMAD.MOV.U32 R8, RZ, RZ, 0x70 ;  /* 0x00000070ff087424 */ /* 0x000fe400078e00ff */
[----:B-1----:R-:W-:-:S07]  /*23550*/  IMAD.MOV.U32 R13, RZ, RZ, RZ ;  /* 0x000000ffff0d7224 */ /* 0x002fce00078e00ff */
[----:B------:R-:W-:-:S07]  /*23560*/  LEPC R20, `(.L_x_739) ;  /* 0x000000001014794e */ /* 0x000fce0000000000 */
[----:B--2---:R-:W-:Y:S05]  /*23570*/  CALL.ABS.NOINC R2 ;  /* 0x0000000002007343 */ /* 0x004fea0003c00000 */
.L_x_739:
[----:B------:R0:W1:Y:S01]  /*23580*/  LDC.64 R2, c[0x4][R26] ;  /* 0x010000001a027b82 */ /* 0x0000620000000a00 */
[----:B------:R-:W-:Y:S01]  /*23590*/  ULDC.64 UR4, c[0x4][0xa8] ;  /* 0x01002a0000047ab9 */ /* 0x000fe20000000a00 */
[----:B------:R-:W-:Y:S01]  /*235a0*/  ULDC.64 UR6, c[0x4][0xb0] ;  /* 0x01002c0000067ab9 */ /* 0x000fe20000000a00 */
[----:B------:R-:W-:Y:S01]  /*235b0*/  ULDC.64 UR8, c[0x4][0x18] ;  /* 0x0100060000087ab9 */ /* 0x000fe20000000a00 */
        /* <DEDUP_REMOVED lines=11> */
.L_x_738:
[----:B------:R-:W-:Y:S05]  /*23670*/  BSYNC B6 ;  /* 0x0000000000067941 */ /* 0x000fea0003800000 */
.L_x_737:
[----:B------:R-:W2:Y:S01]  /*23680*/  LDL R21, [R1+0x2c] ;  /* 0x00002c0001157983 */ /* 0x000ea20000100800 */
[----:B------:R-:W-:-:S03]  /*23690*/  ULDC.64 UR4, c[0x0][0x9f8] ;  /* 0x00027e0000047ab9 */ /* 0x000fc60000000a00 */
[----:B------:R-:W3:Y:S01]  /*236a0*/  LDL R2, [R1+0x10] ;  /* 0x0000100001027983 */ /* 0x000ee20000100800 */
[----:B------:R-:W-:Y:S01]  /*236b0*/  ISETP.NE.U32.AND P0, PT, RZ, UR4, PT ;  /* 0x00000004ff007c0c */ /* 0x000fe2000bf05070 */
[----:B------:R-:W-:Y:S01]  /*236c0*/  ULDC.64 UR6, c[0x0][0x208] ;  /* 0x0000820000067ab9 */ /* 0x000fe20000000a00 */
[----:B------:R-:W1:Y:S01]  /*236d0*/  LDC R0, c[0x0][0x430] ;  /* 0x00010c00ff007b82 */ /* 0x000e620000000800 */
[----:B------:R-:W4:Y:S01]  /*236e0*/  S2R R20, SR_TID.X ;  /* 0x0000000000147919 */ /* 0x000f220000002100 */
[----:B------:R-:W-:-:S13]  /*236f0*/  ISETP.NE.AND.EX P0, PT, RZ, UR5, PT, P0 ;  /* 0x00000005ff007c0c */ /* 0x000fda000bf05300 */
[----:B------:R-:W-:Y:S01]  /*23700*/  @P0 IADD3 R24, P1, R24, UR4, RZ ;  /* 0x0000000418180c10 */ /* 0x000fe2000ff3e0ff */
[----:B------:R-:W-:-:S03]  /*23710*/  ULDC UR4, c[0x0][0x2f4] ;  /* 0x0000bd0000047ab9 */ /* 0x000fc60000000800 */
[----:B------:R-:W-:-:S05]  /*23720*/  @P0 IADD3.X R25, R25, UR5, RZ, P1, !PT ;  /* 0x0000000519190c10 */ /* 0x000fca0008ffe4ff */
[----:B------:R-:W3:Y:S01]  /*23730*/  @P0 LDG.E R33, desc[UR6][R24.64] ;  /* 0x0000000618210981 */ /* 0x000ee2000c1e1900 */
[----:B----4-:R-:W-:-:S04]  /*23740*/  LOP3.LUT R20, R20, 0x7f, RZ, 0xc0, !PT ;  /* 0x0000007f14147812 */ /* 0x010fc800078ec0ff */
[----:B------:R-:W-:Y:S02]  /*23750*/  SHF.R.U32.HI R26, RZ, 0x3, R20 ;  /* 0x00000003ff1a7819 */ /* 0x000fe40000011614 */
[----:B------:R-:W4:Y:S01]  /*23760*/  S2R R20, SR_TID.X ;  /* 0x0000000000147919 */ /* 0x000f220000002100 */
[----:B-1----:R-:W-:-:S13]  /*23770*/  ISETP.NE.AND P1, PT, R0, 0x1, PT ;  /* 0x000000010000780c */ /* 0x002fda0003f25270 */
[----:B------:R-:W1:Y:S08]  /*23780*/  @P1 LDC R7, c[0x0][0x434] ;  /* 0x00010d00ff071b82 */ /* 0x000e700000000800 */
[----:B0-----:R-:W0:Y:S01]  /*23790*/  @P1 LDC R5, c[0x0][0x438] ;  /* 0x00010e00ff051b82 */ /* 0x001e220000000800 */
[----:B----4-:R-:W-:-:S05]  /*237a0*/  IMAD.SHL.U32 R20, R20, 0x10, RZ ;  /* 0x0000001014147824 */ /* 0x010fca00078e00ff */
[----:B------:R-:W-:Y:S02]  /*237b0*/  LOP3.LUT R20, R26, 0x70, R20, 0xf8, !PT ;  /* 0x000000701a147812 */ /* 0x000fe400078ef814 */
[----:B------:R-:W-:Y:S02]  /*237c0*/  LOP3.LUT R23, R23, 0xfffffffe, RZ, 0xc0, !PT ;  /* 0xfffffffe17177812 */ /* 0x000fe400078ec0ff */
[----:B------:R-:W-:Y:S01]  /*237d0*/  LOP3.LUT R9, R36, 0x80, RZ, 0xfc, !PT ;  /* 0x0000008024097812 */ /* 0x000fe200078efcff */
[----:B------:R-:W-:Y:S01]  /*237e0*/  UMOV UR5, 0xffffffff ;  /* 0xffffffff00057882 */ /* 0x000fe20000000000 */
[----:B--2---:R-:W-:-:S05]  /*237f0*/  IADD3 R26, R21, -0x1, RZ ;  /* 0xffffffff151a7810 */ /* 0x004fca0007ffe0ff */
[----:B------:R-:W-:-:S05]  /*23800*/  IMAD R6, R26, 0x50, R20 ;  /* 0x000000501a067824 */ /* 0x000fca00078e0214 */
[----:B------:R-:W-:-:S04]  /*23810*/  ISETP.GE.AND P0, PT, R6, R32, PT ;  /* 0x000000200600720c */ /* 0x000fc80003f06270 */
[----:B------:R-:W-:Y:S01]  /*23820*/  ISETP.GT.U32.OR P0, PT, R20, 0x4f, P0 ;  /* 0x0000004f1400780c */ /* 0x000fe20000704470 */
[----:B---3--:R-:W-:-:S04]  /*23830*/  IMAD.IADD R6, R6, 0x1, R2 ;  /* 0x0000000106067824 */ /* 0x008fc800078e0202 */
[----:B-1----:R-:W-:-:S08]  /*23840*/  @P1 IMAD.HI.U32 R7, R6, R7, RZ ;  /* 0x0000000706071227 */ /* 0x002fd000078e00ff */
[----:B------:R-:W1:Y:S01]  /*23850*/  @!P0 LDC.64 R2, c[0x0][0x428] ;  /* 0x00010a00ff028b82 */ /* 0x000e620000000a00 */
[----:B------:R-:W-:Y:S01]  /*23860*/  IMAD.MOV.U32 R4, RZ, RZ, R6 ;  /* 0x000000ffff047224 */ /* 0x000fe200078e0006 */
[----:B0-----:R-:W-:Y:S02]  /*23870*/  @P1 SHF.R.U32.HI R4, RZ, R5, R7 ;  /* 0x00000005ff041219 */ /* 0x001fe40000011607 */
[----:B------:R-:W-:Y:S02]  /*23880*/  SHF.R.S32.HI R8, RZ, 0x1f, R33 ;  /* 0x0000001fff087819 */ /* 0x000fe40000011421 */
[----:B------:R-:W-:-:S05]  /*23890*/  IADD3 R5, -R4, RZ, RZ ;  /* 0x000000ff04057210 */ /* 0x000fca0007ffe1ff */
[----:B------:R-:W-:Y:S01]  /*238a0*/  IMAD R0, R0, R5, R6 ;  /* 0x0000000500007224 */ /* 0x000fe200078e0206 */
[--C-:B------:R-:W-:Y:S01]  /*238b0*/  @!P0 SHF.R.S32.HI R5, RZ, 0x1f, R4.reuse ;  /* 0x0000001fff058819 */ /* 0x100fe20000011404 */
[-C--:B-1----:R-:W-:Y:S02]  /*238c0*/  @!P0 IMAD R6, R8, R2.reuse, RZ ;  /* 0x0000000208068224 */ /* 0x082fe400078e02ff */
[----:B------:R-:W-:-:S04]  /*238d0*/  @!P0 IMAD.WIDE.U32 R4, R33, R2, R4 ;  /* 0x0000000221048225 */ /* 0x000fc800078e0004 */
[----:B------:R-:W-:Y:S02]  /*238e0*/  @!P0 IMAD R6, R33, R3, R6 ;  /* 0x0000000321068224 */ /* 0x000fe400078e0206 */
[----:B------:R-:W0:Y:S02]  /*238f0*/  @!P0 LDC.64 R2, c[0x0][0x418] ;  /* 0x00010600ff028b82 */ /* 0x000e240000000a00 */
[----:B------:R-:W-:Y:S01]  /*23900*/  @!P0 IMAD.IADD R6, R5, 0x1, R6 ;  /* 0x0000000105068824 */ /* 0x000fe200078e0206 */
[----:B------:R-:W-:Y:S02]  /*23910*/  MOV R7, UR37 ;  /* 0x0000002500077c02 */ /* 0x000fe40008000f00 */
[----:B0-----:R-:W-:-:S04]  /*23920*/  @!P0 LEA R2, P1, R4, R2, 0x2 ;  /* 0x0000000204028211 */ /* 0x001fc800078210ff */
[----:B------:R-:W-:Y:S01]  /*23930*/  @!P0 LEA.HI.X R3, R4, R3, R6, 0x2, P1 ;  /* 0x0000000304038211 */ /* 0x000fe200008f1406 */
[----:B------:R-:W-:-:S06]  /*23940*/  IMAD.MOV.U32 R4, RZ, RZ, RZ ;  /* 0x000000ffff047224 */ /* 0x000fcc00078e00ff */
[----:B------:R0:W5:Y:S01]  /*23950*/  @!P0 LDG.E R4, desc[UR6][R2.64] ;  /* 0x0000000602048981 */ /* 0x000162000c1e1900 */
[----:B------:R-:W-:Y:S02]  /*23960*/  ISETP.GT.U32.AND P0, PT, R20, 0x4f, PT ;  /* 0x0000004f1400780c */ /* 0x000fe40003f04070 */
[----:B------:R-:W-:Y:S01]  /*23970*/  ISETP.NE.AND P2, PT, R7, 0x3, PT ;  /* 0x000000030700780c */ /* 0x000fe20003f45270 */
[----:B------:R1:W-:Y:S10]  /*23980*/  STL [R1+0x14], R8 ;  /* 0x0000140801007387 */ /* 0x0003f40000100800 */
[----:B------:R-:W-:-:S02]  /*23990*/  @P0 LOP3.LUT R23, R23, 0x1, RZ, 0xfc, !PT ;  /* 0x0000000117170812 */ /* 0x000fc400078efcff */
[C---:B------:R-:W-:Y:S02]  /*239a0*/  ISETP.GE.AND P0, PT, R36.reuse, UR4, PT ;  /* 0x0000000424007c0c */ /* 0x040fe4000bf06270 */
[----:B------:R-:W-:Y:S02]  /*239b0*/  LOP3.LUT R23, R23, 0xffffffdf, RZ, 0xc0, !PT ;  /* 0xffffffdf17177812 */ /* 0x000fe400078ec0ff */
[----:B-1----:R-:W-:Y:S02]  /*239c0*/  LOP3.LUT R8, R36, 0x40, RZ, 0xfc, !PT ;  /* 0x0000004024087812 */ /* 0x002fe400078efcff */
[----:B------:R-:W-:Y:S02]  /*239d0*/  @P2 LOP3.LUT R23, R23, 0x20, RZ, 0xfc, !PT ;  /* 0x0000002017172812 */ /* 0x000fe400078efcff */
[----:B------:R-:W-:Y:S02]  /*239e0*/  ISETP.GE.AND P3, PT, R8, UR4, PT ;  /* 0x0000000408007c0c */ /* 0x000fe4000bf66270 */
[----:B------:R-:W-:-:S04]  /*239f0*/  LOP3.LUT R23, R23, 0xffffffef, RZ, 0xc0, !PT ;  /* 0xffffffef17177812 */ /* 0x000fc800078ec0ff */
[----:B------:R-:W-:-:S04]  /*23a00*/  @P0 LOP3.LUT R23, R23, 0x10, RZ, 0xfc, !PT ;  /* 0x0000001017170812 */ /* 0x000fc800078efcff */
[----:B------:R-:W-:Y:S02]  /*23a10*/  LOP3.LUT R23, R23, 0xfffffff7, RZ, 0xc0, !PT ;  /* 0xfffffff717177812 */ /* 0x000fe400078ec0ff */
[----:B------:R-:W-:Y:S02]  /*23a20*/  LOP3.LUT R8, R36, 0xc0, RZ, 0xfc, !PT ;  /* 0x000000c024087812 */ /* 0x000fe400078efcff */
[----:B------:R-:W-:Y:S02]  /*23a30*/  ISETP.GE.AND P1, PT, R9, UR4, PT ;  /* 0x0000000409007c0c */ /* 0x000fe4000bf26270 */
[----:B------:R-:W-:Y:S02]  /*23a40*/  @P3 LOP3.LUT R23, R23, 0x8, RZ, 0xfc, !PT ;  /* 0x0000000817173812 */ /* 0x000fe400078efcff */
[----:B------:R-:W-:Y:S02]  /*23a50*/  ISETP.GE.AND P0, PT, R8, UR4, PT ;  /* 0x0000000408007c0c */ /* 0x000fe4000bf06270 */
[----:B------:R-:W-:-:S04]  /*23a60*/  LOP3.LUT R23, R23, 0xfffffffd, RZ, 0xc0, !PT ;  /* 0xfffffffd17177812 */ /* 0x000fc800078ec0ff */
[----:B------:R-:W-:-:S04]  /*23a70*/  LOP3.LUT R23, R23, 0xfffffffb, RZ, 0xc0, !PT ;  /* 0xfffffffb17177812 */ /* 0x000fc800078ec0ff */
[----:B------:R-:W-:-:S04]  /*23a80*/  @P1 LOP3.LUT R23, R23, 0x4, RZ, 0xfc, !PT ;  /* 0x0000000417171812 */ /* 0x000fc800078efcff */
[----:B------:R-:W-:Y:S01]  /*23a90*/  @P0 LOP3.LUT R23, R23, 0x2, RZ, 0xfc, !PT ;  /* 0x0000000217170812 */ /* 0x000fe200078efcff */
[----:B0-----:R-:W-:Y:S06]  /*23aa0*/  BRA.DIV UR5, `(.L_x_740) ;  /* 0x0000005205ac7947 */ /* 0x001fec000b800000 */
.L_x_871:
[----:B------:R-:W-:Y:S01]  /*23ab0*/  SHF.R.S32.HI R32, RZ, 0x1f, R18 ;  /* 0x0000001fff207819 */ /* 0x000fe20000011412 */
[----:B------:R-:W-:Y:S06]  /*23ac0*/  @!P2 BRA `(.L_x_741) ;  /* 0x000000000004a947 */ /* 0x000fec0003800000 */
[----:B------:R-:W-:Y:S01]  /*23ad0*/  BPT.TRAP 0x1 ;  /* 0x000000040000795c */ /* 0x000fe20000300000 */
.L_x_741:
        /* <DEDUP_REMOVED lines=25> */
.L_x_872:
[----:B------:R-:W-:Y:S05]  /*23c70*/  BSYNC B0 ;  /* 0x0000000000007941 */ /* 0x000fea0003800000 */
.L_x_742:
[----:B------:R-:W2:Y:S01]  /*23c80*/  LDL R9, [R1+0xc] ;  /* 0x00000c0001097983 */ /* 0x000ea20000100800 */
        /* <DEDUP_REMOVED lines=11> */
[----:B------:R-:W-:Y:S01]  /*23d40*/  IMAD R0, R32, UR4, RZ ;  /* 0x0000000420007c24 */ /* 0x000fe2000f8e02ff */
[----:B------:R-:W-:Y:S01]  /*23d50*/  IADD3 R3, R3, R7, RZ ;  /* 0x0000000703037210 */ /* 0x000fe20007ffe0ff */
[----:B------:R-:W-:Y:S02]  /*23d60*/  IMAD R7, R27, 0x5000, R34 ;  /* 0x000050001b077824 */ /* 0x000fe400078e0222 */
[C---:B------:R-:W-:Y:S02]  /*23d70*/  IMAD R0, R18.reuse, UR5, R0 ;  /* 0x0000000512007c24 */ /* 0x040fe4000f8e0200 */
[----:B------:R-:W-:Y:S01]  /*23d80*/  IMAD.WIDE.U32 R2, R18, UR4, R2 ;  /* 0x0000000412027c25 */ /* 0x000fe2000f8e0002 */
[----:B------:R-:W-:-:S03]  /*23d90*/  ULDC.64 UR4, c[0x0][0x2e8] ;  /* 0x0000ba0000047ab9 */ /* 0x000fc60000000a00 */
        /* <DEDUP_REMOVED lines=15> */
[C---:B------:R-:W-:Y:S01]  /*23e90*/  LOP3.LUT P3, RZ, R23.reuse, 0x4, RZ, 0xc0, !PT ;  /* 0x0000000417ff7812 */ /* 0x040fe2000786c0ff */
[----:B------:R-:W-:Y:S01]  /*23ea0*/  ULDC.64 UR4, c[0x0][0x208] ;  /* 0x0000820000047ab9 */ /* 0x000fe20000000a00 */
[----:B------:R-:W-:Y:S01]  /*23eb0*/  LOP3.LUT P2, RZ, R23, 0x2, RZ, 0xc0, !PT ;  /* 0x0000000217ff7812 */ /* 0x000fe2000784c0ff */
[----:B------:R-:W-:Y:S01]  /*23ec0*/  SHFL.IDX PT, R8, R6, 0x1, 0x181f ;  /* 0x00381f0006087f89 */ /* 0x000fe200000e0000 */
[----:B0-----:R-:W-:-:S04]  /*23ed0*/  @P0 LEA R3, P1, R36, R3, 0x1 ;  /* 0x0000000324030211 */ /* 0x001fc800078208ff */
[----:B-1----:R-:W-:Y:S02]  /*23ee0*/  @P0 IADD3.X R2, RZ, R2, RZ, P1, !PT ;  /* 0x00000002ff020210 */ /* 0x002fe40000ffe4ff */
[----:B------:R-:W-:Y:S02]  /*23ef0*/  ISETP.GE.AND P1, PT, R4, 0x11, PT ;  /* 0x000000110400780c */ /* 0x000fe40003f26270 */
[----:B------:R-:W-:-:S04]  /*23f00*/  @P0 LOP3.LUT R3, R3, R2, RZ, 0x3c, !PT ;  /* 0x0000000203030212 */ /* 0x000fc800078e3cff */
[----:B------:R-:W-:-:S04]  /*23f10*/  @P0 LOP3.LUT R2, R3, R2, RZ, 0x3c, !PT ;  /* 0x0000000203020212 */ /* 0x000fc800078e3cff */
[----:B------:R-:W-:-:S03]  /*23f20*/  @P0 LOP3.LUT R3, R3, R2, RZ, 0x3c, !PT ;  /* 0x0000000203030212 */ /* 0x000fc600078e3cff */
[----:B------:R-:W-:Y:S02]  /*23f30*/  @P1 LEA R21, R7, R22, 0x1 ;  /* 0x0000001607151211 */ /* 0x000fe400078e08ff */
[----:B------:R-:W-:Y:S04]  /*23f40*/  @P0 LDGSTS.E.BYPASS.LTC128B.128 [R9+0x24400], desc[UR4][R2.64], !P5 ;  /* 0x2440000002090fae */ /* 0x000fe8000e901d44 */
[----:B------:R-:W-:Y:S04]  /*23f50*/  @P0 LDGSTS.E.BYPASS.LTC128B.128 [R9+0x26c00], desc[UR4][R2.64+0x80], !P4 ;  /* 0x26c0008002090fae */ /* 0x000fe8000e101d44 */
[----:B------:R-:W-:Y:S04]  /*23f60*/  @P0 LDGSTS.E.BYPASS.LTC128B.128 [R9+0x29400], desc[UR4][R2.64+0x100], !P3 ;  /* 0x2940010002090fae */ /* 0x000fe8000d901d44 */
[----:B------:R0:W-:Y:S04]  /*23f70*/  @P0 LDGSTS.E.BYPASS.LTC128B.128 [R9+0x2bc00], desc[UR4][R2.64+0x180], !P2 ;  /* 0x2bc0018002090fae */ /* 0x0001e8000d101d44 */
[----:B0-----:R-:W0:Y:S02]  /*23f80*/  SHFL.IDX PT, R2, R0, 0x1, 0x181f ;  /* 0x00381f0000027f89 */ /* 0x001e2400000e0000 */
        /* <DEDUP_REMOVED lines=28> */
.L_x_884:
[----:B------:R-:W-:Y:S01]  /*24150*/  ISETP.GE.AND P0, PT, R4, 0x41, PT ;  /* 0x000000410400780c */ /* 0x000fe20003f06270 */
[----:B------:R-:W-:-:S12]  /*24160*/  BSSY B0, `(.L_x_745) ;  /* 0x0000011000007945 */ /* 0x000fd80003800000 */
[----:B------:R-:W-:Y:S05]  /*24170*/  @!P0 BRA `(.L_x_746) ;  /* 0x00000000003c8947 */ /* 0x000fea0003800000 */
[C---:B------:R-:W-:Y:S01]  /*24180*/  LOP3.LUT P4, RZ, R23.reuse, 0x10, RZ, 0xc0, !PT ;  /* 0x0000001017ff7812 */ /* 0x040fe2000788c0ff */
[----:B------:R-:W-:Y:S01]  /*24190*/  ULDC.64 UR4, c[0x0][0x208] ;  /* 0x0000820000047ab9 */ /* 0x000fe20000000a00 */
[C---:B------:R-:W-:Y:S02]  /*241a0*/  LOP3.LUT P3, RZ, R23.reuse, 0x8, RZ, 0xc0, !PT ;  /* 0x0000000817ff7812 */ /* 0x040fe4000786c0ff */
[C---:B------:R-:W-:Y:S02]  /*241b0*/  LOP3.LUT P2, RZ, R23.reuse, 0x4, RZ, 0xc0, !PT ;  /* 0x0000000417ff7812 */ /* 0x040fe4000784c0ff */
[----:B------:R-:W-:Y:S02]  /*241c0*/  LOP3.LUT P1, RZ, R23, 0x2, RZ, 0xc0, !PT ;  /* 0x0000000217ff7812 */ /* 0x000fe4000782c0ff */
[----:B0-----:R-:W-:Y:S02]  /*241d0*/  LEA R2, P0, R36, R0, 0x1 ;  /* 0x0000000024027211 */ /* 0x001fe400078008ff */
[----:B------:R-:W-:-:S03]  /*241e0*/  LEA R7, R7, R22, 0x1 ;  /* 0x0000001607077211 */ /* 0x000fc600078e08ff */
        /* <DEDUP_REMOVED lines=8> */
.L_x_746:
[----:B------:R-:W-:Y:S05]  /*24270*/  BSYNC B0 ;  /* 0x0000000000007941 */ /* 0x000fea0003800000 */
.L_x_745:
[----:B------:R-:W-:Y:S01]  /*24280*/  NOP ;  /* 0x0000000000007918 */ /* 0x000fe20000000000 */
[----:B------:R-:W-:-:S13]  /*24290*/  PLOP3.LUT P0, PT, PT, PT, PT, 0x80, 0x0 ;  /* 0x000000000000781c */ /* 0x000fda0003f0f070 */
.L_x_747:
[----:B------:R-:W-:Y:S02]  /*242a0*/  PLOP3.LUT P1, PT, P1, P0, PT, 0xa2, 0x0 ;  /* 0x000000000000781c */ /* 0x000fe40000f21472 */
[----:B------:R-:W-:-:S08]  /*242b0*/  @P0 R2UR P1, UR4, R5 ;  /* 0x00000000050402ca */ /* 0x000fd00000020000 */
[----:B------:R-:W-:-:S05]  /*242c0*/  @P0 PLOP3.LUT P0, PT, P1, PT, PT, 0x80, 0x0 ;  /* 0x000000000000081c */ /* 0x000fca0000f0f070 */
[----:B------:R-:W-:Y:S01]  /*242d0*/  @!P1 SYNCS.ARRIVE.TRANS64.RED.A0T1 RZ, [UR4+0x38830], RZ ;  /* 0x038830ffffff99a7 */ /* 0x000fe20008200404 */
[----:B------:R-:W-:Y:S07]  /*242e0*/  @!P1 ARRIVES.LDGSTSBAR.64.TRANSCNT [UR4+0x38830] ;  /* 0x03883000ff0099b0 */ /* 0x000fee0008000a84 */
[----:B------:R-:W-:Y:S05]  /*242f0*/  @P0 BRA.U.ANY `(.L_x_747) ;  /* 0xfffffffd00e80947 */ /* 0x000fea000393ffff */
[----:B------:R-:W-:Y:S01]  /*24300*/  NOP ;  /* 0x0000000000007918 */ /* 0x000fe20000000000 */
[----:B------:R-:W-:-:S05]  /*24310*/  IMAD.U32 R0, RZ, RZ, UR37 ;  /* 0x00000025ff007e24 */ /* 0x000fca000f8e00ff */
[----:B------:R-:W-:-:S13]  /*24320*/  ISETP.NE.AND P2, PT, R0, 0x3, PT ;  /* 0x000000030000780c */ /* 0x000fda0003f45270 */
[----:B------:R-:W-:Y:S05]  /*24330*/  @!P2 BRA `(.L_x_748) ;  /* 0x000000000004a947 */ /* 0x000fea0003800000 */
[----:B------:R-:W-:Y:S01]  /*24340*/  BPT.TRAP 0x1 ;  /* 0x000000040000795c */ /* 0x000fe20000300000 */
.L_x_748:
[----:B------:R3:W5:Y:S01]  /*24350*/  LDL.LU R0, [R1+0x1c] ;  /* 0x00001c0001007983 */ /* 0x0007620000300800 */
[----:B------:R3:W-:Y:S02]  /*24360*/  SYNCS.ARRIVE.TRANS64.A1T0 RZ, [R5+URZ+0x38830], RZ ;  /* 0x038830ff05ff79a7 */ /* 0x0007e4000810003f */
[----:B------:R-:W-:Y:S05]  /*24370*/  WARPSYNC.ALL ;  /* 0x0000000000007948 */ /* 0x000fea0003800000 */
[----:B------:R-:W-:Y:S01]  /*24380*/  ULDC.64 UR4, c[0x0][0xa00] ;  /* 0x0002800000047ab9 */ /* 0x000fe20000000a00 */
[----:B------:R-:W-:Y:S01]  /*24390*/  BSSY B6, `(.L_x_749) ;  /* 0x0000021000067945 */ /* 0x000fe20003800000 */
[----:B------:R-:W-:Y:S01]  /*243a0*/  BAR.SYNC.DEFER_BLOCKING 0x8, 0x180 ;  /* 0x0206000000007b1d */ /* 0x000fe20000010000 */
[----:B------:R-:W-:-:S04]  /*243b0*/  ISETP.NE.U32.AND P0, PT, RZ, UR4, PT ;  /* 0x00000004ff007c0c */ /* 0x000fc8000bf05070 */
[----:B------:R-:W-:Y:S01]  /*243c0*/  ISETP.NE.AND.EX P0, PT, RZ, UR5, PT, P0 ;  /* 0x00000005ff007c0c */ /* 0x000fe2000bf05300 */
[----:B------:R-:W-:Y:S02]  /*243d0*/  ULDC.64 UR4, c[0x0][0x298] ;  /* 0x0000a60000047ab9 */ /* 0x000fe40000000a00 */
[----:B---3--:R-:W-:Y:S01]  /*243e0*/  IMAD.WIDE.U32 R4, R35, UR4, RZ ;  /* 0x0000000423047c25 */ /* 0x008fe2000f8e00ff */
[----:B------:R-:W-:Y:S02]  /*243f0*/  SEL R31, R31, RZ, !P0 ;  /* 0x000000ff1f1f7207 */ /* 0x000fe40004000000 */
[----:B01---5:R-:W-:Y:S02]  /*24400*/  SEL R2, R0, RZ, !P0 ;  /* 0x000000ff00027207 */ /* 0x023fe40004000000 */
[----:B------:R-:W-:-:S03]  /*24410*/  SHF.R.S32.HI R0, RZ, 0x1f, R35 ;  /* 0x0000001fff007819 */ /* 0x000fc60000011423 */
[----:B------:R0:W-:Y:S02]  /*24420*/  STL [R1+0x1c], R2 ;  /* 0x00001c0201007387 */ /* 0x0001e40000100800 */
[----:B------:R-:W-:Y:S02]  /*24430*/  IMAD R0, R0, UR4, RZ ;  /* 0x0000000400007c24 */ /* 0x000fe4000f8e02ff */
[----:B------:R1:W-:Y:S02]  /*24440*/  STL.64 [R1+0x20], R4 ;  /* 0x0000200401007387 */ /* 0x0003e40000100a00 */
[----:B------:R-:W-:Y:S02]  /*24450*/  IMAD R0, R35, UR5, R0 ;  /* 0x0000000523007c24 */ /* 0x000fe4000f8e0200 */
[----:B0-----:R-:W-:-:S03]  /*24460*/  VIADD R2, R22, 0x14400 ;  /* 0x0001440016027836 */ /* 0x001fc60000000000 */
[----:B------:R-:W-:Y:S02]  /*24470*/  IADD3 R35, R5, R0, RZ ;  /* 0x0000000005237210 */ /* 0x000fe40007ffe0ff */
[----:B------:R-:W-:-:S13]  /*24480*/  LOP3.LUT P0, RZ, R2, 0x3ff, RZ, 0xc0, !PT ;  /* 0x000003ff02ff7812 */ /* 0x000fda000780c0ff */
[----:B-1----:R-:W-:Y:S05]  /*24490*/  @!P0 BRA `(.L_x_750) ;  /* 0x0000000000408947 */ /* 0x002fea0003800000 */
[----:B------:R-:W-:Y:S01]  /*244a0*/  MOV R2, 0x0 ;  /* 0x0000000000027802 */ /* 0x000fe20000000f00 */
        /* <DEDUP_REMOVED lines=8> */
[----:B------:R-:W-:Y:S01]  /*24530*/  IMAD.U32 R7, RZ, RZ, UR7 ;  /* 0x00000007ff077e24 */ /* 0x000fe2000f8e00ff */
[----:B------:R-:W-:Y:S01]  /*24540*/  MOV R13, RZ ;  /* 0x000000ff000d7202 */ /* 0x000fe20000000f00 */
[----:B------:R-:W-:-:S02]  /*24550*/  IMAD.U32 R10, RZ, RZ, UR8 ;  /* 0x00000008ff0a7e24 */ /* 0x000fc4000f8e00ff */
[----:B--2---:R-:W-:Y:S02]  /*24560*/  IMAD.MOV.U32 R8, RZ, RZ, 0x70 ;  /* 0x00000070ff087424 */ /* 0x004fe400078e00ff */
[----:B------:R-:W-:-:S07]  /*24570*/  IMAD.MOV.U32 R12, RZ, RZ, 0x1 ;  /* 0x00000001ff0c7424 */ /* 0x000fce00078e00ff */
[----:B------:R-:W-:-:S07]  /*24580*/  LEPC R20, `(.L_x_750) ;  /* 0x000000001014794e */ /* 0x000fce0000000000 */
[----:B0-----:R-:W-:Y:S05]  /*24590*/  CALL.ABS.NOINC R2 ;  /* 0x0000000002007343 */ /* 0x001fea0003c00000 */
.L_x_750:
[----:B------:R-:W-:Y:S05]  /*245a0*/  BSYNC B6 ;  /* 0x0000000000067941 */ /* 0x000fea0003800000 */
.L_x_749:
[----:B------:R-:W3:Y:S01]  /*245b0*/  LDL.LU R20, [R1+0x1c] ;  /* 0x00001c0001147983 */ /* 0x000ee20000300800 */
[----:B------:R-:W-:Y:S01]  /*245c0*/  ULDC.64 UR4, c[0x0][0x2d8] ;  /* 0x0000b60000047ab9 */ /* 0x000fe20000000a00 */
[----:B--2---:R-:W0:Y:S02]  /*245d0*/  LDC R8, c[0x0][0x448] ;  /* 0x00011200ff087b82 */ /* 0x004e240000000800 */
[----:B------:R-:W2:Y:S01]  /*245e0*/  LDL.LU.64 R2, [R1+0x20] ;  /* 0x0000200001027983 */ /* 0x000ea20000300a00 */
[----:B------:R-:W-:-:S03]  /*245f0*/  IMAD R0, R32, UR4, RZ ;  /* 0x0000000420007c24 */ /* 0x000fc6000f8e02ff */
[----:B------:R1:W5:Y:S01]  /*24600*/  LDL R10, [R1+0x28] ;  /* 0x00002800010a7983 */ /* 0x0003620000100800 */
[----:B------:R-:W-:Y:S01]  /*24610*/  IMAD R0, R18, UR5, R0 ;  /* 0x0000000512007c24 */ /* 0x000fe2000f8e0200 */
[----:B0-----:R-:W-:-:S13]  /*24620*/  ISETP.NE.AND P0, PT, R8, 0x1, PT ;  /* 0x000000010800780c */ /* 0x001fda0003f05270 */
[----:B------:R-:W0:Y:S08]  /*24630*/  @P0 LDC R5, c[0x0][0x44c] ;  /* 0x00011300ff050b82 */ /* 0x000e300000000800 */
[----:B------:R-:W4:Y:S01]  /*24640*/  @P0 LDC R4, c[0x0][0x450] ;  /* 0x00011400ff040b82 */ /* 0x000f220000000800 */
[C---:B------:R-:W-:Y:S02]  /*24650*/  LOP3.LUT R12, R36.reuse, 0x40, RZ, 0xfc, !PT ;  /* 0x00000040240c7812 */ /* 0x040fe400078efcff */
[----:B------:R-:W-:-:S02]  /*24660*/  LOP3.LUT R9, R36, 0x80, RZ, 0xfc, !PT ;  /* 0x0000008024097812 */ /* 0x000fc400078efcff */
[----:B------:R-:W-:Y:S01]  /*24670*/  LOP3.LUT R11, R36, 0xc0, RZ, 0xfc, !PT ;  /* 0x000000c0240b7812 */ /* 0x000fe200078efcff */
[----:B--2---:R-:W-:Y:S02]  /*24680*/  IMAD.MOV.U32 R3, RZ, RZ, R35 ;  /* 0x000000ffff037224 */ /* 0x004fe400078e0023 */
[----:B------:R-:W-:Y:S01]  /*24690*/  IMAD.WIDE.U32 R2, R18, UR4, R2 ;  /* 0x0000000412027c25 */ /* 0x000fe2000f8e0002 */
[----:B------:R-:W-:-:S03]  /*246a0*/  ULDC.64 UR4, c[0x0][0x2e0] ;  /* 0x0000b80000047ab9 */ /* 0x000fc60000000a00 */
[----:B------:R-:W-:Y:S02]  /*246b0*/  IMAD.IADD R3, R3, 0x1, R0 ;  /* 0x0000000103037824 */ /* 0x000fe400078e0200 */
[----:B---3--:R-:W-:Y:S02]  /*246c0*/  IMAD R0, R20, UR4, RZ ;  /* 0x0000000414007c24 */ /* 0x008fe4000f8e02ff */
[----:B------:R-:W2:Y:S01]  /*246d0*/  S2R R20, SR_TID.X ;  /* 0x0000000000147919 */ /* 0x000ea20000002100 */
[----:B------:R-:W-:-:S04]  /*246e0*/  IMAD.WIDE.U32 R2, R31, UR4, R2 ;  /* 0x000000041f027c25 */ /* 0x000fc8000f8e0002 */
[----:B------:R-:W-:Y:S01]  /*246f0*/  IMAD R0, R31, UR5, R0 ;  /* 0x000000051f007c24 */ /* 0x000fe2000f8e0200 */
[----:B------:R-:W-:-:S04]  /*24700*/  ULDC.64 UR4, c[0x0][0x2d0] ;  /* 0x0000b40000047ab9 */ /* 0x000fc80000000a00 */
[----:B------:R-:W-:Y:S01]  /*24710*/  IADD3 R3, R3, R0, RZ ;  /* 0x0000000003037210 */ /* 0x000fe20007ffe0ff */
[----:B------:R-:W-:Y:S01]  /*24720*/  IMAD.SHL.U32 R0, R17, 0x80, RZ ;  /* 0x0000008011007824 */ /* 0x000fe200078e00ff */
[----:B--2---:R-:W-:-:S04]  /*24730*/  LOP3.LUT R20, R20, 0x7f, RZ, 0xc0, !PT ;  /* 0x0000007f14147812 */ /* 0x004fc800078ec0ff */
[----:B------:R-:W-:Y:S02]  /*24740*/  SHF.R.U32.HI R21, RZ, 0x3, R20 ;  /* 0x00000003ff157819 */ /* 0x000fe40000011614 */
[----:B------:R-:W2:Y:S02]  /*24750*/  S2R R20, SR_TID.X ;  /* 0x0000000000147919 */ /* 0x000ea40000002100 */
[----:B--2---:R-:W-:-:S05]  /*24760*/  IMAD.SHL.U32 R20, R20, 0x10, RZ ;  /* 0x0000001014147824 */ /* 0x004fca00078e00ff */
[----:B------:R-:W-:-:S04]  /*24770*/  LOP3.LUT R20, R21, 0x70, R20, 0xf8, !PT ;  /* 0x0000007015147812 */ /* 0x000fc800078ef814 */
[----:B------:R-:W-:-:S05]  /*24780*/  LOP3.LUT R6, R20, R0, RZ, 0xfc, !PT ;  /* 0x0000000014067212 */ /* 0x000fca00078efcff */
[----:B0-----:R-:W-:Y:S01]  /*24790*/  @P0 IMAD.HI.U32 R7, R6, R5, RZ ;  /* 0x0000000506070227 */ /* 0x001fe200078e00ff */
[----:B------:R-:W-:-:S04]  /*247a0*/  MOV R5, R6 ;  /* 0x0000000600057202 */ /* 0x000fc80000000f00 */
[----:B----4-:R-:W-:Y:S01]  /*247b0*/  @P0 SHF.R.U32.HI R5, RZ, R4, R7 ;  /* 0x00000004ff050219 */ /* 0x010fe20000011607 */
        /* <DEDUP_REMOVED lines=27> */
[----:B-----5:R-:W-:Y:S01]  /*24970*/  IMAD R6, R10, R8, RZ ;  /* 0x000000080a067224 */ /* 0x020fe200078e02ff */
[----:B------:R-:W-:Y:S01]  /*24980*/  ULDC.64 UR4, c[0x0][0x208] ;  /* 0x0000820000047ab9 */ /* 0x000fe20000000a00 */
[----:B------:R-:W-:Y:S01]  /*24990*/  IMAD.IADD R0, R9, 0x1, R0 ;  /* 0x0000000109007824 */ /* 0x000fe200078e0200 */
[----:B------:R-:W1:Y:S04]  /*249a0*/  SHFL.IDX PT, R2, R4, RZ, 0x181f ;  /* 0x00181fff04027589 */ /* 0x000e6800000e0000 */
[----:B------:R-:W-:Y:S01]  /*249b0*/  ISETP.GE.AND P1, PT, R0, R6, PT ;  /* 0x000000060000720c */ /* 0x000fe20003f26270 */
[----:B------:R-:W-:-:S12]  /*249c0*/  SHFL.IDX PT, R14, R5, 0x7, 0x181f ;  /* 0x00f81f00050e7f89 */ /* 0x000fd800000e0000 */
[----:B0-----:R-:W-:-:S05]  /*249d0*/  @!P1 LEA R7, P5, R36, R3, 0x1 ;  /* 0x0000000324079211 */ /* 0x001fca00078a08ff */
[----:B-1----:R-:W-:Y:S01]  /*249e0*/  @!P1 IMAD.X R3, RZ, RZ, R2, P5 ;  /* 0x000000ffff039224 */ /* 0x002fe200028e0602 */
[----:B------:R-:W-:Y:S01]  /*249f0*/  @!P1 MOV R2, R7 ;  /* 0x0000000700029202 */ /* 0x000fe20000000f00 */
[----:B------:R-:W-:-:S04]  /*24a00*/  VIADD R7, R0, 0x10 ;  /* 0x0000001000077836 */ /* 0x000fc80000000000 */
[----:B------:R-:W-:Y:S04]  /*24a10*/  @!P1 LDGSTS.E.BYPASS.LTC128B.128 [R37+0x14400], desc[UR4][R2.64], !P4 ;  /* 0x1440000002259fae */ /* 0x000fe8000e101d44 */
[----:B------:R-:W-:Y:S04]  /*24a20*/  @!P1 LDGSTS.E.BYPASS.LTC128B.128 [R37+0x18400], desc[UR4][R2.64+0x80], !P3 ;  /* 0x1840008002259fae */ /* 0x000fe8000d901d44 */
[----:B------:R-:W-:Y:S04]  /*24a30*/  @!P1 LDGSTS.E.BYPASS.LTC128B.128 [R37+0x1c400], desc[UR4][R2.64+0x100], !P2 ;  /* 0x1c40010002259fae */ /* 0x000fe8000d101d44 */
[----:B------:R0:W-:Y:S01]  /*24a40*/  @!P1 LDGSTS.E.BYPASS.LTC128B.128 [R37+0x20400], desc[UR4][R2.64+0x180], !P0 ;  /* 0x2040018002259fae */ /* 0x0001e2000c101d44 */
[----:B------:R-:W-:-:S03]  /*24a50*/  ISETP.GE.AND P1, PT, R7, R6, PT ;  /* 0x000000060700720c */ /* 0x000fc60003f26270 */
[----:B0-----:R-:W0:Y:S04]  /*24a60*/  SHFL.IDX PT, R3, R5, 0x1, 0x181f ;  /* 0x00381f0005037f89 */ /* 0x001e2800000e0000 */
[----:B------:R-:W1:Y:S06]  /*24a70*/  SHFL.IDX PT, R2, R4, 0x1, 0x181f ;  /* 0x00381f0004027f89 */ /* 0x000e6c00000e0000 */
[----:B0-----:R-:W-:-:S05]  /*24a80*/  @!P1 LEA R7, P5, R36, R3, 0x1 ;  /* 0x0000000324079211 */ /* 0x001fca00078a08ff */
[----:B-1----:R-:W-:Y:S01]  /*24a90*/  @!P1 IMAD.X R8, RZ, RZ, R2, P5 ;  /* 0x000000ffff089224 */ /* 0x002fe200028e0602 */
[----:B------:R-:W-:Y:S01]  /*24aa0*/  @!P1 MOV R2, R7 ;  /* 0x0000000700029202 */ /* 0x000fe20000000f00 */
[----:B------:R-:W-:Y:S02]  /*24ab0*/  VIADD R7, R0, 0x20 ;  /* 0x0000002000077836 */ /* 0x000fe40000000000 */
[----:B------:R-:W-:-:S05]  /*24ac0*/  @!P1 IMAD.MOV.U32 R3, RZ, RZ, R8 ;  /* 0x000000ffff039224 */ /* 0x000fca00078e0008 */
[----:B------:R-:W-:Y:S04]  /*24ad0*/  @!P1 LDGSTS.E.BYPASS.LTC128B.128 [R37+0x14c00], desc[UR4][R2.64], !P4 ;  /* 0x14c0000002259fae */ /* 0x000fe8000e101d44 */
[----:B------:R-:W-:Y:S04]  /*24ae0*/  @!P1 LDGSTS.E.BYPASS.LTC128B.128 [R37+0x18c00], desc[UR4][R2.64+0x80], !P3 ;  /* 0x18c0008002259fae */ /* 0x000fe8000d901d44 */
[----:B------:R-:W-:Y:S04]  /*24af0*/  @!P1 LDGSTS.E.BYPASS.LTC128B.128 [R37+0x1cc00], desc[UR4][R2.64+0x100], !P2 ;  /* 0x1cc0010002259fae */ /* 0x000fe8000d101d44 */
[----:B------:R0:W-:Y:S01]  /*24b00*/  @!P1 LDGSTS.E.BYPASS.LTC128B.128 [R37+0x20c00], desc[UR4][R2.64+0x180], !P0 ;  /* 0x20c0018002259fae */ /* 0x0001e2000c101d44 */
[----:B------:R-:W-:-:S03]  /*24b10*/  ISETP.GE.AND P1, PT, R7, R6, PT ;  /* 0x000000060700720c */ /* 0x000fc60003f26270 */
[----:B0-----:R-:W0:Y:S04]  /*24b20*/  SHFL.IDX PT, R3, R5, 0x2, 0x181f ;  /* 0x00581f0005037f89 */ /* 0x001e2800000e0000 */
[----:B------:R-:W1:Y:S06]  /*24b30*/  SHFL.IDX PT, R2, R4, 0x2, 0x181f ;  /* 0x00581f0004027f89 */ /* 0x000e6c00000e0000 */
[----:B0-----:R-:W-:-:S04]  /*24b40*/  @!P1 LEA R7, P5, R36, R3, 0x1 ;  /* 0x0000000324079211 */ /* 0x001fc800078a08ff */
[----:B-1----:R-:W-:Y:S01]  /*24b50*/  @!P1 IADD3.X R8, RZ, R2, RZ, P5, !PT ;  /* 0x00000002ff089210 */ /* 0x002fe20002ffe4ff */
[----:B------:R-:W-:Y:S01]  /*24b60*/  @!P1 IMAD.MOV.U32 R2, RZ, RZ, R7 ;  /* 0x000000ffff029224 */ /* 0x000fe200078e0007 */
[----:B------:R-:W-:-:S03]  /*24b70*/  IADD3 R7, R0, 0x30, RZ ;  /* 0x0000003000077810 */ /* 0x000fc60007ffe0ff */
        /* <DEDUP_REMOVED lines=9> */
[----:B-1----:R-:W-:Y:S02]  /*24c10*/  @!P1 IMAD.X R8, RZ, RZ, R2, P5 ;  /* 0x000000ffff089224 */ /* 0x002fe400028e0602 */
[----:B------:R-:W-:Y:S02]  /*24c20*/  @!P1 IMAD.MOV.U32 R2, RZ, RZ, R7 ;  /* 0x000000ffff029224 */ /* 0x000fe400078e0007 */
[----:B------:R-:W-:Y:S01]  /*24c30*/  VIADD R7, R0, 0x40 ;  /* 0x0000004000077836 */ /* 0x000fe20000000000 */
[----:B------:R-:W-:-:S05]  /*24c40*/  @!P1 MOV R3, R8 ;  /* 0x0000000800039202 */ /* 0x000fca0000000f00 */
        /* <DEDUP_REMOVED lines=9> */
[----:B------:R-:W-:Y:S02]  /*24ce0*/  @!P1 MOV R2, R7 ;  /* 0x0000000700029202 */ /* 0x000fe40000000f00 */
[----:B------:R-:W-:Y:S01]  /*24cf0*/  IADD3 R7, R0, 0x50, RZ ;  /* 0x0000005000077810 */ /* 0x000fe20007ffe0ff */
        /* <DEDUP_REMOVED lines=23> */
[----:B------:R0:W1:Y:S01]  /*24e70*/  SHFL.IDX PT, R7, R4, 0x7, 0x181f ;  /* 0x00f81f0004077f89 */ /* 0x00006200000e0000 */
[----:B------:R-:W-:-:S05]  /*24e80*/  @!P1 IMAD.MOV.U32 R3, RZ, RZ, R8 ;  /* 0x000000ffff039224 */ /* 0x000fca00078e0008 */
[----:B------:R0:W-:Y:S04]  /*24e90*/  @!P1 LDGSTS.E.BYPASS.LTC128B.128 [R37+0x17400], desc[UR4][R2.64], !P4 ;  /* 0x1740000002259fae */ /* 0x0001e8000e101d44 */
[----:B------:R0:W-:Y:S04]  /*24ea0*/  @!P1 LDGSTS.E.BYPASS.LTC128B.128 [R37+0x1b400], desc[UR4][R2.64+0x80], !P3 ;  /* 0x1b40008002259fae */ /* 0x0001e8000d901d44 */
[----:B------:R0:W-:Y:S04]  /*24eb0*/  @!P1 LDGSTS.E.BYPASS.LTC128B.128 [R37+0x1f400], desc[UR4][R2.64+0x100], !P2 ;  /* 0x1f40010002259fae */ /* 0x0001e8000d101d44 */
[----:B------:R0:W-:Y:S02]  /*24ec0*/  @!P1 LDGSTS.E.BYPASS.LTC128B.128 [R37+0x23400], desc[UR4][R2.64+0x180], !P0 ;  /* 0x2340018002259fae */ /* 0x0001e4000c101d44 */
.L_x_901:
[----:B0-----:R-:W-:Y:S01]  /*24ed0*/  IADD3 R3, R0, 0x70, RZ ;  /* 0x0000007000037810 */ /* 0x001fe20007ffe0ff */
[----:B------:R-:W-:Y:S03]  /*24ee0*/  BSSY B0, `(.L_x_752) ;  /* 0x000000d000007945 */ /* 0x000fe60003800000 */
[----:B------:R-:W-:-:S13]  /*24ef0*/  ISETP.GE.AND P1, PT, R3, R6, PT ;  /* 0x000000060300720c */ /* 0x000fda0003f26270 */
[----:B------:R-:W-:Y:S05]  /*24f00*/  @P1 BRA `(.L_x_753) ;  /* 0x0000000000281947 */ /* 0x000fea0003800000 */
[----:B------:R-:W-:Y:S01]  /*24f10*/  LEA R2, P1, R36, R14, 0x1 ;  /* 0x0000000e24027211 */ /* 0x000fe200078208ff */
[----:B------:R-:W-:-:S04]  /*24f20*/  ULDC.64 UR4, c[0x0][0x208] ;  /* 0x0000820000047ab9 */ /* 0x000fc80000000a00 */
[----:B-1----:R-:W-:-:S05]  /*24f30*/  IMAD.X R3, RZ, RZ, R7, P1 ;  /* 0x000000ffff037224 */ /* 0x002fca00008e0607 */
[----:B------:R-:W-:Y:S01]  /*24f40*/  @!PT LDS RZ, [RZ] ;  /* 0x00000000fffff984 */ /* 0x000fe20000000800 */
[----:B------:R-:W-:Y:S01]  /*24f50*/  @!PT LDS RZ, [RZ] ;  /* 0x00000000fffff984 */ /* 0x000fe20000000800 */
[----:B------:R-:W-:Y:S01]  /*24f60*/  @!PT LDS RZ, [RZ] ;  /* 0x00000000fffff984 */ /* 0x000fe20000000800 */
[----:B------:R0:W-:Y:S04]  /*24f70*/  LDGSTS.E.BYPASS.LTC128B.128 [R37+0x17c00], desc[UR4][R2.64], !P4 ;  /* 0x17c0000002257fae */ /* 0x0001e8000e101d44 */
[----:B------:R0:W-:Y:S04]  /*24f80*/  LDGSTS.E.BYPASS.LTC128B.128 [R37+0x1bc00], desc[UR4][R2.64+0x80], !P3 ;  /* 0x1bc0008002257fae */ /* 0x0001e8000d901d44 */
[----:B------:R0:W-:Y:S04]  /*24f90*/  LDGSTS.E.BYPASS.LTC128B.128 [R37+0x1fc00], desc[UR4][R2.64+0x100], !P2 ;  /* 0x1fc0010002257fae */ /* 0x0001e8000d101d44 */
[----:B------:R0:W-:Y:S02]  /*24fa0*/  LDGSTS.E.BYPASS.LTC128B.128 [R37+0x23c00], desc[UR4][R2.64+0x180], !P0 ;  /* 0x23c0018002257fae */ /* 0x0001e4000c101d44 */
.L_x_753:
[----:B------:R-:W-:Y:S05]  /*24fb0*/  BSYNC B0 ;  /* 0x0000000000007941 */ /* 0x000fea0003800000 */
.L_x_752:
[----:B------:R-:W-:Y:S01]  /*24fc0*/  NOP ;  /* 0x0000000000007918 */ /* 0x000fe20000000000 */
[----:B------:R-:W-:-:S13]  /*24fd0*/  PLOP3.LUT P0, PT, PT, PT, PT, 0x80, 0x0 ;  /* 0x000000000000781c */ /* 0x000fda0003f0f070 */
.L_x_754:
[----:B------:R-:W-:Y:S02]  /*24fe0*/  PLOP3.LUT P1, PT, P1, P0, PT, 0xa2, 0x0 ;  /* 0x000000000000781c */ /* 0x000fe40000f21472 */
[----:B------:R-:W-:-:S08]  /*24ff0*/  @P0 R2UR P1, UR4, R22 ;  /* 0x00000000160402ca */ /* 0x000fd00000020000 */
[----:B------:R-:W-:-:S05]  /*25000*/  @P0 PLOP3.LUT P0, PT, P1, PT, PT, 0x80, 0x0 ;  /* 0x000000000000081c */ /* 0x000fca0000f0f070 */
[----:B------:R-:W-:Y:S01]  /*25010*/  @!P1 SYNCS.ARRIVE.TRANS64.RED.A0T1 RZ, [UR4+0x38800], RZ ;  /* 0x038800ffffff99a7 */ /* 0x000fe20008200404 */
[----:B------:R-:W-:Y:S07]  /*25020*/  @!P1 ARRIVES.LDGSTSBAR.64.TRANSCNT [UR4+0x38800] ;  /* 0x03880000ff0099b0 */ /* 0x000fee0008000a84 */
[----:B------:R-:W-:Y:S05]  /*25030*/  @P0 BRA.U.ANY `(.L_x_754) ;  /* 0xfffffffd00e80947 */ /* 0x000fea000393ffff */
[----:B0-----:R-:W2:Y:S02]  /*25040*/  LDL.LU R2, [R1+0x30] ;  /* 0x0000300001027983 */ /* 0x001ea40000300800 */
[----:B--2---:R-:W-:-:S04]  /*25050*/  IADD3 R2, R2, 0x1, RZ ;  /* 0x0000000102027810 */ /* 0x004fc80007ffe0ff */
        /* <DEDUP_REMOVED lines=8> */
[----:B------:R-:W2:Y:S03]  /*250e0*/  SYNCS.PHASECHK.TRANS64.TRYWAIT P0, [R22+URZ+0x38820], R3 ;  /* 0x03882003160075a7 */ /* 0x000ea6000800017f */
[----:B0-2---:R-:W-:Y:S05]  /*250f0*/  @!P0 BRA `(.L_x_756) ;  /* 0x0000005000248947 */ /* 0x005fea0003800000 */
.L_x_902:
[----:B------:R-:W-:Y:S05]  /*25100*/  BSYNC B0 ;  /* 0x0000000000007941 */ /* 0x000fea0003800000 */
.L_x_755:
[----:B------:R-:W2:Y:S01]  /*25110*/  LDL R0, [R1+0xc] ;  /* 0x00000c0001007983 */ /* 0x000ea20000100800 */
[----:B------:R-:W-:Y:S01]  /*25120*/  BSSY B0, `(.L_x_757) ;  /* 0x0000120000007945 */ /* 0x000fe20003800000 */
[----:B--2---:R-:W-:-:S13]  /*25130*/  ISETP.GE.AND P0, PT, R0, 0x51, PT ;  /* 0x000000510000780c */ /* 0x004fda0003f06270 */
[----:B------:R-:W-:Y:S05]  /*25140*/  @!P0 BRA `(.L_x_758) ;  /* 0x0000001000748947 */ /* 0x000fea0003800000 */
[----:B------:R-:W2:Y:S01]  /*25150*/  LDL.LU R0, [R1+0x2c] ;  /* 0x00002c0001007983 */ /* 0x000ea20000300800 */
[C---:B------:R-:W-:Y:S01]  /*25160*/  LOP3.LUT R5, R36.reuse, 0x40, RZ, 0xfc, !PT ;  /* 0x0000004024057812 */ /* 0x040fe200078efcff */
[----:B------:R-:W-:Y:S01]  /*25170*/  ULDC UR4, c[0x0][0x2f4] ;  /* 0x0000bd0000047ab9 */ /* 0x000fe20000000800 */
[C---:B------:R-:W-:Y:S01]  /*25180*/  LOP3.LUT R4, R36.reuse, 0x80, RZ, 0xfc, !PT ;  /* 0x0000008024047812 */ /* 0x040fe200078efcff */
[----:B------:R-:W-:Y:S01]  /*25190*/  IMAD.MOV.U32 R17, RZ, RZ, R29 ;  /* 0x000000ffff117224 */ /* 0x000fe200078e001d */
[C---:B------:R-:W-:Y:S01]  /*251a0*/  LOP3.LUT R2, R36.reuse, 0xc0, RZ, 0xfc, !PT ;  /* 0x000000c024027812 */ /* 0x040fe200078efcff */
[----:B------:R-:W-:Y:S01]  /*251b0*/  IMAD.MOV.U32 R31, RZ, RZ, R26 ;  /* 0x000000ffff1f7224 */ /* 0x000fe200078e001a */
[----:B-1----:R-:W-:Y:S02]  /*251c0*/  MOV R7, R27 ;  /* 0x0000001b00077202 */ /* 0x002fe40000000f00 */
[----:B------:R-:W-:Y:S02]  /*251d0*/  ISETP.GE.AND P4, PT, R36, UR4, PT ;  /* 0x0000000424007c0c */ /* 0x000fe4000bf86270 */
[----:B------:R-:W-:-:S02]  /*251e0*/  ISETP.GE.AND P3, PT, R5, UR4, PT ;  /* 0x0000000405007c0c */ /* 0x000fc4000bf66270 */
[----:B------:R-:W-:Y:S02]  /*251f0*/  ISETP.GE.AND P2, PT, R4, UR4, PT ;  /* 0x0000000404007c0c */ /* 0x000fe4000bf46270 */
[----:B------:R-:W-:Y:S02]  /*25200*/  ISETP.GE.AND P1, PT, R2, UR4, PT ;  /* 0x0000000402007c0c */ /* 0x000fe4000bf26270 */
[----:B--2---:R-:W-:-:S11]  /*25210*/  IADD3 R0, R0, -0x2, RZ ;  /* 0xfffffffe00007810 */ /* 0x004fd60007ffe0ff */
.L_x_771:
[----:B------:R-:W2:Y:S01]  /*25220*/  LDL R5, [R1+0x10] ;  /* 0x0000100001057983 */ /* 0x000ea20000100800 */
[----:B------:R-:W1:Y:S03]  /*25230*/  LDC R11, c[0x0][0x430] ;  /* 0x00010c00ff0b7b82 */ /* 0x000e660000000800 */
[----:B------:R-:W3:Y:S01]  /*25240*/  LDL R8, [R1+0x14] ;  /* 0x0000140001087983 */ /* 0x000ee20000100800 */
[----:B------:R-:W4:Y:S01]  /*25250*/  S2R R2, SR_TID.X ;  /* 0x0000000000027919 */ /* 0x000f220000002100 */
[----:B------:R-:W4:Y:S01]  /*25260*/  S2R R4, SR_TID.X ;  /* 0x0000000000047919 */ /* 0x000f220000002100 */
[----:B-1----:R-:W-:-:S13]  /*25270*/  ISETP.NE.AND P0, PT, R11, 0x1, PT ;  /* 0x000000010b00780c */ /* 0x002fda0003f05270 */
[----:B0-----:R-:W0:Y:S01]  /*25280*/  @P0 LDC R3, c[0x0][0x434] ;  /* 0x00010d00ff030b82 */ /* 0x001e220000000800 */
[----:B----4-:R-:W-:-:S04]  /*25290*/  LOP3.LUT R2, R2, 0x7f, RZ, 0xc0, !PT ;  /* 0x0000007f02027812 */ /* 0x010fc800078ec0ff */
[----:B------:R-:W-:Y:S02]  /*252a0*/  SHF.R.U32.HI R2, RZ, 0x3, R2 ;  /* 0x00000003ff027819 */ /* 0x000fe40000011602 */
[----:B------:R-:W-:-:S04]  /*252b0*/  SHF.L.U32 R4, R4, 0x4, RZ ;  /* 0x0000000404047819 */ /* 0x000fc800000006ff */
[----:B------:R-:W-:Y:S02]  /*252c0*/  LOP3.LUT R4, R2, 0x70, R4, 0xf8, !PT ;  /* 0x0000007002047812 */ /* 0x000fe400078ef804 */
[----:B------:R-:W1:Y:S02]  /*252d0*/  @P0 LDC R2, c[0x0][0x438] ;  /* 0x00010e00ff020b82 */ /* 0x000e640000000800 */
[----:B------:R-:W-:Y:S01]  /*252e0*/  ISETP.GT.U32.AND P5, PT, R4, 0x4f, PT ;  /* 0x0000004f0400780c */ /* 0x000fe20003fa4070 */
[----:B------:R-:W-:Y:S01]  /*252f0*/  IMAD.U32 R12, RZ, RZ, UR37 ;  /* 0x00000025ff0c7e24 */ /* 0x000fe2000f8e00ff */
[----:B------:R-:W-:Y:S01]  /*25300*/  ULDC.64 UR4, c[0x0][0x208] ;  /* 0x0000820000047ab9 */ /* 0x000fe20000000a00 */
[----:B------:R-:W-:Y:S01]  /*25310*/  IADD3 R27, R7, 0x1, RZ ;  /* 0x00000001071b7810 */ /* 0x000fe20007ffe0ff */
[----:B------:R-:W-:Y:S02]  /*25320*/  IMAD.MOV.U32 R26, RZ, RZ, R0 ;  /* 0x000000ffff1a7224 */ /* 0x000fe400078e0000 */
[----:B--2---:R-:W-:-:S04]  /*25330*/  IMAD R6, R0, 0x50, R5 ;  /* 0x0000005000067824 */ /* 0x004fc800078e0205 */
[----:B------:R-:W-:-:S03]  /*25340*/  IMAD.IADD R6, R4, 0x1, R6 ;  /* 0x0000000104067824 */ /* 0x000fc600078e0206 */
[----:B------:R-:W2:Y:S01]  /*25350*/  @!P5 LDC.64 R4, c[0x0][0x428] ;  /* 0x00010a00ff04db82 */ /* 0x000ea20000000a00 */
[----:B0-----:R-:W-:Y:S01]  /*25360*/  @P0 IMAD.HI.U32 R3, R6, R3, RZ ;  /* 0x0000000306030227 */ /* 0x001fe200078e00ff */
[----:B------:R-:W-:-:S04]  /*25370*/  MOV R10, R6 ;  /* 0x00000006000a7202 */ /* 0x000fc80000000f00 */
[----:B-1----:R-:W-:-:S04]  /*25380*/  @P0 SHF.R.U32.HI R10, RZ, R2, R3 ;  /* 0x00000002ff0a0219 */ /* 0x002fc80000011603 */
[--C-:B------:R-:W-:Y:S01]  /*25390*/  @!P5 SHF.R.S32.HI R3, RZ, 0x1f, R10.reuse ;  /* 0x0000001fff03d819 */ /* 0x100fe2000001140a */
[----:B------:R-:W-:-:S04]  /*253a0*/  @!P5 IMAD.MOV.U32 R2, RZ, RZ, R10 ;  /* 0x000000ffff02d224 */ /* 0x000fc800078e000a */
[----:B--2---:R-:W-:-:S04]  /*253b0*/  @!P5 IMAD.WIDE.U32 R2, R33, R4, R2 ;  /* 0x000000042102d225 */ /* 0x004fc800078e0002 */
[----:B---3--:R-:W-:Y:S02]  /*253c0*/  @!P5 IMAD R4, R8, R4, RZ ;  /* 0x000000040804d224 */ /* 0x008fe400078e02ff */
[----:B------:R-:W0:Y:S02]  /*253d0*/  @!P5 LDC.64 R8, c[0x0][0x418] ;  /* 0x00010600ff08db82 */ /* 0x000e240000000a00 */
[----:B------:R-:W-:Y:S01]  /*253e0*/  @!P5 IMAD R5, R33, R5, R4 ;  /* 0x000000052105d224 */ /* 0x000fe200078e0204 */
[----:B------:R-:W-:-:S04]  /*253f0*/  MOV R4, RZ ;  /* 0x000000ff00047202 */ /* 0x000fc80000000f00 */
[----:B------:R-:W-:Y:S02]  /*25400*/  @!P5 IADD3 R3, R5, R3, RZ ;  /* 0x000000030503d210 */ /* 0x000fe40007ffe0ff */
[----:B0-----:R-:W-:-:S04]  /*25410*/  @!P5 LEA R8, P0, R2, R8, 0x2 ;  /* 0x000000080208d211 */ /* 0x001fc800078010ff */
[----:B------:R-:W-:-:S05]  /*25420*/  @!P5 LEA.HI.X R9, R2, R9, R3, 0x2, P0 ;  /* 0x000000090209d211 */ /* 0x000fca00000f1403 */
[----:B------:R0:W5:Y:S01]  /*25430*/  @!P5 LDG.E R4, desc[UR4][R8.64] ;  /* 0x000000040804d981 */ /* 0x000162000c1e1900 */
[----:B------:R-:W-:Y:S02]  /*25440*/  ISETP.NE.AND P5, PT, R12, 0x3, PT ;  /* 0x000000030c00780c */ /* 0x000fe40003fa5270 */
[----:B------:R-:W-:Y:S01]  /*25450*/  ISETP.NE.AND P0, PT, R27, 0x2, PT ;  /* 0x000000021b00780c */ /* 0x000fe20003f05270 */
[----:B------:R-:W-:Y:S01]  /*25460*/  IMAD.MOV R5, RZ, RZ, -R10 ;  /* 0x000000ffff057224 */ /* 0x000fe200078e0a0a */
[----:B------:R-:W-:Y:S05]  /*25470*/  YIELD ;  /* 0x0000000000007946 */ /* 0x000fea0003800000 */
[----:B------:R-:W-:Y:S01]  /*25480*/  SEL R29, RZ, 0x1, P0 ;  /* 0x00000001ff1d7807 */ /* 0x000fe20000000000 */
[----:B------:R-:W-:Y:S01]  /*25490*/  IMAD R5, R11, R5, R6 ;  /* 0x000000050b057224 */ /* 0x000fe200078e0206 */
[----:B------:R-:W-:-:S02]  /*254a0*/  SEL R27, R27, RZ, P0 ;  /* 0x000000ff1b1b7207 */ /* 0x000fc40000000000 */
[----:B------:R-:W-:Y:S01]  /*254b0*/  LOP3.LUT R29, R17, R29, RZ, 0x3c, !PT ;  /* 0x0000001d111d7212 */ /* 0x000fe200078e3cff */
[----:B0-----:R-:W-:Y:S06]  /*254c0*/  @!P5 BRA `(.L_x_759) ;  /* 0x000000000004d947 */ /* 0x001fec0003800000 */
[----:B------:R-:W-:Y:S01]  /*254d0*/  BPT.TRAP 0x1 ;  /* 0x000000040000795c */ /* 0x000fe20000300000 */
.L_x_759:
[----:B------:R-:W-:Y:S01]  /*254e0*/  LEA R6, R27, R22, 0x3 ;  /* 0x000000161b067211 */ /* 0x000fe200078e18ff */
[----:B------:R-:W-:Y:S01]  /*254f0*/  BSSY B1, `(.L_x_760) ;  /* 0x0000004000017945 */ /* 0x000fe20003800000 */
[----:B------:R-:W-:-:S04]  /*25500*/  SHF.L.U32 R3, R29, 0x1f, RZ ;  /* 0x0000001f1d037819 */ /* 0x000fc800000006ff */
[----:B------:R-:W0:Y:S02]  /*25510*/  SYNCS.PHASECHK.TRANS64.TRYWAIT P0, [R6+URZ+0x38840], R3 ;  /* 0x03884003060075a7 */ /* 0x000e24000800017f */
[----:B0-----:R-:W-:Y:S05]  /*25520*/  @!P0 BRA `(.L_x_761) ;  /* 0x0000004c002c8947 */ /* 0x001fea0003800000 */
.L_x_903:
[----:B------:R-:W-:Y:S05]  /*25530*/  BSYNC B1 ;  /* 0x0000000000017941 */ /* 0x000fea0003800000 */
.L_x_760:
        /* <DEDUP_REMOVED lines=13> */
[----:B------:R-:W-:-:S04]  /*25610*/  ULDC.64 UR4, c[0x0][0x308] ;  /* 0x0000c20000047ab9 */ /* 0x000fc80000000a00 */
[----:B------:R-:W-:Y:S01]  /*25620*/  IADD3 R3, R3, R0, RZ ;  /* 0x0000000003037210 */ /* 0x000fe20007ffe0ff */
[----:B------:R-:W-:-:S04]  /*25630*/  IMAD R0, R32, UR4, RZ ;  /* 0x0000000420007c24 */ /* 0x000fc8000f8e02ff */
[C---:B------:R-:W-:Y:S02]  /*25640*/  IMAD R0, R18.reuse, UR5, R0 ;  /* 0x0000000512007c24 */ /* 0x040fe4000f8e0200 */
[----:B------:R-:W-:Y:S01]  /*25650*/  IMAD.WIDE.U32 R2, R18, UR4, R2 ;  /* 0x0000000412027c25 */ /* 0x000fe2000f8e0002 */
[----:B------:R-:W-:-:S03]  /*25660*/  ULDC.64 UR4, c[0x0][0x2e8] ;  /* 0x0000ba0000047ab9 */ /* 0x000fc60000000a00 */
[----:B------:R-:W-:Y:S01]  /*25670*/  IMAD.IADD R0, R0, 0x1, R3 ;  /* 0x0000000100007824 */ /* 0x000fe200078e0203 */
[----:B------:R-:W-:Y:S01]  /*25680*/  LEA R8, P0, R2, UR4, 0x1 ;  /* 0x0000000402087c11 */ /* 0x000fe2000f8008ff */
[----:B------:R-:W-:-:S03]  /*25690*/  UMOV UR4, 0xffffffff ;  /* 0xffffffff00047882 */ /* 0x000fc60000000000 */
[----:B------:R-:W-:Y:S01]  /*256a0*/  LEA.HI.X R10, R2, UR5, R0, 0x1, P0 ;  /* 0x00000005020a7c11 */ /* 0x000fe200080f0c00 */
[----:B------:R-:W-:Y:S08]  /*256b0*/  BRA.DIV UR4, `(.L_x_762) ;  /* 0x0000004a04dc7947 */ /* 0x000ff0000b800000 */
[----:B------:R-:W0:Y:S01]  /*256c0*/  SHFL.IDX PT, R2, R8, RZ, 0x181f ;  /* 0x00181fff08027589 */ /* 0x000e2200000e0000 */
[----:B------:R-:W-:Y:S01]  /*256d0*/  LOP3.LUT R23, R23, 0xfffffeff, RZ, 0xc0, !PT ;  /* 0xfffffeff17177812 */ /* 0x000fe200078ec0ff */
[----:B------:R-:W-:Y:S01]  /*256e0*/  ULDC.64 UR4, c[0x0][0x208] ;  /* 0x0000820000047ab9 */ /* 0x000fe20000000a00 */
[----:B------:R-:W-:Y:S01]  /*256f0*/  SHF.L.U32 R0, R36, 0x1, RZ ;  /* 0x0000000124007819 */ /* 0x000fe200000006ff */
[----:B------:R-:W1:Y:S01]  /*25700*/  SHFL.IDX PT, R3, R10, RZ, 0x181f ;  /* 0x00181fff0a037589 */ /* 0x000e6200000e0000 */
[----:B------:R-:W-:Y:S02]  /*25710*/  @P2 LOP3.LUT R23, R23, 0x100, RZ, 0xfc, !PT ;  /* 0x0000010017172812 */ /* 0x000fe400078efcff */
[----:B------:R-:W-:Y:S01]  /*25720*/  LEA R9, R9, R22, 0x1 ;  /* 0x0000001609097211 */ /* 0x000fe200078e08ff */
        /* <DEDUP_REMOVED lines=39> */
.L_x_915:
[----:B------:R-:W-:Y:S01]  /*259a0*/  LOP3.LUT R23, R23, 0xffffff7f, RZ, 0xc0, !PT ;  /* 0xffffff7f17177812 */ /* 0x000fe200078ec0ff */
[----:B------:R-:W-:Y:S01]  /*259b0*/  ULDC.64 UR4, c[0x0][0x208] ;  /* 0x0000820000047ab9 */ /* 0x000fe20000000a00 */
[----:B--2---:R-:W-:Y:S02]  /*259c0*/  IADD3 R2, P0, R2, R0, RZ ;  /* 0x0000000002027210 */ /* 0x004fe40007f1e0ff */
[----:B------:R-:W-:Y:S02]  /*259d0*/  @P1 LOP3.LUT R23, R23, 0x80, RZ, 0xfc, !PT ;  /* 0x0000008017171812 */ /* 0x000fe400078efcff */
[----:B------:R-:W-:Y:S02]  /*259e0*/  IADD3.X R3, RZ, R35, RZ, P0, !PT ;  /* 0x00000023ff037210 */ /* 0x000fe400007fe4ff */
[C---:B------:R-:W-:Y:S02]  /*259f0*/  LOP3.LUT P1, RZ, R23.reuse, 0x10, RZ, 0xc0, !PT ;  /* 0x0000001017ff7812 */ /* 0x040fe4000782c0ff */
[----:B------:R-:W-:-:S02]  /*25a00*/  LOP3.LUT P0, RZ, R23, 0x8, RZ, 0xc0, !PT ;  /* 0x0000000817ff7812 */ /* 0x000fc4000780c0ff */
        /* <DEDUP_REMOVED lines=11> */
.L_x_763:
[----:B------:R-:W-:Y:S02]  /*25ac0*/  PLOP3.LUT P5, PT, P5, P0, PT, 0xa2, 0x0 ;  /* 0x000000000000781c */ /* 0x000fe40002fa1472 */
[----:B------:R-:W-:-:S08]  /*25ad0*/  @P0 R2UR P5, UR4, R6 ;  /* 0x00000000060402ca */ /* 0x000fd000000a0000 */
[----:B------:R-:W-:-:S05]  /*25ae0*/  @P0 PLOP3.LUT P0, PT, P5, PT, PT, 0x80, 0x0 ;  /* 0x000000000000081c */ /* 0x000fca0002f0f070 */
[----:B------:R-:W-:Y:S01]  /*25af0*/  @!P5 SYNCS.ARRIVE.TRANS64.RED.A0T1 RZ, [UR4+0x38830], RZ ;  /* 0x038830ffffffd9a7 */ /* 0x000fe20008200404 */
[----:B------:R-:W-:Y:S07]  /*25b00*/  @!P5 ARRIVES.LDGSTSBAR.64.TRANSCNT [UR4+0x38830] ;  /* 0x03883000ff00d9b0 */ /* 0x000fee0008000a84 */
[----:B------:R-:W-:Y:S05]  /*25b10*/  @P0 BRA.U.ANY `(.L_x_763) ;  /* 0xfffffffd00e80947 */ /* 0x000fea000393ffff */
[----:B------:R-:W-:Y:S01]  /*25b20*/  NOP ;  /* 0x0000000000007918 */ /* 0x000fe20000000000 */
[----:B-1----:R-:W-:-:S05]  /*25b30*/  IMAD.U32 R2, RZ, RZ, UR37 ;  /* 0x00000025ff027e24 */ /* 0x002fca000f8e00ff */
[----:B------:R-:W-:-:S13]  /*25b40*/  ISETP.NE.AND P6, PT, R2, 0x3, PT ;  /* 0x000000030200780c */ /* 0x000fda0003fc5270 */
[----:B------:R-:W-:Y:S05]  /*25b50*/  @!P6 BRA `(.L_x_764) ;  /* 0x000000000004e947 */ /* 0x000fea0003800000 */
[----:B------:R-:W-:Y:S01]  /*25b60*/  BPT.TRAP 0x1 ;  /* 0x000000040000795c */ /* 0x000fe20000300000 */
.L_x_764:
[----:B------:R1:W-:Y:S01]  /*25b70*/  SYNCS.ARRIVE.TRANS64.A1T0 RZ, [R6+URZ+0x38830], RZ ;  /* 0x038830ff06ff79a7 */ /* 0x0003e2000810003f */
[----:B------:R-:W-:Y:S05]  /*25b80*/  @!P6 BRA `(.L_x_765) ;  /* 0x000000000004e947 */ /* 0x000fea0003800000 */
[----:B------:R-:W-:Y:S01]  /*25b90*/  BPT.TRAP 0x1 ;  /* 0x000000040000795c */ /* 0x000fe20000300000 */
.L_x_765:
[----:B------:R-:W-:Y:S01]  /*25ba0*/  SHF.L.U32 R2, R17, 0x1f, RZ ;  /* 0x0000001f11027819 */ /* 0x000fe200000006ff */
[----:B------:R-:W-:Y:S01]  /*25bb0*/  BSSY B1, `(.L_x_766) ;  /* 0x0000004000017945 */ /* 0x000fe20003800000 */
[----:B-1----:R-:W-:-:S04]  /*25bc0*/  LEA R6, R7, R22, 0x3 ;  /* 0x0000001607067211 */ /* 0x002fc800078e18ff */
[----:B------:R-:W1:Y:S02]  /*25bd0*/  SYNCS.PHASECHK.TRANS64.TRYWAIT P0, [R6+URZ+0x38860], R2 ;  /* 0x03886002060075a7 */ /* 0x000e64000800017f */
[----:B-1----:R-:W-:Y:S05]  /*25be0*/  @!P0 BRA `(.L_x_767) ;  /* 0x0000004c00648947 */ /* 0x002fea0003800000 */
.L_x_916:
[----:B------:R-:W-:Y:S05]  /*25bf0*/  BSYNC B1 ;  /* 0x0000000000017941 */ /* 0x000fea0003800000 */
.L_x_766:
[----:B0-----:R-:W2:Y:S01]  /*25c00*/  LDL R8, [R1+0xc] ;  /* 0x00000c0001087983 */ /* 0x001ea20000100800 */
        /* <DEDUP_REMOVED lines=9> */
[----:B------:R-:W-:Y:S01]  /*25ca0*/  IMAD R7, R7, 0x2, R22 ;  /* 0x0000000207077824 */ /* 0x000fe200078e0216 */
[----:B------:R-:W-:Y:S02]  /*25cb0*/  ULDC.64 UR4, c[0x0][0x208] ;  /* 0x0000820000047ab9 */ /* 0x000fe40000000a00 */
[----:B------:R-:W1:Y:S01]  /*25cc0*/  SHFL.IDX PT, R3, R25, RZ, 0x181f ;  /* 0x00181fff19037589 */ /* 0x000e6200000e0000 */
[----:B0-----:R-:W-:-:S04]  /*25cd0*/  IADD3 R2, P0, R2, R0, RZ ;  /* 0x0000000002027210 */ /* 0x001fc80007f1e0ff */
[----:B-1----:R-:W-:Y:S02]  /*25ce0*/  IADD3.X R3, RZ, R3, RZ, P0, !PT ;  /* 0x00000003ff037210 */ /* 0x002fe400007fe4ff */
[----:B------:R-:W-:-:S13]  /*25cf0*/  ISETP.LT.OR P0, PT, R8, 0x1, P4 ;  /* 0x000000010800780c */ /* 0x000fda0002701670 */
[----:B------:R-:W-:Y:S01]  /*25d00*/  @!PT LDS RZ, [RZ] ;  /* 0x00000000fffff984 */ /* 0x000fe20000000800 */
        /* <DEDUP_REMOVED lines=44> */
[----:B0-2---:R0:W1:Y:S02]  /*25fd0*/  SHFL.IDX PT, R2, R24, 0x4, 0x181f ;  /* 0x00981f0018027f89 */ /* 0x00506400000e0000 */
.L_x_928:
[----:B-1----:R-:W-:Y:S01]  /*25fe0*/  IADD3 R2, P0, R2, R0, RZ ;  /* 0x0000000002027210 */ /* 0x002fe20007f1e0ff */
[----:B------:R-:W-:-:S04]  /*25ff0*/  ULDC.64 UR4, c[0x0][0x208] ;  /* 0x0000820000047ab9 */ /* 0x000fc80000000a00 */
        /* <DEDUP_REMOVED lines=12> */
[----:B------:R-:W-:Y:S02]  /*260c0*/  ULDC.64 UR4, c[0x0][0x328] ;  /* 0x0000ca0000047ab9 */ /* 0x000fe40000000a00 */
[----:B------:R-:W-:Y:S01]  /*260d0*/  IMAD R20, R20, UR4, RZ ;  /* 0x0000000414147c24 */ /* 0x000fe2000f8e02ff */
[----:B------:R-:W-:-:S03]  /*260e0*/  NOP ;  /* 0x0000000000007918 */ /* 0x000fc60000000000 */
[C---:B------:R-:W-:Y:S02]  /*260f0*/  IMAD R9, R5.reuse, UR5, R20 ;  /* 0x0000000505097c24 */ /* 0x040fe4000f8e0214 */
[----:B-1----:R-:W-:Y:S01]  /*26100*/  IMAD.WIDE.U32 R2, R5, UR4, RZ ;  /* 0x0000000405027c25 */ /* 0x002fe2000f8e00ff */
[----:B------:R-:W-:-:S03]  /*26110*/  ULDC.64 UR4, c[0x0][0x338] ;  /* 0x0000ce0000047ab9 */ /* 0x000fc60000000a00 */
[----:B------:R-:W-:Y:S01]  /*26120*/  IMAD R21, R21, UR4, RZ ;  /* 0x0000000415157c24 */ /* 0x000fe2000f8e02ff */
[----:B------:R-:W-:-:S03]  /*26130*/  IADD3 R3, R3, R9, RZ ;  /* 0x0000000903037210 */ /* 0x000fc60007ffe0ff */
[C---:B------:R-:W-:Y:S02]  /*26140*/  IMAD R21, R4.reuse, UR5, R21 ;  /* 0x0000000504157c24 */ /* 0x040fe4000f8e0215 */
[----:B------:R-:W-:Y:S01]  /*26150*/  IMAD.WIDE.U32 R2, R4, UR4, R2 ;  /* 0x0000000404027c25 */ /* 0x000fe2000f8e0002 */
[----:B------:R-:W-:-:S03]  /*26160*/  ULDC.64 UR4, c[0x0][0x330] ;  /* 0x0000cc0000047ab9 */ /* 0x000fc60000000a00 */
[----:B------:R-:W-:Y:S02]  /*26170*/  IMAD.IADD R3, R3, 0x1, R21 ;  /* 0x0000000103037824 */ /* 0x000fe400078e0215 */
[----:B------:R-:W-:Y:S02]  /*26180*/  IMAD R5, R32, UR4, RZ ;  /* 0x0000000420057c24 */ /* 0x000fe4000f8e02ff */
[----:B------:R-:W-:-:S04]  /*26190*/  IMAD.WIDE.U32 R2, R18, UR4, R2 ;  /* 0x0000000412027c25 */ /* 0x000fc8000f8e0002 */
[----:B------:R-:W-:Y:S01]  /*261a0*/  IMAD R5, R18, UR5, R5 ;  /* 0x0000000512057c24 */ /* 0x000fe2000f8e0205 */
[----:B------:R-:W-:Y:S02]  /*261b0*/  ULDC.64 UR4, c[0x0][0x318] ;  /* 0x0000c60000047ab9 */ /* 0x000fe40000000a00 */
[----:B0-----:R-:W-:Y:S02]  /*261c0*/  LEA R24, P0, R2, UR4, 0x1 ;  /* 0x0000000402187c11 */ /* 0x001fe4000f8008ff */
[----:B------:R-:W-:-:S04]  /*261d0*/  IADD3 R3, R5, R3, RZ ;  /* 0x0000000305037210 */ /* 0x000fc80007ffe0ff */
[----:B------:R-:W-:Y:S02]  /*261e0*/  LEA.HI.X R25, R2, UR5, R3, 0x1, P0 ;  /* 0x0000000502197c11 */ /* 0x000fe400080f0c03 */
[----:B------:R-:W-:-:S13]  /*261f0*/  PLOP3.LUT P0, PT, PT, PT, PT, 0x80, 0x0 ;  /* 0x000000000000781c */ /* 0x000fda0003f0f070 */
.L_x_769:
        /* <DEDUP_REMOVED lines=11> */
.L_x_770:
[C---:B------:R-:W-:Y:S01]  /*262b0*/  ISETP.GT.AND P0, PT, R26.reuse, RZ, PT ;  /* 0x000000ff1a00720c */ /* 0x040fe20003f04270 */
[----:B------:R2:W-:Y:S01]  /*262c0*/  SYNCS.ARRIVE.TRANS64.A1T0 RZ, [R6+URZ+0x38850], RZ ;  /* 0x038850ff06ff79a7 */ /* 0x0005e2000810003f */
[----:B------:R-:W-:Y:S01]  /*262d0*/  IADD3 R0, R26, -0x1, RZ ;  /* 0xffffffff1a007810 */ /* 0x000fe20007ffe0ff */
[----:B------:R-:W-:Y:S01]  /*262e0*/  IMAD.MOV.U32 R17, RZ, RZ, R29 ;  /* 0x000000ffff117224 */ /* 0x000fe200078e001d */
[----:B------:R-:W-:Y:S01]  /*262f0*/  MOV R7, R27 ;  /* 0x0000001b00077202 */ /* 0x000fe20000000f00 */
[----:B------:R-:W-:-:S08]  /*26300*/  IMAD.MOV.U32 R31, RZ, RZ, R26 ;  /* 0x000000ffff1f7224 */ /* 0x000fd000078e001a */
[----:B--2---:R-:W-:Y:S05]  /*26310*/  @P0 BRA `(.L_x_771) ;  /* 0xffffffec00c00947 */ /* 0x004fea000383ffff */
.L_x_758:
[----:B------:R-:W-:Y:S05]  /*26320*/  BSYNC B0 ;  /* 0x0000000000007941 */ /* 0x000fea0003800000 */
.L_x_757:
[----:B------:R-:W2:Y:S01]  /*26330*/  S2R R2, SR_TID.X ;  /* 0x0000000000027919 */ /* 0x000ea20000002100 */
[----:B------:R-:W-:Y:S01]  /*26340*/  BSSY B0, `(.L_x_772) ;  /* 0x0000011000007945 */ /* 0x000fe20003800000 */
[----:B--2---:R-:W-:-:S04]  /*26350*/  LOP3.LUT R2, R2, 0x7f, RZ, 0xc0, !PT ;  /* 0x0000007f02027812 */ /* 0x004fc800078ec0ff */
[----:B------:R-:W-:-:S13]  /*26360*/  ISETP.NE.AND P0, PT, R2, RZ, PT ;  /* 0x000000ff0200720c */ /* 0x000fda0003f05270 */
[----:B------:R-:W-:Y:S05]  /*26370*/  @P0 BRA `(.L_x_773) ;  /* 0x0000000000340947 */ /* 0x000fea0003800000 */
[----:B------:R-:W2:Y:S01]  /*26380*/  S2R R5, SR_LANEID ;  /* 0x0000000000057919 */ /* 0x000ea20000000000 */
[----:B------:R-:W-:Y:S01]  /*26390*/  VOTEU.ANY UR4, UPT, PT ;  /* 0x0000000000047886 */ /* 0x000fe200038e0100 */
[----:B0-----:R-:W0:Y:S01]  /*263a0*/  LDC.64 R2, c[0x0][0xc60] ;  /* 0x00031800ff027b82 */ /* 0x001e220000000a00 */
[----:B------:R-:W2:Y:S01]  /*263b0*/  FLO.U32 R0, UR4 ;  /* 0x0000000400007d00 */ /* 0x000ea200080e0000 */
[----:B------:R-:W-:Y:S01]  /*263c0*/  ULDC.64 UR6, c[0x0][0x208] ;  /* 0x0000820000067ab9 */ /* 0x000fe20000000a00 */
[----:B--2---:R-:W-:-:S06]  /*263d0*/  ISETP.EQ.U32.AND P0, PT, R0, R5, PT ;  /* 0x000000050000720c */ /* 0x004fcc0003f02070 */
[----:B------:R-:W0:Y:S07]  /*263e0*/  POPC R5, UR4 ;  /* 0x0000000400057d09 */ /* 0x000e2e0008000000 */
[----:B0-----:R-:W2:Y:S01]  /*263f0*/  @P0 ATOMG.E.ADD.STRONG.GPU PT, R3, desc[UR6][R2.64], R5 ;  /* 0x00000005020309a8 */ /* 0x001ea200081ee1c6 */
[----:B------:R-:W0:Y:S02]  /*26400*/  S2R R4, SR_LTMASK ;  /* 0x0000000000047919 */ /* 0x000e240000003900 */
[----:B0-----:R-:W-:-:S04]  /*26410*/  LOP3.LUT R4, R4, UR4, RZ, 0xc0, !PT ;  /* 0x0000000404047c12 */ /* 0x001fc8000f8ec0ff */
[----:B-1----:R-:W0:Y:S01]  /*26420*/  POPC R7, R4 ;  /* 0x0000000400077309 */ /* 0x002e220000000000 */
[----:B--2---:R-:W0:Y:S02]  /*26430*/  SHFL.IDX PT, R0, R3, R0, 0x1f ;  /* 0x00001f0003007589 */ /* 0x004e2400000e0000 */
[----:B0-----:R-:W-:-:S07]  /*26440*/  IADD3 R16, R0, UR36, R7 ;  /* 0x0000002400107c10 */ /* 0x001fce000fffe007 */
.L_x_773:
[----:B------:R-:W-:Y:S05]  /*26450*/  BSYNC B0 ;  /* 0x0000000000007941 */ /* 0x000fea0003800000 */
.L_x_772:
[----:B------:R-:W-:-:S04]  /*26460*/  MOV R0, UR37 ;  /* 0x0000002500007c02 */ /* 0x000fc80008000f00 */
[----:B------:R-:W-:-:S13]  /*26470*/  ISETP.NE.AND P0, PT, R0, 0x3, PT ;  /* 0x000000030000780c */ /* 0x000fda0003f05270 */
[----:B------:R-:W-:Y:S05]  /*26480*/  @!P0 BRA `(.L_x_774) ;  /* 0x0000000000048947 */ /* 0x000fea0003800000 */
[----:B------:R-:W-:Y:S01]  /*26490*/  BPT.TRAP 0x1 ;  /* 0x000000040000795c */ /* 0x000fe20000300000 */
.L_x_774:
[----:B------:R-:W2:Y:S01]  /*264a0*/  LDL.LU R0, [R1+0xc] ;  /* 0x00000c0001007983 */ /* 0x000ea20000300800 */
[----:B------:R-:W-:Y:S01]  /*264b0*/  IMAD R4, R27, 0x8, R22 ;  /* 0x000000081b047824 */ /* 0x000fe200078e0216 */
[----:B0-----:R-:W-:Y:S01]  /*264c0*/  SHF.L.U32 R3, R29, 0x1f, RZ ;  /* 0x0000001f1d037819 */ /* 0x001fe200000006ff */
[----:B------:R-:W-:Y:S03]  /*264d0*/  BSSY B0, `(.L_x_775) ;  /* 0x0000004000007945 */ /* 0x000fe60003800000 */
[----:B------:R-:W0:Y:S01]  /*264e0*/  SYNCS.PHASECHK.TRANS64.TRYWAIT P0, [R4+URZ+0x38860], R3 ;  /* 0x03886003040075a7 */ /* 0x000e22000800017f */
[----:B--2---:R-:W-:Y:S01]  /*264f0*/  IMAD R5, R26, -0x50, R0 ;  /* 0xffffffb01a057824 */ /* 0x004fe200078e0200 */
[----:B0-----:R-:W-:Y:S06]  /*26500*/  @!P0 BRA `(.L_x_776) ;  /* 0x0000004c00108947 */ /* 0x001fec0003800000 */
.L_x_929:
[----:B------:R-:W-:Y:S05]  /*26510*/  BSYNC B0 ;  /* 0x0000000000007941 */ /* 0x000fea0003800000 */
.L_x_775:
[----:B------:R-:W2:Y:S01]  /*26520*/  S2R R0, SR_TID.X ;  /* 0x0000000000007919 */ /* 0x000ea20000002100 */
[----:B------:R-:W-:Y:S01]  /*26530*/  UMOV UR4, 0xffffffff ;  /* 0xffffffff00047882 */ /* 0x000fe20000000000 */
[----:B-1----:R-:W-:Y:S01]  /*26540*/  IMAD R7, R27, 0x5000, R34 ;  /* 0x000050001b077824 */ /* 0x002fe200078e0222 */
[----:B--2---:R-:W-:-:S04]  /*26550*/  LOP3.LUT R0, R0, 0x7f, RZ, 0xc0, !PT ;  /* 0x0000007f00007812 */ /* 0x004fc800078ec0ff */
[----:B------:R-:W-:-:S04]  /*26560*/  SHF.R.U32.HI R0, RZ, 0x3, R0 ;  /* 0x00000003ff007819 */ /* 0x000fc80000011600 */
[----:B------:R-:W-:Y:S01]  /*26570*/  IADD3 R5, -R0, R5, RZ ;  /* 0x0000000500057210 */ /* 0x000fe20007ffe1ff */
[----:B------:R-:W-:Y:S06]  /*26580*/  BRA.DIV UR4, `(.L_x_777) ;  /* 0x0000004e04047947 */ /* 0x000fec000b800000 */
[----:B------:R-:W1:Y:S01]  /*26590*/  SHFL.IDX PT, R14, R24, RZ, 0x181f ;  /* 0x00181fff180e7589 */ /* 0x000e6200000e0000 */
[----:B------:R-:W-:Y:S01]  /*265a0*/  ULDC UR4, c[0x0][0x2f4] ;  /* 0x0000bd0000047ab9 */ /* 0x000fe20000000800 */
[C---:B------:R-:W-:Y:S01]  /*265b0*/  IMAD.SHL.U32 R8, R36.reuse, 0x2, RZ ;  /* 0x0000000224087824 */ /* 0x040fe200078e00ff */
[C---:B------:R-:W-:Y:S01]  /*265c0*/  ISETP.GE.AND P3, PT, R36.reuse, UR4, PT ;  /* 0x0000000424007c0c */ /* 0x040fe2000bf66270 */
[----:B0-----:R-:W0:Y:S01]  /*265d0*/  SHFL.IDX PT, R3, R25, RZ, 0x181f ;  /* 0x00181fff19037589 */ /* 0x001e2200000e0000 */
[----:B------:R-:W-:Y:S01]  /*265e0*/  LOP3.LUT R2, R36, 0x40, RZ, 0xfc, !PT ;  /* 0x0000004024027812 */ /* 0x000fe200078efcff */
[----:B------:R-:W-:Y:S01]  /*265f0*/  ULDC.64 UR6, c[0x0][0x208] ;  /* 0x0000820000067ab9 */ /* 0x000fe20000000a00 */
[----:B------:R-:W-:Y:S02]  /*26600*/  ISETP.LT.OR P4, PT, R5, 0x1, P3 ;  /* 0x000000010500780c */ /* 0x000fe40001f81670 */
[----:B------:R-:W-:Y:S02]  /*26610*/  ISETP.GE.AND P2, PT, R2, UR4, PT ;  /* 0x0000000402007c0c */ /* 0x000fe4000bf46270 */
[----:B------:R-:W-:-:S02]  /*26620*/  LOP3.LUT R2, R36, 0x80, RZ, 0xfc, !PT ;  /* 0x0000008024027812 */ /* 0x000fc400078efcff */
[----:B------:R-:W-:Y:S02]  /*26630*/  LEA R0, R7, R22, 0x1 ;  /* 0x0000001607007211 */ /* 0x000fe400078e08ff */
[----:B------:R-:W-:Y:S02]  /*26640*/  ISETP.GE.AND P1, PT, R2, UR4, PT ;  /* 0x0000000402007c0c */ /* 0x000fe4000bf26270 */
[----:B------:R-:W-:Y:S02]  /*26650*/  LOP3.LUT R2, R36, 0xc0, RZ, 0xfc, !PT ;  /* 0x000000c024027812 */ /* 0x000fe400078efcff */
[----:B-1----:R-:W-:Y:S02]  /*26660*/  IADD3 R6, P0, R14, R8, RZ ;  /* 0x000000080e067210 */ /* 0x002fe40007f1e0ff */
[----:B------:R-:W1:Y:S03]  /*26670*/  SHFL.IDX PT, R14, R24, 0x1, 0x181f ;  /* 0x00381f00180e7f89 */ /* 0x000e6600000e0000 */
[----:B0-----:R-:W-:Y:S01]  /*26680*/  IMAD.X R7, RZ, RZ, R3, P0 ;  /* 0x000000ffff077224 */ /* 0x001fe200000e0603 */
[C---:B------:R-:W-:Y:S01]  /*26690*/  ISETP.LT.OR P0, PT, R5.reuse, 0x1, P2 ;  /* 0x000000010500780c */ /* 0x040fe20001701670 */
[----:B------:R-:W0:Y:S04]  /*266a0*/  SHFL.IDX PT, R3, R25, 0x1, 0x181f ;  /* 0x00381f0019037f89 */ /* 0x000e2800000e0000 */
[----:B------:R-:W-:Y:S01]  /*266b0*/  LDGSTS.E.BYPASS.LTC128B.128 [R0+0x400], desc[UR6][R6.64], !P4 ;  /* 0x0040000006007fae */ /* 0x000fe2000e101d46 */
[----:B------:R-:W-:-:S07]  /*266c0*/  ISETP.LT.OR P4, PT, R5, 0x1, P1 ;  /* 0x000000010500780c */ /* 0x000fce0000f81670 */
[----:B------:R-:W-:Y:S01]  /*266d0*/  LDGSTS.E.BYPASS.LTC128B.128 [R0+0x2c00], desc[UR6][R6.64+0x80], !P0 ;  /* 0x02c0008006007fae */ /* 0x000fe2000c101d46 */
[----:B------:R-:W-:-:S05]  /*266e0*/  ISETP.GE.AND P0, PT, R2, UR4, PT ;  /* 0x0000000402007c0c */ /* 0x000fca000bf06270 */
[----:B------:R-:W-:Y:S01]  /*266f0*/  LDGSTS.E.BYPASS.LTC128B.128 [R0+0x5400], desc[UR6][R6.64+0x100], !P4 ;  /* 0x0540010006007fae */ /* 0x000fe2000e101d46 */
[----:B------:R-:W-:-:S13]  /*26700*/  ISETP.LT.OR P4, PT, R5, 0x1, P0 ;  /* 0x000000010500780c */ /* 0x000fda0000781670 */
[----:B------:R2:W-:Y:S01]  /*26710*/  LDGSTS.E.BYPASS.LTC128B.128 [R0+0x7c00], desc[UR6][R6.64+0x180], !P4 ;  /* 0x07c0018006007fae */ /* 0x0005e2000e101d46 */
[----:B-1----:R-:W-:-:S03]  /*26720*/  IADD3 R2, P4, R14, R8, RZ ;  /* 0x000000080e027210 */ /* 0x002fc60007f9e0ff */
[----:B------:R-:W1:Y:S01]  /*26730*/  SHFL.IDX PT, R14, R24, 0x2, 0x181f ;  /* 0x00581f00180e7f89 */ /* 0x000e6200000e0000 */
[----:B0-----:R-:W-:Y:S02]  /*26740*/  IADD3.X R3, RZ, R3, RZ, P4, !PT ;  /* 0x00000003ff037210 */ /* 0x001fe400027fe4ff */
[----:B------:R-:W-:Y:S01]  /*26750*/  ISETP.LT.OR P4, PT, R5, 0x11, P3 ;  /* 0x000000110500780c */ /* 0x000fe20001f81670 */
[----:B--2---:R-:W0:-:S12]  /*26760*/  SHFL.IDX PT, R7, R25, 0x2, 0x181f ;  /* 0x00581f0019077f89 */ /* 0x004e1800000e0000 */
[----:B------:R-:W-:Y:S01]  /*26770*/  LDGSTS.E.BYPASS.LTC128B.128 [R0+0xc00], desc[UR6][R2.64], !P4 ;  /* 0x00c0000002007fae */ /* 0x000fe2000e101d46 */
[----:B------:R-:W-:-:S13]  /*26780*/  ISETP.LT.OR P4, PT, R5, 0x11, P2 ;  /* 0x000000110500780c */ /* 0x000fda0001781670 */
[----:B------:R-:W-:Y:S01]  /*26790*/  LDGSTS.E.BYPASS.LTC128B.128 [R0+0x3400], desc[UR6][R2.64+0x80], !P4 ;  /* 0x0340008002007fae */ /* 0x000fe2000e101d46 */
[----:B------:R-:W-:-:S13]  /*267a0*/  ISETP.LT.OR P4, PT, R5, 0x11, P1 ;  /* 0x000000110500780c */ /* 0x000fda0000f81670 */
[----:B------:R-:W-:Y:S01]  /*267b0*/  LDGSTS.E.BYPASS.LTC128B.128 [R0+0x5c00], desc[UR6][R2.64+0x100], !P4 ;  /* 0x05c0010002007fae */ /* 0x000fe2000e101d46 */
[----:B------:R-:W-:-:S13]  /*267c0*/  ISETP.LT.OR P4, PT, R5, 0x11, P0 ;  /* 0x000000110500780c */ /* 0x000fda0000781670 */
[----:B------:R2:W-:Y:S01]  /*267d0*/  LDGSTS.E.BYPASS.LTC128B.128 [R0+0x8400], desc[UR6][R2.64+0x180], !P4 ;  /* 0x0840018002007fae */ /* 0x0005e2000e101d46 */
[----:B-1----:R-:W-:-:S03]  /*267e0*/  IADD3 R6, P4, R14, R8, RZ ;  /* 0x000000080e067210 */ /* 0x002fc60007f9e0ff */
[----:B------:R-:W1:Y:S02]  /*267f0*/  SHFL.IDX PT, R14, R24, 0x3, 0x181f ;  /* 0x00781f00180e7f89 */ /* 0x000e6400000e0000 */
[----:B0-----:R-:W-:Y:S01]  /*26800*/  IMAD.X R7, RZ, RZ, R7, P4 ;  /* 0x000000ffff077224 */ /* 0x001fe200020e0607 */
[C---:B------:R-:W-:Y:S01]  /*26810*/  ISETP.LT.OR P4, PT, R5.reuse, 0x21, P3 ;  /* 0x000000210500780c */ /* 0x040fe20001f81670 */
[----:B--2---:R-:W0:Y:S04]  /*26820*/  SHFL.IDX PT, R3, R25, 0x3, 0x181f ;  /* 0x00781f0019037f89 */ /* 0x004e2800000e0000 */
[----:B------:R-:W2:Y:S08]  /*26830*/  SHFL.IDX PT, R25, R25, 0x4, 0x181f ;  /* 0x00981f0019197f89 */ /* 0x000eb000000e0000 */
[----:B------:R3:W-:Y:S01]  /*26840*/  LDGSTS.E.BYPASS.LTC128B.128 [R0+0x1400], desc[UR6][R6.64], !P4 ;  /* 0x0140000006007fae */ /* 0x0007e2000e101d46 */
[----:B------:R-:W-:-:S13]  /*26850*/  ISETP.LT.OR P4, PT, R5, 0x21, P2 ;  /* 0x000000210500780c */ /* 0x000fda0001781670 */
[----:B------:R3:W-:Y:S01]  /*26860*/  LDGSTS.E.BYPASS.LTC128B.128 [R0+0x3c00], desc[UR6][R6.64+0x80], !P4 ;  /* 0x03c0008006007fae */ /* 0x0007e2000e101d46 */
[----:B------:R-:W-:-:S13]  /*26870*/  ISETP.LT.OR P4, PT, R5, 0x21, P1 ;  /* 0x000000210500780c */ /* 0x000fda0000f81670 */
[----:B------:R3:W-:Y:S01]  /*26880*/  LDGSTS.E.BYPASS.LTC128B.128 [R0+0x6400], desc[UR6][R6.64+0x100], !P4 ;  /* 0x0640010006007fae */ /* 0x0007e2000e101d46 */
[----:B------:R-:W-:-:S13]  /*26890*/  ISETP.LT.OR P4, PT, R5, 0x21, P0 ;  /* 0x000000210500780c */ /* 0x000fda0000781670 */
[----:B------:R3:W-:Y:S01]  /*268a0*/  LDGSTS.E.BYPASS.LTC128B.128 [R0+0x8c00], desc[UR6][R6.64+0x180], !P4 ;  /* 0x08c0018006007fae */ /* 0x0007e2000e101d46 */
[----:B-1----:R-:W-:-:S03]  /*268b0*/  IADD3 R2, P4, R14, R8, RZ ;  /* 0x000000080e027210 */ /* 0x002fc60007f9e0ff */
[----:B------:R3:W1:Y:S01]  /*268c0*/  SHFL.IDX PT, R14, R24, 0x4, 0x181f ;  /* 0x00981f00180e7f89 */ /* 0x00066200000e0000 */
        /* <DEDUP_REMOVED lines=8> */
[----:B-12---:R3:W-:Y:S02]  /*26950*/  LDGSTS.E.BYPASS.LTC128B.128 [R0+0x9400], desc[UR6][R2.64+0x180], !P4 ;  /* 0x0940018002007fae */ /* 0x0067e4000e101d46 */
.L_x_941:
[C---:B------:R-:W-:Y:S01]  /*26960*/  ISETP.LT.OR P3, PT, R5.reuse, 0x41, P3 ;  /* 0x000000410500780c */ /* 0x040fe20001f61670 */
[----:B------:R-:W-:Y:S01]  /*26970*/  ULDC.64 UR4, c[0x0][0x208] ;  /* 0x0000820000047ab9 */ /* 0x000fe20000000a00 */
[C---:B------:R-:W-:Y:S02]  /*26980*/  ISETP.LT.OR P2, PT, R5.reuse, 0x41, P2 ;  /* 0x000000410500780c */ /* 0x040fe40001741670 */
[C---:B------:R-:W-:Y:S02]  /*26990*/  ISETP.LT.OR P1, PT, R5.reuse, 0x41, P1 ;  /* 0x000000410500780c */ /* 0x040fe40000f21670 */
[----:B---3--:R-:W-:Y:S02]  /*269a0*/  IADD3 R2, P4, R14, R8, RZ ;  /* 0x000000080e027210 */ /* 0x008fe40007f9e0ff */
        /* <DEDUP_REMOVED lines=11> */
.L_x_778:
[----:B------:R-:W-:Y:S02]  /*26a60*/  PLOP3.LUT P1, PT, P1, P0, PT, 0xa2, 0x0 ;  /* 0x000000000000781c */ /* 0x000fe40000f21472 */
[----:B------:R-:W-:-:S08]  /*26a70*/  @P0 R2UR P1, UR4, R4 ;  /* 0x00000000040402ca */ /* 0x000fd00000020000 */
[----:B------:R-:W-:-:S05]  /*26a80*/  @P0 PLOP3.LUT P0, PT, P1, PT, PT, 0x80, 0x0 ;  /* 0x000000000000081c */ /* 0x000fca0000f0f070 */
[----:B------:R-:W-:Y:S01]  /*26a90*/  @!P1 SYNCS.ARRIVE.TRANS64.RED.A0T1 RZ, [UR4+0x38850], RZ ;  /* 0x038850ffffff99a7 */ /* 0x000fe20008200404 */
[----:B------:R-:W-:Y:S07]  /*26aa0*/  @!P1 ARRIVES.LDGSTSBAR.64.TRANSCNT [UR4+0x38850] ;  /* 0x03885000ff0099b0 */ /* 0x000fee0008000a84 */
[----:B------:R-:W-:Y:S05]  /*26ab0*/  @P0 BRA.U.ANY `(.L_x_778) ;  /* 0xfffffffd00e80947 */ /* 0x000fea000393ffff */
[----:B------:R-:W-:Y:S01]  /*26ac0*/  NOP ;  /* 0x0000000000007918 */ /* 0x000fe20000000000 */
[----:B0-----:R-:W-:-:S04]  /*26ad0*/  MOV R0, UR37 ;  /* 0x0000002500007c02 */ /* 0x001fc80008000f00 */
[----:B------:R-:W-:-:S13]  /*26ae0*/  ISETP.NE.AND P2, PT, R0, 0x3, PT ;  /* 0x000000030000780c */ /* 0x000fda0003f45270 */
[----:B------:R-:W-:Y:S05]  /*26af0*/  @!P2 BRA `(.L_x_779) ;  /* 0x000000000004a947 */ /* 0x000fea0003800000 */
[----:B------:R-:W-:Y:S01]  /*26b00*/  BPT.TRAP 0x1 ;  /* 0x000000040000795c */ /* 0x000fe20000300000 */
.L_x_779:
[----:B------:R0:W-:Y:S01]  /*26b10*/  SYNCS.ARRIVE.TRANS64.A1T0 RZ, [R4+URZ+0x38850], RZ ;  /* 0x038850ff04ff79a7 */ /* 0x0001e2000810003f */
[----:B------:R-:W-:-:S05]  /*26b20*/  VIADD R27, R27, 0x1 ;  /* 0x000000011b1b7836 */ /* 0x000fca0000000000 */
[----:B------:R-:W-:-:S04]  /*26b30*/  ISETP.NE.AND P0, PT, R27, 0x2, PT ;  /* 0x000000021b00780c */ /* 0x000fc80003f05270 */
[----:B------:R-:W-:Y:S02]  /*26b40*/  SEL R0, RZ, 0x1, P0 ;  /* 0x00000001ff007807 */ /* 0x000fe40000000000 */
[----:B------:R-:W-:Y:S02]  /*26b50*/  SEL R27, R27, RZ, P0 ;  /* 0x000000ff1b1b7207 */ /* 0x000fe40000000000 */
[----:B0-----:R-:W-:-:S07]  /*26b60*/  LOP3.LUT R29, R29, R0, RZ, 0x3c, !PT ;  /* 0x000000001d1d7212 */ /* 0x001fce00078e3cff */
.L_x_734:
[----:B------:R-:W-:Y:S05]  /*26b70*/  BSYNC B7 ;  /* 0x0000000000077941 */ /* 0x000fea0003800000 */
.L_x_732:
[----:B------:R-:W-:-:S13]  /*26b80*/  LOP3.LUT P0, RZ, R23, 0x40, RZ, 0xc0, !PT ;  /* 0x0000004017ff7812 */ /* 0x000fda000780c0ff */
[----:B------:R-:W-:Y:S05]  /*26b90*/  @!P0 BRA `(.L_x_780) ;  /* 0x0000000000248947 */ /* 0x000fea0003800000 */
[----:B------:R-:W-:Y:S05]  /*26ba0*/  WARPSYNC.ALL ;  /* 0x0000000000007948 */ /* 0x000fea0003800000 */
[----:B------:R-:W1:Y:S08]  /*26bb0*/  S2UR UR5, SR_CgaCtaId ;  /* 0x00000000000579c3 */ /* 0x000e700000008800 */
[----:B------:R-:W-:Y:S06]  /*26bc0*/  BAR.SYNC.DEFER_BLOCKING 0x5, 0x180 ;  /* 0x0146000000007b1d */ /* 0x000fec0000010000 */
[----:B------:R-:W-:-:S02]  /*26bd0*/  UMOV UR4, 0x400 ;  /* 0x0000040000047882 */ /* 0x000fc40000000000 */
[----:B-1----:R-:W-:-:S06]  /*26be0*/  ULEA UR4, UR5, UR4, 0x18 ;  /* 0x0000000405047291 */ /* 0x002fcc000f8ec03f */
[----:B0-----:R-:W-:-:S05]  /*26bf0*/  MOV R22, UR4 ;  /* 0x0000000400167c02 */ /* 0x001fca0008000f00 */
[----:B------:R0:W1:Y:S01]  /*26c00*/  LDS.128 R16, [R22+0x388d0] ;  /* 0x0388d00016107984 */ /* 0x0000620000000c00 */
[----:B------:R-:W-:Y:S06]  /*26c10*/  BAR.ARV 0x4, 0x180 ;  /* 0x0106000000007b1d */ /* 0x000fec0000002000 */
[----:B------:R-:W-:Y:S05]  /*26c20*/  BRA `(.L_x_781) ;  /* 0x0000000800487947 */ /* 0x000fea0003800000 */
.L_x_780:
[----:B------:R-:W1:Y:S01]  /*26c30*/  S2R R8, SR_TID.X ;  /* 0x0000000000087919 */ /* 0x000e620000002100 */
[----:B------:R-:W-:Y:S01]  /*26c40*/  UMOV UR4, 0xffffffff ;  /* 0xffffffff00047882 */ /* 0x000fe20000000000 */
[----:B-1----:R-:W-:-:S04]  /*26c50*/  LOP3.LUT R8, R8, 0x1f, RZ, 0xc0, !PT ;  /* 0x0000001f08087812 */ /* 0x002fc800078ec0ff */
[----:B------:R-:W-:Y:S01]  /*26c60*/  ISETP.NE.AND P0, PT, R8, 0x1f, PT ;  /* 0x0000001f0800780c */ /* 0x000fe20003f05270 */
[----:B------:R-:W-:-:S12]  /*26c70*/  BRA.DIV UR4, `(.L_x_782) ;  /* 0x0000004e04387947 */ /* 0x000fd8000b800000 */
[----:B0-----:R-:W-:Y:S01]  /*26c80*/  IMAD.IADD R5, R19, 0x1, R8 ;  /* 0x0000000113057824 */ /* 0x001fe200078e0208 */
[----:B------:R-:W-:Y:S01]  /*26c90*/  ULDC UR4, c[0x0][0xc3c] ;  /* 0x00030f0000047ab9 */ /* 0x000fe20000000800 */
[----:B------:R-:W-:-:S03]  /*26ca0*/  ULDC.64 UR6, c[0x0][0x208] ;  /* 0x0000820000067ab9 */ /* 0x000fc60000000a00 */
[----:B------:R-:W-:-:S13]  /*26cb0*/  ISETP.GE.OR P1, PT, R5, UR4, !P0 ;  /* 0x0000000405007c0c */ /* 0x000fda000c726670 */
[----:B------:R-:W0:Y:S02]  /*26cc0*/  @!P1 LDC.64 R2, c[0x0][0xc80] ;  /* 0x00032000ff029b82 */ /* 0x000e240000000a00 */
[----:B0-----:R-:W-:-:S06]  /*26cd0*/  @!P1 IMAD.WIDE R2, R5, 0x4, R2 ;  /* 0x0000000405029825 */ /* 0x001fcc00078e0202 */
[----:B------:R-:W2:Y:S01]  /*26ce0*/  @!P1 LDG.E R2, desc[UR6][R2.64] ;  /* 0x0000000602029981 */ /* 0x000ea2000c1e1900 */
[----:B------:R-:W-:Y:S02]  /*26cf0*/  MOV R4, RZ ;  /* 0x000000ff00047202 */ /* 0x000fe40000000f00 */
[C---:B------:R-:W-:Y:S01]  /*26d00*/  ISETP.GE.U32.AND P2, PT, R8.reuse, 0x2, PT ;  /* 0x000000020800780c */ /* 0x040fe20003f46070 */
[----:B------:R-:W-:Y:S01]  /*26d10*/  SHFL.IDX PT, R0, R16, 0x1, 0x1f ;  /* 0x00201f0010007f89 */ /* 0x000fe200000e0000 */
[C---:B------:R-:W-:Y:S02]  /*26d20*/  ISETP.GE.U32.AND P3, PT, R8.reuse, 0x4, PT ;  /* 0x000000040800780c */ /* 0x040fe40003f66070 */
[C---:B------:R-:W-:Y:S02]  /*26d30*/  ISETP.GE.U32.AND P4, PT, R8.reuse, 0x8, PT ;  /* 0x000000080800780c */ /* 0x040fe40003f86070 */
[C---:B------:R-:W-:Y:S01]  /*26d40*/  ISETP.GE.U32.AND P5, PT, R8.reuse, 0x10, PT ;  /* 0x000000100800780c */ /* 0x040fe20003fa6070 */
[----:B--2---:R-:W-:Y:S01]  /*26d50*/  @!P1 IMAD.MOV.U32 R4, RZ, RZ, R2 ;  /* 0x000000ffff049224 */ /* 0x004fe200078e0002 */
[----:B------:R-:W-:-:S04]  /*26d60*/  ISETP.NE.AND P1, PT, R8, RZ, PT ;  /* 0x000000ff0800720c */ /* 0x000fc80003f25270 */
[----:B------:R-:W0:Y:S02]  /*26d70*/  SHFL.UP PT, R14, R4, 0x1, RZ ;  /* 0x04200000040e7989 */ /* 0x000e2400000e00ff */
[----:B0-----:R-:W-:-:S04]  /*26d80*/  SEL R5, R14, RZ, P1 ;  /* 0x000000ff0e057207 */ /* 0x001fc80000800000 */
[----:B------:R-:W-:Y:S02]  /*26d90*/  IADD3 R6, R4, R5, RZ ;  /* 0x0000000504067210 */ /* 0x000fe40007ffe0ff */
[----:B------:R-:W-:Y:S04]  /*26da0*/  SHFL.IDX PT, R5, R16, RZ, 0x1f ;  /* 0x00001fff10057589 */ /* 0x000fe800000e0000 */
        /* <DEDUP_REMOVED lines=10> */
[----:B0-----:R-:W-:-:S04]  /*26e50*/  SEL R14, R14, RZ, P5 ;  /* 0x000000ff0e0e7207 */ /* 0x001fc80002800000 */
[----:B------:R-:W-:-:S05]  /*26e60*/  IADD3 R2, R3, R14, RZ ;  /* 0x0000000e03027210 */ /* 0x000fca0007ffe0ff */
[----:B------:R0:W1:Y:S02]  /*26e70*/  SHFL.IDX PT, R14, R2, 0x1f, 0x1f ;  /* 0x03e01f00020e7f89 */ /* 0x00006400000e0000 */
.L_x_951:
[----:B------:R-:W-:Y:S02]  /*26e80*/  ULDC UR4, c[0x0][0xc38] ;  /* 0x00030e0000047ab9 */ /* 0x000fe40000000800 */
[----:B------:R-:W-:-:S04]  /*26e90*/  IMAD.U32 R7, RZ, RZ, UR4 ;  /* 0x00000004ff077e24 */ /* 0x000fc8000f8e00ff */
[----:B-1----:R-:W-:-:S05]  /*26ea0*/  IMAD R3, R14, R7, RZ ;  /* 0x000000070e037224 */ /* 0x002fca00078e02ff */
[----:B------:R-:W-:-:S04]  /*26eb0*/  IADD3 R6, R0, R3, RZ ;  /* 0x0000000300067210 */ /* 0x000fc80007ffe0ff */
[----:B------:R-:W-:-:S13]  /*26ec0*/  ISETP.GT.AND P6, PT, R6, R5, PT ;  /* 0x000000050600720c */ /* 0x000fda0003fc4270 */
[----:B------:R-:W-:Y:S05]  /*26ed0*/  @P6 BRA `(.L_x_783) ;  /* 0x0000000000a06947 */ /* 0x000fea0003800000 */
.L_x_788:
[----:B------:R-:W1:Y:S01]  /*26ee0*/  LDC R0, c[0x0][0xc3c] ;  /* 0x00030f00ff007b82 */ /* 0x000e620000000800 */
[----:B------:R-:W-:-:S05]  /*26ef0*/  VIADD R19, R19, 0x1f ;  /* 0x0000001f13137836 */ /* 0x000fca0000000000 */
[----:B-1----:R-:W-:-:S13]  /*26f00*/  ISETP.GE.AND P6, PT, R19, R0, PT ;  /* 0x000000001300720c */ /* 0x002fda0003fc6270 */
[----:B------:R-:W-:Y:S05]  /*26f10*/  @P6 BRA `(.L_x_784) ;  /* 0x0000000400486947 */ /* 0x000fea0003800000 */
[----:B0-----:R-:W0:Y:S01]  /*26f20*/  S2R R2, SR_TID.X ;  /* 0x0000000000027919 */ /* 0x001e220000002100 */
[----:B------:R-:W-:Y:S01]  /*26f30*/  BSSY B0, `(.L_x_785) ;  /* 0x000000a000007945 */ /* 0x000fe20003800000 */
[----:B------:R-:W-:Y:S01]  /*26f40*/  IMAD.MOV.U32 R4, RZ, RZ, RZ ;  /* 0x000000ffff047224 */ /* 0x000fe200078e00ff */
[----:B0-----:R-:W-:-:S04]  /*26f50*/  LOP3.LUT R2, R2, 0x1f, RZ, 0xc0, !PT ;  /* 0x0000001f02027812 */ /* 0x001fc800078ec0ff */
[----:B------:R-:W-:-:S04]  /*26f60*/  IADD3 R7, R19, R2, RZ ;  /* 0x0000000213077210 */ /* 0x000fc80007ffe0ff */
[----:B------:R-:W-:-:S13]  /*26f70*/  ISETP.GE.OR P6, PT, R7, R0, !P0 ;  /* 0x000000000700720c */ /* 0x000fda00047c6670 */
[----:B------:R-:W-:Y:S05]  /*26f80*/  @P6 BRA `(.L_x_786) ;  /* 0x0000000000106947 */ /* 0x000fea0003800000 */
[----:B------:R-:W0:Y:S01]  /*26f90*/  LDC.64 R2, c[0x0][0xc80] ;  /* 0x00032000ff027b82 */ /* 0x000e220000000a00 */
[----:B------:R-:W-:Y:S01]  /*26fa0*/  ULDC.64 UR4, c[0x0][0x208] ;  /* 0x0000820000047ab9 */ /* 0x000fe20000000a00 */
[----:B0-----:R-:W-:-:S05]  /*26fb0*/  IMAD.WIDE R2, R7, 0x4, R2 ;  /* 0x0000000407027825 */ /* 0x001fca00078e0202 */
[----:B------:R0:W5:Y:S02]  /*26fc0*/  LDG.E R4, desc[UR4][R2.64] ;  /* 0x0000000402047981 */ /* 0x000164000c1e1900 */
.L_x_786:
[----:B------:R-:W-:Y:S05]  /*26fd0*/  BSYNC B0 ;  /* 0x0000000000007941 */ /* 0x000fea0003800000 */
.L_x_785:
[----:B------:R-:W-:-:S03]  /*26fe0*/  UMOV UR4, 0xffffffff ;  /* 0xffffffff00047882 */ /* 0x000fc60000000000 */
[----:B------:R-:W-:Y:S05]  /*26ff0*/  BRA.DIV UR4, `(.L_x_787) ;  /* 0x0000004e04807947 */ /* 0x000fea000b800000 */
[----:B-----5:R-:W1:Y:S02]  /*27000*/  SHFL.UP PT, R14, R4, 0x1, RZ ;  /* 0x04200000040e7989 */ /* 0x020e6400000e00ff */
[----:B-1----:R-:W-:-:S04]  /*27010*/  SEL R13, R14, RZ, P1 ;  /* 0x000000ff0e0d7207 */ /* 0x002fc80000800000 */
[----:B------:R-:W-:-:S05]  /*27020*/  IADD3 R13, R4, R13, RZ ;  /* 0x0000000d040d7210 */ /* 0x000fca0007ffe0ff */
[----:B------:R-:W1:Y:S02]  /*27030*/  SHFL.UP PT, R14, R13, 0x2, RZ ;  /* 0x044000000d0e7989 */ /* 0x000e6400000e00ff */
[----:B-1----:R-:W-:-:S05]  /*27040*/  SEL R0, R14, RZ, P2 ;  /* 0x000000ff0e007207 */ /* 0x002fca0001000000 */
        /* <DEDUP_REMOVED lines=11> */
.L_x_959:
[----:B------:R-:W-:Y:S02]  /*27100*/  ULDC UR4, c[0x0][0xc38] ;  /* 0x00030e0000047ab9 */ /* 0x000fe40000000800 */
[----:B------:R-:W-:-:S04]  /*27110*/  IMAD.U32 R7, RZ, RZ, UR4 ;  /* 0x00000004ff077e24 */ /* 0x000fc8000f8e00ff */
[----:B-1----:R-:W-:-:S05]  /*27120*/  IMAD R3, R14, R7, RZ ;  /* 0x000000070e037224 */ /* 0x002fca00078e02ff */
[----:B------:R-:W-:-:S04]  /*27130*/  IADD3 R6, R3, R6, RZ ;  /* 0x0000000603067210 */ /* 0x000fc80007ffe0ff */
[----:B------:R-:W-:-:S13]  /*27140*/  ISETP.GT.AND P6, PT, R6, R5, PT ;  /* 0x000000050600720c */ /* 0x000fda0003fc4270 */
[----:B------:R-:W-:Y:S05]  /*27150*/  @!P6 BRA `(.L_x_788) ;  /* 0xfffffffc0060e947 */ /* 0x000fea000383ffff */
.L_x_783:
[----:B------:R-:W-:Y:S01]  /*27160*/  IMAD.IADD R6, R6, 0x1, -R3 ;  /* 0x0000000106067824 */ /* 0x000fe200078e0a03 */
[----:B------:R-:W-:-:S03]  /*27170*/  UMOV UR4, 0xffffffff ;  /* 0xffffffff00047882 */ /* 0x000fc60000000000 */
[----:B------:R-:W-:-:S05]  /*27180*/  IMAD R0, R2, R7, R6 ;  /* 0x0000000702007224 */ /* 0x000fca00078e0206 */
[----:B------:R-:W-:Y:S01]  /*27190*/  ISETP.GT.AND P6, PT, R0, R5, PT ;  /* 0x000000050000720c */ /* 0x000fe20003fc4270 */
[----:B------:R-:W-:-:S12]  /*271a0*/  BRA.DIV UR4, `(.L_x_789) ;  /* 0x0000004e04d07947 */ /* 0x000fd8000b800000 */
[----:B------:R-:W-:-:S04]  /*271b0*/  VOTE.ANY R3, PT, !P6 ;  /* 0x0000000000037806 */ /* 0x000fc800070e0100 */
[----:B------:R-:W1:Y:S02]  /*271c0*/  POPC R0, R3 ;  /* 0x0000000300007309 */ /* 0x000e640000000000 */
[----:B-1----:R1:W2:Y:S02]  /*271d0*/  SHFL.IDX PT, R4, R4, R0, 0x1f ;  /* 0x00001f0004047589 */ /* 0x0022a400000e0000 */
.L_x_963:
[----:B------:R-:W-:Y:S02]  /*271e0*/  ISETP.NE.AND P0, PT, R3, RZ, PT ;  /* 0x000000ff0300720c */ /* 0x000fe40003f05270 */
[----:B------:R-:W-:-:S11]  /*271f0*/  MOV R14, RZ ;  /* 0x000000ff000e7202 */ /* 0x000fd60000000f00 */
[----:B------:R-:W-:Y:S05]  /*27200*/  @!P0 BRA `(.L_x_790) ;  /* 0x0000000000108947 */ /* 0x000fea0003800000 */
[----:B------:R-:W-:Y:S01]  /*27210*/  UMOV UR4, 0xffffffff ;  /* 0xffffffff00047882 */ /* 0x000fe20000000000 */
[----:B------:R-:W-:Y:S02]  /*27220*/  VIADD R12, R0, 0xffffffff ;  /* 0xffffffff000c7836 */ /* 0x000fe40000000000 */
[----:B------:R-:W-:Y:S05]  /*27230*/  BRA.DIV UR4, `(.L_x_791) ;  /* 0x0000004e04f47947 */ /* 0x000fea000b800000 */
[----:B------:R3:W4:Y:S02]  /*27240*/  SHFL.IDX PT, R14, R2, R12, 0x1f ;  /* 0x00001f0c020e7589 */ /* 0x00072400000e0000 */
.L_x_790:
[----:B--2---:R-:W-:Y:S01]  /*27250*/  IABS R8, R4 ;  /* 0x0000000400087213 */ /* 0x004fe20000000000 */
[----:B----4-:R-:W-:Y:S01]  /*27260*/  IMAD R16, R14, R7, R6 ;  /* 0x000000070e107224 */ /* 0x010fe200078e0206 */
[----:B------:R-:W-:Y:S02]  /*27270*/  IADD3 R19, R0, R19, RZ ;  /* 0x0000001300137210 */ /* 0x000fe40007ffe0ff */
[----:B------:R-:W2:Y:S08]  /*27280*/  I2F.RP R9, R8 ;  /* 0x0000000800097306 */ /* 0x000eb00000209400 */
[----:B--2---:R-:W0:Y:S02]  /*27290*/  MUFU.RCP R9, R9 ;  /* 0x0000000900097308 */ /* 0x004e240000001000 */
[----:B0--3--:R-:W-:-:S06]  /*272a0*/  IADD3 R2, R9, 0xffffffe, RZ ;  /* 0x0ffffffe09027810 */ /* 0x009fcc0007ffe0ff */
[----:B------:R0:W2:Y:S02]  /*272b0*/  F2I.FTZ.U32.TRUNC.NTZ R3, R2 ;  /* 0x0000000200037305 */ /* 0x0000a4000021f000 */
[----:B0-----:R-:W-:Y:S01]  /*272c0*/  MOV R2, RZ ;  /* 0x000000ff00027202 */ /* 0x001fe20000000f00 */
[----:B--2---:R-:W-:-:S04]  /*272d0*/  IMAD.MOV R7, RZ, RZ, -R3 ;  /* 0x000000ffff077224 */ /* 0x004fc800078e0a03 */
[----:B------:R-:W-:-:S04]  /*272e0*/  IMAD R7, R7, R8, RZ ;  /* 0x0000000807077224 */ /* 0x000fc800078e02ff */
[----:B------:R-:W-:-:S04]  /*272f0*/  IMAD.HI.U32 R3, R3, R7, R2 ;  /* 0x0000000703037227 */ /* 0x000fc800078e0002 */
[----:B------:R-:W-:Y:S01]  /*27300*/  IMAD.IADD R7, R5, 0x1, -R16 ;  /* 0x0000000105077824 */ /* 0x000fe200078e0a10 */
[----:B------:R-:W-:-:S04]  /*27310*/  IABS R5, R4 ;  /* 0x0000000400057213 */ /* 0x000fc80000000000 */
[----:B------:R-:W-:Y:S02]  /*27320*/  IABS R2, R7 ;  /* 0x0000000700027213 */ /* 0x000fe40000000000 */
[----:B------:R-:W-:-:S03]  /*27330*/  IADD3 R5, RZ, -R5, RZ ;  /* 0x80000005ff057210 */ /* 0x000fc60007ffe0ff */
[----:B------:R-:W-:-:S04]  /*27340*/  IMAD.HI.U32 R3, R3, R2, RZ ;  /* 0x0000000203037227 */ /* 0x000fc800078e00ff */
[----:B------:R-:W-:Y:S01]  /*27350*/  IMAD R5, R3, R5, R2 ;  /* 0x0000000503057224 */ /* 0x000fe200078e0202 */
[----:B------:R-:W-:-:S04]  /*27360*/  LOP3.LUT R2, R7, R4, RZ, 0x3c, !PT ;  /* 0x0000000407027212 */ /* 0x000fc800078e3cff */
[----:B------:R-:W-:Y:S02]  /*27370*/  ISETP.GT.U32.AND P1, PT, R8, R5, PT ;  /* 0x000000050800720c */ /* 0x000fe40003f24070 */
[----:B------:R-:W-:-:S11]  /*27380*/  ISETP.GE.AND P2, PT, R2, RZ, PT ;  /* 0x000000ff0200720c */ /* 0x000fd60003f46270 */
[----:B------:R-:W-:Y:S01]  /*27390*/  @!P1 IMAD.IADD R5, R5, 0x1, -R8 ;  /* 0x0000000105059824 */ /* 0x000fe200078e0a08 */
[----:B------:R-:W-:Y:S02]  /*273a0*/  @!P1 IADD3 R3, R3, 0x1, RZ ;  /* 0x0000000103039810 */ /* 0x000fe40007ffe0ff */
[----:B------:R-:W-:Y:S02]  /*273b0*/  ISETP.NE.AND P1, PT, R4, RZ, PT ;  /* 0x000000ff0400720c */ /* 0x000fe40003f25270 */
[----:B------:R-:W-:-:S13]  /*273c0*/  ISETP.GE.U32.AND P0, PT, R5, R8, PT ;  /* 0x000000080500720c */ /* 0x000fda0003f06070 */
[----:B------:R-:W-:-:S05]  /*273d0*/  @P0 VIADD R3, R3, 0x1 ;  /* 0x0000000103030836 */ /* 0x000fca0000000000 */
[----:B------:R-:W-:Y:S02]  /*273e0*/  @!P2 IADD3 R3, -R3, RZ, RZ ;  /* 0x000000ff0303a210 */ /* 0x000fe40007ffe1ff */
[----:B------:R-:W-:-:S05]  /*273f0*/  @!P1 LOP3.LUT R3, RZ, R4, RZ, 0x33, !PT ;  /* 0x00000004ff039212 */ /* 0x000fca00078e33ff */
[--C-:B------:R-:W-:Y:S02]  /*27400*/  IMAD.MOV R17, RZ, RZ, -R3.reuse ;  /* 0x000000ffff117224 */ /* 0x100fe400078e0a03 */
[----:B------:R-:W-:Y:S02]  /*27410*/  IMAD.MOV.U32 R18, RZ, RZ, R3 ;  /* 0x000000ffff127224 */ /* 0x000fe400078e0003 */
[----:B------:R-:W-:Y:S01]  /*27420*/  IMAD R17, R4, R17, R7 ;  /* 0x0000001104117224 */ /* 0x000fe200078e0207 */
[----:B------:R-:W-:Y:S06]  /*27430*/  BRA `(.L_x_792) ;  /* 0x00000000001c7947 */ /* 0x000fec0003800000 */
.L_x_784:
[----:B------:R-:W-:Y:S01]  /*27440*/  UMOV UR4, URZ ;  /* 0x0000003f00047c82 */ /* 0x000fe20008000000 */
[----:B------:R-:W-:Y:S01]  /*27450*/  UMOV UR5, URZ ;  /* 0x0000003f00057c82 */ /* 0x000fe20008000000 */
[----:B------:R-:W-:Y:S01]  /*27460*/  ULDC UR6, c[0x0][0xc3c] ;  /* 0x00030f0000067ab9 */ /* 0x000fe20000000800 */
[----:B------:R-:W-:Y:S01]  /*27470*/  MOV R16, R5 ;  /* 0x0000000500107202 */ /* 0x000fe20000000f00 */
[----:B------:R-:W-:Y:S01]  /*27480*/  IMAD.U32 R17, RZ, RZ, UR4 ;  /* 0x00000004ff117e24 */ /* 0x000fe2000f8e00ff */
[----:B------:R-:W-:Y:S01]  /*27490*/  MOV R18, UR5 ;  /* 0x0000000500127c02 */ /* 0x000fe20008000f00 */
[----:B------:R-:W-:-:S07]  /*274a0*/  IMAD.U32 R19, RZ, RZ, UR6 ;  /* 0x00000006ff137e24 */ /* 0x000fce000f8e00ff */
.L_x_792:
        /* <DEDUP_REMOVED lines=10> */
.L_x_781:
[----:B------:R-:W-:Y:S02]  /*27550*/  ULDC UR4, c[0x0][0xc3c] ;  /* 0x00030f0000047ab9 */ /* 0x000fe40000000800 */
[----:B-1----:R-:W-:-:S13]  /*27560*/  ISETP.GE.AND P0, PT, R19, UR4, PT ;  /* 0x0000000413007c0c */ /* 0x002fda000bf06270 */
[----:B------:R-:W-:Y:S05]  /*27570*/  @!P0 BRA `(.L_x_793) ;  /* 0xffffff9c00588947 */ /* 0x000fea000383ffff */
[----:B------:R-:W-:Y:S05]  /*27580*/  BSYNC B8 ;  /* 0x0000000000087941 */ /* 0x000fea0003800000 */
.L_x_684:
[----:B------:R-:W3:Y:S01]  /*27590*/  LDL.LU R0, [R1+0x30] ;  /* 0x0000300001007983 */ /* 0x000ee20000300800 */
[----:B------:R-:W-:Y:S01]  /*275a0*/  BSSY B0, `(.L_x_794) ;  /* 0x000000b000007945 */ /* 0x000fe20003800000 */
[----:B------:R-:W4:Y:S01]  /*275b0*/  S2R R5, SR_CgaCtaId ;  /* 0x0000000000057919 */ /* 0x000f220000008800 */
[----:B---3--:R-:W-:-:S04]  /*275c0*/  IADD3 R0, R0, 0x1, RZ ;  /* 0x0000000100007810 */ /* 0x008fc80007ffe0ff */
[----:B01----:R-:W-:-:S04]  /*275d0*/  LEA.HI R2, R0, R0, RZ, 0x1 ;  /* 0x0000000000027211 */ /* 0x003fc800078f08ff */
[----:B------:R-:W-:Y:S02]  /*275e0*/  LOP3.LUT R3, R2, 0xfffffffe, RZ, 0xc0, !PT ;  /* 0xfffffffe02037812 */ /* 0x000fe400078ec0ff */
[----:B------:R-:W-:-:S03]  /*275f0*/  MOV R2, 0x400 ;  /* 0x0000040000027802 */ /* 0x000fc60000000f00 */
[----:B------:R-:W-:Y:S01]  /*27600*/  IMAD.IADD R0, R0, 0x1, -R3 ;  /* 0x0000000100007824 */ /* 0x000fe200078e0a03 */
[----:B----4-:R-:W-:-:S04]  /*27610*/  LEA R5, R5, R2, 0x18 ;  /* 0x0000000205057211 */ /* 0x010fc800078ec0ff */
[----:B------:R-:W-:-:S04]  /*27620*/  SHF.L.U32 R0, R0, 0x1f, RZ ;  /* 0x0000001f00007819 */ /* 0x000fc800000006ff */
[----:B------:R-:W0:Y:S02]  /*27630*/  SYNCS.PHASECHK.TRANS64.TRYWAIT P0, [R5+URZ+0x38820], R0 ;  /* 0x03882000050075a7 */ /* 0x000e24000800017f */
[----:B0-----:R-:W-:Y:S05]  /*27640*/  @!P0 BRA `(.L_x_795) ;  /* 0x0000004c00148947 */ /* 0x001fea0003800000 */
.L_x_966:
[----:B------:R-:W-:Y:S05]  /*27650*/  BSYNC B0 ;  /* 0x0000000000007941 */ /* 0x000fea0003800000 */
.L_x_794:
[----:B------:R-:W-:-:S03]  /*27660*/  UMOV UR4, 0xffffffff ;  /* 0xffffffff00047882 */ /* 0x000fc60000000000 */
[----:B------:R-:W-:Y:S05]  /*27670*/  BRA.DIV UR4, `(.L_x_796) ;  /* 0x0000004e041c7947 */ /* 0x000fea000b800000 */
[----:B0-----:R-:W0:Y:S02]  /*27680*/  S2R R0, SR_TID.X ;  /* 0x0000000000007919 */ /* 0x001e240000002100 */
[----:B0-----:R-:W-:-:S04]  /*27690*/  SHF.R.U32.HI R0, RZ, 0x5, R0 ;  /* 0x00000005ff007819 */ /* 0x001fc80000011600 */
[----:B------:R-:W-:-:S05]  /*276a0*/  LOP3.LUT R0, R0, 0x3, RZ, 0xc0, !PT ;  /* 0x0000000300007812 */ /* 0x000fca00078ec0ff */
[----:B------:R0:W1:Y:S02]  /*276b0*/  SHFL.IDX PT, R14, R0, RZ, 0x1f ;  /* 0x00001fff000e7589 */ /* 0x00006400000e0000 */
.L_x_969:
[----:B-1----:R-:W-:-:S13]  /*276c0*/  ISETP.NE.AND P0, PT, R14, RZ, PT ;  /* 0x000000ff0e00720c */ /* 0x002fda0003f05270 */
[----:B------:R-:W-:Y:S05]  /*276d0*/  @P0 BRA `(.L_x_436) ;  /* 0x0000000000880947 */ /* 0x000fea0003800000 */
[----:B------:R-:W-:-:S03]  /*276e0*/  UMOV UR4, 0xffffffff ;  /* 0xffffffff00047882 */ /* 0x000fc60000000000 */
[----:B------:R-:W-:Y:S05]  /*276f0*/  BRA.DIV UR4, `(.L_x_797) ;  /* 0x0000004e04307947 */ /* 0x000fea000b800000 */
[----:B------:R-:W-:-:S13]  /*27700*/  ELECT P6, URZ, PT ;  /* 0x00000000003f782f */ /* 0x000fda00038c0000 */
.L_x_972:
[----:B------:R-:W-:Y:S05]  /*27710*/  @!P6 BRA `(.L_x_436) ;  /* 0x000000000078e947 */ /* 0x000fea0003800000 */
[----:B------:R-:W-:-:S06]  /*27720*/  ULOP3.LUT UR4, UR60, 0x2, URZ, 0xfc, !UPT ;  /* 0x000000023c047892 */ /* 0x000fcc000f8efc3f */
[----:B0-----:R-:W-:-:S04]  /*27730*/  MOV R0, UR4 ;  /* 0x0000000400007c02 */ /* 0x001fc80008000f00 */
[----:B------:R-:W-:-:S13]  /*27740*/  ISETP.NE.AND P0, PT, R0, 0x3, PT ;  /* 0x000000030000780c */ /* 0x000fda0003f05270 */
[----:B------:R-:W-:Y:S05]  /*27750*/  @!P0 BRA `(.L_x_798) ;  /* 0x0000000000048947 */ /* 0x000fea0003800000 */
[----:B------:R-:W-:Y:S01]  /*27760*/  BPT.TRAP 0x1 ;  /* 0x000000040000795c */ /* 0x000fe20000300000 */
.L_x_798:
[----:B------:R-:W-:Y:S01]  /*27770*/  IMAD R3, R27, 0x8, R5 ;  /* 0x000000081b037824 */ /* 0x000fe200078e0205 */
[----:B------:R-:W-:Y:S02]  /*27780*/  SHF.L.U32 R2, R29, 0x1f, RZ ;  /* 0x0000001f1d027819 */ /* 0x000fe400000006ff */
[----:B------:R-:W-:Y:S02]  /*27790*/  IADD3 R27, R27, 0x1, RZ ;  /* 0x000000011b1b7810 */ /* 0x000fe40007ffe0ff */
[----:B------:R-:W0:Y:S02]  /*277a0*/  SYNCS.PHASECHK.TRANS64.TRYWAIT P1, [R3+URZ+0x38840], R2 ;  /* 0x03884002030075a7 */ /* 0x000e24000802017f */
[----:B------:R-:W-:-:S04]  /*277b0*/  ISETP.NE.AND P2, PT, R27, 0x2, PT ;  /* 0x000000021b00780c */ /* 0x000fc80003f45270 */
[----:B------:R-:W-:Y:S01]  /*277c0*/  SEL R0, RZ, 0x1, P2 ;  /* 0x00000001ff007807 */ /* 0x000fe20001000000 */
[----:B0-----:R-:W-:Y:S08]  /*277d0*/  @!P1 BRA `(.L_x_799) ;  /* 0x0000004c00189947 */ /* 0x001ff00003800000 */
.L_x_973:
[----:B------:R-:W-:Y:S02]  /*277e0*/  SEL R27, R27, RZ, P2 ;  /* 0x000000ff1b1b7207 */ /* 0x000fe40001000000 */
[----:B------:R-:W-:Y:S01]  /*277f0*/  LOP3.LUT R0, R29, R0, RZ, 0x3c, !PT ;  /* 0x000000001d007212 */ /* 0x000fe200078e3cff */
[----:B------:R-:W-:Y:S06]  /*27800*/  @!P0 BRA `(.L_x_800) ;  /* 0x0000000000048947 */ /* 0x000fec0003800000 */
[----:B------:R-:W-:Y:S01]  /*27810*/  BPT.TRAP 0x1 ;  /* 0x000000040000795c */ /* 0x000fe20000300000 */
.L_x_800:
[----:B------:R-:W-:Y:S01]  /*27820*/  IMAD R27, R27, 0x8, R5 ;  /* 0x000000081b1b7824 */ /* 0x000fe200078e0205 */
[----:B------:R-:W-:-:S04]  /*27830*/  SHF.L.U32 R0, R0, 0x1f, RZ ;  /* 0x0000001f00007819 */ /* 0x000fc800000006ff */
[----:B------:R-:W1:Y:S02]  /*27840*/  SYNCS.PHASECHK.TRANS64.TRYWAIT P1, [R27+URZ+0x38840], R0 ;  /* 0x038840001b0075a7 */ /* 0x000e64000802017f */
[----:B-1----:R-:W-:Y:S05]  /*27850*/  @!P1 BRA `(.L_x_801) ;  /* 0x0000004c000c9947 */ /* 0x002fea0003800000 */
.L_x_974:
[----:B------:R-:W-:Y:S05]  /*27860*/  @!P0 BRA `(.L_x_802) ;  /* 0x0000000000048947 */ /* 0x000fea0003800000 */
[----:B------:R-:W-:Y:S01]  /*27870*/  BPT.TRAP 0x1 ;  /* 0x000000040000795c */ /* 0x000fe20000300000 */
.L_x_802:
[----:B------:R-:W3:Y:S02]  /*27880*/  SYNCS.PHASECHK.TRANS64.TRYWAIT P1, [R3+URZ+0x38860], R2 ;  /* 0x03886002030075a7 */ /* 0x000ee4000802017f */
[----:B---3--:R-:W-:Y:S05]  /*27890*/  @!P1 BRA `(.L_x_803) ;  /* 0x0000004c00109947 */ /* 0x008fea0003800000 */
.L_x_975:
[----:B------:R-:W-:Y:S05]  /*278a0*/  @!P0 BRA `(.L_x_804) ;  /* 0x0000000000048947 */ /* 0x000fea0003800000 */
[----:B------:R-:W-:Y:S01]  /*278b0*/  BPT.TRAP 0x1 ;  /* 0x000000040000795c */ /* 0x000fe20000300000 */
.L_x_804:
[----:B----4-:R4:W0:Y:S02]  /*278c0*/  SYNCS.PHASECHK.TRANS64.TRYWAIT P0, [R27+URZ+0x38860], R0 ;  /* 0x038860001b0075a7 */ /* 0x010824000800017f */
[----:B0-----:R-:W-:Y:S05]  /*278d0*/  @!P0 NANOSLEEP.SYNCS 0x989680 ;  /* 0x009896800000895d */ /* 0x001fea0003900000 */
[----:B------:R-:W0:Y:S02]  /*278e0*/  @!P0 SYNCS.PHASECHK.TRANS64 P0, [R27+URZ+0x38860], R0 ;  /* 0x038860001b0085a7 */ /* 0x000e24000800007f */
[----:B0-----:R-:W-:Y:S05]  /*278f0*/  @!P0 BRA `(.L_x_804) ;  /* 0xfffffffc00f08947 */ /* 0x001fea000383ffff */
.L_x_436:
[----:B------:R-:W-:Y:S05]  /*27900*/  BSYNC B9 ;  /* 0x0000000000097941 */ /* 0x000fea0003800000 */
.L_x_433:
[----:B------:R-:W-:Y:S05]  /*27910*/  EXIT ;  /* 0x000000000000794d */ /* 0x000fea0003800000 */
.L_x_456:
[----:B0-----:R0:W1:Y:S02]  /*27920*/  SYNCS.PHASECHK.TRANS64.TRYWAIT P6, [R89+URZ+0x38890], R90 ;  /* 0x0388905a590075a7 */ /* 0x00106400080c017f */
[----:B-1----:R-:W-:Y:S05]  /*27930*/  @!P6 NANOSLEEP.SYNCS 0x989680 ;  /* 0x009896800000e95d */ /* 0x002fea0003900000 */
[----:B------:R-:W1:Y:S02]  /*27940*/  @!P6 SYNCS.PHASECHK.TRANS64 P6, [R89+URZ+0x38890], R90 ;  /* 0x0388905a5900e5a7 */ /* 0x000e6400080c007f */
[----:B-1----:R-:W-:Y:S05]  /*27950*/  @!P6 BRA `(.L_x_456) ;  /* 0xfffffffc00f0e947 */ /* 0x002fea000383ffff */
[----:B------:R-:W-:Y:S05]  /*27960*/  BRA `(.L_x_805) ;  /* 0xfffffdb800687947 */ /* 0x000fea000383ffff */
.L_x_457:
[----:B------:R-:W-:Y:S01]  /*27970*/  BSSY B1, `(.L_x_806) ;  /* 0x0000008000017945 */ /* 0x000fe20003800000 */
[----:B------:R-:W-:Y:S01]  /*27980*/  MOV R13, R117 ;  /* 0x00000075000d7202 */ /* 0x000fe20000000f00 */
[----:B------:R-:W-:Y:S01]  /*27990*/  IMAD.MOV.U32 R12, RZ, RZ, RZ ;  /* 0x000000ffff0c7224 */ /* 0x000fe200078e00ff */
[----:B------:R-:W-:Y:S01]  /*279a0*/  MOV R11, 0x181f ;  /* 0x0000181f000b7802 */ /* 0x000fe20000000f00 */
[----:B------:R-:W-:-:S07]  /*279b0*/  IMAD.MOV.U32 R15, RZ, RZ, -0x1 ;  /* 0xffffffffff0f7424 */ /* 0x000fce00078e00ff */
[----:B0-----:R-:W-:Y:S05]  /*279c0*/  WARPSYNC.COLLECTIVE R15, `(.L_x_807) ;  /* 0x000000000f087348 */ /* 0x001fea0003c00000 */
[----:B------:R1:W2:Y:S02]  /*279d0*/  SHFL.IDX P6, R14, R13, R12, R11 ;  /* 0x0000000c0d0e7389 */ /* 0x0002a400000c000b */
[----:B012---:R-:W-:Y:S01]  /*279e0*/  ENDCOLLECTIVE ;  /* 0x000000000000791b */ /* 0x007fe20003800000 */
.L_x_807:
[----:B------:R-:W-:Y:S05]  /*279f0*/  BSYNC B1 ;  /* 0x0000000000017941 */ /* 0x000fea0003800000 */
.L_x_806:
[----:B------:R-:W-:Y:S01]  /*27a00*/  IMAD.MOV.U32 R13, RZ, RZ, R118 ;  /* 0x000000ffff0d7224 */ /* 0x000fe200078e0076 */
[----:B------:R-:W-:Y:S01]  /*27a10*/  MOV R12, RZ ;  /* 0x000000ff000c7202 */ /* 0x000fe20000000f00 */
[----:B------:R-:W-:Y:S01]  /*27a20*/  IMAD.MOV.U32 R11, RZ, RZ, 0x181f ;  /* 0x0000181fff0b7424 */ /* 0x000fe200078e00ff */
[----:B------:R-:W-:Y:S02]  /*27a30*/  MOV R15, 0xffffffff ;  /* 0xffffffff000f7802 */ /* 0x000fe40000000f00 */
[----:B------:R-:W-:-:S07]  /*27a40*/  MOV R83, R14 ;  /* 0x0000000e00537202 */ /* 0x000fce0000000f00 */
[----:B------:R-:W-:Y:S05]  /*27a50*/  WARPSYNC.COLLECTIVE R15, `(.L_x_808) ;  /* 0x000000000f087348 */ /* 0x000fea0003c00000 */
[----:B------:R0:W1:Y:S02]  /*27a60*/  SHFL.IDX P6, R14, R13, R12, R11 ;  /* 0x0000000c0d0e7389 */ /* 0x00006400000c000b */
[----:B01----:R-:W-:Y:S01]  /*27a70*/  ENDCOLLECTIVE ;  /* 0x000000000000791b */ /* 0x003fe20003800000 */
.L_x_808:
[----:B------:R-:W-:Y:S01]  /*27a80*/  IMAD.MOV.U32 R82, RZ, RZ, R14 ;  /* 0x000000ffff527224 */ /* 0x000fe200078e000e */
[----:B------:R-:W-:Y:S06]  /*27a90*/  BRA `(.L_x_809) ;  /* 0xfffffdb800307947 */ /* 0x000fec000383ffff */
.L_x_474:
[----:B------:R-:W-:Y:S01]  /*27aa0*/  BSSY B1, `(.L_x_810) ;  /* 0x0000008000017945 */ /* 0x000fe20003800000 */
[----:B0---4-:R-:W-:Y:S01]  /*27ab0*/  MOV R13, R117 ;  /* 0x00000075000d7202 */ /* 0x011fe20000000f00 */
[----:B------:R-:W-:Y:S01]  /*27ac0*/  IMAD.MOV.U32 R12, RZ, RZ, 0x1 ;  /* 0x00000001ff0c7424 */ /* 0x000fe200078e00ff */
[----:B------:R-:W-:Y:S01]  /*27ad0*/  MOV R11, 0x181f ;  /* 0x0000181f000b7802 */ /* 0x000fe20000000f00 */
[----:B------:R-:W-:-:S07]  /*27ae0*/  IMAD.MOV.U32 R15, RZ, RZ, -0x1 ;  /* 0xffffffffff0f7424 */ /* 0x000fce00078e00ff */
[----:B-123--:R-:W-:Y:S05]  /*27af0*/  WARPSYNC.COLLECTIVE R15, `(.L_x_811) ;  /* 0x000000000f087348 */ /* 0x00efea0003c00000 */
[----:B------:R0:W4:Y:S02]  /*27b00*/  SHFL.IDX P6, R14, R13, R12, R11 ;  /* 0x0000000c0d0e7389 */ /* 0x00012400000c000b */
[----:B01234-:R-:W-:Y:S01]  /*27b10*/  ENDCOLLECTIVE ;  /* 0x000000000000791b */ /* 0x01ffe20003800000 */
.L_x_811:
[----:B------:R-:W-:Y:S05]  /*27b20*/  BSYNC B1 ;  /* 0x0000000000017941 */ /* 0x000fea0003800000 */
.L_x_810:
[----:B------:R-:W-:Y:S01]  /*27b30*/  IMAD.MOV.U32 R13, RZ, RZ, R118 ;  /* 0x000000ffff0d7224 */ /* 0x000fe200078e0076 */
[----:B------:R-:W-:Y:S01]  /*27b40*/  MOV R12, 0x1 ;  /* 0x00000001000c7802 */ /* 0x000fe20000000f00 */
[----:B------:R-:W-:Y:S01]  /*27b50*/  IMAD.MOV.U32 R11, RZ, RZ, 0x181f ;  /* 0x0000181fff0b7424 */ /* 0x000fe200078e00ff */
[----:B------:R-:W-:Y:S02]  /*27b60*/  MOV R15, 0xffffffff ;  /* 0xffffffff000f7802 */ /* 0x000fe40000000f00 */
[----:B------:R-:W-:-:S07]  /*27b70*/  MOV R67, R14 ;  /* 0x0000000e00437202 */ /* 0x000fce0000000f00 */
[----:B------:R-:W-:Y:S05]  /*27b80*/  WARPSYNC.COLLECTIVE R15, `(.L_x_812) ;  /* 0x000000000f087348 */ /* 0x000fea0003c00000 */
[----:B------:R0:W1:Y:S02]  /*27b90*/  SHFL.IDX P6, R14, R13, R12, R11 ;  /* 0x0000000c0d0e7389 */ /* 0x00006400000c000b */
[----:B01----:R-:W-:Y:S01]  /*27ba0*/  ENDCOLLECTIVE ;  /* 0x000000000000791b */ /* 0x003fe20003800000 */
.L_x_812:
[----:B------:R-:W-:Y:S01]  /*27bb0*/  IMAD.MOV.U32 R66, RZ, RZ, R14 ;  /* 0x000000ffff427224 */ /* 0x000fe200078e000e */
[----:B------:R-:W-:Y:S06]  /*27bc0*/  BRA `(.L_x_813) ;  /* 0xfffffdc400687947 */ /* 0x000fec000383ffff */
.L_x_491:
        /* <DEDUP_REMOVED lines=8> */
.L_x_815:
[----:B------:R-:W-:Y:S05]  /*27c50*/  BSYNC B1 ;  /* 0x0000000000017941 */ /* 0x000fea0003800000 */
.L_x_814:
        /* <DEDUP_REMOVED lines=8> */
.L_x_816:
[----:B------:R-:W-:Y:S01]  /*27ce0*/  IMAD.MOV.U32 R118, RZ, RZ, R14 ;  /* 0x000000ffff767224 */ /* 0x000fe200078e000e */
[----:B------:R-:W-:Y:S06]  /*27cf0*/  BRA `(.L_x_817) ;  /* 0xfffffdd000847947 */ /* 0x000fec000383ffff */
.L_x_515:
[----:B-1----:R1:W2:Y:S02]  /*27d00*/  SYNCS.PHASECHK.TRANS64.TRYWAIT P6, [R89+URZ+0x38890], R90 ;  /* 0x0388905a590075a7 */ /* 0x0022a400080c017f */
[----:B--2---:R-:W-:Y:S05]  /*27d10*/  @!P6 NANOSLEEP.SYNCS 0x989680 ;  /* 0x009896800000e95d */ /* 0x004fea0003900000 */
[----:B------:R-:W2:Y:S02]  /*27d20*/  @!P6 SYNCS.PHASECHK.TRANS64 P6, [R89+URZ+0x38890], R90 ;  /* 0x0388905a5900e5a7 */ /* 0x000ea400080c007f */
[----:B--2---:R-:W-:Y:S05]  /*27d30*/  @!P6 BRA `(.L_x_515) ;  /* 0xfffffffc00f0e947 */ /* 0x004fea000383ffff */
[----:B------:R-:W-:Y:S05]  /*27d40*/  BRA `(.L_x_818) ;  /* 0xfffffdec00007947 */ /* 0x000fea000383ffff */
.L_x_516:
[----:B------:R-:W-:Y:S01]  /*27d50*/  BSSY B1, `(.L_x_819) ;  /* 0x0000008000017945 */ /* 0x000fe20003800000 */
[----:B------:R-:W-:Y:S01]  /*27d60*/  MOV R13, R117 ;  /* 0x00000075000d7202 */ /* 0x000fe20000000f00 */
[----:B------:R-:W-:Y:S01]  /*27d70*/  IMAD.MOV.U32 R12, RZ, RZ, RZ ;  /* 0x000000ffff0c7224 */ /* 0x000fe200078e00ff */
[----:B------:R-:W-:Y:S01]  /*27d80*/  MOV R11, 0x181f ;  /* 0x0000181f000b7802 */ /* 0x000fe20000000f00 */
[----:B------:R-:W-:-:S07]  /*27d90*/  IMAD.MOV.U32 R15, RZ, RZ, -0x1 ;  /* 0xffffffffff0f7424 */ /* 0x000fce00078e00ff */
[----:B-1----:R-:W-:Y:S05]  /*27da0*/  WARPSYNC.COLLECTIVE R15, `(.L_x_820) ;  /* 0x000000000f087348 */ /* 0x002fea0003c00000 */
[----:B------:R0:W2:Y:S02]  /*27db0*/  SHFL.IDX P6, R14, R13, R12, R11 ;  /* 0x0000000c0d0e7389 */ /* 0x0000a400000c000b */
[----:B012---:R-:W-:Y:S01]  /*27dc0*/  ENDCOLLECTIVE ;  /* 0x000000000000791b */ /* 0x007fe20003800000 */
.L_x_820:
[----:B------:R-:W-:Y:S05]  /*27dd0*/  BSYNC B1 ;  /* 0x0000000000017941 */ /* 0x000fea0003800000 */
.L_x_819:
        /* <DEDUP_REMOVED lines=8> */
.L_x_821:
[----:B------:R-:W-:Y:S01]  /*27e60*/  IMAD.MOV.U32 R122, RZ, RZ, R14 ;  /* 0x000000ffff7a7224 */ /* 0x000fe200078e000e */
[----:B------:R-:W-:Y:S06]  /*27e70*/  BRA `(.L_x_822) ;  /* 0xfffffde800cc7947 */ /* 0x000fec000383ffff */
.L_x_525:
[----:B------:R-:W-:Y:S01]  /*27e80*/  BSSY B1, `(.L_x_823) ;  /* 0x0000008000017945 */ /* 0x000fe20003800000 */
[----:B---34-:R-:W-:Y:S01]  /*27e90*/  MOV R13, R117 ;  /* 0x00000075000d7202 */ /* 0x018fe20000000f00 */
[----:B------:R-:W-:Y:S01]  /*27ea0*/  IMAD.MOV.U32 R12, RZ, RZ, 0x1 ;  /* 0x00000001ff0c7424 */ /* 0x000fe200078e00ff */
[----:B--2---:R-:W-:Y:S01]  /*27eb0*/  MOV R11, 0x181f ;  /* 0x0000181f000b7802 */ /* 0x004fe20000000f00 */
[----:B------:R-:W-:-:S07]  /*27ec0*/  IMAD.MOV.U32 R15, RZ, RZ, -0x1 ;  /* 0xffffffffff0f7424 */ /* 0x000fce00078e00ff */
[----:B01----:R-:W-:Y:S05]  /*27ed0*/  WARPSYNC.COLLECTIVE R15, `(.L_x_824) ;  /* 0x000000000f087348 */ /* 0x003fea0003c00000 */
[----:B------:R2:W3:Y:S02]  /*27ee0*/  SHFL.IDX P6, R14, R13, R12, R11 ;  /* 0x0000000c0d0e7389 */ /* 0x0004e400000c000b */
[----:B0123--:R-:W-:Y:S01]  /*27ef0*/  ENDCOLLECTIVE ;  /* 0x000000000000791b */ /* 0x00ffe20003800000 */
.L_x_824:
[----:B------:R-:W-:Y:S05]  /*27f00*/  BSYNC B1 ;  /* 0x0000000000017941 */ /* 0x000fea0003800000 */
.L_x_823:
        /* <DEDUP_REMOVED lines=8> */
.L_x_825:
[----:B------:R-:W-:Y:S01]  /*27f90*/  IMAD.MOV.U32 R36, RZ, RZ, R14 ;  /* 0x000000ffff247224 */ /* 0x000fe200078e000e */
[----:B------:R-:W-:Y:S06]  /*27fa0*/  BRA `(.L_x_826) ;  /* 0xfffffdf800287947 */ /* 0x000fec000383ffff */
.L_x_534:
[----:B------:R-:W-:Y:S01]  /*27fb0*/  BSSY B1, `(.L_x_827) ;  /* 0x0000008000017945 */ /* 0x000fe20003800000 */
[----:B--2-4-:R-:W-:Y:S01]  /*27fc0*/  MOV R13, R117 ;  /* 0x00000075000d7202 */ /* 0x014fe20000000f00 */
[----:B------:R-:W-:Y:S01]  /*27fd0*/  IMAD.MOV.U32 R12, RZ, RZ, 0x2 ;  /* 0x00000002ff0c7424 */ /* 0x000fe200078e00ff */
[----:B0-----:R-:W-:Y:S01]  /*27fe0*/  MOV R11, 0x181f ;  /* 0x0000181f000b7802 */ /* 0x001fe20000000f00 */
[----:B------:R-:W-:-:S07]  /*27ff0*/  IMAD.MOV.U32 R15, RZ, RZ, -0x1 ;  /* 0xffffffffff0f7424 */ /* 0x000fce00078e00ff */
[----:B-1-3--:R-:W-:Y:S05]  /*28000*/  WARPSYNC.COLLECTIVE R15, `(.L_x_828) ;  /* 0x000000000f087348 */ /* 0x00afea0003c00000 */
[----:B------:R0:W2:Y:S02]  /*28010*/  SHFL.IDX P6, R14, R13, R12, R11 ;  /* 0x0000000c0d0e7389 */ /* 0x0000a400000c000b */
[----:B0123--:R-:W-:Y:S01]  /*28020*/  ENDCOLLECTIVE ;  /* 0x000000000000791b */ /* 0x00ffe20003800000 */
.L_x_828:
[----:B------:R-:W-:Y:S05]  /*28030*/  BSYNC B1 ;  /* 0x0000000000017941 */ /* 0x000fea0003800000 */
.L_x_827:
        /* <DEDUP_REMOVED lines=8> */
.L_x_829:
[----:B------:R-:W-:Y:S01]  /*280c0*/  IMAD.MOV.U32 R36, RZ, RZ, R14 ;  /* 0x000000ffff247224 */ /* 0x000fe200078e000e */
[----:B------:R-:W-:Y:S06]  /*280d0*/  BRA `(.L_x_830) ;  /* 0xfffffe0400e47947 */ /* 0x000fec000383ffff */
.L_x_543:
[----:B0-----:R0:W1:Y:S02]  /*280e0*/  SYNCS.PHASECHK.TRANS64.TRYWAIT P3, [R89+URZ+0x38890], R90 ;  /* 0x0388905a590075a7 */ /* 0x001064000806017f */
[----:B-1----:R-:W-:Y:S05]  /*280f0*/  @!P3 NANOSLEEP.SYNCS 0x989680 ;  /* 0x009896800000b95d */ /* 0x002fea0003900000 */
[----:B------:R-:W1:Y:S02]  /*28100*/  @!P3 SYNCS.PHASECHK.TRANS64 P3, [R89+URZ+0x38890], R90 ;  /* 0x0388905a5900b5a7 */ /* 0x000e64000806007f */
[----:B-1----:R-:W-:Y:S05]  /*28110*/  @!P3 BRA `(.L_x_543) ;  /* 0xfffffffc00f0b947 */ /* 0x002fea000383ffff */
[----:B------:R-:W-:Y:S05]  /*28120*/  BRA `(.L_x_831) ;  /* 0xfffffe1400fc7947 */ /* 0x000fea000383ffff */
.L_x_544:
        /* <DEDUP_REMOVED lines=8> */
.L_x_833:
[----:B------:R-:W-:Y:S05]  /*281b0*/  BSYNC B1 ;  /* 0x0000000000017941 */ /* 0x000fea0003800000 */
.L_x_832:
        /* <DEDUP_REMOVED lines=8> */
.L_x_834:
[----:B------:R-:W-:Y:S01]  /*28240*/  IMAD.MOV.U32 R32, RZ, RZ, R14 ;  /* 0x000000ffff207224 */ /* 0x000fe200078e000e */
[----:B------:R-:W-:Y:S06]  /*28250*/  BRA `(.L_x_835) ;  /* 0xfffffe1800207947 */ /* 0x000fec000383ffff */
.L_x_547:
[----:B------:R-:W-:Y:S01]  /*28260*/  BSSY B1, `(.L_x_836) ;  /* 0x0000008000017945 */ /* 0x000fe20003800000 */
[----:B----4-:R-:W-:Y:S01]  /*28270*/  MOV R13, R41 ;  /* 0x00000029000d7202 */ /* 0x010fe20000000f00 */
[----:B------:R-:W-:Y:S01]  /*28280*/  IMAD.MOV.U32 R12, RZ, RZ, 0x1 ;  /* 0x00000001ff0c7424 */ /* 0x000fe200078e00ff */
[----:B------:R-:W-:Y:S01]  /*28290*/  MOV R11, 0x181f ;  /* 0x0000181f000b7802 */ /* 0x000fe20000000f00 */
[----:B------:R-:W-:-:S07]  /*282a0*/  IMAD.MOV.U32 R15, RZ, RZ, -0x1 ;  /* 0xffffffffff0f7424 */ /* 0x000fce00078e00ff */
[----:B0123--:R-:W-:Y:S05]  /*282b0*/  WARPSYNC.COLLECTIVE R15, `(.L_x_837) ;  /* 0x000000000f087348 */ /* 0x00ffea0003c00000 */
[----:B------:R4:W0:Y:S02]  /*282c0*/  SHFL.IDX P6, R14, R13, R12, R11 ;  /* 0x0000000c0d0e7389 */ /* 0x00082400000c000b */
[----:B01234-:R-:W-:Y:S01]  /*282d0*/  ENDCOLLECTIVE ;  /* 0x000000000000791b */ /* 0x01ffe20003800000 */
.L_x_837:
[----:B------:R-:W-:Y:S05]  /*282e0*/  BSYNC B1 ;  /* 0x0000000000017941 */ /* 0x000fea0003800000 */
.L_x_836:
        /* <DEDUP_REMOVED lines=8> */
.L_x_838:
[----:B------:R-:W-:Y:S01]  /*28370*/  IMAD.MOV.U32 R32, RZ, RZ, R14 ;  /* 0x000000ffff207224 */ /* 0x000fe200078e000e */
[----:B------:R-:W-:Y:S06]  /*28380*/  BRA `(.L_x_839) ;  /* 0xfffffe1800487947 */ /* 0x000fec000383ffff */
.L_x_550:
[----:B------:R-:W-:Y:S01]  /*28390*/  BSSY B1, `(.L_x_840) ;  /* 0x0000008000017945 */ /* 0x000fe20003800000 */
[----:B---3--:R-:W-:Y:S01]  /*283a0*/  MOV R13, R41 ;  /* 0x00000029000d7202 */ /* 0x008fe20000000f00 */
[----:B------:R-:W-:Y:S01]  /*283b0*/  IMAD.MOV.U32 R12, RZ, RZ, 0x2 ;  /* 0x00000002ff0c7424 */ /* 0x000fe200078e00ff */
[----:B------:R-:W-:Y:S01]  /*283c0*/  MOV R11, 0x181f ;  /* 0x0000181f000b7802 */ /* 0x000fe20000000f00 */
[----:B------:R-:W-:-:S07]  /*283d0*/  IMAD.MOV.U32 R15, RZ, RZ, -0x1 ;  /* 0xffffffffff0f7424 */ /* 0x000fce00078e00ff */
[----:B012-4-:R-:W-:Y:S05]  /*283e0*/  WARPSYNC.COLLECTIVE R15, `(.L_x_841) ;  /* 0x000000000f087348 */ /* 0x017fea0003c00000 */
[----:B------:R3:W0:Y:S02]  /*283f0*/  SHFL.IDX P6, R14, R13, R12, R11 ;  /* 0x0000000c0d0e7389 */ /* 0x00062400000c000b */
[----:B01234-:R-:W-:Y:S01]  /*28400*/  ENDCOLLECTIVE ;  /* 0x000000000000791b */ /* 0x01ffe20003800000 */
.L_x_841:
[----:B------:R-:W-:Y:S05]  /*28410*/  BSYNC B1 ;  /* 0x0000000000017941 */ /* 0x000fea0003800000 */
.L_x_840:
        /* <DEDUP_REMOVED lines=8> */
.L_x_842:
[----:B------:R-:W-:Y:S01]  /*284a0*/  IMAD.MOV.U32 R32, RZ, RZ, R14 ;  /* 0x000000ffff207224 */ /* 0x000fe200078e000e */
[----:B------:R-:W-:Y:S06]  /*284b0*/  BRA `(.L_x_843) ;  /* 0xfffffe1800747947 */ /* 0x000fec000383ffff */
.L_x_554:
[----:B------:R0:W0:Y:S02]  /*284c0*/  SYNCS.PHASECHK.TRANS64.TRYWAIT P0, [R89+URZ+0x388b0], R90 ;  /* 0x0388b05a590075a7 */ /* 0x000024000800017f */
[----:B0-----:R-:W-:Y:S05]  /*284d0*/  @!P0 NANOSLEEP.SYNCS 0x989680 ;  /* 0x009896800000895d */ /* 0x001fea0003900000 */
[----:B------:R-:W0:Y:S02]  /*284e0*/  @!P0 SYNCS.PHASECHK.TRANS64 P0, [R89+URZ+0x388b0], R90 ;  /* 0x0388b05a590085a7 */ /* 0x000e24000800007f */
[----:B0-----:R-:W-:Y:S05]  /*284f0*/  @!P0 BRA `(.L_x_554) ;  /* 0xfffffffc00f08947 */ /* 0x001fea000383ffff */
[----:B------:R-:W-:Y:S05]  /*28500*/  BRA `(.L_x_844) ;  /* 0xfffffe1c001c7947 */ /* 0x000fea000383ffff */
.L_x_574:
[----:B------:R-:W-:Y:S01]  /*28510*/  BSSY B1, `(.L_x_845) ;  /* 0x0000008000017945 */ /* 0x000fe20003800000 */
[----:B------:R-:W-:Y:S01]  /*28520*/  MOV R13, R24 ;  /* 0x00000018000d7202 */ /* 0x000fe20000000f00 */
[----:B------:R-:W-:Y:S01]  /*28530*/  IMAD.MOV.U32 R12, RZ, RZ, RZ ;  /* 0x000000ffff0c7224 */ /* 0x000fe200078e00ff */
[----:B------:R-:W-:Y:S01]  /*28540*/  MOV R11, 0x181f ;  /* 0x0000181f000b7802 */ /* 0x000fe20000000f00 */
[----:B------:R-:W-:-:S07]  /*28550*/  IMAD.MOV.U32 R15, RZ, RZ, -0x1 ;  /* 0xffffffffff0f7424 */ /* 0x000fce00078e00ff */
[----:B------:R-:W-:Y:S05]  /*28560*/  WARPSYNC.COLLECTIVE R15, `(.L_x_846) ;  /* 0x000000000f087348 */ /* 0x000fea0003c00000 */
[----:B------:R0:W1:Y:S02]  /*28570*/  SHFL.IDX P6, R14, R13, R12, R11 ;  /* 0x0000000c0d0e7389 */ /* 0x00006400000c000b */
[----:B01----:R-:W-:Y:S01]  /*28580*/  ENDCOLLECTIVE ;  /* 0x000000000000791b */ /* 0x003fe20003800000 */
.L_x_846:
[----:B------:R-:W-:Y:S05]  /*28590*/  BSYNC B1 ;  /* 0x0000000000017941 */ /* 0x000fea0003800000 */
.L_x_845:
        /* <DEDUP_REMOVED lines=8> */
.L_x_847:
[----:B------:R-:W-:Y:S01]  /*28620*/  MOV R13, R26 ;  /* 0x0000001a000d7202 */ /* 0x000fe20000000f00 */
[----:B------:R-:W-:-:S07]  /*28630*/  IMAD.MOV.U32 R2, RZ, RZ, R14 ;  /* 0x000000ffff027224 */ /* 0x000fce00078e000e */
[----:B------:R-:W-:Y:S05]  /*28640*/  WARPSYNC.COLLECTIVE R15, `(.L_x_848) ;  /* 0x000000000f087348 */ /* 0x000fea0003c00000 */
[----:B------:R0:W1:Y:S02]  /*28650*/  SHFL.IDX P6, R14, R13, R12, R11 ;  /* 0x0000000c0d0e7389 */ /* 0x00006400000c000b */
[----:B01----:R-:W-:Y:S01]  /*28660*/  ENDCOLLECTIVE ;  /* 0x000000000000791b */ /* 0x003fe20003800000 */
.L_x_848:
[----:B------:R-:W-:Y:S01]  /*28670*/  MOV R13, R25 ;  /* 0x00000019000d7202 */ /* 0x000fe20000000f00 */
[----:B------:R-:W-:-:S07]  /*28680*/  IMAD.MOV.U32 R5, RZ, RZ, R14 ;  /* 0x000000ffff057224 */ /* 0x000fce00078e000e */
[----:B------:R-:W-:Y:S05]  /*28690*/  WARPSYNC.COLLECTIVE R15, `(.L_x_849) ;  /* 0x000000000f087348 */ /* 0x000fea0003c00000 */
[----:B------:R0:W1:Y:S02]  /*286a0*/  SHFL.IDX P6, R14, R13, R12, R11 ;  /* 0x0000000c0d0e7389 */ /* 0x00006400000c000b */
[----:B01----:R-:W-:Y:S01]  /*286b0*/  ENDCOLLECTIVE ;  /* 0x000000000000791b */ /* 0x003fe20003800000 */
.L_x_849:
[----:B------:R-:W-:Y:S05]  /*286c0*/  BRA `(.L_x_850) ;  /* 0xfffffe2c00707947 */ /* 0x000fea000383ffff */
.L_x_578:
[----:B0-----:R0:W1:Y:S02]  /*286d0*/  SYNCS.PHASECHK.TRANS64.TRYWAIT P0, [R22+URZ+0x38800], R5 ;  /* 0x03880005160075a7 */ /* 0x001064000800017f */
[----:B-1----:R-:W-:Y:S05]  /*286e0*/  @!P0 NANOSLEEP.SYNCS 0x989680 ;  /* 0x009896800000895d */ /* 0x002fea0003900000 */
[----:B------:R-:W1:Y:S02]  /*286f0*/  @!P0 SYNCS.PHASECHK.TRANS64 P0, [R22+URZ+0x38800], R5 ;  /* 0x03880005160085a7 */ /* 0x000e64000800007f */
[----:B-1----:R-:W-:Y:S05]  /*28700*/  @!P0 BRA `(.L_x_578) ;  /* 0xfffffffc00f08947 */ /* 0x002fea000383ffff */
[----:B------:R-:W-:Y:S05]  /*28710*/  BRA `(.L_x_851) ;  /* 0xfffffe3400347947 */ /* 0x000fea000383ffff */
.L_x_610:
[----:B------:R-:W-:Y:S01]  /*28720*/  BSSY B1, `(.L_x_852) ;  /* 0x0000008000017945 */ /* 0x000fe20003800000 */
[----:B------:R-:W-:Y:S01]  /*28730*/  IMAD.MOV.U32 R13, RZ, RZ, R24 ;  /* 0x000000ffff0d7224 */ /* 0x000fe200078e0018 */
[----:B------:R-:W-:Y:S01]  /*28740*/  MOV R12, RZ ;  /* 0x000000ff000c7202 */ /* 0x000fe20000000f00 */
[----:B------:R-:W-:Y:S01]  /*28750*/  IMAD.MOV.U32 R11, RZ, RZ, 0x181f ;  /* 0x0000181fff0b7424 */ /* 0x000fe200078e00ff */
[----:B------:R-:W-:-:S07]  /*28760*/  MOV R15, 0xffffffff ;  /* 0xffffffff000f7802 */ /* 0x000fce0000000f00 */
[----:B------:R-:W-:Y:S05]  /*28770*/  WARPSYNC.COLLECTIVE R15, `(.L_x_853) ;  /* 0x000000000f087348 */ /* 0x000fea0003c00000 */
[----:B------:R0:W1:Y:S02]  /*28780*/  SHFL.IDX P6, R14, R13, R12, R11 ;  /* 0x0000000c0d0e7389 */ /* 0x00006400000c000b */
[----:B01----:R-:W-:Y:S01]  /*28790*/  ENDCOLLECTIVE ;  /* 0x000000000000791b */ /* 0x003fe20003800000 */
.L_x_853:
[----:B------:R-:W-:Y:S05]  /*287a0*/  BSYNC B1 ;  /* 0x0000000000017941 */ /* 0x000fea0003800000 */
.L_x_852:
[----:B------:R-:W-:Y:S01]  /*287b0*/  MOV R13, R2 ;  /* 0x00000002000d7202 */ /* 0x000fe20000000f00 */
[----:B------:R-:W-:Y:S01]  /*287c0*/  IMAD.MOV.U32 R12, RZ, RZ, RZ ;  /* 0x000000ffff0c7224 */ /* 0x000fe200078e00ff */
[----:B------:R-:W-:Y:S01]  /*287d0*/  MOV R11, 0x181f ;  /* 0x0000181f000b7802 */ /* 0x000fe20000000f00 */
[----:B------:R-:W-:Y:S02]  /*287e0*/  IMAD.MOV.U32 R15, RZ, RZ, -0x1 ;  /* 0xffffffffff0f7424 */ /* 0x000fe400078e00ff */
[----:B------:R-:W-:-:S07]  /*287f0*/  IMAD.MOV.U32 R0, RZ, RZ, R14 ;  /* 0x000000ffff007224 */ /* 0x000fce00078e000e */
[----:B------:R-:W-:Y:S05]  /*28800*/  WARPSYNC.COLLECTIVE R15, `(.L_x_854) ;  /* 0x000000000f087348 */ /* 0x000fea0003c00000 */
[----:B------:R0:W1:Y:S02]  /*28810*/  SHFL.IDX P6, R14, R13, R12, R11 ;  /* 0x0000000c0d0e7389 */ /* 0x00006400000c000b */
[----:B01----:R-:W-:Y:S01]  /*28820*/  ENDCOLLECTIVE ;  /* 0x000000000000791b */ /* 0x003fe20003800000 */
.L_x_854:
[----:B------:R-:W-:Y:S01]  /*28830*/  IMAD.MOV.U32 R13, RZ, RZ, R26 ;  /* 0x000000ffff0d7224 */ /* 0x000fe200078e001a */
[----:B------:R-:W-:-:S07]  /*28840*/  MOV R2, R14 ;  /* 0x0000000e00027202 */ /* 0x000fce0000000f00 */
[----:B------:R-:W-:Y:S05]  /*28850*/  WARPSYNC.COLLECTIVE R15, `(.L_x_855) ;  /* 0x000000000f087348 */ /* 0x000fea0003c00000 */
[----:B------:R0:W1:Y:S02]  /*28860*/  SHFL.IDX P6, R14, R13, R12, R11 ;  /* 0x0000000c0d0e7389 */ /* 0x00006400000c000b */
[----:B01----:R-:W-:Y:S01]  /*28870*/  ENDCOLLECTIVE ;  /* 0x000000000000791b */ /* 0x003fe20003800000 */
.L_x_855:
[----:B------:R-:W-:Y:S01]  /*28880*/  IMAD.MOV.U32 R13, RZ, RZ, R25 ;  /* 0x000000ffff0d7224 */ /* 0x000fe200078e0019 */
[----:B------:R-:W-:-:S07]  /*28890*/  MOV R3, R14 ;  /* 0x0000000e00037202 */ /* 0x000fce0000000f00 */
[----:B------:R-:W-:Y:S05]  /*288a0*/  WARPSYNC.COLLECTIVE R15, `(.L_x_856) ;  /* 0x000000000f087348 */ /* 0x000fea0003c00000 */
[----:B------:R0:W1:Y:S02]  /*288b0*/  SHFL.IDX P6, R14, R13, R12, R11 ;  /* 0x0000000c0d0e7389 */ /* 0x00006400000c000b */
[----:B01----:R-:W-:Y:S01]  /*288c0*/  ENDCOLLECTIVE ;  /* 0x000000000000791b */ /* 0x003fe20003800000 */
.L_x_856:
[----:B------:R-:W-:Y:S01]  /*288d0*/  MOV R20, R14 ;  /* 0x0000000e00147202 */ /* 0x000fe20000000f00 */
[----:B------:R-:W-:Y:S06]  /*288e0*/  BRA `(.L_x_857) ;  /* 0xfffffe5c008c7947 */ /* 0x000fec000383ffff */
.L_x_614:
[----:B0-----:R0:W1:Y:S02]  /*288f0*/  SYNCS.PHASECHK.TRANS64.TRYWAIT P0, [R22+URZ+0x38800], R5 ;  /* 0x03880005160075a7 */ /* 0x001064000800017f */
[----:B-1----:R-:W-:Y:S05]  /*28900*/  @!P0 NANOSLEEP.SYNCS 0x989680 ;  /* 0x009896800000895d */ /* 0x002fea0003900000 */
[----:B------:R-:W1:Y:S02]  /*28910*/  @!P0 SYNCS.PHASECHK.TRANS64 P0, [R22+URZ+0x38800], R5 ;  /* 0x03880005160085a7 */ /* 0x000e64000800007f */
[----:B-1----:R-:W-:Y:S05]  /*28920*/  @!P0 BRA `(.L_x_614) ;  /* 0xfffffffc00f08947 */ /* 0x002fea000383ffff */
[----:B------:R-:W-:Y:S05]  /*28930*/  BRA `(.L_x_858) ;  /* 0xfffffe6400147947 */ /* 0x000fea000383ffff */
.L_x_632:
[----:B-1----:R1:W0:Y:S02]  /*28940*/  SYNCS.PHASECHK.TRANS64.TRYWAIT P1, [R0+URZ+0x38830], R3 ;  /* 0x03883003000075a7 */ /* 0x002224000802017f */
[----:B0-----:R-:W-:Y:S05]  /*28950*/  @!P1 NANOSLEEP.SYNCS 0x989680 ;  /* 0x009896800000995d */ /* 0x001fea0003900000 */
[----:B------:R-:W0:Y:S02]  /*28960*/  @!P1 SYNCS.PHASECHK.TRANS64 P1, [R0+URZ+0x38830], R3 ;  /* 0x03883003000095a7 */ /* 0x000e24000802007f */
[----:B0-----:R-:W-:Y:S05]  /*28970*/  @!P1 BRA `(.L_x_632) ;  /* 0xfffffffc00f09947 */ /* 0x001fea000383ffff */
[----:B------:R-:W-:Y:S05]  /*28980*/  BRA `(.L_x_631) ;  /* 0xfffffe9800007947 */ /* 0x000fea000383ffff */
.L_x_640:
[----:B-1----:R1:W2:Y:S02]  /*28990*/  SYNCS.PHASECHK.TRANS64.TRYWAIT P1, [R9+URZ+0x38830], R6 ;  /* 0x03883006090075a7 */ /* 0x0022a4000802017f */
[----:B--2---:R-:W-:Y:S05]  /*289a0*/  @!P1 NANOSLEEP.SYNCS 0x989680 ;  /* 0x009896800000995d */ /* 0x004fea0003900000 */
[----:B------:R-:W2:Y:S02]  /*289b0*/  @!P1 SYNCS.PHASECHK.TRANS64 P1, [R9+URZ+0x38830], R6 ;  /* 0x03883006090095a7 */ /* 0x000ea4000802007f */
[----:B--2---:R-:W-:Y:S05]  /*289c0*/  @!P1 BRA `(.L_x_640) ;  /* 0xfffffffc00f09947 */ /* 0x004fea000383ffff */
[----:B------:R-:W-:Y:S05]  /*289d0*/  BRA `(.L_x_639) ;  /* 0xfffffee800e07947 */ /* 0x000fea000383ffff */
.L_x_645:
[----:B-1----:R1:W2:Y:S02]  /*289e0*/  SYNCS.PHASECHK.TRANS64.TRYWAIT P1, [R6+URZ+0x38850], R0 ;  /* 0x03885000060075a7 */ /* 0x0022a4000802017f */
[----:B--2---:R-:W-:Y:S05]  /*289f0*/  @!P1 NANOSLEEP.SYNCS 0x989680 ;  /* 0x009896800000995d */ /* 0x004fea0003900000 */
[----:B------:R-:W2:Y:S02]  /*28a00*/  @!P1 SYNCS.PHASECHK.TRANS64 P1, [R6+URZ+0x38850], R0 ;  /* 0x03885000060095a7 */ /* 0x000ea4000802007f */
[----:B--2---:R-:W-:Y:S05]  /*28a10*/  @!P1 BRA `(.L_x_645) ;  /* 0xfffffffc00f09947 */ /* 0x004fea000383ffff */
[----:B------:R-:W-:Y:S05]  /*28a20*/  BRA `(.L_x_644) ;  /* 0xffffff2000a47947 */ /* 0x000fea000383ffff */
.L_x_653:
[----:B-1----:R1:W2:Y:S02]  /*28a30*/  SYNCS.PHASECHK.TRANS64.TRYWAIT P1, [R8+URZ+0x38850], R7 ;  /* 0x03885007080075a7 */ /* 0x0022a4000802017f */
[----:B--2---:R-:W-:Y:S05]  /*28a40*/  @!P1 NANOSLEEP.SYNCS 0x989680 ;  /* 0x009896800000995d */ /* 0x004fea0003900000 */
[----:B------:R-:W2:Y:S02]  /*28a50*/  @!P1 SYNCS.PHASECHK.TRANS64 P1, [R8+URZ+0x38850], R7 ;  /* 0x03885007080095a7 */ /* 0x000ea4000802007f */
[----:B--2---:R-:W-:Y:S05]  /*28a60*/  @!P1 BRA `(.L_x_653) ;  /* 0xfffffffc00f09947 */ /* 0x004fea000383ffff */
[----:B------:R-:W-:Y:S05]  /*28a70*/  BRA `(.L_x_652) ;  /* 0xffffff4000247947 */ /* 0x000fea000383ffff */
.L_x_690:
[----:B------:R-:W0:Y:S01]  /*28a80*/  S2R R9, SR_TID.X ;  /* 0x0000000000097919 */ /* 0x000e220000002100 */
[----:B------:R-:W-:Y:S01]  /*28a90*/  BSSY B1, `(.L_x_859) ;  /* 0x000000a000017945 */ /* 0x000fe20003800000 */
[----:B------:R-:W-:Y:S01]  /*28aa0*/  MOV R12, RZ ;  /* 0x000000ff000c7202 */ /* 0x000fe20000000f00 */
[----:B------:R-:W-:Y:S01]  /*28ab0*/  IMAD.MOV.U32 R11, RZ, RZ, 0x1f ;  /* 0x0000001fff0b7424 */ /* 0x000fe200078e00ff */
[----:B------:R-:W-:Y:S02]  /*28ac0*/  MOV R15, 0xffffffff ;  /* 0xffffffff000f7802 */ /* 0x000fe40000000f00 */
[----:B0-----:R-:W-:-:S04]  /*28ad0*/  SHF.R.U32.HI R9, RZ, 0x5, R9 ;  /* 0x00000005ff097819 */ /* 0x001fc80000011609 */
[----:B------:R-:W-:-:S05]  /*28ae0*/  LOP3.LUT R9, R9, 0x3, RZ, 0xc0, !PT ;  /* 0x0000000309097812 */ /* 0x000fca00078ec0ff */
[----:B------:R-:W-:-:S07]  /*28af0*/  IMAD.MOV.U32 R13, RZ, RZ, R9 ;  /* 0x000000ffff0d7224 */ /* 0x000fce00078e0009 */
[----:B------:R-:W-:Y:S05]  /*28b00*/  WARPSYNC.COLLECTIVE R15, `(.L_x_860) ;  /* 0x000000000f087348 */ /* 0x000fea0003c00000 */
[----:B------:R0:W1:Y:S02]  /*28b10*/  SHFL.IDX P6, R14, R13, R12, R11 ;  /* 0x0000000c0d0e7389 */ /* 0x00006400000c000b */
[----:B01----:R-:W-:Y:S01]  /*28b20*/  ENDCOLLECTIVE ;  /* 0x000000000000791b */ /* 0x003fe20003800000 */
.L_x_860:
[----:B------:R-:W-:Y:S05]  /*28b30*/  BSYNC B1 ;  /* 0x0000000000017941 */ /* 0x000fea0003800000 */
.L_x_859:
[----:B------:R-:W-:Y:S05]  /*28b40*/  BRA `(.L_x_861) ;  /* 0xffffff8c00a87947 */ /* 0x000fea000383ffff */
.L_x_692:
[----:B------:R-:W-:Y:S01]  /*28b50*/  BSSY B1, `(.L_x_862) ;  /* 0x0000006000017945 */ /* 0x000fe20003800000 */
[----:B------:R-:W-:-:S07]  /*28b60*/  IMAD.MOV.U32 R15, RZ, RZ, -0x1 ;  /* 0xffffffffff0f7424 */ /* 0x000fce00078e00ff */
[----:B0-----:R-:W-:Y:S05]  /*28b70*/  WARPSYNC.COLLECTIVE R15, `(.L_x_863) ;  /* 0x000000000f0c7348 */ /* 0x001fea0003c00000 */
[----:B------:R-:W-:Y:S02]  /*28b80*/  ELECT P6, UR62, PT ;  /* 0x00000000003e782f */ /* 0x000fe400038c0000 */
[----:B------:R-:W-:Y:S01]  /*28b90*/  MOV R14, UR62 ;  /* 0x0000003e000e7c02 */ /* 0x000fe20008000f00 */
[----:B0-----:R-:W-:Y:S10]  /*28ba0*/  ENDCOLLECTIVE ;  /* 0x000000000000791b */ /* 0x001ff40003800000 */
.L_x_863:
[----:B------:R-:W-:Y:S05]  /*28bb0*/  BSYNC B1 ;  /* 0x0000000000017941 */ /* 0x000fea0003800000 */
.L_x_862:
[----:B------:R-:W-:Y:S05]  /*28bc0*/  BRA `(.L_x_691) ;  /* 0xffffff8c00a07947 */ /* 0x000fea000383ffff */
.L_x_694:
[----:B0-----:R0:W1:Y:S02]  /*28bd0*/  SYNCS.PHASECHK.TRANS64.TRYWAIT P0, [R22+URZ+0x38820], R5 ;  /* 0x03882005160075a7 */ /* 0x001064000800017f */
[----:B-1----:R-:W-:Y:S05]  /*28be0*/  @!P0 NANOSLEEP.SYNCS 0x989680 ;  /* 0x009896800000895d */ /* 0x002fea0003900000 */
[----:B------:R-:W1:Y:S02]  /*28bf0*/  @!P0 SYNCS.PHASECHK.TRANS64 P0, [R22+URZ+0x38820], R5 ;  /* 0x03882005160085a7 */ /* 0x000e64000800007f */
[----:B-1----:R-:W-:Y:S05]  /*28c00*/  @!P0 BRA `(.L_x_694) ;  /* 0xfffffffc00f08947 */ /* 0x002fea000383ffff */
[----:B------:R-:W-:Y:S05]  /*28c10*/  BRA `(.L_x_864) ;  /* 0xffffff8c00b07947 */ /* 0x000fea000383ffff */
.L_x_698:
[----:B-1----:R1:W2:Y:S02]  /*28c20*/  SYNCS.PHASECHK.TRANS64.TRYWAIT P0, [R9+URZ+0x388a0], R8 ;  /* 0x0388a008090075a7 */ /* 0x0022a4000800017f */
[----:B--2---:R-:W-:Y:S05]  /*28c30*/  @!P0 NANOSLEEP.SYNCS 0x989680 ;  /* 0x009896800000895d */ /* 0x004fea0003900000 */
[----:B------:R-:W2:Y:S02]  /*28c40*/  @!P0 SYNCS.PHASECHK.TRANS64 P0, [R9+URZ+0x388a0], R8 ;  /* 0x0388a008090085a7 */ /* 0x000ea4000800007f */
[----:B--2---:R-:W-:Y:S05]  /*28c50*/  @!P0 BRA `(.L_x_698) ;  /* 0xfffffffc00f08947 */ /* 0x004fea000383ffff */
[----:B------:R-:W-:Y:S05]  /*28c60*/  BRA `(.L_x_865) ;  /* 0xffffff8c00c87947 */ /* 0x000fea000383ffff */
.L_x_706:
[----:B0-----:R0:W2:Y:S02]  /*28c70*/  SYNCS.PHASECHK.TRANS64.TRYWAIT P0, [R9+URZ+0x388c0], R8 ;  /* 0x0388c008090075a7 */ /* 0x0010a4000800017f */
[----:B--2---:R-:W-:Y:S05]  /*28c80*/  @!P0 NANOSLEEP.SYNCS 0x989680 ;  /* 0x009896800000895d */ /* 0x004fea0003900000 */
[----:B------:R-:W2:Y:S02]  /*28c90*/  @!P0 SYNCS.PHASECHK.TRANS64 P0, [R9+URZ+0x388c0], R8 ;  /* 0x0388c008090085a7 */ /* 0x000ea4000800007f */
[----:B--2---:R-:W-:Y:S05]  /*28ca0*/  @!P0 BRA `(.L_x_706) ;  /* 0xfffffffc00f08947 */ /* 0x004fea000383ffff */
[----:B------:R-:W-:Y:S05]  /*28cb0*/  BRA `(.L_x_866) ;  /* 0xffffff9400047947 */ /* 0x000fea000383ffff */
.L_x_716:
[----:B-1----:R1:W2:Y:S02]  /*28cc0*/  SYNCS.PHASECHK.TRANS64.TRYWAIT P1, [R8+URZ+0x388a0], R7 ;  /* 0x0388a007080075a7 */ /* 0x0022a4000802017f */
[----:B--2---:R-:W-:Y:S05]  /*28cd0*/  @!P1 NANOSLEEP.SYNCS 0x989680 ;  /* 0x009896800000995d */ /* 0x004fea0003900000 */
[----:B------:R-:W2:Y:S02]  /*28ce0*/  @!P1 SYNCS.PHASECHK.TRANS64 P1, [R8+URZ+0x388a0], R7 ;  /* 0x0388a007080095a7 */ /* 0x000ea4000802007f */
[----:B--2---:R-:W-:Y:S05]  /*28cf0*/  @!P1 BRA `(.L_x_716) ;  /* 0xfffffffc00f09947 */ /* 0x004fea000383ffff */
[----:B------:R-:W-:Y:S05]  /*28d00*/  BRA `(.L_x_867) ;  /* 0xffffff9800747947 */ /* 0x000fea000383ffff */
.L_x_724:
[----:B0-----:R0:W2:Y:S02]  /*28d10*/  SYNCS.PHASECHK.TRANS64.TRYWAIT P1, [R8+URZ+0x388c0], R7 ;  /* 0x0388c007080075a7 */ /* 0x0010a4000802017f */
[----:B--2---:R-:W-:Y:S05]  /*28d20*/  @!P1 NANOSLEEP.SYNCS 0x989680 ;  /* 0x009896800000995d */ /* 0x004fea0003900000 */
[----:B------:R-:W2:Y:S02]  /*28d30*/  @!P1 SYNCS.PHASECHK.TRANS64 P1, [R8+URZ+0x388c0], R7 ;  /* 0x0388c007080095a7 */ /* 0x000ea4000802007f */
[----:B--2---:R-:W-:Y:S05]  /*28d40*/  @!P1 BRA `(.L_x_724) ;  /* 0xfffffffc00f09947 */ /* 0x004fea000383ffff */
[----:B------:R-:W-:Y:S05]  /*28d50*/  BRA `(.L_x_868) ;  /* 0xffffff9c00ac7947 */ /* 0x000fea000383ffff */
.L_x_740:
[----:B------:R-:W0:Y:S01]  /*28d60*/  S2R R7, SR_TID.X ;  /* 0x0000000000077919 */ /* 0x000e220000002100 */
[----:B------:R-:W-:Y:S01]  /*28d70*/  BSSY B0, `(.L_x_869) ;  /* 0x000000a000007945 */ /* 0x000fe20003800000 */
[----:B------:R-:W-:Y:S01]  /*28d80*/  IMAD.MOV.U32 R12, RZ, RZ, RZ ;  /* 0x000000ffff0c7224 */ /* 0x000fe200078e00ff */
[----:B------:R-:W-:Y:S01]  /*28d90*/  MOV R11, 0x1f ;  /* 0x0000001f000b7802 */ /* 0x000fe20000000f00 */
[----:B------:R-:W-:Y:S01]  /*28da0*/  IMAD.MOV.U32 R15, RZ, RZ, -0x1 ;  /* 0xffffffffff0f7424 */ /* 0x000fe200078e00ff */
[----:B0-----:R-:W-:-:S04]  /*28db0*/  SHF.R.U32.HI R7, RZ, 0x5, R7 ;  /* 0x00000005ff077819 */ /* 0x001fc80000011607 */
[----:B------:R-:W-:-:S04]  /*28dc0*/  LOP3.LUT R7, R7, 0x3, RZ, 0xc0, !PT ;  /* 0x0000000307077812 */ /* 0x000fc800078ec0ff */
[----:B------:R-:W-:-:S07]  /*28dd0*/  MOV R13, R7 ;  /* 0x00000007000d7202 */ /* 0x000fce0000000f00 */
[----:B-----5:R-:W-:Y:S05]  /*28de0*/  WARPSYNC.COLLECTIVE R15, `(.L_x_870) ;  /* 0x000000000f087348 */ /* 0x020fea0003c00000 */
[----:B------:R0:W1:Y:S02]  /*28df0*/  SHFL.IDX P6, R14, R13, R12, R11 ;  /* 0x0000000c0d0e7389 */ /* 0x00006400000c000b */
[----:B01---5:R-:W-:Y:S01]  /*28e00*/  ENDCOLLECTIVE ;  /* 0x000000000000791b */ /* 0x023fe20003800000 */
.L_x_870:
[----:B------:R-:W-:Y:S05]  /*28e10*/  BSYNC B0 ;  /* 0x0000000000007941 */ /* 0x000fea0003800000 */
.L_x_869:
[----:B------:R-:W-:Y:S05]  /*28e20*/  BRA `(.L_x_871) ;  /* 0xffffffac00207947 */ /* 0x000fea000383ffff */
.L_x_743:
[----:B0-----:R0:W1:Y:S02]  /*28e30*/  SYNCS.PHASECHK.TRANS64.TRYWAIT P0, [R5+URZ+0x38840], R2 ;  /* 0x03884002050075a7 */ /* 0x001064000800017f */
[----:B-1----:R-:W-:Y:S05]  /*28e40*/  @!P0 NANOSLEEP.SYNCS 0x989680 ;  /* 0x009896800000895d */ /* 0x002fea0003900000 */
[----:B------:R-:W1:Y:S02]  /*28e50*/  @!P0 SYNCS.PHASECHK.TRANS64 P0, [R5+URZ+0x38840], R2 ;  /* 0x03884002050085a7 */ /* 0x000e64000800007f */
[----:B-1----:R-:W-:Y:S05]  /*28e60*/  @!P0 BRA `(.L_x_743) ;  /* 0xfffffffc00f08947 */ /* 0x002fea000383ffff */
[----:B------:R-:W-:Y:S05]  /*28e70*/  BRA `(.L_x_872) ;  /* 0xffffffac007c7947 */ /* 0x000fea000383ffff */
.L_x_744:
        /* <DEDUP_REMOVED lines=8> */
.L_x_874:
[----:B------:R-:W-:Y:S05]  /*28f00*/  BSYNC B0 ;  /* 0x0000000000007941 */ /* 0x000fea0003800000 */
.L_x_873:
[----:B------:R-:W-:Y:S01]  /*28f10*/  IMAD.MOV.U32 R13, RZ, RZ, R0 ;  /* 0x000000ffff0d7224 */ /* 0x000fe200078e0000 */
[----:B------:R-:W-:Y:S01]  /*28f20*/  MOV R12, RZ ;  /* 0x000000ff000c7202 */ /* 0x000fe20000000f00 */
[----:B------:R-:W-:Y:S01]  /*28f30*/  IMAD.MOV.U32 R11, RZ, RZ, 0x181f ;  /* 0x0000181fff0b7424 */ /* 0x000fe200078e00ff */
[----:B------:R-:W-:Y:S01]  /*28f40*/  MOV R15, 0xffffffff ;  /* 0xffffffff000f7802 */ /* 0x000fe20000000f00 */
[----:B------:R-:W-:Y:S01]  /*28f50*/  @P0 IMAD R9, R7, 0x2, R22 ;  /* 0x0000000207090824 */ /* 0x000fe200078e0216 */
[----:B------:R-:W-:Y:S02]  /*28f60*/  MOV R2, R14 ;  /* 0x0000000e00027202 */ /* 0x000fe40000000f00 */
[----:B------:R-:W-:-:S13]  /*28f70*/  LOP3.LUT P5, RZ, R23, 0x10, RZ, 0xc0, !PT ;  /* 0x0000001017ff7812 */ /* 0x000fda00078ac0ff */
[----:B------:R-:W-:Y:S05]  /*28f80*/  WARPSYNC.COLLECTIVE R15, `(.L_x_875) ;  /* 0x000000000f087348 */ /* 0x000fea0003c00000 */
[----:B------:R0:W1:Y:S02]  /*28f90*/  SHFL.IDX P6, R14, R13, R12, R11 ;  /* 0x0000000c0d0e7389 */ /* 0x00006400000c000b */
[----:B01----:R-:W-:Y:S01]  /*28fa0*/  ENDCOLLECTIVE ;  /* 0x000000000000791b */ /* 0x003fe20003800000 */
.L_x_875:
[C---:B------:R-:W-:Y:S01]  /*28fb0*/  LOP3.LUT P4, RZ, R23.reuse, 0x8, RZ, 0xc0, !PT ;  /* 0x0000000817ff7812 */ /* 0x040fe2000788c0ff */
[----:B------:R-:W-:Y:S01]  /*28fc0*/  ULDC.64 UR4, c[0x0][0x208] ;  /* 0x0000820000047ab9 */ /* 0x000fe20000000a00 */
[C---:B------:R-:W-:Y:S02]  /*28fd0*/  LOP3.LUT P3, RZ, R23.reuse, 0x4, RZ, 0xc0, !PT ;  /* 0x0000000417ff7812 */ /* 0x040fe4000786c0ff */
[----:B------:R-:W-:Y:S02]  /*28fe0*/  LOP3.LUT P2, RZ, R23, 0x2, RZ, 0xc0, !PT ;  /* 0x0000000217ff7812 */ /* 0x000fe4000784c0ff */
[----:B------:R-:W-:Y:S01]  /*28ff0*/  MOV R13, R6 ;  /* 0x00000006000d7202 */ /* 0x000fe20000000f00 */
[----:B------:R-:W-:Y:S02]  /*29000*/  IMAD.MOV.U32 R12, RZ, RZ, 0x1 ;  /* 0x00000001ff0c7424 */ /* 0x000fe400078e00ff */
[----:B------:R-:W-:-:S05]  /*29010*/  IMAD.MOV.U32 R3, RZ, RZ, R14 ;  /* 0x000000ffff037224 */ /* 0x000fca00078e000e */
[----:B------:R-:W-:-:S04]  /*29020*/  @P0 LEA R3, P1, R36, R3, 0x1 ;  /* 0x0000000324030211 */ /* 0x000fc800078208ff */
[----:B------:R-:W-:Y:S02]  /*29030*/  @P0 IADD3.X R2, RZ, R2, RZ, P1, !PT ;  /* 0x00000002ff020210 */ /* 0x000fe40000ffe4ff */
[----:B------:R-:W-:Y:S02]  /*29040*/  ISETP.GE.AND P1, PT, R4, 0x11, PT ;  /* 0x000000110400780c */ /* 0x000fe40003f26270 */
[----:B------:R-:W-:-:S04]  /*29050*/  @P0 LOP3.LUT R3, R3, R2, RZ, 0x3c, !PT ;  /* 0x0000000203030212 */ /* 0x000fc800078e3cff */
[----:B------:R-:W-:-:S04]  /*29060*/  @P0 LOP3.LUT R2, R3, R2, RZ, 0x3c, !PT ;  /* 0x0000000203020212 */ /* 0x000fc800078e3cff */
[----:B------:R-:W-:-:S03]  /*29070*/  @P0 LOP3.LUT R3, R3, R2, RZ, 0x3c, !PT ;  /* 0x0000000203030212 */ /* 0x000fc600078e3cff */
[----:B------:R-:W-:Y:S02]  /*29080*/  @P1 LEA R21, R7, R22, 0x1 ;  /* 0x0000001607151211 */ /* 0x000fe400078e08ff */
[----:B------:R-:W-:Y:S01]  /*29090*/  @!PT LDS RZ, [RZ] ;  /* 0x00000000fffff984 */ /* 0x000fe20000000800 */
[----:B------:R-:W-:Y:S01]  /*290a0*/  @!PT LDS RZ, [RZ] ;  /* 0x00000000fffff984 */ /* 0x000fe20000000800 */
[----:B------:R-:W-:Y:S01]  /*290b0*/  @!PT LDS RZ, [RZ] ;  /* 0x00000000fffff984 */ /* 0x000fe20000000800 */
[----:B------:R0:W-:Y:S04]  /*290c0*/  @P0 LDGSTS.E.BYPASS.LTC128B.128 [R9+0x24400], desc[UR4][R2.64], !P5 ;  /* 0x2440000002090fae */ /* 0x0001e8000e901d44 */
[----:B------:R0:W-:Y:S04]  /*290d0*/  @P0 LDGSTS.E.BYPASS.LTC128B.128 [R9+0x26c00], desc[UR4][R2.64+0x80], !P4 ;  /* 0x26c0008002090fae */ /* 0x0001e8000e101d44 */
[----:B------:R0:W-:Y:S04]  /*290e0*/  @P0 LDGSTS.E.BYPASS.LTC128B.128 [R9+0x29400], desc[UR4][R2.64+0x100], !P3 ;  /* 0x2940010002090fae */ /* 0x0001e8000d901d44 */
[----:B------:R0:W-:Y:S02]  /*290f0*/  @P0 LDGSTS.E.BYPASS.LTC128B.128 [R9+0x2bc00], desc[UR4][R2.64+0x180], !P2 ;  /* 0x2bc0018002090fae */ /* 0x0001e4000d101d44 */
[----:B0-----:R-:W-:Y:S05]  /*29100*/  WARPSYNC.COLLECTIVE R15, `(.L_x_876) ;  /* 0x000000000f087348 */ /* 0x001fea0003c00000 */
[----:B------:R1:W2:Y:S02]  /*29110*/  SHFL.IDX P6, R14, R13, R12, R11 ;  /* 0x0000000c0d0e7389 */ /* 0x0002a400000c000b */
[----:B012---:R-:W-:Y:S01]  /*29120*/  ENDCOLLECTIVE ;  /* 0x000000000000791b */ /* 0x007fe20003800000 */
.L_x_876:
[----:B------:R-:W-:Y:S01]  /*29130*/  IMAD.MOV.U32 R13, RZ, RZ, R0 ;  /* 0x000000ffff0d7224 */ /* 0x000fe200078e0000 */
[----:B------:R-:W-:-:S07]  /*29140*/  MOV R8, R14 ;  /* 0x0000000e00087202 */ /* 0x000fce0000000f00 */
[----:B------:R-:W-:Y:S05]  /*29150*/  WARPSYNC.COLLECTIVE R15, `(.L_x_877) ;  /* 0x000000000f087348 */ /* 0x000fea0003c00000 */
[----:B------:R0:W1:Y:S02]  /*29160*/  SHFL.IDX P6, R14, R13, R12, R11 ;  /* 0x0000000c0d0e7389 */ /* 0x00006400000c000b */
[----:B01----:R-:W-:Y:S01]  /*29170*/  ENDCOLLECTIVE ;  /* 0x000000000000791b */ /* 0x003fe20003800000 */
.L_x_877:
[----:B------:R-:W-:Y:S01]  /*29180*/  ULDC.64 UR4, c[0x0][0x208] ;  /* 0x0000820000047ab9 */ /* 0x000fe20000000a00 */
[----:B------:R-:W-:Y:S01]  /*29190*/  IMAD.MOV.U32 R13, RZ, RZ, R6 ;  /* 0x000000ffff0d7224 */ /* 0x000fe200078e0006 */
[----:B------:R-:W-:Y:S02]  /*291a0*/  MOV R12, 0x2 ;  /* 0x00000002000c7802 */ /* 0x000fe40000000f00 */
[----:B------:R-:W-:-:S04]  /*291b0*/  MOV R2, R14 ;  /* 0x0000000e00027202 */ /* 0x000fc80000000f00 */
[----:B------:R-:W-:-:S05]  /*291c0*/  @P1 LEA R2, P0, R36, R2, 0x1 ;  /* 0x0000000224021211 */ /* 0x000fca00078008ff */
[----:B------:R-:W-:-:S05]  /*291d0*/  @P1 IMAD.X R3, RZ, RZ, R8, P0 ;  /* 0x000000ffff031224 */ /* 0x000fca00000e0608 */
[----:B------:R-:W-:Y:S01]  /*291e0*/  @!PT LDS RZ, [RZ] ;  /* 0x00000000fffff984 */ /* 0x000fe20000000800 */
[----:B------:R-:W-:Y:S01]  /*291f0*/  @!PT LDS RZ, [RZ] ;  /* 0x00000000fffff984 */ /* 0x000fe20000000800 */
[----:B------:R-:W-:Y:S01]  /*29200*/  @!PT LDS RZ, [RZ] ;  /* 0x00000000fffff984 */ /* 0x000fe20000000800 */
[----:B------:R0:W-:Y:S04]  /*29210*/  @P1 LDGSTS.E.BYPASS.LTC128B.128 [R21+0x24c00], desc[UR4][R2.64], !P5 ;  /* 0x24c0000002151fae */ /* 0x0001e8000e901d44 */
[----:B------:R0:W-:Y:S04]  /*29220*/  @P1 LDGSTS.E.BYPASS.LTC128B.128 [R21+0x27400], desc[UR4][R2.64+0x80], !P4 ;  /* 0x2740008002151fae */ /* 0x0001e8000e101d44 */
[----:B------:R0:W-:Y:S04]  /*29230*/  @P1 LDGSTS.E.BYPASS.LTC128B.128 [R21+0x29c00], desc[UR4][R2.64+0x100], !P3 ;  /* 0x29c0010002151fae */ /* 0x0001e8000d901d44 */
[----:B------:R0:W-:Y:S01]  /*29240*/  @P1 LDGSTS.E.BYPASS.LTC128B.128 [R21+0x2c400], desc[UR4][R2.64+0x180], !P2 ;  /* 0x2c40018002151fae */ /* 0x0001e2000d101d44 */
[----:B------:R-:W-:-:S13]  /*29250*/  ISETP.GE.AND P1, PT, R4, 0x21, PT ;  /* 0x000000210400780c */ /* 0x000fda0003f26270 */
[----:B0-----:R-:W-:Y:S05]  /*29260*/  WARPSYNC.COLLECTIVE R15, `(.L_x_878) ;  /* 0x000000000f087348 */ /* 0x001fea0003c00000 */
[----:B------:R1:W2:Y:S02]  /*29270*/  SHFL.IDX P6, R14, R13, R12, R11 ;  /* 0x0000000c0d0e7389 */ /* 0x0002a400000c000b */
[----:B012---:R-:W-:Y:S01]  /*29280*/  ENDCOLLECTIVE ;  /* 0x000000000000791b */ /* 0x007fe20003800000 */
.L_x_878:
[----:B------:R-:W-:Y:S01]  /*29290*/  @P1 IMAD R9, R7, 0x2, R22 ;  /* 0x0000000207091824 */ /* 0x000fe200078e0216 */
[----:B------:R-:W-:Y:S01]  /*292a0*/  MOV R13, R0 ;  /* 0x00000000000d7202 */ /* 0x000fe20000000f00 */
[----:B------:R-:W-:-:S07]  /*292b0*/  IMAD.MOV.U32 R8, RZ, RZ, R14 ;  /* 0x000000ffff087224 */ /* 0x000fce00078e000e */
[----:B------:R-:W-:Y:S05]  /*292c0*/  WARPSYNC.COLLECTIVE R15, `(.L_x_879) ;  /* 0x000000000f087348 */ /* 0x000fea0003c00000 */
[----:B------:R0:W1:Y:S02]  /*292d0*/  SHFL.IDX P6, R14, R13, R12, R11 ;  /* 0x0000000c0d0e7389 */ /* 0x00006400000c000b */
[----:B01----:R-:W-:Y:S01]  /*292e0*/  ENDCOLLECTIVE ;  /* 0x000000000000791b */ /* 0x003fe20003800000 */
.L_x_879:
[----:B------:R-:W-:Y:S01]  /*292f0*/  ULDC.64 UR4, c[0x0][0x208] ;  /* 0x0000820000047ab9 */ /* 0x000fe20000000a00 */
[----:B------:R-:W-:Y:S01]  /*29300*/  MOV R13, R6 ;  /* 0x00000006000d7202 */ /* 0x000fe20000000f00 */
[----:B------:R-:W-:Y:S02]  /*29310*/  IMAD.MOV.U32 R12, RZ, RZ, 0x3 ;  /* 0x00000003ff0c7424 */ /* 0x000fe400078e00ff */
[----:B------:R-:W-:-:S05]  /*29320*/  IMAD.MOV.U32 R2, RZ, RZ, R14 ;  /* 0x000000ffff027224 */ /* 0x000fca00078e000e */
[----:B------:R-:W-:-:S04]  /*29330*/  @P1 LEA R2, P0, R36, R2, 0x1 ;  /* 0x0000000224021211 */ /* 0x000fc800078008ff */
[----:B------:R-:W-:-:S05]  /*29340*/  @P1 IADD3.X R3, RZ, R8, RZ, P0, !PT ;  /* 0x00000008ff031210 */ /* 0x000fca00007fe4ff */
        /* <DEDUP_REMOVED lines=11> */
.L_x_880:
[----:B------:R-:W-:Y:S01]  /*29400*/  @P1 LEA R21, R7, R22, 0x1 ;  /* 0x0000001607151211 */ /* 0x000fe200078e08ff */
[----:B------:R-:W-:Y:S01]  /*29410*/  IMAD.MOV.U32 R13, RZ, RZ, R0 ;  /* 0x000000ffff0d7224 */ /* 0x000fe200078e0000 */
[----:B------:R-:W-:-:S07]  /*29420*/  MOV R8, R14 ;  /* 0x0000000e00087202 */ /* 0x000fce0000000f00 */
[----:B------:R-:W-:Y:S05]  /*29430*/  WARPSYNC.COLLECTIVE R15, `(.L_x_881) ;  /* 0x000000000f087348 */ /* 0x000fea0003c00000 */
[----:B------:R0:W1:Y:S02]  /*29440*/  SHFL.IDX P6, R14, R13, R12, R11 ;  /* 0x0000000c0d0e7389 */ /* 0x00006400000c000b */
[----:B01----:R-:W-:Y:S01]  /*29450*/  ENDCOLLECTIVE ;  /* 0x000000000000791b */ /* 0x003fe20003800000 */
.L_x_881:
        /* <DEDUP_REMOVED lines=16> */
.L_x_882:
[----:B------:R-:W-:Y:S01]  /*29560*/  MOV R13, R0 ;  /* 0x00000000000d7202 */ /* 0x000fe20000000f00 */
[----:B------:R-:W-:-:S07]  /*29570*/  IMAD.MOV.U32 R8, RZ, RZ, R14 ;  /* 0x000000ffff087224 */ /* 0x000fce00078e000e */
[----:B------:R-:W-:Y:S05]  /*29580*/  WARPSYNC.COLLECTIVE R15, `(.L_x_883) ;  /* 0x000000000f087348 */ /* 0x000fea0003c00000 */
[----:B------:R0:W1:Y:S02]  /*29590*/  SHFL.IDX P6, R14, R13, R12, R11 ;  /* 0x0000000c0d0e7389 */ /* 0x00006400000c000b */
[----:B01----:R-:W-:Y:S01]  /*295a0*/  ENDCOLLECTIVE ;  /* 0x000000000000791b */ /* 0x003fe20003800000 */
.L_x_883:
[----:B------:R-:W-:Y:S01]  /*295b0*/  IMAD.MOV.U32 R0, RZ, RZ, R14 ;  /* 0x000000ffff007224 */ /* 0x000fe200078e000e */
[----:B------:R-:W-:Y:S06]  /*295c0*/  BRA `(.L_x_884) ;  /* 0xffffffa800e07947 */ /* 0x000fec000383ffff */
.L_x_751:
[----:B------:R-:W-:Y:S01]  /*295d0*/  MOV R13, R4 ;  /* 0x00000004000d7202 */ /* 0x000fe20000000f00 */
[----:B------:R-:W-:Y:S01]  /*295e0*/  IMAD.MOV.U32 R12, RZ, RZ, RZ ;  /* 0x000000ffff0c7224 */ /* 0x000fe200078e00ff */
[----:B------:R-:W-:Y:S01]  /*295f0*/  MOV R11, 0x181f ;  /* 0x0000181f000b7802 */ /* 0x000fe20000000f00 */
[----:B------:R-:W-:Y:S02]  /*29600*/  IMAD.MOV.U32 R15, RZ, RZ, -0x1 ;  /* 0xffffffffff0f7424 */ /* 0x000fe400078e00ff */
[----:B-----5:R-:W-:Y:S02]  /*29610*/  IMAD R6, R10, R8, RZ ;  /* 0x000000080a067224 */ /* 0x020fe400078e02ff */
[----:B------:R-:W-:-:S07]  /*29620*/  IMAD.IADD R0, R9, 0x1, R0 ;  /* 0x0000000109007824 */ /* 0x000fce00078e0200 */
[----:B------:R-:W-:Y:S05]  /*29630*/  WARPSYNC.COLLECTIVE R15, `(.L_x_885) ;  /* 0x000000000f087348 */ /* 0x000fea0003c00000 */
[----:B------:R0:W1:Y:S02]  /*29640*/  SHFL.IDX P6, R14, R13, R12, R11 ;  /* 0x0000000c0d0e7389 */ /* 0x00006400000c000b */
[----:B01----:R-:W-:Y:S01]  /*29650*/  ENDCOLLECTIVE ;  /* 0x000000000000791b */ /* 0x003fe20003800000 */
.L_x_885:
[----:B------:R-:W-:Y:S01]  /*29660*/  ISETP.GE.AND P1, PT, R0, R6, PT ;  /* 0x000000060000720c */ /* 0x000fe20003f26270 */
[----:B------:R-:W-:Y:S01]  /*29670*/  IMAD.MOV.U32 R13, RZ, RZ, R5 ;  /* 0x000000ffff0d7224 */ /* 0x000fe200078e0005 */
[----:B------:R-:W-:-:S11]  /*29680*/  MOV R2, R14 ;  /* 0x0000000e00027202 */ /* 0x000fd60000000f00 */
[----:B------:R-:W-:Y:S05]  /*29690*/  WARPSYNC.COLLECTIVE R15, `(.L_x_886) ;  /* 0x000000000f087348 */ /* 0x000fea0003c00000 */
[----:B------:R0:W1:Y:S02]  /*296a0*/  SHFL.IDX P6, R14, R13, R12, R11 ;  /* 0x0000000c0d0e7389 */ /* 0x00006400000c000b */
[----:B01----:R-:W-:Y:S01]  /*296b0*/  ENDCOLLECTIVE ;  /* 0x000000000000791b */ /* 0x003fe20003800000 */
.L_x_886:
[----:B------:R-:W-:Y:S01]  /*296c0*/  ULDC.64 UR4, c[0x0][0x208] ;  /* 0x0000820000047ab9 */ /* 0x000fe20000000a00 */
[----:B------:R-:W-:Y:S01]  /*296d0*/  IMAD.MOV.U32 R13, RZ, RZ, R4 ;  /* 0x000000ffff0d7224 */ /* 0x000fe200078e0004 */
[----:B------:R-:W-:Y:S02]  /*296e0*/  MOV R12, 0x1 ;  /* 0x00000001000c7802 */ /* 0x000fe40000000f00 */
[----:B------:R-:W-:-:S04]  /*296f0*/  MOV R3, R14 ;  /* 0x0000000e00037202 */ /* 0x000fc80000000f00 */
[----:B------:R-:W-:-:S04]  /*29700*/  @!P1 LEA R7, P5, R36, R3, 0x1 ;  /* 0x0000000324079211 */ /* 0x000fc800078a08ff */
[----:B------:R-:W-:Y:S01]  /*29710*/  @!P1 IADD3.X R3, RZ, R2, RZ, P5, !PT ;  /* 0x00000002ff039210 */ /* 0x000fe20002ffe4ff */
[----:B------:R-:W-:Y:S01]  /*29720*/  @!P1 IMAD.MOV.U32 R2, RZ, RZ, R7 ;  /* 0x000000ffff029224 */ /* 0x000fe200078e0007 */
[----:B------:R-:W-:-:S04]  /*29730*/  IADD3 R7, R0, 0x10, RZ ;  /* 0x0000001000077810 */ /* 0x000fc80007ffe0ff */
[----:B------:R-:W-:Y:S01]  /*29740*/  @!PT LDS RZ, [RZ] ;  /* 0x00000000fffff984 */ /* 0x000fe20000000800 */
[----:B------:R-:W-:Y:S01]  /*29750*/  @!PT LDS RZ, [RZ] ;  /* 0x00000000fffff984 */ /* 0x000fe20000000800 */
[----:B------:R-:W-:Y:S01]  /*29760*/  @!PT LDS RZ, [RZ] ;  /* 0x00000000fffff984 */ /* 0x000fe20000000800 */
[----:B------:R0:W-:Y:S04]  /*29770*/  @!P1 LDGSTS.E.BYPASS.LTC128B.128 [R37+0x14400], desc[UR4][R2.64], !P4 ;  /* 0x1440000002259fae */ /* 0x0001e8000e101d44 */
[----:B------:R0:W-:Y:S04]  /*29780*/  @!P1 LDGSTS.E.BYPASS.LTC128B.128 [R37+0x18400], desc[UR4][R2.64+0x80], !P3 ;  /* 0x1840008002259fae */ /* 0x0001e8000d901d44 */
[----:B------:R0:W-:Y:S04]  /*29790*/  @!P1 LDGSTS.E.BYPASS.LTC128B.128 [R37+0x1c400], desc[UR4][R2.64+0x100], !P2 ;  /* 0x1c40010002259fae */ /* 0x0001e8000d101d44 */
[----:B------:R0:W-:Y:S01]  /*297a0*/  @!P1 LDGSTS.E.BYPASS.LTC128B.128 [R37+0x20400], desc[UR4][R2.64+0x180], !P0 ;  /* 0x2040018002259fae */ /* 0x0001e2000c101d44 */
[----:B------:R-:W-:-:S13]  /*297b0*/  ISETP.GE.AND P1, PT, R7, R6, PT ;  /* 0x000000060700720c */ /* 0x000fda0003f26270 */
[----:B0-----:R-:W-:Y:S05]  /*297c0*/  WARPSYNC.COLLECTIVE R15, `(.L_x_887) ;  /* 0x000000000f087348 */ /* 0x001fea0003c00000 */
[----:B------:R1:W2:Y:S02]  /*297d0*/  SHFL.IDX P6, R14, R13, R12, R11 ;  /* 0x0000000c0d0e7389 */ /* 0x0002a400000c000b */
[----:B012---:R-:W-:Y:S01]  /*297e0*/  ENDCOLLECTIVE ;  /* 0x000000000000791b */ /* 0x007fe20003800000 */
.L_x_887:
[----:B------:R-:W-:Y:S01]  /*297f0*/  MOV R13, R5 ;  /* 0x00000005000d7202 */ /* 0x000fe20000000f00 */
[----:B------:R-:W-:-:S07]  /*29800*/  IMAD.MOV.U32 R2, RZ, RZ, R14 ;  /* 0x000000ffff027224 */ /* 0x000fce00078e000e */
[----:B------:R-:W-:Y:S05]  /*29810*/  WARPSYNC.COLLECTIVE R15, `(.L_x_888) ;  /* 0x000000000f087348 */ /* 0x000fea0003c00000 */
[----:B------:R0:W1:Y:S02]  /*29820*/  SHFL.IDX P6, R14, R13, R12, R11 ;  /* 0x0000000c0d0e7389 */ /* 0x00006400000c000b */
[----:B01----:R-:W-:Y:S01]  /*29830*/  ENDCOLLECTIVE ;  /* 0x000000000000791b */ /* 0x003fe20003800000 */
.L_x_888:
[----:B------:R-:W-:Y:S01]  /*29840*/  ULDC.64 UR4, c[0x0][0x208] ;  /* 0x0000820000047ab9 */ /* 0x000fe20000000a00 */
[----:B------:R-:W-:Y:S01]  /*29850*/  MOV R13, R4 ;  /* 0x00000004000d7202 */ /* 0x000fe20000000f00 */
[----:B------:R-:W-:Y:S02]  /*29860*/  IMAD.MOV.U32 R12, RZ, RZ, 0x2 ;  /* 0x00000002ff0c7424 */ /* 0x000fe400078e00ff */
[----:B------:R-:W-:-:S05]  /*29870*/  IMAD.MOV.U32 R3, RZ, RZ, R14 ;  /* 0x000000ffff037224 */ /* 0x000fca00078e000e */
[----:B------:R-:W-:-:S04]  /*29880*/  @!P1 LEA R7, P5, R36, R3, 0x1 ;  /* 0x0000000324079211 */ /* 0x000fc800078a08ff */
[----:B------:R-:W-:Y:S01]  /*29890*/  @!P1 IADD3.X R8, RZ, R2, RZ, P5, !PT ;  /* 0x00000002ff089210 */ /* 0x000fe20002ffe4ff */
[----:B------:R-:W-:Y:S02]  /*298a0*/  @!P1 IMAD.MOV.U32 R2, RZ, RZ, R7 ;  /* 0x000000ffff029224 */ /* 0x000fe400078e0007 */
[----:B------:R-:W-:Y:S01]  /*298b0*/  VIADD R7, R0, 0x20 ;  /* 0x0000002000077836 */ /* 0x000fe20000000000 */
[----:B------:R-:W-:-:S05]  /*298c0*/  @!P1 MOV R3, R8 ;  /* 0x0000000800039202 */ /* 0x000fca0000000f00 */
        /* <DEDUP_REMOVED lines=11> */
.L_x_889:
[----:B------:R-:W-:Y:S01]  /*29980*/  IMAD.MOV.U32 R13, RZ, RZ, R5 ;  /* 0x000000ffff0d7224 */ /* 0x000fe200078e0005 */
[----:B------:R-:W-:-:S07]  /*29990*/  MOV R2, R14 ;  /* 0x0000000e00027202 */ /* 0x000fce0000000f00 */
[----:B------:R-:W-:Y:S05]  /*299a0*/  WARPSYNC.COLLECTIVE R15, `(.L_x_890) ;  /* 0x000000000f087348 */ /* 0x000fea0003c00000 */
[----:B------:R0:W1:Y:S02]  /*299b0*/  SHFL.IDX P6, R14, R13, R12, R11 ;  /* 0x0000000c0d0e7389 */ /* 0x00006400000c000b */
[----:B01----:R-:W-:Y:S01]  /*299c0*/  ENDCOLLECTIVE ;  /* 0x000000000000791b */ /* 0x003fe20003800000 */
.L_x_890:
[----:B------:R-:W-:Y:S01]  /*299d0*/  ULDC.64 UR4, c[0x0][0x208] ;  /* 0x0000820000047ab9 */ /* 0x000fe20000000a00 */
[----:B------:R-:W-:Y:S01]  /*299e0*/  IMAD.MOV.U32 R13, RZ, RZ, R4 ;  /* 0x000000ffff0d7224 */ /* 0x000fe200078e0004 */
[----:B------:R-:W-:Y:S02]  /*299f0*/  MOV R12, 0x3 ;  /* 0x00000003000c7802 */ /* 0x000fe40000000f00 */
[----:B------:R-:W-:-:S04]  /*29a00*/  MOV R3, R14 ;  /* 0x0000000e00037202 */ /* 0x000fc80000000f00 */
[----:B------:R-:W-:-:S05]  /*29a10*/  @!P1 LEA R7, P5, R36, R3, 0x1 ;  /* 0x0000000324079211 */ /* 0x000fca00078a08ff */
[----:B------:R-:W-:Y:S01]  /*29a20*/  @!P1 IMAD.X R8, RZ, RZ, R2, P5 ;  /* 0x000000ffff089224 */ /* 0x000fe200028e0602 */
[----:B------:R-:W-:Y:S02]  /*29a30*/  @!P1 MOV R2, R7 ;  /* 0x0000000700029202 */ /* 0x000fe40000000f00 */
[----:B------:R-:W-:Y:S01]  /*29a40*/  IADD3 R7, R0, 0x30, RZ ;  /* 0x0000003000077810 */ /* 0x000fe20007ffe0ff */
[----:B------:R-:W-:-:S05]  /*29a50*/  @!P1 IMAD.MOV.U32 R3, RZ, RZ, R8 ;  /* 0x000000ffff039224 */ /* 0x000fca00078e0008 */
        /* <DEDUP_REMOVED lines=11> */
.L_x_891:
[----:B------:R-:W-:Y:S01]  /*29b10*/  MOV R13, R5 ;  /* 0x00000005000d7202 */ /* 0x000fe20000000f00 */
[----:B------:R-:W-:-:S07]  /*29b20*/  IMAD.MOV.U32 R2, RZ, RZ, R14 ;  /* 0x000000ffff027224 */ /* 0x000fce00078e000e */
[----:B------:R-:W-:Y:S05]  /*29b30*/  WARPSYNC.COLLECTIVE R15, `(.L_x_892) ;  /* 0x000000000f087348 */ /* 0x000fea0003c00000 */
[----:B------:R0:W1:Y:S02]  /*29b40*/  SHFL.IDX P6, R14, R13, R12, R11 ;  /* 0x0000000c0d0e7389 */ /* 0x00006400000c000b */
[----:B01----:R-:W-:Y:S01]  /*29b50*/  ENDCOLLECTIVE ;  /* 0x000000000000791b */ /* 0x003fe20003800000 */
.L_x_892:
        /* <DEDUP_REMOVED lines=20> */
.L_x_893:
[----:B------:R-:W-:Y:S01]  /*29ca0*/  IMAD.MOV.U32 R13, RZ, RZ, R5 ;  /* 0x000000ffff0d7224 */ /* 0x000fe200078e0005 */
[----:B------:R-:W-:-:S07]  /*29cb0*/  MOV R2, R14 ;  /* 0x0000000e00027202 */ /* 0x000fce0000000f00 */
[----:B------:R-:W-:Y:S05]  /*29cc0*/  WARPSYNC.COLLECTIVE R15, `(.L_x_894) ;  /* 0x000000000f087348 */ /* 0x000fea0003c00000 */
[----:B------:R0:W1:Y:S02]  /*29cd0*/  SHFL.IDX P6, R14, R13, R12, R11 ;  /* 0x0000000c0d0e7389 */ /* 0x00006400000c000b */
[----:B01----:R-:W-:Y:S01]  /*29ce0*/  ENDCOLLECTIVE ;  /* 0x000000000000791b */ /* 0x003fe20003800000 */
.L_x_894:
        /* <DEDUP_REMOVED lines=20> */
.L_x_895:
[----:B------:R-:W-:Y:S01]  /*29e30*/  MOV R13, R5 ;  /* 0x00000005000d7202 */ /* 0x000fe20000000f00 */
[----:B------:R-:W-:-:S07]  /*29e40*/  IMAD.MOV.U32 R2, RZ, RZ, R14 ;  /* 0x000000ffff027224 */ /* 0x000fce00078e000e */
[----:B------:R-:W-:Y:S05]  /*29e50*/  WARPSYNC.COLLECTIVE R15, `(.L_x_896) ;  /* 0x000000000f087348 */ /* 0x000fea0003c00000 */
[----:B------:R0:W1:Y:S02]  /*29e60*/  SHFL.IDX P6, R14, R13, R12, R11 ;  /* 0x0000000c0d0e7389 */ /* 0x00006400000c000b */
[----:B01----:R-:W-:Y:S01]  /*29e70*/  ENDCOLLECTIVE ;  /* 0x000000000000791b */ /* 0x003fe20003800000 */
.L_x_896:
        /* <DEDUP_REMOVED lines=20> */
.L_x_897:
[----:B------:R-:W-:Y:S01]  /*29fc0*/  IMAD.MOV.U32 R13, RZ, RZ, R5 ;  /* 0x000000ffff0d7224 */ /* 0x000fe200078e0005 */
[----:B------:R-:W-:-:S07]  /*29fd0*/  MOV R2, R14 ;  /* 0x0000000e00027202 */ /* 0x000fce0000000f00 */
[----:B------:R-:W-:Y:S05]  /*29fe0*/  WARPSYNC.COLLECTIVE R15, `(.L_x_898) ;  /* 0x000000000f087348 */ /* 0x000fea0003c00000 */
[----:B------:R0:W1:Y:S02]  /*29ff0*/  SHFL.IDX P6, R14, R13, R12, R11 ;  /* 0x0000000c0d0e7389 */ /* 0x00006400000c000b */
[----:B01----:R-:W-:Y:S01]  /*2a000*/  ENDCOLLECTIVE ;  /* 0x000000000000791b */ /* 0x003fe20003800000 */
.L_x_898:
[----:B------:R-:W-:Y:S01]  /*2a010*/  ULDC.64 UR4, c[0x0][0x208] ;  /* 0x0000820000047ab9 */ /* 0x000fe20000000a00 */
[----:B------:R-:W-:Y:S01]  /*2a020*/  MOV R13, R4 ;  /* 0x00000004000d7202 */ /* 0x000fe20000000f00 */
[----:B------:R-:W-:Y:S01]  /*2a030*/  IMAD.MOV.U32 R12, RZ, RZ, 0x7 ;  /* 0x00000007ff0c7424 */ /* 0x000fe200078e00ff */
[----:B------:R-:W-:-:S04]  /*2a040*/  MOV R3, R14 ;  /* 0x0000000e00037202 */ /* 0x000fc80000000f00 */
[----:B------:R-:W-:-:S05]  /*2a050*/  @!P1 LEA R7, P5, R36, R3, 0x1 ;  /* 0x0000000324079211 */ /* 0x000fca00078a08ff */
[----:B------:R-:W-:Y:S01]  /*2a060*/  @!P1 IMAD.X R8, RZ, RZ, R2, P5 ;  /* 0x000000ffff089224 */ /* 0x000fe200028e0602 */
[----:B------:R-:W-:-:S03]  /*2a070*/  @!P1 MOV R2, R7 ;  /* 0x0000000700029202 */ /* 0x000fc60000000f00 */
[----:B------:R-:W-:-:S05]  /*2a080*/  @!P1 IMAD.MOV.U32 R3, RZ, RZ, R8 ;  /* 0x000000ffff039224 */ /* 0x000fca00078e0008 */
[----:B------:R-:W-:Y:S01]  /*2a090*/  @!PT LDS RZ, [RZ] ;  /* 0x00000000fffff984 */ /* 0x000fe20000000800 */
[----:B------:R-:W-:Y:S01]  /*2a0a0*/  @!PT LDS RZ, [RZ] ;  /* 0x00000000fffff984 */ /* 0x000fe20000000800 */
[----:B------:R-:W-:Y:S01]  /*2a0b0*/  @!PT LDS RZ, [RZ] ;  /* 0x00000000fffff984 */ /* 0x000fe20000000800 */
[----:B------:R0:W-:Y:S04]  /*2a0c0*/  @!P1 LDGSTS.E.BYPASS.LTC128B.128 [R37+0x17400], desc[UR4][R2.64], !P4 ;  /* 0x1740000002259fae */ /* 0x0001e8000e101d44 */
[----:B------:R0:W-:Y:S04]  /*2a0d0*/  @!P1 LDGSTS.E.BYPASS.LTC128B.128 [R37+0x1b400], desc[UR4][R2.64+0x80], !P3 ;  /* 0x1b40008002259fae */ /* 0x0001e8000d901d44 */
[----:B------:R0:W-:Y:S04]  /*2a0e0*/  @!P1 LDGSTS.E.BYPASS.LTC128B.128 [R37+0x1f400], desc[UR4][R2.64+0x100], !P2 ;  /* 0x1f40010002259fae */ /* 0x0001e8000d101d44 */
[----:B------:R0:W-:Y:S02]  /*2a0f0*/  @!P1 LDGSTS.E.BYPASS.LTC128B.128 [R37+0x23400], desc[UR4][R2.64+0x180], !P0 ;  /* 0x2340018002259fae */ /* 0x0001e4000c101d44 */
[----:B0-----:R-:W-:Y:S05]  /*2a100*/  WARPSYNC.COLLECTIVE R15, `(.L_x_899) ;  /* 0x000000000f087348 */ /* 0x001fea0003c00000 */
[----:B------:R1:W2:Y:S02]  /*2a110*/  SHFL.IDX P6, R14, R13, R12, R11 ;  /* 0x0000000c0d0e7389 */ /* 0x0002a400000c000b */
[----:B012---:R-:W-:Y:S01]  /*2a120*/  ENDCOLLECTIVE ;  /* 0x000000000000791b */ /* 0x007fe20003800000 */
.L_x_899:
[----:B------:R-:W-:Y:S01]  /*2a130*/  IMAD.MOV.U32 R13, RZ, RZ, R5 ;  /* 0x000000ffff0d7224 */ /* 0x000fe200078e0005 */
[----:B------:R-:W-:-:S07]  /*2a140*/  MOV R7, R14 ;  /* 0x0000000e00077202 */ /* 0x000fce0000000f00 */
[----:B------:R-:W-:Y:S05]  /*2a150*/  WARPSYNC.COLLECTIVE R15, `(.L_x_900) ;  /* 0x000000000f087348 */ /* 0x000fea0003c00000 */
[----:B------:R0:W1:Y:S02]  /*2a160*/  SHFL.IDX P6, R14, R13, R12, R11 ;  /* 0x0000000c0d0e7389 */ /* 0x00006400000c000b */
[----:B01----:R-:W-:Y:S01]  /*2a170*/  ENDCOLLECTIVE ;  /* 0x000000000000791b */ /* 0x003fe20003800000 */
.L_x_900:
[----:B------:R-:W-:Y:S05]  /*2a180*/  BRA `(.L_x_901) ;  /* 0xffffffac00507947 */ /* 0x000fea000383ffff */
.L_x_756:
[----:B0-----:R0:W2:Y:S02]  /*2a190*/  SYNCS.PHASECHK.TRANS64.TRYWAIT P0, [R22+URZ+0x38820], R3 ;  /* 0x03882003160075a7 */ /* 0x0010a4000800017f */
[----:B--2---:R-:W-:Y:S05]  /*2a1a0*/  @!P0 NANOSLEEP.SYNCS 0x989680 ;  /* 0x009896800000895d */ /* 0x004fea0003900000 */
[----:B------:R-:W2:Y:S02]  /*2a1b0*/  @!P0 SYNCS.PHASECHK.TRANS64 P0, [R22+URZ+0x38820], R3 ;  /* 0x03882003160085a7 */ /* 0x000ea4000800007f */
[----:B--2---:R-:W-:Y:S05]  /*2a1c0*/  @!P0 BRA `(.L_x_756) ;  /* 0xfffffffc00f08947 */ /* 0x004fea000383ffff */
[----:B------:R-:W-:Y:S05]  /*2a1d0*/  BRA `(.L_x_902) ;  /* 0xffffffac00c87947 */ /* 0x000fea000383ffff */
.L_x_761:
[----:B0-----:R0:W1:Y:S02]  /*2a1e0*/  SYNCS.PHASECHK.TRANS64.TRYWAIT P0, [R6+URZ+0x38840], R3 ;  /* 0x03884003060075a7 */ /* 0x001064000800017f */
[----:B-1----:R-:W-:Y:S05]  /*2a1f0*/  @!P0 NANOSLEEP.SYNCS 0x989680 ;  /* 0x009896800000895d */ /* 0x002fea0003900000 */
[----:B------:R-:W1:Y:S02]  /*2a200*/  @!P0 SYNCS.PHASECHK.TRANS64 P0, [R6+URZ+0x38840], R3 ;  /* 0x03884003060085a7 */ /* 0x000e64000800007f */
[----:B-1----:R-:W-:Y:S05]  /*2a210*/  @!P0 BRA `(.L_x_761) ;  /* 0xfffffffc00f08947 */ /* 0x002fea000383ffff */
[----:B------:R-:W-:Y:S05]  /*2a220*/  BRA `(.L_x_903) ;  /* 0xffffffb000c07947 */ /* 0x000fea000383ffff */
.L_x_762:
        /* <DEDUP_REMOVED lines=8> */
.L_x_905:
[----:B------:R-:W-:Y:S05]  /*2a2b0*/  BSYNC B1 ;  /* 0x0000000000017941 */ /* 0x000fea0003800000 */
.L_x_904:
[----:B------:R-:W-:Y:S01]  /*2a2c0*/  IMAD.MOV.U32 R13, RZ, RZ, R8 ;  /* 0x000000ffff0d7224 */ /* 0x000fe200078e0008 */
[----:B------:R-:W-:Y:S01]  /*2a2d0*/  MOV R12, RZ ;  /* 0x000000ff000c7202 */ /* 0x000fe20000000f00 */
[----:B------:R-:W-:Y:S01]  /*2a2e0*/  IMAD.MOV.U32 R11, RZ, RZ, 0x181f ;  /* 0x0000181fff0b7424 */ /* 0x000fe200078e00ff */
[----:B------:R-:W-:Y:S02]  /*2a2f0*/  MOV R15, 0xffffffff ;  /* 0xffffffff000f7802 */ /* 0x000fe40000000f00 */
[----:B------:R-:W-:Y:S02]  /*2a300*/  MOV R3, R14 ;  /* 0x0000000e00037202 */ /* 0x000fe40000000f00 */
[----:B------:R-:W-:-:S07]  /*2a310*/  LOP3.LUT R23, R23, 0xfffffdff, RZ, 0xc0, !PT ;  /* 0xfffffdff17177812 */ /* 0x000fce00078ec0ff */
[----:B------:R-:W-:Y:S05]  /*2a320*/  WARPSYNC.COLLECTIVE R15, `(.L_x_906) ;  /* 0x000000000f087348 */ /* 0x000fea0003c00000 */
[----:B------:R0:W1:Y:S02]  /*2a330*/  SHFL.IDX P6, R14, R13, R12, R11 ;  /* 0x0000000c0d0e7389 */ /* 0x00006400000c000b */
[----:B01----:R-:W-:Y:S01]  /*2a340*/  ENDCOLLECTIVE ;  /* 0x000000000000791b */ /* 0x003fe20003800000 */
.L_x_906:
[----:B------:R-:W-:Y:S01]  /*2a350*/  SHF.L.U32 R0, R36, 0x1, RZ ;  /* 0x0000000124007819 */ /* 0x000fe200000006ff */
[----:B------:R-:W-:Y:S01]  /*2a360*/  ULDC.64 UR4, c[0x0][0x208] ;  /* 0x0000820000047ab9 */ /* 0x000fe20000000a00 */
[----:B------:R-:W-:Y:S02]  /*2a370*/  @P3 LOP3.LUT R23, R23, 0x200, RZ, 0xfc, !PT ;  /* 0x0000020017173812 */ /* 0x000fe400078efcff */
[----:B------:R-:W-:Y:S02]  /*2a380*/  LEA R9, R9, R22, 0x1 ;  /* 0x0000001609097211 */ /* 0x000fe400078e08ff */
[C---:B------:R-:W-:Y:S02]  /*2a390*/  LOP3.LUT P3, RZ, R23.reuse, 0x10, RZ, 0xc0, !PT ;  /* 0x0000001017ff7812 */ /* 0x040fe4000786c0ff */
[----:B------:R-:W-:-:S04]  /*2a3a0*/  LOP3.LUT R23, R23, 0xfffffeff, RZ, 0xc0, !PT ;  /* 0xfffffeff17177812 */ /* 0x000fc800078ec0ff */
[----:B------:R-:W-:Y:S01]  /*2a3b0*/  @P2 LOP3.LUT R23, R23, 0x100, RZ, 0xfc, !PT ;  /* 0x0000010017172812 */ /* 0x000fe200078efcff */
[----:B------:R-:W-:Y:S01]  /*2a3c0*/  IMAD.MOV.U32 R13, RZ, RZ, R10 ;  /* 0x000000ffff0d7224 */ /* 0x000fe200078e000a */
[----:B------:R-:W-:Y:S02]  /*2a3d0*/  MOV R12, 0x1 ;  /* 0x00000001000c7802 */ /* 0x000fe40000000f00 */
[C---:B------:R-:W-:Y:S02]  /*2a3e0*/  LOP3.LUT P2, RZ, R23.reuse, 0x8, RZ, 0xc0, !PT ;  /* 0x0000000817ff7812 */ /* 0x040fe4000784c0ff */
[----:B------:R-:W-:-:S04]  /*2a3f0*/  LOP3.LUT R23, R23, 0xffffff7f, RZ, 0xc0, !PT ;  /* 0xffffff7f17177812 */ /* 0x000fc800078ec0ff */
[----:B------:R-:W-:Y:S01]  /*2a400*/  @P1 LOP3.LUT R23, R23, 0x80, RZ, 0xfc, !PT ;  /* 0x0000008017171812 */ /* 0x000fe200078efcff */
[----:B------:R-:W-:-:S03]  /*2a410*/  IMAD.MOV.U32 R2, RZ, RZ, R14 ;  /* 0x000000ffff027224 */ /* 0x000fc600078e000e */
[----:B------:R-:W-:Y:S02]  /*2a420*/  LOP3.LUT P1, RZ, R23, 0x4, RZ, 0xc0, !PT ;  /* 0x0000000417ff7812 */ /* 0x000fe4000782c0ff */
[----:B------:R-:W-:-:S05]  /*2a430*/  IADD3 R2, P0, R2, R0, RZ ;  /* 0x0000000002027210 */ /* 0x000fca0007f1e0ff */
[----:B------:R-:W-:-:S05]  /*2a440*/  IMAD.X R3, RZ, RZ, R3, P0 ;  /* 0x000000ffff037224 */ /* 0x000fca00000e0603 */
[----:B------:R-:W-:Y:S01]  /*2a450*/  @!PT LDS RZ, [RZ] ;  /* 0x00000000fffff984 */ /* 0x000fe20000000800 */
[----:B------:R-:W-:Y:S01]  /*2a460*/  @!PT LDS RZ, [RZ] ;  /* 0x00000000fffff984 */ /* 0x000fe20000000800 */
[----:B------:R-:W-:Y:S01]  /*2a470*/  @!PT LDS RZ, [RZ] ;  /* 0x00000000fffff984 */ /* 0x000fe20000000800 */
[----:B------:R0:W-:Y:S04]  /*2a480*/  LDGSTS.E.BYPASS.LTC128B.128 [R9+0x24400], desc[UR4][R2.64], !P3 ;  /* 0x2440000002097fae */ /* 0x0001e8000d901d44 */
[----:B------:R0:W-:Y:S04]  /*2a490*/  LDGSTS.E.BYPASS.LTC128B.128 [R9+0x26c00], desc[UR4][R2.64+0x80], !P2 ;  /* 0x26c0008002097fae */ /* 0x0001e8000d101d44 */
[----:B------:R0:W-:Y:S04]  /*2a4a0*/  LDGSTS.E.BYPASS.LTC128B.128 [R9+0x29400], desc[UR4][R2.64+0x100], !P1 ;  /* 0x2940010002097fae */ /* 0x0001e8000c901d44 */
[----:B------:R0:W-:Y:S02]  /*2a4b0*/  LDGSTS.E.BYPASS.LTC128B.128 [R9+0x2bc00], desc[UR4][R2.64+0x180], !P5 ;  /* 0x2bc0018002097fae */ /* 0x0001e4000e901d44 */
[----:B0-----:R-:W-:Y:S05]  /*2a4c0*/  WARPSYNC.COLLECTIVE R15, `(.L_x_907) ;  /* 0x000000000f087348 */ /* 0x001fea0003c00000 */
[----:B------:R1:W2:Y:S02]  /*2a4d0*/  SHFL.IDX P6, R14, R13, R12, R11 ;  /* 0x0000000c0d0e7389 */ /* 0x0002a400000c000b */
[----:B012---:R-:W-:Y:S01]  /*2a4e0*/  ENDCOLLECTIVE ;  /* 0x000000000000791b */ /* 0x007fe20003800000 */
.L_x_907:
[----:B------:R-:W-:Y:S01]  /*2a4f0*/  MOV R13, R8 ;  /* 0x00000008000d7202 */ /* 0x000fe20000000f00 */
[----:B------:R-:W-:-:S07]  /*2a500*/  IMAD.MOV.U32 R35, RZ, RZ, R14 ;  /* 0x000000ffff237224 */ /* 0x000fce00078e000e */
[----:B------:R-:W-:Y:S05]  /*2a510*/  WARPSYNC.COLLECTIVE R15, `(.L_x_908) ;  /* 0x000000000f087348 */ /* 0x000fea0003c00000 */
[----:B------:R0:W1:Y:S02]  /*2a520*/  SHFL.IDX P6, R14, R13, R12, R11 ;  /* 0x0000000c0d0e7389 */ /* 0x00006400000c000b */
[----:B01----:R-:W-:Y:S01]  /*2a530*/  ENDCOLLECTIVE ;  /* 0x000000000000791b */ /* 0x003fe20003800000 */
.L_x_908:
[----:B------:R-:W-:Y:S01]  /*2a540*/  ULDC.64 UR4, c[0x0][0x208] ;  /* 0x0000820000047ab9 */ /* 0x000fe20000000a00 */
[----:B------:R-:W-:Y:S01]  /*2a550*/  IMAD.MOV.U32 R13, RZ, RZ, R10 ;  /* 0x000000ffff0d7224 */ /* 0x000fe200078e000a */
[----:B------:R-:W-:Y:S01]  /*2a560*/  MOV R12, 0x2 ;  /* 0x00000002000c7802 */ /* 0x000fe20000000f00 */
[----:B------:R-:W-:-:S05]  /*2a570*/  IMAD.MOV.U32 R2, RZ, RZ, R14 ;  /* 0x000000ffff027224 */ /* 0x000fca00078e000e */
[----:B------:R-:W-:-:S04]  /*2a580*/  IADD3 R2, P0, R2, R0, RZ ;  /* 0x0000000002027210 */ /* 0x000fc80007f1e0ff */
[----:B------:R-:W-:-:S05]  /*2a590*/  IADD3.X R3, RZ, R35, RZ, P0, !PT ;  /* 0x00000023ff037210 */ /* 0x000fca00007fe4ff */
        /* <DEDUP_REMOVED lines=10> */
.L_x_909:
[----:B------:R-:W-:Y:S01]  /*2a640*/  MOV R13, R8 ;  /* 0x00000008000d7202 */ /* 0x000fe20000000f00 */
[----:B------:R-:W-:-:S07]  /*2a650*/  IMAD.MOV.U32 R35, RZ, RZ, R14 ;  /* 0x000000ffff237224 */ /* 0x000fce00078e000e */
[----:B------:R-:W-:Y:S05]  /*2a660*/  WARPSYNC.COLLECTIVE R15, `(.L_x_910) ;  /* 0x000000000f087348 */ /* 0x000fea0003c00000 */
[----:B------:R0:W1:Y:S02]  /*2a670*/  SHFL.IDX P6, R14, R13, R12, R11 ;  /* 0x0000000c0d0e7389 */ /* 0x00006400000c000b */
[----:B01----:R-:W-:Y:S01]  /*2a680*/  ENDCOLLECTIVE ;  /* 0x000000000000791b */ /* 0x003fe20003800000 */
.L_x_910:
        /* <DEDUP_REMOVED lines=16> */
.L_x_911:
[----:B------:R-:W-:Y:S01]  /*2a790*/  MOV R13, R8 ;  /* 0x00000008000d7202 */ /* 0x000fe20000000f00 */
[----:B------:R-:W-:-:S07]  /*2a7a0*/  IMAD.MOV.U32 R35, RZ, RZ, R14 ;  /* 0x000000ffff237224 */ /* 0x000fce00078e000e */
[----:B------:R-:W-:Y:S05]  /*2a7b0*/  WARPSYNC.COLLECTIVE R15, `(.L_x_912) ;  /* 0x000000000f087348 */ /* 0x000fea0003c00000 */
[----:B------:R0:W1:Y:S02]  /*2a7c0*/  SHFL.IDX P6, R14, R13, R12, R11 ;  /* 0x0000000c0d0e7389 */ /* 0x00006400000c000b */
[----:B01----:R-:W-:Y:S01]  /*2a7d0*/  ENDCOLLECTIVE ;  /* 0x000000000000791b */ /* 0x003fe20003800000 */
.L_x_912:
        /* <DEDUP_REMOVED lines=9> */
[----:B------:R0:W-:Y:S01]  /*2a870*/  LDGSTS.E.BYPASS.LTC128B.128 [R9+0x25c00], desc[UR4][R2.64], !P3 ;  /* 0x25c0000002097fae */ /* 0x0001e2000d901d44 */
[----:B------:R-:W-:-:S03]  /*2a880*/  LOP3.LUT P3, RZ, R23, 0x200, RZ, 0xc0, !PT ;  /* 0x0000020017ff7812 */ /* 0x000fc6000786c0ff */
[----:B------:R0:W-:Y:S01]  /*2a890*/  LDGSTS.E.BYPASS.LTC128B.128 [R9+0x28400], desc[UR4][R2.64+0x80], !P2 ;  /* 0x2840008002097fae */ /* 0x0001e2000d101d44 */
[----:B------:R-:W-:-:S03]  /*2a8a0*/  LOP3.LUT P2, RZ, R23, 0x100, RZ, 0xc0, !PT ;  /* 0x0000010017ff7812 */ /* 0x000fc6000784c0ff */
[----:B------:R0:W-:Y:S01]  /*2a8b0*/  LDGSTS.E.BYPASS.LTC128B.128 [R9+0x2ac00], desc[UR4][R2.64+0x100], !P1 ;  /* 0x2ac0010002097fae */ /* 0x0001e2000c901d44 */
[----:B------:R-:W-:-:S03]  /*2a8c0*/  LOP3.LUT P1, RZ, R23, 0x80, RZ, 0xc0, !PT ;  /* 0x0000008017ff7812 */ /* 0x000fc6000782c0ff */
[----:B------:R0:W-:Y:S10]  /*2a8d0*/  LDGSTS.E.BYPASS.LTC128B.128 [R9+0x2d400], desc[UR4][R2.64+0x180], !P5 ;  /* 0x2d40018002097fae */ /* 0x0001f4000e901d44 */
[----:B0-----:R-:W-:Y:S05]  /*2a8e0*/  WARPSYNC.COLLECTIVE R15, `(.L_x_913) ;  /* 0x000000000f087348 */ /* 0x001fea0003c00000 */
[----:B------:R1:W2:Y:S02]  /*2a8f0*/  SHFL.IDX P6, R14, R13, R12, R11 ;  /* 0x0000000c0d0e7389 */ /* 0x0002a400000c000b */
[----:B012---:R-:W-:Y:S01]  /*2a900*/  ENDCOLLECTIVE ;  /* 0x000000000000791b */ /* 0x007fe20003800000 */
.L_x_913:
[----:B------:R-:W-:Y:S01]  /*2a910*/  MOV R13, R8 ;  /* 0x00000008000d7202 */ /* 0x000fe20000000f00 */
[----:B------:R-:W-:-:S07]  /*2a920*/  IMAD.MOV.U32 R35, RZ, RZ, R14 ;  /* 0x000000ffff237224 */ /* 0x000fce00078e000e */
[----:B------:R-:W-:Y:S05]  /*2a930*/  WARPSYNC.COLLECTIVE R15, `(.L_x_914) ;  /* 0x000000000f087348 */ /* 0x000fea0003c00000 */
[----:B------:R0:W1:Y:S02]  /*2a940*/  SHFL.IDX P6, R14, R13, R12, R11 ;  /* 0x0000000c0d0e7389 */ /* 0x00006400000c000b */
[----:B01----:R-:W-:Y:S01]  /*2a950*/  ENDCOLLECTIVE ;  /* 0x000000000000791b */ /* 0x003fe20003800000 */
.L_x_914:
[----:B------:R-:W-:Y:S01]  /*2a960*/  IMAD.MOV.U32 R2, RZ, RZ, R14 ;  /* 0x000000ffff027224 */ /* 0x000fe200078e000e */
[----:B------:R-:W-:Y:S06]  /*2a970*/  BRA `(.L_x_915) ;  /* 0xffffffb000087947 */ /* 0x000fec000383ffff */
.L_x_767:
[----:B-1----:R1:W2:Y:S02]  /*2a980*/  SYNCS.PHASECHK.TRANS64.TRYWAIT P0, [R6+URZ+0x38860], R2 ;  /* 0x03886002060075a7 */ /* 0x0022a4000800017f */
[----:B--2---:R-:W-:Y:S05]  /*2a990*/  @!P0 NANOSLEEP.SYNCS 0x989680 ;  /* 0x009896800000895d */ /* 0x004fea0003900000 */
[----:B------:R-:W2:Y:S02]  /*2a9a0*/  @!P0 SYNCS.PHASECHK.TRANS64 P0, [R6+URZ+0x38860], R2 ;  /* 0x03886002060085a7 */ /* 0x000ea4000800007f */
[----:B--2---:R-:W-:Y:S05]  /*2a9b0*/  @!P0 BRA `(.L_x_767) ;  /* 0xfffffffc00f08947 */ /* 0x004fea000383ffff */
[----:B------:R-:W-:Y:S05]  /*2a9c0*/  BRA `(.L_x_916) ;  /* 0xffffffb000887947 */ /* 0x000fea000383ffff */
.L_x_768:
        /* <DEDUP_REMOVED lines=8> */
.L_x_918:
[----:B------:R-:W-:Y:S05]  /*2aa50*/  BSYNC B1 ;  /* 0x0000000000017941 */ /* 0x000fea0003800000 */
.L_x_917:
[----:B------:R-:W-:Y:S01]  /*2aa60*/  IMAD.MOV.U32 R13, RZ, RZ, R24 ;  /* 0x000000ffff0d7224 */ /* 0x000fe200078e0018 */
[----:B------:R-:W-:Y:S01]  /*2aa70*/  MOV R12, RZ ;  /* 0x000000ff000c7202 */ /* 0x000fe20000000f00 */
[----:B------:R-:W-:Y:S01]  /*2aa80*/  IMAD.MOV.U32 R11, RZ, RZ, 0x181f ;  /* 0x0000181fff0b7424 */ /* 0x000fe200078e00ff */
[----:B------:R-:W-:Y:S01]  /*2aa90*/  MOV R15, 0xffffffff ;  /* 0xffffffff000f7802 */ /* 0x000fe20000000f00 */
[----:B------:R-:W-:Y:S01]  /*2aaa0*/  IMAD R7, R7, 0x2, R22 ;  /* 0x0000000207077824 */ /* 0x000fe200078e0216 */
[----:B------:R-:W-:-:S07]  /*2aab0*/  MOV R3, R14 ;  /* 0x0000000e00037202 */ /* 0x000fce0000000f00 */
[----:B------:R-:W-:Y:S05]  /*2aac0*/  WARPSYNC.COLLECTIVE R15, `(.L_x_919) ;  /* 0x000000000f087348 */ /* 0x000fea0003c00000 */
[----:B------:R0:W1:Y:S02]  /*2aad0*/  SHFL.IDX P6, R14, R13, R12, R11 ;  /* 0x0000000c0d0e7389 */ /* 0x00006400000c000b */
[----:B01----:R-:W-:Y:S01]  /*2aae0*/  ENDCOLLECTIVE ;  /* 0x000000000000791b */ /* 0x003fe20003800000 */
.L_x_919:
[----:B------:R-:W-:Y:S01]  /*2aaf0*/  ULDC.64 UR4, c[0x0][0x208] ;  /* 0x0000820000047ab9 */ /* 0x000fe20000000a00 */
[----:B------:R-:W-:Y:S01]  /*2ab00*/  MOV R13, R25 ;  /* 0x00000019000d7202 */ /* 0x000fe20000000f00 */
[----:B------:R-:W-:Y:S02]  /*2ab10*/  IMAD.MOV.U32 R12, RZ, RZ, 0x1 ;  /* 0x00000001ff0c7424 */ /* 0x000fe400078e00ff */
[----:B------:R-:W-:-:S05]  /*2ab20*/  IMAD.MOV.U32 R2, RZ, RZ, R14 ;  /* 0x000000ffff027224 */ /* 0x000fca00078e000e */
[----:B------:R-:W-:-:S04]  /*2ab30*/  IADD3 R2, P0, R2, R0, RZ ;  /* 0x0000000002027210 */ /* 0x000fc80007f1e0ff */
[----:B------:R-:W-:Y:S02]  /*2ab40*/  IADD3.X R3, RZ, R3, RZ, P0, !PT ;  /* 0x00000003ff037210 */ /* 0x000fe400007fe4ff */
        /* <DEDUP_REMOVED lines=10> */
[----:B------:R0:W-:Y:S02]  /*2abf0*/  LDGSTS.E.BYPASS.LTC128B.128 [R7+0x7c00], desc[UR4][R2.64+0x180], !P0 ;  /* 0x07c0018002077fae */ /* 0x0001e4000c101d44 */
[----:B0-----:R-:W-:Y:S05]  /*2ac00*/  WARPSYNC.COLLECTIVE R15, `(.L_x_920) ;  /* 0x000000000f087348 */ /* 0x001fea0003c00000 */
[----:B------:R1:W2:Y:S02]  /*2ac10*/  SHFL.IDX P6, R14, R13, R12, R11 ;  /* 0x0000000c0d0e7389 */ /* 0x0002a400000c000b */
[----:B012---:R-:W-:Y:S01]  /*2ac20*/  ENDCOLLECTIVE ;  /* 0x000000000000791b */ /* 0x007fe20003800000 */
.L_x_920:
[----:B------:R-:W-:Y:S01]  /*2ac30*/  IMAD.MOV.U32 R13, RZ, RZ, R24 ;  /* 0x000000ffff0d7224 */ /* 0x000fe200078e0018 */
[----:B------:R-:W-:-:S07]  /*2ac40*/  MOV R3, R14 ;  /* 0x0000000e00037202 */ /* 0x000fce0000000f00 */
[----:B------:R-:W-:Y:S05]  /*2ac50*/  WARPSYNC.COLLECTIVE R15, `(.L_x_921) ;  /* 0x000000000f087348 */ /* 0x000fea0003c00000 */
[----:B------:R0:W1:Y:S02]  /*2ac60*/  SHFL.IDX P6, R14, R13, R12, R11 ;  /* 0x0000000c0d0e7389 */ /* 0x00006400000c000b */
[----:B01----:R-:W-:Y:S01]  /*2ac70*/  ENDCOLLECTIVE ;  /* 0x000000000000791b */ /* 0x003fe20003800000 */
.L_x_921:
[----:B------:R-:W-:Y:S01]  /*2ac80*/  ULDC.64 UR4, c[0x0][0x208] ;  /* 0x0000820000047ab9 */ /* 0x000fe20000000a00 */
[----:B------:R-:W-:Y:S01]  /*2ac90*/  MOV R13, R25 ;  /* 0x00000019000d7202 */ /* 0x000fe20000000f00 */
[----:B------:R-:W-:Y:S01]  /*2aca0*/  IMAD.MOV.U32 R12, RZ, RZ, 0x2 ;  /* 0x00000002ff0c7424 */ /* 0x000fe200078e00ff */
[----:B------:R-:W-:-:S04]  /*2acb0*/  MOV R2, R14 ;  /* 0x0000000e00027202 */ /* 0x000fc80000000f00 */
[----:B------:R-:W-:-:S05]  /*2acc0*/  IADD3 R2, P0, R2, R0, RZ ;  /* 0x0000000002027210 */ /* 0x000fca0007f1e0ff */
        /* <DEDUP_REMOVED lines=15> */
.L_x_922:
[----:B------:R-:W-:Y:S01]  /*2adc0*/  IMAD.MOV.U32 R13, RZ, RZ, R24 ;  /* 0x000000ffff0d7224 */ /* 0x000fe200078e0018 */
[----:B------:R-:W-:-:S07]  /*2add0*/  MOV R3, R14 ;  /* 0x0000000e00037202 */ /* 0x000fce0000000f00 */
[----:B------:R-:W-:Y:S05]  /*2ade0*/  WARPSYNC.COLLECTIVE R15, `(.L_x_923) ;  /* 0x000000000f087348 */ /* 0x000fea0003c00000 */
[----:B------:R0:W1:Y:S02]  /*2adf0*/  SHFL.IDX P6, R14, R13, R12, R11 ;  /* 0x0000000c0d0e7389 */ /* 0x00006400000c000b */
[----:B01----:R-:W-:Y:S01]  /*2ae00*/  ENDCOLLECTIVE ;  /* 0x000000000000791b */ /* 0x003fe20003800000 */
.L_x_923:
        /* <DEDUP_REMOVED lines=20> */
.L_x_924:
[----:B------:R-:W-:Y:S01]  /*2af50*/  IMAD.MOV.U32 R13, RZ, RZ, R24 ;  /* 0x000000ffff0d7224 */ /* 0x000fe200078e0018 */
[----:B------:R-:W-:-:S07]  /*2af60*/  MOV R3, R14 ;  /* 0x0000000e00037202 */ /* 0x000fce0000000f00 */
[----:B------:R-:W-:Y:S05]  /*2af70*/  WARPSYNC.COLLECTIVE R15, `(.L_x_925) ;  /* 0x000000000f087348 */ /* 0x000fea0003c00000 */
[----:B------:R0:W1:Y:S02]  /*2af80*/  SHFL.IDX P6, R14, R13, R12, R11 ;  /* 0x0000000c0d0e7389 */ /* 0x00006400000c000b */
[----:B01----:R-:W-:Y:S01]  /*2af90*/  ENDCOLLECTIVE ;  /* 0x000000000000791b */ /* 0x003fe20003800000 */
.L_x_925:
        /* <DEDUP_REMOVED lines=20> */
.L_x_926:
[----:B------:R-:W-:Y:S01]  /*2b0e0*/  IMAD.MOV.U32 R13, RZ, RZ, R24 ;  /* 0x000000ffff0d7224 */ /* 0x000fe200078e0018 */
[----:B------:R-:W-:-:S07]  /*2b0f0*/  MOV R25, R14 ;  /* 0x0000000e00197202 */ /* 0x000fce0000000f00 */
[----:B------:R-:W-:Y:S05]  /*2b100*/  WARPSYNC.COLLECTIVE R15, `(.L_x_927) ;  /* 0x000000000f087348 */ /* 0x000fea0003c00000 */
[----:B------:R0:W1:Y:S02]  /*2b110*/  SHFL.IDX P6, R14, R13, R12, R11 ;  /* 0x0000000c0d0e7389 */ /* 0x00006400000c000b */
[----:B01----:R-:W-:Y:S01]  /*2b120*/  ENDCOLLECTIVE ;  /* 0x000000000000791b */ /* 0x003fe20003800000 */
.L_x_927:
[----:B------:R-:W-:Y:S01]  /*2b130*/  MOV R2, R14 ;  /* 0x0000000e00027202 */ /* 0x000fe20000000f00 */
[----:B------:R-:W-:Y:S06]  /*2b140*/  BRA `(.L_x_928) ;  /* 0xffffffac00a47947 */ /* 0x000fec000383ffff */
.L_x_776:
[----:B0-----:R0:W2:Y:S02]  /*2b150*/  SYNCS.PHASECHK.TRANS64.TRYWAIT P0, [R4+URZ+0x38860], R3 ;  /* 0x03886003040075a7 */ /* 0x0010a4000800017f */
[----:B--2---:R-:W-:Y:S05]  /*2b160*/  @!P0 NANOSLEEP.SYNCS 0x989680 ;  /* 0x009896800000895d */ /* 0x004fea0003900000 */
[----:B------:R-:W2:Y:S02]  /*2b170*/  @!P0 SYNCS.PHASECHK.TRANS64 P0, [R4+URZ+0x38860], R3 ;  /* 0x03886003040085a7 */ /* 0x000ea4000800007f */
[----:B--2---:R-:W-:Y:S05]  /*2b180*/  @!P0 BRA `(.L_x_776) ;  /* 0xfffffffc00f08947 */ /* 0x004fea000383ffff */
[----:B------:R-:W-:Y:S05]  /*2b190*/  BRA `(.L_x_929) ;  /* 0xffffffb000dc7947 */ /* 0x000fea000383ffff */
.L_x_777:
[----:B------:R-:W-:Y:S01]  /*2b1a0*/  BSSY B0, `(.L_x_930) ;  /* 0x0000008000007945 */ /* 0x000fe20003800000 */
[----:B------:R-:W-:Y:S01]  /*2b1b0*/  IMAD.MOV.U32 R13, RZ, RZ, R25 ;  /* 0x000000ffff0d7224 */ /* 0x000fe200078e0019 */
[----:B------:R-:W-:Y:S01]  /*2b1c0*/  MOV R12, RZ ;  /* 0x000000ff000c7202 */ /* 0x000fe20000000f00 */
[----:B------:R-:W-:Y:S01]  /*2b1d0*/  IMAD.MOV.U32 R11, RZ, RZ, 0x181f ;  /* 0x0000181fff0b7424 */ /* 0x000fe200078e00ff */
[----:B------:R-:W-:-:S07]  /*2b1e0*/  MOV R15, 0xffffffff ;  /* 0xffffffff000f7802 */ /* 0x000fce0000000f00 */
[----:B0-----:R-:W-:Y:S05]  /*2b1f0*/  WARPSYNC.COLLECTIVE R15, `(.L_x_931) ;  /* 0x000000000f087348 */ /* 0x001fea0003c00000 */
[----:B------:R1:W2:Y:S02]  /*2b200*/  SHFL.IDX P6, R14, R13, R12, R11 ;  /* 0x0000000c0d0e7389 */ /* 0x0002a400000c000b */
[----:B012---:R-:W-:Y:S01]  /*2b210*/  ENDCOLLECTIVE ;  /* 0x000000000000791b */ /* 0x007fe20003800000 */
.L_x_931:
[----:B------:R-:W-:Y:S05]  /*2b220*/  BSYNC B0 ;  /* 0x0000000000007941 */ /* 0x000fea0003800000 */
.L_x_930:
[----:B------:R-:W-:Y:S01]  /*2b230*/  MOV R13, R24 ;  /* 0x00000018000d7202 */ /* 0x000fe20000000f00 */
[----:B------:R-:W-:Y:S01]  /*2b240*/  IMAD.MOV.U32 R12, RZ, RZ, RZ ;  /* 0x000000ffff0c7224 */ /* 0x000fe200078e00ff */
[----:B------:R-:W-:Y:S01]  /*2b250*/  MOV R11, 0x181f ;  /* 0x0000181f000b7802 */ /* 0x000fe20000000f00 */
[----:B------:R-:W-:Y:S01]  /*2b260*/  IMAD.MOV.U32 R15, RZ, RZ, -0x1 ;  /* 0xffffffffff0f7424 */ /* 0x000fe200078e00ff */
[C---:B------:R-:W-:Y:S01]  /*2b270*/  SHF.L.U32 R8, R36.reuse, 0x1, RZ ;  /* 0x0000000124087819 */ /* 0x040fe200000006ff */
[----:B------:R-:W-:Y:S01]  /*2b280*/  IMAD.MOV.U32 R3, RZ, RZ, R14 ;  /* 0x000000ffff037224 */ /* 0x000fe200078e000e */
[----:B------:R-:W-:-:S07]  /*2b290*/  LOP3.LUT R0, R36, 0x40, RZ, 0xfc, !PT ;  /* 0x0000004024007812 */ /* 0x000fce00078efcff */
[----:B------:R-:W-:Y:S05]  /*2b2a0*/  WARPSYNC.COLLECTIVE R15, `(.L_x_932) ;  /* 0x000000000f087348 */ /* 0x000fea0003c00000 */
[----:B------:R0:W1:Y:S02]  /*2b2b0*/  SHFL.IDX P6, R14, R13, R12, R11 ;  /* 0x0000000c0d0e7389 */ /* 0x00006400000c000b */
[----:B01----:R-:W-:Y:S01]  /*2b2c0*/  ENDCOLLECTIVE ;  /* 0x000000000000791b */ /* 0x003fe20003800000 */
.L_x_932:
[----:B------:R-:W-:Y:S01]  /*2b2d0*/  ULDC UR4, c[0x0][0x2f4] ;  /* 0x0000bd0000047ab9 */ /* 0x000fe20000000800 */
[C---:B------:R-:W-:Y:S01]  /*2b2e0*/  LOP3.LUT R6, R36.reuse, 0x80, RZ, 0xfc, !PT ;  /* 0x0000008024067812 */ /* 0x040fe200078efcff */
[----:B------:R-:W-:Y:S01]  /*2b2f0*/  ULDC.64 UR6, c[0x0][0x208] ;  /* 0x0000820000067ab9 */ /* 0x000fe20000000a00 */
[----:B------:R-:W-:Y:S02]  /*2b300*/  ISETP.GE.AND P3, PT, R36, UR4, PT ;  /* 0x0000000424007c0c */ /* 0x000fe4000bf66270 */
[----:B------:R-:W-:Y:S02]  /*2b310*/  ISETP.GE.AND P2, PT, R0, UR4, PT ;  /* 0x0000000400007c0c */ /* 0x000fe4000bf46270 */
[----:B------:R-:W-:Y:S02]  /*2b320*/  ISETP.LT.OR P4, PT, R5, 0x1, P3 ;  /* 0x000000010500780c */ /* 0x000fe40001f81670 */
[----:B------:R-:W-:Y:S02]  /*2b330*/  LEA R0, R7, R22, 0x1 ;  /* 0x0000001607007211 */ /* 0x000fe400078e08ff */
[----:B------:R-:W-:-:S02]  /*2b340*/  ISETP.GE.AND P1, PT, R6, UR4, PT ;  /* 0x0000000406007c0c */ /* 0x000fc4000bf26270 */
[----:B------:R-:W-:Y:S01]  /*2b350*/  LOP3.LUT R6, R36, 0xc0, RZ, 0xfc, !PT ;  /* 0x000000c024067812 */ /* 0x000fe200078efcff */
[----:B------:R-:W-:Y:S01]  /*2b360*/  IMAD.MOV.U32 R13, RZ, RZ, R25 ;  /* 0x000000ffff0d7224 */ /* 0x000fe200078e0019 */
[----:B------:R-:W-:Y:S02]  /*2b370*/  MOV R12, 0x1 ;  /* 0x00000001000c7802 */ /* 0x000fe40000000f00 */
        /* <DEDUP_REMOVED lines=9> */
[----:B------:R-:W-:-:S04]  /*2b410*/  ISETP.GE.AND P0, PT, R6, UR4, PT ;  /* 0x0000000406007c0c */ /* 0x000fc8000bf06270 */
[----:B------:R0:W-:Y:S01]  /*2b420*/  LDGSTS.E.BYPASS.LTC128B.128 [R0+0x5400], desc[UR6][R2.64+0x100], !P4 ;  /* 0x0540010002007fae */ /* 0x0001e2000e101d46 */
[----:B------:R-:W-:-:S13]  /*2b430*/  ISETP.LT.OR P4, PT, R5, 0x1, P0 ;  /* 0x000000010500780c */ /* 0x000fda0000781670 */
[----:B------:R0:W-:Y:S02]  /*2b440*/  LDGSTS.E.BYPASS.LTC128B.128 [R0+0x7c00], desc[UR6][R2.64+0x180], !P4 ;  /* 0x07c0018002007fae */ /* 0x0001e4000e101d46 */
[----:B0-----:R-:W-:Y:S05]  /*2b450*/  WARPSYNC.COLLECTIVE R15, `(.L_x_933) ;  /* 0x000000000f087348 */ /* 0x001fea0003c00000 */
[----:B------:R1:W2:Y:S02]  /*2b460*/  SHFL.IDX P6, R14, R13, R12, R11 ;  /* 0x0000000c0d0e7389 */ /* 0x0002a400000c000b */
[----:B012---:R-:W-:Y:S01]  /*2b470*/  ENDCOLLECTIVE ;  /* 0x000000000000791b */ /* 0x007fe20003800000 */
.L_x_933:
[----:B------:R-:W-:Y:S01]  /*2b480*/  MOV R13, R24 ;  /* 0x00000018000d7202 */ /* 0x000fe20000000f00 */
[----:B------:R-:W-:-:S07]  /*2b490*/  IMAD.MOV.U32 R3, RZ, RZ, R14 ;  /* 0x000000ffff037224 */ /* 0x000fce00078e000e */
[----:B------:R-:W-:Y:S05]  /*2b4a0*/  WARPSYNC.COLLECTIVE R15, `(.L_x_934) ;  /* 0x000000000f087348 */ /* 0x000fea0003c00000 */
[----:B------:R0:W1:Y:S02]  /*2b4b0*/  SHFL.IDX P6, R14, R13, R12, R11 ;  /* 0x0000000c0d0e7389 */ /* 0x00006400000c000b */
[----:B01----:R-:W-:Y:S01]  /*2b4c0*/  ENDCOLLECTIVE ;  /* 0x000000000000791b */ /* 0x003fe20003800000 */
.L_x_934:
[----:B------:R-:W-:Y:S01]  /*2b4d0*/  ULDC.64 UR4, c[0x0][0x208] ;  /* 0x0000820000047ab9 */ /* 0x000fe20000000a00 */
[----:B------:R-:W-:Y:S01]  /*2b4e0*/  MOV R13, R25 ;  /* 0x00000019000d7202 */ /* 0x000fe20000000f00 */
[----:B------:R-:W-:Y:S01]  /*2b4f0*/  IMAD.MOV.U32 R12, RZ, RZ, 0x2 ;  /* 0x00000002ff0c7424 */ /* 0x000fe200078e00ff */
        /* <DEDUP_REMOVED lines=16> */
.L_x_935:
[----:B------:R-:W-:Y:S01]  /*2b600*/  IMAD.MOV.U32 R13, RZ, RZ, R24 ;  /* 0x000000ffff0d7224 */ /* 0x000fe200078e0018 */
[----:B------:R-:W-:-:S07]  /*2b610*/  MOV R7, R14 ;  /* 0x0000000e00077202 */ /* 0x000fce0000000f00 */
[----:B------:R-:W-:Y:S05]  /*2b620*/  WARPSYNC.COLLECTIVE R15, `(.L_x_936) ;  /* 0x000000000f087348 */ /* 0x000fea0003c00000 */
[----:B------:R0:W1:Y:S02]  /*2b630*/  SHFL.IDX P6, R14, R13, R12, R11 ;  /* 0x0000000c0d0e7389 */ /* 0x00006400000c000b */
[----:B01----:R-:W-:Y:S01]  /*2b640*/  ENDCOLLECTIVE ;  /* 0x000000000000791b */ /* 0x003fe20003800000 */
.L_x_936:
[----:B------:R-:W-:Y:S01]  /*2b650*/  ULDC.64 UR4, c[0x0][0x208] ;  /* 0x0000820000047ab9 */ /* 0x000fe20000000a00 */
[----:B------:R-:W-:Y:S01]  /*2b660*/  IMAD.MOV.U32 R13, RZ, RZ, R25 ;  /* 0x000000ffff0d7224 */ /* 0x000fe200078e0019 */
[----:B------:R-:W-:Y:S02]  /*2b670*/  MOV R12, 0x3 ;  /* 0x00000003000c7802 */ /* 0x000fe40000000f00 */
        /* <DEDUP_REMOVED lines=16> */
.L_x_937:
[----:B------:R-:W-:Y:S01]  /*2b780*/  MOV R13, R24 ;  /* 0x00000018000d7202 */ /* 0x000fe20000000f00 */
[----:B------:R-:W-:-:S07]  /*2b790*/  IMAD.MOV.U32 R3, RZ, RZ, R14 ;  /* 0x000000ffff037224 */ /* 0x000fce00078e000e */
[----:B------:R-:W-:Y:S05]  /*2b7a0*/  WARPSYNC.COLLECTIVE R15, `(.L_x_938) ;  /* 0x000000000f087348 */ /* 0x000fea0003c00000 */
[----:B------:R0:W1:Y:S02]  /*2b7b0*/  SHFL.IDX P6, R14, R13, R12, R11 ;  /* 0x0000000c0d0e7389 */ /* 0x00006400000c000b */
[----:B01----:R-:W-:Y:S01]  /*2b7c0*/  ENDCOLLECTIVE ;  /* 0x000000000000791b */ /* 0x003fe20003800000 */
.L_x_938:
        /* <DEDUP_REMOVED lines=19> */
.L_x_939:
[----:B------:R-:W-:Y:S01]  /*2b900*/  IMAD.MOV.U32 R13, RZ, RZ, R24 ;  /* 0x000000ffff0d7224 */ /* 0x000fe200078e0018 */
[----:B------:R-:W-:-:S07]  /*2b910*/  MOV R25, R14 ;  /* 0x0000000e00197202 */ /* 0x000fce0000000f00 */
[----:B------:R-:W-:Y:S05]  /*2b920*/  WARPSYNC.COLLECTIVE R15, `(.L_x_940) ;  /* 0x000000000f087348 */ /* 0x000fea0003c00000 */
[----:B------:R0:W1:Y:S02]  /*2b930*/  SHFL.IDX P6, R14, R13, R12, R11 ;  /* 0x0000000c0d0e7389 */ /* 0x00006400000c000b */
[----:B01----:R-:W-:Y:S01]  /*2b940*/  ENDCOLLECTIVE ;  /* 0x000000000000791b */ /* 0x003fe20003800000 */
.L_x_940:
[----:B------:R-:W-:Y:S05]  /*2b950*/  BRA `(.L_x_941) ;  /* 0xffffffb000007947 */ /* 0x000fea000383ffff */
.L_x_782:
        /* <DEDUP_REMOVED lines=8> */
.L_x_943:
[----:B------:R-:W-:Y:S05]  /*2b9e0*/  BSYNC B0 ;  /* 0x0000000000007941 */ /* 0x000fea0003800000 */
.L_x_942:
[----:B------:R-:W-:Y:S01]  /*2b9f0*/  IMAD.MOV.U32 R13, RZ, RZ, R16 ;  /* 0x000000ffff0d7224 */ /* 0x000fe200078e0010 */
[----:B------:R-:W-:Y:S01]  /*2ba00*/  MOV R12, 0x1 ;  /* 0x00000001000c7802 */ /* 0x000fe20000000f00 */
[----:B------:R-:W-:Y:S01]  /*2ba10*/  IMAD.MOV.U32 R11, RZ, RZ, 0x1f ;  /* 0x0000001fff0b7424 */ /* 0x000fe200078e00ff */
[----:B------:R-:W-:Y:S02]  /*2ba20*/  MOV R15, 0xffffffff ;  /* 0xffffffff000f7802 */ /* 0x000fe40000000f00 */
[----:B------:R-:W-:Y:S02]  /*2ba30*/  MOV R5, R14 ;  /* 0x0000000e00057202 */ /* 0x000fe40000000f00 */
[----:B------:R-:W-:-:S07]  /*2ba40*/  IADD3 R7, R19, R8, RZ ;  /* 0x0000000813077210 */ /* 0x000fce0007ffe0ff */
[----:B------:R-:W-:Y:S05]  /*2ba50*/  WARPSYNC.COLLECTIVE R15, `(.L_x_944) ;  /* 0x000000000f087348 */ /* 0x000fea0003c00000 */
[----:B------:R0:W1:Y:S02]  /*2ba60*/  SHFL.IDX P6, R14, R13, R12, R11 ;  /* 0x0000000c0d0e7389 */ /* 0x00006400000c000b */
[----:B01----:R-:W-:Y:S01]  /*2ba70*/  ENDCOLLECTIVE ;  /* 0x000000000000791b */ /* 0x003fe20003800000 */
.L_x_944:
[----:B------:R-:W-:Y:S01]  /*2ba80*/  ULDC UR4, c[0x0][0xc3c] ;  /* 0x00030f0000047ab9 */ /* 0x000fe20000000800 */
[----:B------:R-:W-:Y:S01]  /*2ba90*/  ULDC.64 UR6, c[0x0][0x208] ;  /* 0x0000820000067ab9 */ /* 0x000fe20000000a00 */
[----:B------:R-:W-:-:S13]  /*2baa0*/  ISETP.GE.OR P1, PT, R7, UR4, !P0 ;  /* 0x0000000407007c0c */ /* 0x000fda000c726670 */
[----:B------:R-:W0:Y:S01]  /*2bab0*/  @!P1 LDC.64 R2, c[0x0][0xc80] ;  /* 0x00032000ff029b82 */ /* 0x000e220000000a00 */
[----:B------:R-:W-:Y:S01]  /*2bac0*/  IMAD.MOV.U32 R4, RZ, RZ, RZ ;  /* 0x000000ffff047224 */ /* 0x000fe200078e00ff */
[----:B------:R-:W-:Y:S01]  /*2bad0*/  MOV R11, RZ ;  /* 0x000000ff000b7202 */ /* 0x000fe20000000f00 */
[----:B------:R-:W-:Y:S02]  /*2bae0*/  IMAD.MOV.U32 R0, RZ, RZ, R14 ;  /* 0x000000ffff007224 */ /* 0x000fe400078e000e */
[----:B0-----:R-:W-:-:S06]  /*2baf0*/  @!P1 IMAD.WIDE R2, R7, 0x4, R2 ;  /* 0x0000000407029825 */ /* 0x001fcc00078e0202 */
[----:B------:R-:W2:Y:S01]  /*2bb00*/  @!P1 LDG.E R2, desc[UR6][R2.64] ;  /* 0x0000000602029981 */ /* 0x000ea2000c1e1900 */
[C---:B------:R-:W-:Y:S02]  /*2bb10*/  ISETP.GE.U32.AND P2, PT, R8.reuse, 0x2, PT ;  /* 0x000000020800780c */ /* 0x040fe40003f46070 */
[C---:B------:R-:W-:Y:S02]  /*2bb20*/  ISETP.GE.U32.AND P3, PT, R8.reuse, 0x4, PT ;  /* 0x000000040800780c */ /* 0x040fe40003f66070 */
[C---:B------:R-:W-:Y:S02]  /*2bb30*/  ISETP.GE.U32.AND P4, PT, R8.reuse, 0x8, PT ;  /* 0x000000080800780c */ /* 0x040fe40003f86070 */
[C---:B------:R-:W-:Y:S02]  /*2bb40*/  ISETP.GE.U32.AND P5, PT, R8.reuse, 0x10, PT ;  /* 0x000000100800780c */ /* 0x040fe40003fa6070 */
[----:B--2---:R-:W-:Y:S02]  /*2bb50*/  @!P1 MOV R4, R2 ;  /* 0x0000000200049202 */ /* 0x004fe40000000f00 */
[----:B------:R-:W-:-:S03]  /*2bb60*/  ISETP.NE.AND P1, PT, R8, RZ, PT ;  /* 0x000000ff0800720c */ /* 0x000fc60003f25270 */
[----:B------:R-:W-:-:S10]  /*2bb70*/  IMAD.MOV.U32 R13, RZ, RZ, R4 ;  /* 0x000000ffff0d7224 */ /* 0x000fd400078e0004 */
[----:B------:R-:W-:Y:S05]  /*2bb80*/  WARPSYNC.COLLECTIVE R15, `(.L_x_945) ;  /* 0x000000000f087348 */ /* 0x000fea0003c00000 */
[----:B------:R0:W1:Y:S02]  /*2bb90*/  SHFL.UP P6, R14, R13, R12, R11 ;  /* 0x0400000c0d0e7389 */ /* 0x00006400000c000b */
[----:B01----:R-:W-:Y:S01]  /*2bba0*/  ENDCOLLECTIVE ;  /* 0x000000000000791b */ /* 0x003fe20003800000 */
.L_x_945:
[----:B------:R-:W-:Y:S01]  /*2bbb0*/  IMAD.MOV.U32 R12, RZ, RZ, 0x2 ;  /* 0x00000002ff0c7424 */ /* 0x000fe200078e00ff */
[----:B------:R-:W-:-:S05]  /*2bbc0*/  SEL R7, R14, RZ, P1 ;  /* 0x000000ff0e077207 */ /* 0x000fca0000800000 */
[----:B------:R-:W-:-:S05]  /*2bbd0*/  IMAD.IADD R6, R4, 0x1, R7 ;  /* 0x0000000104067824 */ /* 0x000fca00078e0207 */
[----:B------:R-:W-:-:S07]  /*2bbe0*/  MOV R13, R6 ;  /* 0x00000006000d7202 */ /* 0x000fce0000000f00 */
[----:B------:R-:W-:Y:S05]  /*2bbf0*/  WARPSYNC.COLLECTIVE R15, `(.L_x_946) ;  /* 0x000000000f087348 */ /* 0x000fea0003c00000 */
[----:B------:R0:W1:Y:S02]  /*2bc00*/  SHFL.UP P6, R14, R13, R12, R11 ;  /* 0x0400000c0d0e7389 */ /* 0x00006400000c000b */
[----:B01----:R-:W-:Y:S01]  /*2bc10*/  ENDCOLLECTIVE ;  /* 0x000000000000791b */ /* 0x003fe20003800000 */
.L_x_946:
[----:B------:R-:W-:Y:S02]  /*2bc20*/  MOV R12, 0x4 ;  /* 0x00000004000c7802 */ /* 0x000fe40000000f00 */
[----:B------:R-:W-:-:S04]  /*2bc30*/  SEL R7, R14, RZ, P2 ;  /* 0x000000ff0e077207 */ /* 0x000fc80001000000 */
[----:B------:R-:W-:-:S05]  /*2bc40*/  IADD3 R7, R6, R7, RZ ;  /* 0x0000000706077210 */ /* 0x000fca0007ffe0ff */
[----:B------:R-:W-:-:S07]  /*2bc50*/  IMAD.MOV.U32 R13, RZ, RZ, R7 ;  /* 0x000000ffff0d7224 */ /* 0x000fce00078e0007 */
[----:B------:R-:W-:Y:S05]  /*2bc60*/  WARPSYNC.COLLECTIVE R15, `(.L_x_947) ;  /* 0x000000000f087348 */ /* 0x000fea0003c00000 */
[----:B------:R0:W1:Y:S02]  /*2bc70*/  SHFL.UP P6, R14, R13, R12, R11 ;  /* 0x0400000c0d0e7389 */ /* 0x00006400000c000b */
[----:B01----:R-:W-:Y:S01]  /*2bc80*/  ENDCOLLECTIVE ;  /* 0x000000000000791b */ /* 0x003fe20003800000 */
.L_x_947:
[----:B------:R-:W-:Y:S01]  /*2bc90*/  IMAD.MOV.U32 R12, RZ, RZ, 0x8 ;  /* 0x00000008ff0c7424 */ /* 0x000fe200078e00ff */
[----:B------:R-:W-:-:S05]  /*2bca0*/  SEL R2, R14, RZ, P3 ;  /* 0x000000ff0e027207 */ /* 0x000fca0001800000 */
[----:B------:R-:W-:-:S05]  /*2bcb0*/  IMAD.IADD R2, R7, 0x1, R2 ;  /* 0x0000000107027824 */ /* 0x000fca00078e0202 */
[----:B------:R-:W-:-:S07]  /*2bcc0*/  MOV R13, R2 ;  /* 0x00000002000d7202 */ /* 0x000fce0000000f00 */
[----:B------:R-:W-:Y:S05]  /*2bcd0*/  WARPSYNC.COLLECTIVE R15, `(.L_x_948) ;  /* 0x000000000f087348 */ /* 0x000fea0003c00000 */
[----:B------:R0:W1:Y:S02]  /*2bce0*/  SHFL.UP P6, R14, R13, R12, R11 ;  /* 0x0400000c0d0e7389 */ /* 0x00006400000c000b */
[----:B01----:R-:W-:Y:S01]  /*2bcf0*/  ENDCOLLECTIVE ;  /* 0x000000000000791b */ /* 0x003fe20003800000 */
.L_x_948:
[----:B------:R-:W-:Y:S02]  /*2bd00*/  MOV R12, 0x10 ;  /* 0x00000010000c7802 */ /* 0x000fe40000000f00 */
[----:B------:R-:W-:-:S04]  /*2bd10*/  SEL R3, R14, RZ, P4 ;  /* 0x000000ff0e037207 */ /* 0x000fc80002000000 */
[----:B------:R-:W-:-:S05]  /*2bd20*/  IADD3 R3, R2, R3, RZ ;  /* 0x0000000302037210 */ /* 0x000fca0007ffe0ff */
[----:B------:R-:W-:-:S07]  /*2bd30*/  IMAD.MOV.U32 R13, RZ, RZ, R3 ;  /* 0x000000ffff0d7224 */ /* 0x000fce00078e0003 */
[----:B------:R-:W-:Y:S05]  /*2bd40*/  WARPSYNC.COLLECTIVE R15, `(.L_x_949) ;  /* 0x000000000f087348 */ /* 0x000fea0003c00000 */
[----:B------:R0:W1:Y:S02]  /*2bd50*/  SHFL.UP P6, R14, R13, R12, R11 ;  /* 0x0400000c0d0e7389 */ /* 0x00006400000c000b */
[----:B01----:R-:W-:Y:S01]  /*2bd60*/  ENDCOLLECTIVE ;  /* 0x000000000000791b */ /* 0x003fe20003800000 */
.L_x_949:
[----:B------:R-:W-:Y:S01]  /*2bd70*/  IMAD.MOV.U32 R12, RZ, RZ, 0x1f ;  /* 0x0000001fff0c7424 */ /* 0x000fe200078e00ff */
[----:B------:R-:W-:Y:S02]  /*2bd80*/  MOV R11, 0x1f ;  /* 0x0000001f000b7802 */ /* 0x000fe40000000f00 */
[----:B------:R-:W-:-:S05]  /*2bd90*/  SEL R2, R14, RZ, P5 ;  /* 0x000000ff0e027207 */ /* 0x000fca0002800000 */
[----:B------:R-:W-:-:S05]  /*2bda0*/  IMAD.IADD R2, R3, 0x1, R2 ;  /* 0x0000000103027824 */ /* 0x000fca00078e0202 */
[----:B------:R-:W-:-:S07]  /*2bdb0*/  MOV R13, R2 ;  /* 0x00000002000d7202 */ /* 0x000fce0000000f00 */
[----:B------:R-:W-:Y:S05]  /*2bdc0*/  WARPSYNC.COLLECTIVE R15, `(.L_x_950) ;  /* 0x000000000f087348 */ /* 0x000fea0003c00000 */
[----:B------:R0:W1:Y:S02]  /*2bdd0*/  SHFL.IDX P6, R14, R13, R12, R11 ;  /* 0x0000000c0d0e7389 */ /* 0x00006400000c000b */
[----:B01----:R-:W-:Y:S01]  /*2bde0*/  ENDCOLLECTIVE ;  /* 0x000000000000791b */ /* 0x003fe20003800000 */
.L_x_950:
[----:B------:R-:W-:Y:S05]  /*2bdf0*/  BRA `(.L_x_951) ;  /* 0xffffffb000207947 */ /* 0x000fea000383ffff */
.L_x_787:
[----:B------:R-:W-:Y:S01]  /*2be00*/  BSSY B0, `(.L_x_952) ;  /* 0x0000008000007945 */ /* 0x000fe20003800000 */
[----:B-----5:R-:W-:Y:S01]  /*2be10*/  IMAD.MOV.U32 R13, RZ, RZ, R4 ;  /* 0x000000ffff0d7224 */ /* 0x020fe200078e0004 */
[----:B------:R-:W-:Y:S01]  /*2be20*/  MOV R12, 0x1 ;  /* 0x00000001000c7802 */ /* 0x000fe20000000f00 */
[----:B------:R-:W-:Y:S01]  /*2be30*/  IMAD.MOV.U32 R11, RZ, RZ, RZ ;  /* 0x000000ffff0b7224 */ /* 0x000fe200078e00ff */
[----:B------:R-:W-:-:S07]  /*2be40*/  MOV R15, 0xffffffff ;  /* 0xffffffff000f7802 */ /* 0x000fce0000000f00 */
[----:B0-----:R-:W-:Y:S05]  /*2be50*/  WARPSYNC.COLLECTIVE R15, `(.L_x_953) ;  /* 0x000000000f087348 */ /* 0x001fea0003c00000 */
[----:B------:R1:W2:Y:S02]  /*2be60*/  SHFL.UP P6, R14, R13, R12, R11 ;  /* 0x0400000c0d0e7389 */ /* 0x0002a400000c000b */
[----:B012---:R-:W-:Y:S01]  /*2be70*/  ENDCOLLECTIVE ;  /* 0x000000000000791b */ /* 0x007fe20003800000 */
.L_x_953:
[----:B------:R-:W-:Y:S05]  /*2be80*/  BSYNC B0 ;  /* 0x0000000000007941 */ /* 0x000fea0003800000 */
.L_x_952:
[----:B------:R-:W-:Y:S01]  /*2be90*/  SEL R13, R14, RZ, P1 ;  /* 0x000000ff0e0d7207 */ /* 0x000fe20000800000 */
[----:B------:R-:W-:Y:S01]  /*2bea0*/  IMAD.MOV.U32 R11, RZ, RZ, RZ ;  /* 0x000000ffff0b7224 */ /* 0x000fe200078e00ff */
[----:B------:R-:W-:Y:S02]  /*2beb0*/  MOV R12, 0x2 ;  /* 0x00000002000c7802 */ /* 0x000fe40000000f00 */
[----:B------:R-:W-:Y:S01]  /*2bec0*/  MOV R15, 0xffffffff ;  /* 0xffffffff000f7802 */ /* 0x000fe20000000f00 */
[----:B------:R-:W-:-:S07]  /*2bed0*/  IMAD.IADD R13, R4, 0x1, R13 ;  /* 0x00000001040d7824 */ /* 0x000fce00078e020d */
[----:B------:R-:W-:Y:S05]  /*2bee0*/  WARPSYNC.COLLECTIVE R15, `(.L_x_954) ;  /* 0x000000000f087348 */ /* 0x000fea0003c00000 */
[----:B------:R0:W1:Y:S02]  /*2bef0*/  SHFL.UP P6, R14, R13, R12, R11 ;  /* 0x0400000c0d0e7389 */ /* 0x00006400000c000b */
[----:B01----:R-:W-:Y:S01]  /*2bf00*/  ENDCOLLECTIVE ;  /* 0x000000000000791b */ /* 0x003fe20003800000 */
.L_x_954:
[----:B------:R-:W-:Y:S01]  /*2bf10*/  IMAD.MOV.U32 R12, RZ, RZ, 0x4 ;  /* 0x00000004ff0c7424 */ /* 0x000fe200078e00ff */
[----:B------:R-:W-:-:S05]  /*2bf20*/  SEL R0, R14, RZ, P2 ;  /* 0x000000ff0e007207 */ /* 0x000fca0001000000 */
[----:B------:R-:W-:-:S05]  /*2bf30*/  IMAD.IADD R0, R13, 0x1, R0 ;  /* 0x000000010d007824 */ /* 0x000fca00078e0200 */
[----:B------:R-:W-:-:S07]  /*2bf40*/  MOV R13, R0 ;  /* 0x00000000000d7202 */ /* 0x000fce0000000f00 */
[----:B------:R-:W-:Y:S05]  /*2bf50*/  WARPSYNC.COLLECTIVE R15, `(.L_x_955) ;  /* 0x000000000f087348 */ /* 0x000fea0003c00000 */
[----:B------:R0:W1:Y:S02]  /*2bf60*/  SHFL.UP P6, R14, R13, R12, R11 ;  /* 0x0400000c0d0e7389 */ /* 0x00006400000c000b */
[----:B01----:R-:W-:Y:S01]  /*2bf70*/  ENDCOLLECTIVE ;  /* 0x000000000000791b */ /* 0x003fe20003800000 */
.L_x_955:
[----:B------:R-:W-:Y:S02]  /*2bf80*/  MOV R12, 0x8 ;  /* 0x00000008000c7802 */ /* 0x000fe40000000f00 */
[----:B------:R-:W-:-:S04]  /*2bf90*/  SEL R3, R14, RZ, P3 ;  /* 0x000000ff0e037207 */ /* 0x000fc80001800000 */
[----:B------:R-:W-:-:S05]  /*2bfa0*/  IADD3 R2, R0, R3, RZ ;  /* 0x0000000300027210 */ /* 0x000fca0007ffe0ff */
[----:B------:R-:W-:-:S07]  /*2bfb0*/  IMAD.MOV.U32 R13, RZ, RZ, R2 ;  /* 0x000000ffff0d7224 */ /* 0x000fce00078e0002 */
[----:B------:R-:W-:Y:S05]  /*2bfc0*/  WARPSYNC.COLLECTIVE R15, `(.L_x_956) ;  /* 0x000000000f087348 */ /* 0x000fea0003c00000 */
[----:B------:R0:W1:Y:S02]  /*2bfd0*/  SHFL.UP P6, R14, R13, R12, R11 ;  /* 0x0400000c0d0e7389 */ /* 0x00006400000c000b */
[----:B01----:R-:W-:Y:S01]  /*2bfe0*/  ENDCOLLECTIVE ;  /* 0x000000000000791b */ /* 0x003fe20003800000 */
.L_x_956:
[----:B------:R-:W-:Y:S01]  /*2bff0*/  IMAD.MOV.U32 R12, RZ, RZ, 0x10 ;  /* 0x00000010ff0c7424 */ /* 0x000fe200078e00ff */
[----:B------:R-:W-:-:S05]  /*2c000*/  SEL R3, R14, RZ, P4 ;  /* 0x000000ff0e037207 */ /* 0x000fca0002000000 */
[----:B------:R-:W-:-:S05]  /*2c010*/  IMAD.IADD R3, R2, 0x1, R3 ;  /* 0x0000000102037824 */ /* 0x000fca00078e0203 */
[----:B------:R-:W-:-:S07]  /*2c020*/  MOV R13, R3 ;  /* 0x00000003000d7202 */ /* 0x000fce0000000f00 */
[----:B------:R-:W-:Y:S05]  /*2c030*/  WARPSYNC.COLLECTIVE R15, `(.L_x_957) ;  /* 0x000000000f087348 */ /* 0x000fea0003c00000 */
[----:B------:R0:W1:Y:S02]  /*2c040*/  SHFL.UP P6, R14, R13, R12, R11 ;  /* 0x0400000c0d0e7389 */ /* 0x00006400000c000b */
[----:B01----:R-:W-:Y:S01]  /*2c050*/  ENDCOLLECTIVE ;  /* 0x000000000000791b */ /* 0x003fe20003800000 */
.L_x_957:
[----:B------:R-:W-:Y:S01]  /*2c060*/  MOV R12, 0x1f ;  /* 0x0000001f000c7802 */ /* 0x000fe20000000f00 */
[----:B------:R-:W-:Y:S01]  /*2c070*/  IMAD.MOV.U32 R11, RZ, RZ, 0x1f ;  /* 0x0000001fff0b7424 */ /* 0x000fe200078e00ff */
[----:B------:R-:W-:-:S04]  /*2c080*/  SEL R2, R14, RZ, P5 ;  /* 0x000000ff0e027207 */ /* 0x000fc80002800000 */
[----:B------:R-:W-:-:S05]  /*2c090*/  IADD3 R2, R3, R2, RZ ;  /* 0x0000000203027210 */ /* 0x000fca0007ffe0ff */
[----:B------:R-:W-:-:S07]  /*2c0a0*/  IMAD.MOV.U32 R13, RZ, RZ, R2 ;  /* 0x000000ffff0d7224 */ /* 0x000fce00078e0002 */
[----:B------:R-:W-:Y:S05]  /*2c0b0*/  WARPSYNC.COLLECTIVE R15, `(.L_x_958) ;  /* 0x000000000f087348 */ /* 0x000fea0003c00000 */
[----:B------:R0:W1:Y:S02]  /*2c0c0*/  SHFL.IDX P6, R14, R13, R12, R11 ;  /* 0x0000000c0d0e7389 */ /* 0x00006400000c000b */
[----:B01----:R-:W-:Y:S01]  /*2c0d0*/  ENDCOLLECTIVE ;  /* 0x000000000000791b */ /* 0x003fe20003800000 */
.L_x_958:
[----:B------:R-:W-:Y:S05]  /*2c0e0*/  BRA `(.L_x_959) ;  /* 0xffffffb000047947 */ /* 0x000fea000383ffff */
.L_x_789:
[----:B------:R-:W-:Y:S01]  /*2c0f0*/  BSSY B0, `(.L_x_960) ;  /* 0x0000006000007945 */ /* 0x000fe20003800000 */
[----:B------:R-:W-:Y:S02]  /*2c100*/  PLOP3.LUT P6, PT, P6, PT, PT, 0x8, 0x0 ;  /* 0x000000000000781c */ /* 0x000fe400037ce170 */
[----:B------:R-:W-:-:S11]  /*2c110*/  MOV R15, 0xffffffff ;  /* 0xffffffff000f7802 */ /* 0x000fd60000000f00 */
[----:B0-----:R-:W-:Y:S05]  /*2c120*/  WARPSYNC.COLLECTIVE R15, `(.L_x_961) ;  /* 0x000000000f087348 */ /* 0x001fea0003c00000 */
[----:B------:R-:W-:Y:S01]  /*2c130*/  VOTE.ANY R14, PT, P6 ;  /* 0x00000000000e7806 */ /* 0x000fe200030e0100 */
[----:B0-----:R-:W-:Y:S06]  /*2c140*/  ENDCOLLECTIVE ;  /* 0x000000000000791b */ /* 0x001fec0003800000 */
.L_x_961:
[----:B------:R-:W-:Y:S05]  /*2c150*/  BSYNC B0 ;  /* 0x0000000000007941 */ /* 0x000fea0003800000 */
.L_x_960:
[----:B------:R-:W-:Y:S01]  /*2c160*/  IMAD.MOV.U32 R3, RZ, RZ, R14 ;  /* 0x000000ffff037224 */ /* 0x000fe200078e000e */
[----:B------:R-:W-:Y:S01]  /*2c170*/  MOV R13, R4 ;  /* 0x00000004000d7202 */ /* 0x000fe20000000f00 */
[----:B------:R-:W-:Y:S01]  /*2c180*/  IMAD.MOV.U32 R15, RZ, RZ, -0x1 ;  /* 0xffffffffff0f7424 */ /* 0x000fe200078e00ff */
[----:B------:R-:W-:Y:S01]  /*2c190*/  MOV R11, 0x1f ;  /* 0x0000001f000b7802 */ /* 0x000fe20000000f00 */
[----:B------:R-:W0:Y:S02]  /*2c1a0*/  POPC R0, R3 ;  /* 0x0000000300007309 */ /* 0x000e240000000000 */
[----:B0-----:R-:W-:-:S07]  /*2c1b0*/  IMAD.MOV.U32 R12, RZ, RZ, R0 ;  /* 0x000000ffff0c7224 */ /* 0x001fce00078e0000 */
[----:B------:R-:W-:Y:S05]  /*2c1c0*/  WARPSYNC.COLLECTIVE R15, `(.L_x_962) ;  /* 0x000000000f087348 */ /* 0x000fea0003c00000 */
[----:B------:R0:W1:Y:S02]  /*2c1d0*/  SHFL.IDX P6, R14, R13, R12, R11 ;  /* 0x0000000c0d0e7389 */ /* 0x00006400000c000b */
[----:B01----:R-:W-:Y:S01]  /*2c1e0*/  ENDCOLLECTIVE ;  /* 0x000000000000791b */ /* 0x003fe20003800000 */
.L_x_962:
[----:B------:R-:W-:Y:S01]  /*2c1f0*/  MOV R4, R14 ;  /* 0x0000000e00047202 */ /* 0x000fe20000000f00 */
[----:B------:R-:W-:Y:S06]  /*2c200*/  BRA `(.L_x_963) ;  /* 0xffffffac00f47947 */ /* 0x000fec000383ffff */
.L_x_791:
[----:B------:R-:W-:Y:S01]  /*2c210*/  BSSY B0, `(.L_x_964) ;  /* 0x0000007000007945 */ /* 0x000fe20003800000 */
[----:B------:R-:W-:Y:S01]  /*2c220*/  IMAD.MOV.U32 R13, RZ, RZ, R2 ;  /* 0x000000ffff0d7224 */ /* 0x000fe200078e0002 */
[----:B------:R-:W-:Y:S01]  /*2c230*/  MOV R11, 0x1f ;  /* 0x0000001f000b7802 */ /* 0x000fe20000000f00 */
[----:B------:R-:W-:-:S07]  /*2c240*/  IMAD.MOV.U32 R15, RZ, RZ, -0x1 ;  /* 0xffffffffff0f7424 */ /* 0x000fce00078e00ff */
[----:B012---:R-:W-:Y:S05]  /*2c250*/  WARPSYNC.COLLECTIVE R15, `(.L_x_965) ;  /* 0x000000000f087348 */ /* 0x007fea0003c00000 */
[----:B------:R3:W4:Y:S02]  /*2c260*/  SHFL.IDX P6, R14, R13, R12, R11 ;  /* 0x0000000c0d0e7389 */ /* 0x00072400000c000b */
[----:B01234-:R-:W-:Y:S01]  /*2c270*/  ENDCOLLECTIVE ;  /* 0x000000000000791b */ /* 0x01ffe20003800000 */
.L_x_965:
[----:B------:R-:W-:Y:S05]  /*2c280*/  BSYNC B0 ;  /* 0x0000000000007941 */ /* 0x000fea0003800000 */
.L_x_964:
[----:B------:R-:W-:Y:S05]  /*2c290*/  BRA `(.L_x_790) ;  /* 0xffffffac00ec7947 */ /* 0x000fea000383ffff */
.L_x_795:
[----:B0-----:R0:W1:Y:S02]  /*2c2a0*/  SYNCS.PHASECHK.TRANS64.TRYWAIT P0, [R5+URZ+0x38820], R0 ;  /* 0x03882000050075a7 */ /* 0x001064000800017f */
[----:B-1----:R-:W-:Y:S05]  /*2c2b0*/  @!P0 NANOSLEEP.SYNCS 0x989680 ;  /* 0x009896800000895d */ /* 0x002fea0003900000 */
[----:B------:R-:W1:Y:S02]  /*2c2c0*/  @!P0 SYNCS.PHASECHK.TRANS64 P0, [R5+URZ+0x38820], R0 ;  /* 0x03882000050085a7 */ /* 0x000e64000800007f */
[----:B-1----:R-:W-:Y:S05]  /*2c2d0*/  @!P0 BRA `(.L_x_795) ;  /* 0xfffffffc00f08947 */ /* 0x002fea000383ffff */
[----:B------:R-:W-:Y:S05]  /*2c2e0*/  BRA `(.L_x_966) ;  /* 0xffffffb000d87947 */ /* 0x000fea000383ffff */
.L_x_796:
[----:B------:R-:W1:Y:S01]  /*2c2f0*/  S2R R2, SR_TID.X ;  /* 0x0000000000027919 */ /* 0x000e620000002100 */
[----:B------:R-:W-:Y:S01]  /*2c300*/  BSSY B0, `(.L_x_967) ;  /* 0x000000a000007945 */ /* 0x000fe20003800000 */
[----:B------:R-:W-:Y:S01]  /*2c310*/  IMAD.MOV.U32 R12, RZ, RZ, RZ ;  /* 0x000000ffff0c7224 */ /* 0x000fe200078e00ff */
[----:B------:R-:W-:Y:S01]  /*2c320*/  MOV R11, 0x1f ;  /* 0x0000001f000b7802 */ /* 0x000fe20000000f00 */
[----:B------:R-:W-:Y:S01]  /*2c330*/  IMAD.MOV.U32 R15, RZ, RZ, -0x1 ;  /* 0xffffffffff0f7424 */ /* 0x000fe200078e00ff */
[----:B-1----:R-:W-:-:S04]  /*2c340*/  SHF.R.U32.HI R2, RZ, 0x5, R2 ;  /* 0x00000005ff027819 */ /* 0x002fc80000011602 */
[----:B------:R-:W-:-:S04]  /*2c350*/  LOP3.LUT R2, R2, 0x3, RZ, 0xc0, !PT ;  /* 0x0000000302027812 */ /* 0x000fc800078ec0ff */
[----:B------:R-:W-:-:S07]  /*2c360*/  MOV R13, R2 ;  /* 0x00000002000d7202 */ /* 0x000fce0000000f00 */
[----:B0-2---:R-:W-:Y:S05]  /*2c370*/  WARPSYNC.COLLECTIVE R15, `(.L_x_968) ;  /* 0x000000000f087348 */ /* 0x005fea0003c00000 */
[----:B------:R1:W3:Y:S02]  /*2c380*/  SHFL.IDX P6, R14, R13, R12, R11 ;  /* 0x0000000c0d0e7389 */ /* 0x0002e400000c000b */
[----:B0123--:R-:W-:Y:S01]  /*2c390*/  ENDCOLLECTIVE ;  /* 0x000000000000791b */ /* 0x00ffe20003800000 */
.L_x_968:
[----:B------:R-:W-:Y:S05]  /*2c3a0*/  BSYNC B0 ;  /* 0x0000000000007941 */ /* 0x000fea0003800000 */
.L_x_967:
[----:B------:R-:W-:Y:S05]  /*2c3b0*/  BRA `(.L_x_969) ;  /* 0xffffffb000c07947 */ /* 0x000fea000383ffff */
.L_x_797:
[----:B------:R-:W-:Y:S01]  /*2c3c0*/  BSSY B0, `(.L_x_970) ;  /* 0x0000006000007945 */ /* 0x000fe20003800000 */
[----:B------:R-:W-:-:S07]  /*2c3d0*/  MOV R15, 0xffffffff ;  /* 0xffffffff000f7802 */ /* 0x000fce0000000f00 */
[----:B0-2---:R-:W-:Y:S05]  /*2c3e0*/  WARPSYNC.COLLECTIVE R15, `(.L_x_971) ;  /* 0x000000000f0c7348 */ /* 0x005fea0003c00000 */
[----:B------:R-:W-:Y:S02]  /*2c3f0*/  ELECT P6, UR62, PT ;  /* 0x00000000003e782f */ /* 0x000fe400038c0000 */
[----:B------:R-:W-:Y:S01]  /*2c400*/  MOV R14, UR62 ;  /* 0x0000003e000e7c02 */ /* 0x000fe20008000f00 */
[----:B0-2---:R-:W-:Y:S10]  /*2c410*/  ENDCOLLECTIVE ;  /* 0x000000000000791b */ /* 0x005ff40003800000 */
.L_x_971:
[----:B------:R-:W-:Y:S05]  /*2c420*/  BSYNC B0 ;  /* 0x0000000000007941 */ /* 0x000fea0003800000 */
.L_x_970:
[----:B------:R-:W-:Y:S05]  /*2c430*/  BRA `(.L_x_972) ;  /* 0xffffffb000b47947 */ /* 0x000fea000383ffff */
.L_x_799:
[----:B0-----:R0:W1:Y:S02]  /*2c440*/  SYNCS.PHASECHK.TRANS64.TRYWAIT P1, [R3+URZ+0x38840], R2 ;  /* 0x03884002030075a7 */ /* 0x001064000802017f */
[----:B-1----:R-:W-:Y:S05]  /*2c450*/  @!P1 NANOSLEEP.SYNCS 0x989680 ;  /* 0x009896800000995d */ /* 0x002fea0003900000 */
[----:B------:R-:W1:Y:S02]  /*2c460*/  @!P1 SYNCS.PHASECHK.TRANS64 P1, [R3+URZ+0x38840], R2 ;  /* 0x03884002030095a7 */ /* 0x000e64000802007f */
[----:B-1----:R-:W-:Y:S05]  /*2c470*/  @!P1 BRA `(.L_x_799) ;  /* 0xfffffffc00f09947 */ /* 0x002fea000383ffff */
[----:B------:R-:W-:Y:S05]  /*2c480*/  BRA `(.L_x_973) ;  /* 0xffffffb000d47947 */ /* 0x000fea000383ffff */
.L_x_801:
[----:B-1----:R1:W3:Y:S02]  /*2c490*/  SYNCS.PHASECHK.TRANS64.TRYWAIT P1, [R27+URZ+0x38840], R0 ;  /* 0x038840001b0075a7 */ /* 0x0022e4000802017f */
[----:B---3--:R-:W-:Y:S05]  /*2c4a0*/  @!P1 NANOSLEEP.SYNCS 0x989680 ;  /* 0x009896800000995d */ /* 0x008fea0003900000 */
[----:B------:R-:W3:Y:S02]  /*2c4b0*/  @!P1 SYNCS.PHASECHK.TRANS64 P1, [R27+URZ+0x38840], R0 ;  /* 0x038840001b0095a7 */ /* 0x000ee4000802007f */
[----:B---3--:R-:W-:Y:S05]  /*2c4c0*/  @!P1 BRA `(.L_x_801) ;  /* 0xfffffffc00f09947 */ /* 0x008fea000383ffff */
[----:B------:R-:W-:Y:S05]  /*2c4d0*/  BRA `(.L_x_974) ;  /* 0xffffffb000e07947 */ /* 0x000fea000383ffff */
.L_x_803:
[----:B---3--:R3:W4:Y:S02]  /*2c4e0*/  SYNCS.PHASECHK.TRANS64.TRYWAIT P1, [R3+URZ+0x38860], R2 ;  /* 0x03886002030075a7 */ /* 0x008724000802017f */
[----:B----4-:R-:W-:Y:S05]  /*2c4f0*/  @!P1 NANOSLEEP.SYNCS 0x989680 ;  /* 0x009896800000995d */ /* 0x010fea0003900000 */
[----:B------:R-:W4:Y:S02]  /*2c500*/  @!P1 SYNCS.PHASECHK.TRANS64 P1, [R3+URZ+0x38860], R2 ;  /* 0x03886002030095a7 */ /* 0x000f24000802007f */
[----:B----4-:R-:W-:Y:S05]  /*2c510*/  @!P1 BRA `(.L_x_803) ;  /* 0xfffffffc00f09947 */ /* 0x010fea000383ffff */
[----:B------:R-:W-:Y:S05]  /*2c520*/  BRA `(.L_x_975) ;  /* 0xffffffb000dc7947 */ /* 0x000fea000383ffff */
.L_x_976:
        /* <DEDUP_REMOVED lines=13> */
.L_x_3296:


//--------------------- .text._ZN7cutlass13device_kernelIN5flash11enable_sm90INS1_16FlashAttnFwdSm90INS1_25CollectiveMainloopFwdSm90ILi2EN4cute5tupleIJNS5_1CILi1EEES8_S8_EEENS6_IJNS7_ILi128EEENS7_ILi64EEENS7_ILi256EEEEEELi256ENS_6half_tEfNS_4arch4Sm90ELb0ELb1ELb1ELb0ELb1ELb0ELb0ELb1ELb1ELb1ELb0ELb0EEENS1_21CollectiveEpilogueFwdINS6_IJSA_SC_SB_EEES9_SE_SG_Li256ELb0ELb1ELb0ELb0EEENS1_30DynamicPersistentTileSchedulerILi256ELi128ELb0ELb1ELb1EEEEEEEEEvNT_6ParamsE --------------------------
	.section	.text._ZN7cutlass13device_kernelIN5flash11enable_sm90INS1_16FlashAttnFwdSm90INS1_25CollectiveMainloopFwdSm90ILi2EN4cute5tupleIJNS5_1CILi1EEES8_S8_EEENS6_IJNS7_ILi128EEENS7_ILi64EEENS7_ILi256EEEEEELi256ENS_6half_tEfNS_4arch4Sm90ELb0ELb1ELb1ELb0ELb1ELb0ELb0ELb1ELb1ELb1ELb0ELb0EEENS1_21CollectiveEpilogueFwdINS6_IJSA_SC_SB_EEES9_SE_SG_Li256ELb0ELb1ELb0ELb0EEENS1_30DynamicPersistentTileSchedulerILi256ELi128ELb0ELb1ELb1EEEEEEEEEvNT_6ParamsE,"ax",@progbits
	.align	128
.text._ZN7cutlass13device_kernelIN5flash11enable_sm90INS1_16FlashAttnFwdSm90INS1_25CollectiveMainloopFwdSm90ILi2EN4cute5tupleIJNS5_1CILi1EEES8_S8_EEENS6_IJNS7_ILi128EEENS7_ILi64EEENS7_ILi256EEEEEELi256ENS_6half_tEfNS_4arch4Sm90ELb0ELb1ELb1ELb0ELb1ELb0ELb0ELb1ELb1ELb1ELb0ELb0EEENS1_21CollectiveEpilogueFwdINS6_IJSA_SC_SB_EEES9_SE_SG_Li256ELb0ELb1ELb0ELb0EEENS1_30DynamicPersistentTileSchedulerILi256ELi128ELb0ELb1ELb1EEEEEEEEEvNT_6ParamsE:
        .type           _ZN7cutlass13device_kernelIN5flash11enable_sm90INS1_16FlashAttnFwdSm90INS1_25CollectiveMainloopFwdSm90ILi2EN4cute5tupleIJNS5_1CILi1EEES8_S8_EEENS6_IJNS7_ILi128EEENS7_ILi64EEENS7_ILi256EEEEEELi256ENS_6half_tEfNS_4arch4Sm90ELb0ELb1ELb1ELb0ELb1ELb0ELb0ELb1ELb1ELb1ELb0ELb0EEENS1_21CollectiveEpilogueFwdINS6_IJSA_SC_SB_EEES9_SE_SG_Li256ELb0ELb1ELb0ELb0EEENS1_30DynamicPersistentTileSchedulerILi256ELi128ELb0ELb1ELb1EEEEEEEEEvNT_6ParamsE,@function
        .size           _ZN7cutlass13device_kernelIN5flash11enable_sm90INS1_16FlashAttnFwdSm90INS1_25CollectiveMainloopFwdSm90ILi2EN4cute5tupleIJNS5_1CILi1EEES8_S8_EEENS6_IJNS7_ILi128EEENS7_ILi64EEENS7_ILi256EEEEEELi256ENS_6half_tEfNS_4arch4Sm90ELb0ELb1ELb1ELb0ELb1ELb0ELb0ELb1ELb1ELb1ELb0ELb0EEENS1_21CollectiveEpilogueFwdINS6_IJSA_SC_SB_EEES9_SE_SG_Li256ELb0ELb1ELb0ELb0EEENS1_30DynamicPersistentTileSchedulerILi256ELi128ELb0ELb1ELb1EEEEEEEEEvNT_6ParamsE,(.L_x_3297 - _ZN7cutlass13device_kernelIN5flash11enable_sm90INS1_16FlashAttnFwdSm90INS1_25CollectiveMainloopFwdSm90ILi2EN4cute5tupleIJNS5_1CILi1EEES8_S8_EEENS6_IJNS7_ILi128EEENS7_ILi64EEENS7_ILi256EEEEEELi256ENS_6half_tEfNS_4arch4Sm90ELb0ELb1ELb1ELb0ELb1ELb0ELb0ELb1ELb1ELb1ELb0ELb0EEENS1_21CollectiveEpilogueFwdINS6_IJSA_SC_SB_EEES9_SE_SG_Li256ELb0ELb1ELb0ELb0EEENS1_30DynamicPersistentTileSchedulerILi256ELi128ELb0ELb1ELb1EEEEEEEEEvNT_6ParamsE)
        .other          _ZN7cutlass13device_kernelIN5flash11enable_sm90INS1_16FlashAttnFwdSm90INS1_25CollectiveMainloopFwdSm90ILi2EN4cute5tupleIJNS5_1CILi1EEES8_S8_EEENS6_IJNS7_ILi128EEENS7_ILi64EEENS7_ILi256EEEEEELi256ENS_6half_tEfNS_4arch4Sm90ELb0ELb1ELb1ELb0ELb1ELb0ELb0ELb1ELb1ELb1ELb0ELb0EEENS1_21CollectiveEpilogueFwdINS6_IJSA_SC_SB_EEES9_SE_SG_Li256ELb0ELb1ELb0ELb0EEENS1_30DynamicPersistentTileSchedulerILi256ELi128ELb0ELb1ELb1EEEEEEEEEvNT_6ParamsE,@"STO_CUDA_ENTRY STV_DEFAULT"
_ZN7cutlass13device_kernelIN5flash11enable_sm90INS1_16FlashAttnFwdSm90INS1_25CollectiveMainloopFwdSm90ILi2EN4cute5tupleIJNS5_1CILi1EEES8_S8_EEENS6_IJNS7_ILi128EEENS7_ILi64EEENS7_ILi256EEEEEELi256ENS_6half_tEfNS_4arch4Sm90ELb0ELb1ELb1ELb0ELb1ELb0ELb0ELb1ELb1ELb1ELb0ELb0EEENS1_21CollectiveEpilogueFwdINS6_IJSA_SC_SB_EEES9_SE_SG_Li256ELb0ELb1ELb0ELb0EEENS1_30DynamicPersistentTileSchedulerILi256ELi128ELb0ELb1ELb1EEEEEEEEEvNT_6ParamsE:
        /* <DEDUP_REMOVED lines=45> */
.L_x_977:
        /* <DEDUP_REMOVED lines=22> */
.L_x_978:
        /* <DEDUP_REMOVED lines=18> */
.L_x_979:
        /* <DEDUP_REMOVED lines=22> */
.L_x_980:
        /* <DEDUP_REMOVED lines=23> */
.L_x_981:
        /* <DEDUP_REMOVED lines=10> */
.L_x_983:
[----:B------:R-:W-:-:S08]  /*08c0*/  NOP ;  /* 0x0000000000007918 */ /* 0x000fd00000000000 */
[----:B------:R-:W1:Y:S02]  /*08d0*/  USETMAXREG.TRY_ALLOC.CTAPOOL UP0, 0xe8 ;  /* 0x000000e8000079c8 */ /* 0x000e640008000600 */
[----:B-1----:R-:W-:-:S13]  /*08e0*/  PLOP3.LUT P0, PT, PT, PT, UP0, 0x80, 0x0 ;  /* 0x000000000000781c */ /* 0x002fda0003f0f008 */
[----:B------:R-:W-:Y:S05]  /*08f0*/  @!P0 BRA `(.L_x_983) ;  /* 0xfffffffc00f08947 */ /* 0x000fea000383ffff */
[----:B------:R-:W1:Y:S08]  /*0900*/  S2UR UR4, SR_CTAID.X ;  /* 0x00000000000479c3 */ /* 0x000e700000002500 */
[----:B------:R-:W-:Y:S08]  /*0910*/  BAR.ARV 0x4, 0x180 ;  /* 0x0106000000007b1d */ /* 0x000ff00000002000 */
[----:B------:R-:W1:Y:S08]  /*0920*/  LDC R0, c[0x0][0xc38] ;  /* 0x00030e00ff007b82 */ /* 0x000e700000000800 */
[----:B------:R-:W-:Y:S06]  /*0930*/  BAR.ARV 0x8, 0x180 ;  /* 0x0206000000007b1d */ /* 0x000fec0000002000 */
[----:B-1----:R-:W-:-:S13]  /*0940*/  ISETP.LE.AND P0, PT, R0, UR4, PT ;  /* 0x0000000400007c0c */ /* 0x002fda000bf03270 */
[----:B------:R-:W-:Y:S05]  /*0950*/  @P0 EXIT ;  /* 0x000000000000094d */ /* 0x000fea0003800000 */
[----:B0-----:R-:W2:Y:S01]  /*0960*/  LDL R2, [R1+0x4] ;  /* 0x0000040001027983 */ /* 0x001ea20000100800 */
[----:B------:R-:W-:Y:S01]  /*0970*/  VIADD R219, R5, 0xffffff80 ;  /* 0xffffff8005db7836 */ /* 0x000fe20000000000 */
[----:B------:R-:W-:Y:S01]  /*0980*/  UMOV UR39, URZ ;  /* 0x0000003f00277c82 */ /* 0x000fe20008000000 */
[----:B------:R-:W-:-:S03]  /*0990*/  UMOV UR38, URZ ;  /* 0x0000003f00267c82 */ /* 0x000fc60008000000 */
[----:B------:R-:W-:-:S04]  /*09a0*/  SHF.R.S32.HI R0, RZ, 0x1f, R219 ;  /* 0x0000001fff007819 */ /* 0x000fc800000114db */
[CC--:B------:R-:W-:Y:S02]  /*09b0*/  LEA.HI R3, R0.reuse, R219.reuse, RZ, 0x4 ;  /* 0x000000db00037211 */ /* 0x0c0fe400078f20ff */
[CC--:B------:R-:W-:Y:S02]  /*09c0*/  LEA.HI R4, R0.reuse, R219.reuse, RZ, 0x5 ;  /* 0x000000db00047211 */ /* 0x0c0fe400078f28ff */
[----:B------:R-:W-:Y:S02]  /*09d0*/  SHF.R.S32.HI R6, RZ, 0x4, R3 ;  /* 0x00000004ff067819 */ /* 0x000fe40000011403 */
[----:B------:R-:W-:Y:S01]  /*09e0*/  LEA.HI R11, R0, R219, RZ, 0x2 ;  /* 0x000000db000b7211 */ /* 0x000fe200078f10ff */
[----:B------:R-:W-:Y:S01]  /*09f0*/  IMAD.SHL.U32 R5, R4, 0x20, RZ ;  /* 0x0000002004057824 */ /* 0x000fe200078e00ff */
[C---:B------:R-:W-:Y:S02]  /*0a00*/  LOP3.LUT R4, R3.reuse, 0x3fffff0, RZ, 0xc0, !PT ;  /* 0x03fffff003047812 */ /* 0x040fe400078ec0ff */
[----:B------:R-:W-:-:S02]  /*0a10*/  LEA.HI R3, R3, R6, RZ, 0x1 ;  /* 0x0000000603037211 */ /* 0x000fc400078f08ff */
[----:B------:R-:W-:Y:S01]  /*0a20*/  LOP3.LUT R5, R5, 0xfffffc00, RZ, 0xc0, !PT ;  /* 0xfffffc0005057812 */ /* 0x000fe200078ec0ff */
[----:B------:R-:W-:Y:S01]  /*0a30*/  IMAD.IADD R4, R219, 0x1, -R4 ;  /* 0x00000001db047824 */ /* 0x000fe200078e0a04 */
[----:B------:R-:W-:-:S04]  /*0a40*/  LOP3.LUT R3, R3, 0x1ffffffe, RZ, 0xc0, !PT ;  /* 0x1ffffffe03037812 */ /* 0x000fc800078ec0ff */
[----:B------:R-:W-:Y:S01]  /*0a50*/  LEA R4, R4, R5, 0x6 ;  /* 0x0000000504047211 */ /* 0x000fe200078e30ff */
[----:B------:R-:W-:Y:S01]  /*0a60*/  IMAD.IADD R3, R6, 0x1, -R3 ;  /* 0x0000000106037824 */ /* 0x000fe200078e0a03 */
[----:B------:R-:W-:-:S03]  /*0a70*/  LOP3.LUT R6, R11, 0xfffffffc, RZ, 0xc0, !PT ;  /* 0xfffffffc0b067812 */ /* 0x000fc600078ec0ff */
[----:B------:R-:W-:Y:S02]  /*0a80*/  IMAD R213, R3, 0x8, R4 ;  /* 0x0000000803d57824 */ /* 0x000fe400078e0204 */
[----:B------:R-:W-:Y:S01]  /*0a90*/  IMAD.IADD R5, R219, 0x1, -R6 ;  /* 0x00000001db057824 */ /* 0x000fe200078e0a06 */
[----:B--2---:R-:W-:Y:S02]  /*0aa0*/  R2UR UR5, R2 ;  /* 0x00000000020572ca */ /* 0x004fe400000e0000 */
[CC--:B------:R-:W-:Y:S02]  /*0ab0*/  LEA.HI R2, R0.reuse, R219.reuse, RZ, 0x7 ;  /* 0x000000db00027211 */ /* 0x0c0fe400078f38ff */
[----:B------:R-:W-:Y:S02]  /*0ac0*/  LEA.HI R0, R0, R219, RZ, 0x3 ;  /* 0x000000db00007211 */ /* 0x000fe400078f18ff */
[----:B------:R-:W-:Y:S02]  /*0ad0*/  LOP3.LUT R210, R2, 0xffffff80, RZ, 0xc0, !PT ;  /* 0xffffff8002d27812 */ /* 0x000fe400078ec0ff */
[----:B------:R-:W-:-:S02]  /*0ae0*/  SHF.R.S32.HI R211, RZ, 0x7, R2 ;  /* 0x00000007ffd37819 */ /* 0x000fc40000011402 */
[----:B------:R-:W-:Y:S01]  /*0af0*/  SHF.R.S32.HI R208, RZ, 0x3, R0 ;  /* 0x00000003ffd07819 */ /* 0x000fe20000011400 */
[----:B------:R-:W-:Y:S01]  /*0b00*/  IMAD.IADD R210, R219, 0x1, -R210 ;  /* 0x00000001dbd27824 */ /* 0x000fe200078e0ad2 */
[----:B------:R-:W-:Y:S01]  /*0b10*/  LEA.HI R2, R2, R211, RZ, 0x1 ;  /* 0x000000d302027211 */ /* 0x000fe200078f08ff */
[----:B------:R-:W-:-:S03]  /*0b20*/  ULOP3.LUT UR6, UR5, 0x1, URZ, 0xfc, !UPT ;  /* 0x0000000105067892 */ /* 0x000fc6000f8efc3f */
[----:B------:R-:W-:Y:S01]  /*0b30*/  SHF.R.S32.HI R7, RZ, 0x1f, R210 ;  /* 0x0000001fff077819 */ /* 0x000fe200000114d2 */
[----:B------:R-:W-:Y:S01]  /*0b40*/  UMOV UR5, URZ ;  /* 0x0000003f00057c82 */ /* 0x000fe20008000000 */
[----:B------:R-:W-:Y:S01]  /*0b50*/  LOP3.LUT R6, R2, 0x3fffffe, RZ, 0xc0, !PT ;  /* 0x03fffffe02067812 */ /* 0x000fe200078ec0ff */
[----:B------:R-:W-:Y:S01]  /*0b60*/  IMAD.U32 R214, RZ, RZ, UR6 ;  /* 0x00000006ffd67e24 */ /* 0x000fe2000f8e00ff */
[CC--:B------:R-:W-:Y:S01]  /*0b70*/  LEA.HI R8, R7.reuse, R210.reuse, RZ, 0x2 ;  /* 0x000000d207087211 */ /* 0x0c0fe200078f10ff */
[----:B------:R-:W-:Y:S01]  /*0b80*/  IMAD.U32 R209, RZ, RZ, UR5 ;  /* 0x00000005ffd17e24 */ /* 0x000fe2000f8e00ff */
[----:B------:R-:W-:Y:S01]  /*0b90*/  LEA.HI R7, R7, R210, RZ, 0x5 ;  /* 0x000000d207077211 */ /* 0x000fe200078f28ff */
[----:B------:R-:W-:Y:S01]  /*0ba0*/  IMAD.IADD R6, R211, 0x1, -R6 ;  /* 0x00000001d3067824 */ /* 0x000fe200078e0a06 */
[--C-:B------:R-:W-:Y:S02]  /*0bb0*/  SHF.R.S32.HI R9, RZ, 0x2, R8.reuse ;  /* 0x00000002ff097819 */ /* 0x100fe40000011408 */
[----:B------:R-:W-:-:S02]  /*0bc0*/  SHF.R.S32.HI R10, RZ, 0x1f, R8 ;  /* 0x0000001fff0a7819 */ /* 0x000fc40000011408 */
[----:B------:R-:W-:Y:S02]  /*0bd0*/  LOP3.LUT R2, R0, 0xfffffff8, RZ, 0xc0, !PT ;  /* 0xfffffff800027812 */ /* 0x000fe400078ec0ff */
[----:B------:R-:W-:Y:S02]  /*0be0*/  LEA.HI R10, R10, R9, RZ, 0x3 ;  /* 0x000000090a0a7211 */ /* 0x000fe400078f18ff */
[----:B------:R-:W-:Y:S02]  /*0bf0*/  SHF.R.S32.HI R7, RZ, 0x5, R7 ;  /* 0x00000005ff077819 */ /* 0x000fe40000011407 */
[----:B------:R-:W-:Y:S02]  /*0c00*/  LOP3.LUT R10, R10, 0xfffffff8, RZ, 0xc0, !PT ;  /* 0xfffffff80a0a7812 */ /* 0x000fe400078ec0ff */
[----:B------:R-:W-:Y:S02]  /*0c10*/  IADD3 R205, R219, -R2, RZ ;  /* 0x80000002dbcd7210 */ /* 0x000fe40007ffe0ff */
[----:B------:R-:W-:Y:S01]  /*0c20*/  LOP3.LUT R19, R8, 0x7ffffffc, RZ, 0xc0, !PT ;  /* 0x7ffffffc08137812 */ /* 0x000fe200078ec0ff */
[----:B------:R-:W-:Y:S01]  /*0c30*/  IMAD.IADD R10, R9, 0x1, -R10 ;  /* 0x00000001090a7824 */ /* 0x000fe200078e0a0a */
[----:B------:R-:W-:Y:S01]  /*0c40*/  LEA.HI R9, R5, R5, RZ, 0x1 ;  /* 0x0000000505097211 */ /* 0x000fe200078f08ff */
[----:B------:R-:W-:-:S02]  /*0c50*/  IMAD.SHL.U32 R23, R205, 0x8, RZ ;  /* 0x00000008cd177824 */ /* 0x000fc400078e00ff */
[----:B------:R-:W-:Y:S01]  /*0c60*/  IMAD R7, R7, 0x10, R10 ;  /* 0x0000001007077824 */ /* 0x000fe200078e020a */
[----:B------:R-:W-:Y:S01]  /*0c70*/  LOP3.LUT R10, R9, 0x1ffffffe, RZ, 0xc0, !PT ;  /* 0x1ffffffe090a7812 */ /* 0x000fe200078ec0ff */
[C---:B------:R-:W-:Y:S01]  /*0c80*/  VIADD R203, R23.reuse, 0x40 ;  /* 0x0000004017cb7836 */ /* 0x040fe20000000000 */
[C---:B------:R-:W-:Y:S01]  /*0c90*/  IADD3 R202, R23.reuse, 0x80, RZ ;  /* 0x0000008017ca7810 */ /* 0x040fe20007ffe0ff */
[----:B------:R-:W-:Y:S01]  /*0ca0*/  VIADD R204, R23, 0xc0 ;  /* 0x000000c017cc7836 */ /* 0x000fe20000000000 */
[----:B------:R-:W-:Y:S01]  /*0cb0*/  SHF.R.S32.HI R218, RZ, 0x1f, R23 ;  /* 0x0000001fffda7819 */ /* 0x000fe20000011417 */
[----:B------:R-:W-:Y:S01]  /*0cc0*/  IMAD.IADD R5, R5, 0x1, -R10 ;  /* 0x0000000105057824 */ /* 0x000fe200078e0a0a */
[----:B------:R-:W-:Y:S01]  /*0cd0*/  SHF.R.S32.HI R217, RZ, 0x1f, R203 ;  /* 0x0000001fffd97819 */ /* 0x000fe200000114cb */
[----:B------:R-:W-:Y:S01]  /*0ce0*/  IMAD R212, R6, 0x40, R7 ;  /* 0x0000004006d47824 */ /* 0x000fe200078e0207 */
[----:B------:R-:W-:Y:S01]  /*0cf0*/  SHF.R.S32.HI R216, RZ, 0x1f, R202 ;  /* 0x0000001fffd87819 */ /* 0x000fe200000114ca */
[----:B------:R-:W-:Y:S01]  /*0d00*/  IMAD.IADD R19, R210, 0x1, -R19 ;  /* 0x00000001d2137824 */ /* 0x000fe200078e0a13 */
[----:B------:R-:W-:Y:S01]  /*0d10*/  SHF.R.S32.HI R215, RZ, 0x1f, R204 ;  /* 0x0000001fffd77819 */ /* 0x000fe200000114cc */
[----:B------:R-:W-:-:S07]  /*0d20*/  IMAD R200, R5, 0x8, R212 ;  /* 0x0000000805c87824 */ /* 0x000fce00078e02d4 */
.L_x_1088:
[----:B------:R-:W-:Y:S01]  /*0d30*/  ULDC UR5, c[0x0][0xc60] ;  /* 0x0003180000057ab9 */ /* 0x000fe20000000800 */
[----:B------:R-:W-:Y:S01]  /*0d40*/  UMOV UR8, UR4 ;  /* 0x0000000400087c82 */ /* 0x000fe20008000000 */
[----:B------:R-:W-:-:S11]  /*0d50*/  UISETP.NE.AND UP0, UPT, UR5, 0x1, UPT ;  /* 0x000000010500788c */ /* 0x000fd6000bf05270 */
[----:B------:R-:W-:Y:S01]  /*0d60*/  @UP0 ULDC UR6, c[0x0][0xc64] ;  /* 0x0003190000060ab9 */ /* 0x000fe20000000800 */
[----:B------:R-:W-:Y:S01]  /*0d70*/  @UP0 ULDC UR9, c[0x0][0xc68] ;  /* 0x00031a0000090ab9 */ /* 0x000fe20000000800 */
[----:B------:R-:W-:-:S04]  /*0d80*/  UIMAD.WIDE.U32 UR6, UR4, UR6, URZ ;  /* 0x00000006040672a5 */ /* 0x000fc8000f8e003f */
[----:B------:R-:W-:-:S03]  /*0d90*/  @UP0 USHF.R.U32.HI UR8, URZ, UR9, UR7 ;  /* 0x000000093f080299 */ /* 0x000fc60008011607 */
[----:B------:R-:W-:Y:S02]  /*0da0*/  ULDC UR6, c[0x0][0xc78] ;  /* 0x00031e0000067ab9 */ /* 0x000fe40000000800 */
[----:B------:R-:W-:Y:S02]  /*0db0*/  UISETP.GE.AND UP0, UPT, UR8, UR6, UPT ;  /* 0x000000060800728c */ /* 0x000fe4000bf06270 */
[----:B------:R-:W-:-:S04]  /*0dc0*/  UIADD3 UR6, -UR8, URZ, URZ ;  /* 0x0000003f08067290 */ /* 0x000fc8000fffe13f */
[----:B------:R-:W-:Y:S01]  /*0dd0*/  PLOP3.LUT P0, PT, PT, PT, UP0, 0x80, 0x0 ;  /* 0x000000000000781c */ /* 0x000fe20003f0f008 */
[----:B------:R-:W-:-:S12]  /*0de0*/  UIMAD UR9, UR5, UR6, UR4 ;  /* 0x00000006050972a4 */ /* 0x000fd8000f8e0204 */
[----:B01234-:R-:W-:Y:S05]  /*0df0*/  @!P0 BRA `(.L_x_984) ;  /* 0x0000000000208947 */ /* 0x01ffea0003800000 */
[----:B------:R-:W-:Y:S01]  /*0e00*/  ULDC UR7, c[0x0][0xc6c] ;  /* 0x00031b0000077ab9 */ /* 0x000fe20000000800 */
[----:B------:R-:W-:Y:S01]  /*0e10*/  UMOV UR6, UR9 ;  /* 0x0000000900067c82 */ /* 0x000fe20008000000 */
[----:B------:R-:W-:-:S11]  /*0e20*/  UISETP.NE.AND UP0, UPT, UR7, 0x1, UPT ;  /* 0x000000010700788c */ /* 0x000fd6000bf05270 */
[----:B------:R-:W-:Y:S02]  /*0e30*/  @UP0 ULDC.64 UR10, c[0x0][0xc70] ;  /* 0x00031c00000a0ab9 */ /* 0x000fe40000000a00 */
[----:B------:R-:W-:-:S04]  /*0e40*/  UIMAD.WIDE.U32 UR4, UR9, UR10, URZ ;  /* 0x0000000a090472a5 */ /* 0x000fc8000f8e003f */
[----:B------:R-:W-:-:S04]  /*0e50*/  @UP0 USHF.R.U32.HI UR6, URZ, UR11, UR5 ;  /* 0x0000000b3f060299 */ /* 0x000fc80008011605 */
[----:B------:R-:W-:Y:S01]  /*0e60*/  UIMAD UR4, UR6, UR7, URZ ;  /* 0x00000007060472a4 */ /* 0x000fe2000f8e023f */
[----:B------:R-:W-:Y:S11]  /*0e70*/  BRA `(.L_x_985) ;  /* 0x00000000001c7947 */ /* 0x000ff60003800000 */
.L_x_984:
[----:B------:R-:W-:Y:S01]  /*0e80*/  ULDC UR7, c[0x0][0xc54] ;  /* 0x0003150000077ab9 */ /* 0x000fe20000000800 */
[----:B------:R-:W-:Y:S01]  /*0e90*/  UMOV UR6, UR9 ;  /* 0x0000000900067c82 */ /* 0x000fe20008000000 */
[----:B------:R-:W-:-:S11]  /*0ea0*/  UISETP.NE.AND UP0, UPT, UR7, 0x1, UPT ;  /* 0x000000010700788c */ /* 0x000fd6000bf05270 */
[----:B------:R-:W-:Y:S02]  /*0eb0*/  @UP0 ULDC.64 UR10, c[0x0][0xc58] ;  /* 0x00031600000a0ab9 */ /* 0x000fe40000000a00 */
[----:B------:R-:W-:-:S04]  /*0ec0*/  UIMAD.WIDE.U32 UR4, UR9, UR10, URZ ;  /* 0x0000000a090472a5 */ /* 0x000fc8000f8e003f */
[----:B------:R-:W-:-:S04]  /*0ed0*/  @UP0 USHF.R.U32.HI UR6, URZ, UR11, UR5 ;  /* 0x0000000b3f060299 */ /* 0x000fc80008011605 */
[----:B------:R-:W-:-:S12]  /*0ee0*/  UIMAD UR4, UR6, UR7, URZ ;  /* 0x00000007060472a4 */ /* 0x000fd8000f8e023f */
.L_x_985:
[----:B------:R-:W-:Y:S01]  /*0ef0*/  ULOP3.LUT UR6, URZ, UR6, URZ, 0x33, !UPT ;  /* 0x000000063f067292 */ /* 0x000fe2000f8e333f */
[----:B------:R-:W-:Y:S01]  /*0f00*/  ULDC UR12, c[0x0][0xc48] ;  /* 0x00031200000c7ab9 */ /* 0x000fe20000000800 */
[----:B------:R-:W-:Y:S01]  /*0f10*/  ULDC UR7, c[0x0][0x448] ;  /* 0x0001120000077ab9 */ /* 0x000fe20000000800 */
[----:B------:R-:W-:Y:S01]  /*0f20*/  ULDC UR5, c[0x0][0xc3c] ;  /* 0x00030f0000057ab9 */ /* 0x000fe20000000800 */
[----:B------:R-:W-:Y:S02]  /*0f30*/  UISETP.NE.AND UP1, UPT, UR12, 0x1, UPT ;  /* 0x000000010c00788c */ /* 0x000fe4000bf25270 */
[----:B------:R-:W-:Y:S02]  /*0f40*/  UISETP.NE.AND UP3, UPT, UR7, 0x1, UPT ;  /* 0x000000010700788c */ /* 0x000fe4000bf65270 */
[----:B------:R-:W-:Y:S01]  /*0f50*/  UIADD3 UR6, UR6, UR5, URZ ;  /* 0x0000000506067290 */ /* 0x000fe2000fffe03f */
[----:B------:R-:W-:Y:S01]  /*0f60*/  ULDC.64 UR10, c[0x0][0x418] ;  /* 0x00010600000a7ab9 */ /* 0x000fe20000000a00 */
[----:B------:R-:W-:-:S02]  /*0f70*/  UIADD3 UR4, UR9, -UR4, URZ ;  /* 0x8000000409047290 */ /* 0x000fc4000fffe03f */
[----:B------:R-:W-:Y:S02]  /*0f80*/  UISETP.NE.U32.AND UP0, UPT, UR10, URZ, UPT ;  /* 0x0000003f0a00728c */ /* 0x000fe4000bf05070 */
[----:B------:R-:W-:Y:S02]  /*0f90*/  USHF.L.U32 UR60, UR6, 0x7, URZ ;  /* 0x00000007063c7899 */ /* 0x000fe4000800063f */
[----:B------:R-:W-:Y:S01]  /*0fa0*/  UP2UR UR7, UPR, URZ, 0x8 ;  /* 0x000000083f077883 */ /* 0x000fe20008000000 */
[----:B------:R-:W-:Y:S01]  /*0fb0*/  ULDC UR14, c[0x0][0xc54] ;  /* 0x00031500000e7ab9 */ /* 0x000fe20000000800 */
[----:B------:R-:W-:Y:S02]  /*0fc0*/  UISETP.NE.AND.EX UP0, UPT, UR11, URZ, UPT, UP0 ;  /* 0x0000003f0b00728c */ /* 0x000fe4000bf05300 */
[----:B------:R-:W-:Y:S02]  /*0fd0*/  UIMAD UR14, UR8, UR14, UR4 ;  /* 0x0000000e080e72a4 */ /* 0x000fe4000f8e0204 */
[----:B------:R-:W-:Y:S01]  /*0fe0*/  IMAD.U32 R22, RZ, RZ, UR7 ;  /* 0x00000007ff167e24 */ /* 0x000fe2000f8e00ff */
[----:B------:R-:W-:Y:S01]  /*0ff0*/  UIADD3 UR10, UR60, 0x7f, URZ ;  /* 0x0000007f3c0a7890 */ /* 0x000fe2000fffe03f */
[----:B------:R-:W-:Y:S01]  /*1000*/  ULDC UR42, c[0x0][0x424] ;  /* 0x00010900002a7ab9 */ /* 0x000fe20000000800 */
[----:B------:R-:W-:Y:S01]  /*1010*/  ULDC UR41, c[0x0][0x288] ;  /* 0x0000a20000297ab9 */ /* 0x000fe20000000800 */
[----:B------:R-:W-:Y:S01]  /*1020*/  ULDC.64 UR4, c[0x0][0x9e0] ;  /* 0x0002780000047ab9 */ /* 0x000fe20000000a00 */
[----:B------:R-:W-:Y:S01]  /*1030*/  @UP1 ULDC UR6, c[0x0][0xc4c] ;  /* 0x0003130000061ab9 */ /* 0x000fe20000000800 */
[----:B------:R-:W-:Y:S01]  /*1040*/  @UP3 ULDC UR8, c[0x0][0x44c] ;  /* 0x0001130000083ab9 */ /* 0x000fe20000000800 */
[----:B------:R-:W-:-:S02]  /*1050*/  UIADD3 UR11, -UR41, 0x1, URZ ;  /* 0x00000001290b7890 */ /* 0x000fc4000fffe13f */
[----:B------:R-:W-:Y:S02]  /*1060*/  UISETP.GE.AND UP2, UPT, UR5, 0x1, UPT ;  /* 0x000000010500788c */ /* 0x000fe4000bf46270 */
[----:B------:R-:W-:Y:S02]  /*1070*/  USEL UR42, UR42, 0x1, UP0 ;  /* 0x000000012a2a7887 */ /* 0x000fe40008000000 */
[----:B------:R-:W-:Y:S02]  /*1080*/  UIMAD.WIDE.U32 UR8, UR10, UR8, URZ ;  /* 0x000000080a0872a5 */ /* 0x000fe4000f8e003f */
[----:B------:R-:W-:Y:S01]  /*1090*/  UIMAD.WIDE.U32 UR6, UR14, UR6, URZ ;  /* 0x000000060e0672a5 */ /* 0x000fe2000f8e003f */
[----:B------:R-:W-:Y:S01]  /*10a0*/  PLOP3.LUT P0, PT, PT, PT, UP2, 0x40, 0x0 ;  /* 0x000000000000781c */ /* 0x000fe20003f0e828 */
[----:B------:R-:W-:Y:S01]  /*10b0*/  ULDC UR13, c[0x0][0x2f0] ;  /* 0x0000bc00000d7ab9 */ /* 0x000fe20000000800 */
[----:B------:R-:W-:Y:S01]  /*10c0*/  @UP1 ULDC UR15, c[0x0][0xc50] ;  /* 0x00031400000f1ab9 */ /* 0x000fe20000000800 */
[----:B------:R-:W-:Y:S01]  /*10d0*/  @UP3 ULDC UR16, c[0x0][0x450] ;  /* 0x0001140000103ab9 */ /* 0x000fe20000000800 */
[----:B------:R-:W-:Y:S01]  /*10e0*/  UMOV UR17, UR14 ;  /* 0x0000000e00117c82 */ /* 0x000fe20008000000 */
[----:B------:R-:W-:-:S02]  /*10f0*/  UIMAD UR11, UR42, UR13, UR11 ;  /* 0x0000000d2a0b72a4 */ /* 0x000fc4000f8e020b */
[----:B------:R-:W-:Y:S02]  /*1100*/  @UP3 USHF.R.U32.HI UR10, URZ, UR16, UR9 ;  /* 0x000000103f0a3299 */ /* 0x000fe40008011609 */
[----:B------:R-:W-:Y:S02]  /*1110*/  @UP1 USHF.R.U32.HI UR17, URZ, UR15, UR7 ;  /* 0x0000000f3f111299 */ /* 0x000fe40008011607 */
[----:B------:R-:W-:Y:S02]  /*1120*/  UIADD3 UR10, UR11, UR10, URZ ;  /* 0x0000000a0b0a7290 */ /* 0x000fe4000fffe03f */
[----:B------:R-:W-:Y:S02]  /*1130*/  UIADD3 UR6, -UR17, URZ, URZ ;  /* 0x0000003f11067290 */ /* 0x000fe4000fffe13f */
[----:B------:R-:W-:Y:S01]  /*1140*/  UIADD3 UR4, UR10, UR4, URZ ;  /* 0x000000040a047290 */ /* 0x000fe2000fffe03f */
[----:B------:R-:W-:Y:S01]  /*1150*/  IMAD.U32 R207, RZ, RZ, UR17 ;  /* 0x00000011ffcf7e24 */ /* 0x000fe2000f8e00ff */
[----:B------:R-:W-:-:S02]  /*1160*/  UIMAD UR6, UR12, UR6, UR14 ;  /* 0x000000060c0672a4 */ /* 0x000fc4000f8e020e */
[----:B------:R-:W-:Y:S02]  /*1170*/  UP2UR UR43, UPR, URZ, 0x4 ;  /* 0x000000043f2b7883 */ /* 0x000fe40008000000 */
[----:B------:R-:W-:Y:S02]  /*1180*/  IMAD.U32 R0, RZ, RZ, UR4 ;  /* 0x00000004ff007e24 */ /* 0x000fe4000f8e00ff */
[----:B------:R-:W-:Y:S01]  /*1190*/  MOV R206, UR6 ;  /* 0x0000000600ce7c02 */ /* 0x000fe20008000f00 */
[----:B------:R-:W-:Y:S07]  /*11a0*/  @P0 BRA `(.L_x_986) ;  /* 0x0000000000400947 */ /* 0x000fee0003800000 */
[----:B------:R-:W-:Y:S01]  /*11b0*/  ISETP.LT.AND P0, PT, RZ, UR10, PT ;  /* 0x0000000aff007c0c */ /* 0x000fe2000bf01270 */
[----:B------:R-:W-:-:S12]  /*11c0*/  UIADD3 UR4, UR10, -0x1, URZ ;  /* 0xffffffff0a047890 */ /* 0x000fd8000fffe03f */
[----:B------:R-:W-:Y:S05]  /*11d0*/  @P0 BRA `(.L_x_987) ;  /* 0x00000000001c0947 */ /* 0x000fea0003800000 */
[----:B------:R-:W-:Y:S02]  /*11e0*/  UISETP.NE.AND UP0, UPT, UR5, 0x1, UPT ;  /* 0x000000010500788c */ /* 0x000fe4000bf05270 */
[----:B------:R-:W-:-:S09]  /*11f0*/  UIADD3 UR4, -UR10, URZ, URZ ;  /* 0x0000003f0a047290 */ /* 0x000fd2000fffe13f */
[----:B------:R-:W-:Y:S02]  /*1200*/  @UP0 ULDC.64 UR8, c[0x0][0x9e8] ;  /* 0x00027a0000080ab9 */ /* 0x000fe40000000a00 */
[----:B------:R-:W-:-:S04]  /*1210*/  UIMAD.WIDE.U32 UR6, UR4, UR8, URZ ;  /* 0x00000008040672a5 */ /* 0x000fc8000f8e003f */
[----:B------:R-:W-:-:S04]  /*1220*/  @UP0 USHF.R.U32.HI UR4, URZ, UR9, UR7 ;  /* 0x000000093f040299 */ /* 0x000fc80008011607 */
[----:B------:R-:W-:Y:S01]  /*1230*/  ULOP3.LUT UR4, URZ, UR4, URZ, 0x33, !UPT ;  /* 0x000000043f047292 */ /* 0x000fe2000f8e333f */
[----:B------:R-:W-:Y:S11]  /*1240*/  BRA `(.L_x_988) ;  /* 0x0000000000107947 */ /* 0x000ff60003800000 */
.L_x_987:
[----:B------:R-:W-:-:S11]  /*1250*/  UISETP.NE.AND UP0, UPT, UR5, 0x1, UPT ;  /* 0x000000010500788c */ /* 0x000fd6000bf05270 */
[----:B------:R-:W-:Y:S02]  /*1260*/  @UP0 ULDC.64 UR8, c[0x0][0x9e8] ;  /* 0x00027a0000080ab9 */ /* 0x000fe40000000a00 */
[----:B------:R-:W-:-:S04]  /*1270*/  UIMAD.WIDE.U32 UR6, UR4, UR8, URZ ;  /* 0x00000008040672a5 */ /* 0x000fc8000f8e003f */
[----:B------:R-:W-:-:S12]  /*1280*/  @UP0 USHF.R.U32.HI UR4, URZ, UR9, UR7 ;  /* 0x000000093f040299 */ /* 0x000fd80008011607 */
.L_x_988:
[----:B------:R-:W-:-:S06]  /*1290*/  UIMAD UR4, UR4, UR5, UR5 ;  /* 0x00000005040472a4 */ /* 0x000fcc000f8e0205 */
[----:B------:R-:W-:-:S07]  /*12a0*/  VIMNMX R0, R0, UR4, PT ;  /* 0x0000000400007c48 */ /* 0x000fce000bfe0100 */
.L_x_986:
[----:B------:R-:W-:Y:S01]  /*12b0*/  R2UR UR4, R22 ;  /* 0x00000000160472ca */ /* 0x000fe200000e0000 */
[----:B------:R-:W-:Y:S01]  /*12c0*/  UMOV UR9, UR60 ;  /* 0x0000003c00097c82 */ /* 0x000fe20008000000 */
[----:B------:R-:W-:Y:S01]  /*12d0*/  VIADD R0, R0, 0x3f ;  /* 0x0000003f00007836 */ /* 0x000fe20000000000 */
[----:B------:R-:W-:Y:S01]  /*12e0*/  UIMAD UR41, UR42, UR13, -UR41 ;  /* 0x0000000d2a2972a4 */ /* 0x000fe2000f8e0a29 */
[----:B------:R-:W-:-:S03]  /*12f0*/  ULDC UR10, c[0x0][0x9dc] ;  /* 0x00027700000a7ab9 */ /* 0x000fc60000000800 */
[----:B------:R-:W-:-:S04]  /*1300*/  SHF.R.S32.HI R3, RZ, 0x1f, R0 ;  /* 0x0000001fff037819 */ /* 0x000fc80000011400 */
[----:B------:R-:W-:Y:S02]  /*1310*/  LEA.HI R3, R3, R0, RZ, 0x6 ;  /* 0x0000000003037211 */ /* 0x000fe400078f30ff */
[----:B------:R-:W-:Y:S02]  /*1320*/  UISETP.NE.AND UP0, UPT, UR4, URZ, UPT ;  /* 0x0000003f0400728c */ /* 0x000fe4000bf05270 */
[----:B------:R-:W-:Y:S01]  /*1330*/  UIMAD UR4, UR42, UR13, 0x3f ;  /* 0x0000003f2a0474a4 */ /* 0x000fe2000f8e020d */
[----:B------:R-:W-:-:S03]  /*1340*/  SHF.R.S32.HI R3, RZ, 0x6, R3 ;  /* 0x00000006ff037819 */ /* 0x000fc60000011403 */
[----:B------:R-:W-:-:S04]  /*1350*/  USHF.R.S32.HI UR8, URZ, 0x1f, UR4 ;  /* 0x0000001f3f087899 */ /* 0x000fc80008011404 */
[----:B------:R-:W-:Y:S01]  /*1360*/  ULEA.HI UR8, UR8, UR4, URZ, 0x6 ;  /* 0x0000000408087291 */ /* 0x000fe2000f8f303f */
[----:B------:R-:W-:Y:S01]  /*1370*/  @UP0 ULDC UR6, c[0x0][0x44c] ;  /* 0x0001130000060ab9 */ /* 0x000fe20000000800 */
[----:B------:R-:W-:Y:S01]  /*1380*/  @UP0 ULDC UR11, c[0x0][0x450] ;  /* 0x00011400000b0ab9 */ /* 0x000fe20000000800 */
[----:B------:R-:W-:Y:S02]  /*1390*/  UIMAD.WIDE.U32 UR6, UR60, UR6, URZ ;  /* 0x000000063c0672a5 */ /* 0x000fe4000f8e003f */
[----:B------:R-:W-:Y:S02]  /*13a0*/  USHF.R.S32.HI UR8, URZ, 0x6, UR8 ;  /* 0x000000063f087899 */ /* 0x000fe40008011408 */
[----:B------:R-:W-:Y:S02]  /*13b0*/  @UP0 USHF.R.U32.HI UR9, URZ, UR11, UR7 ;  /* 0x0000000b3f090299 */ /* 0x000fe40008011607 */
[----:B------:R-:W-:Y:S02]  /*13c0*/  UISETP.GE.AND UP0, UPT, UR5, 0x1, UPT ;  /* 0x000000010500788c */ /* 0x000fe4000bf06270 */
[----:B------:R-:W-:Y:S01]  /*13d0*/  UIADD3 UR4, UR41, UR9, URZ ;  /* 0x0000000929047290 */ /* 0x000fe2000fffe03f */
[----:B------:R-:W-:-:S03]  /*13e0*/  VIMNMX R102, R3, UR8, PT ;  /* 0x0000000803667c48 */ /* 0x000fc6000bfe0100 */
[----:B------:R-:W-:Y:S01]  /*13f0*/  PLOP3.LUT P0, PT, PT, PT, UP0, 0x40, 0x0 ;  /* 0x000000000000781c */ /* 0x000fe20003f0e808 */
[----:B------:R-:W-:-:S12]  /*1400*/  UIADD3 UR9, UR4, -UR10, URZ ;  /* 0x8000000a04097290 */ /* 0x000fd8000fffe03f */
[----:B------:R-:W-:Y:S05]  /*1410*/  @P0 BRA `(.L_x_989) ;  /* 0x0000000000440947 */ /* 0x000fea0003800000 */
[----:B------:R-:W-:-:S06]  /*1420*/  UISETP.GT.AND UP0, UPT, UR4, -0x1, UPT ;  /* 0xffffffff0400788c */ /* 0x000fcc000bf04270 */
[----:B------:R-:W-:-:S13]  /*1430*/  PLOP3.LUT P0, PT, PT, PT, UP0, 0x80, 0x0 ;  /* 0x000000000000781c */ /* 0x000fda0003f0f008 */
[----:B------:R-:W-:Y:S05]  /*1440*/  @P0 BRA `(.L_x_990) ;  /* 0x00000000001c0947 */ /* 0x000fea0003800000 */
[----:B------:R-:W-:Y:S02]  /*1450*/  UISETP.NE.AND UP0, UPT, UR5, 0x1, UPT ;  /* 0x000000010500788c */ /* 0x000fe4000bf05270 */
[----:B------:R-:W-:-:S09]  /*1460*/  ULOP3.LUT UR4, URZ, UR4, URZ, 0x33, !UPT ;  /* 0x000000043f047292 */ /* 0x000fd2000f8e333f */
[----:B------:R-:W-:Y:S02]  /*1470*/  @UP0 ULDC.64 UR10, c[0x0][0x9e8] ;  /* 0x00027a00000a0ab9 */ /* 0x000fe40000000a00 */
[----:B------:R-:W-:-:S04]  /*1480*/  UIMAD.WIDE.U32 UR6, UR4, UR10, URZ ;  /* 0x0000000a040672a5 */ /* 0x000fc8000f8e003f */
[----:B------:R-:W-:-:S04]  /*1490*/  @UP0 USHF.R.U32.HI UR4, URZ, UR11, UR7 ;  /* 0x0000000b3f040299 */ /* 0x000fc80008011607 */
[----:B------:R-:W-:Y:S01]  /*14a0*/  ULOP3.LUT UR4, URZ, UR4, URZ, 0x33, !UPT ;  /* 0x000000043f047292 */ /* 0x000fe2000f8e333f */
[----:B------:R-:W-:Y:S11]  /*14b0*/  BRA `(.L_x_991) ;  /* 0x0000000000107947 */ /* 0x000ff60003800000 */
.L_x_990:
[----:B------:R-:W-:-:S11]  /*14c0*/  UISETP.NE.AND UP0, UPT, UR5, 0x1, UPT ;  /* 0x000000010500788c */ /* 0x000fd6000bf05270 */
[----:B------:R-:W-:Y:S02]  /*14d0*/  @UP0 ULDC.64 UR10, c[0x0][0x9e8] ;  /* 0x00027a00000a0ab9 */ /* 0x000fe40000000a00 */
[----:B------:R-:W-:-:S04]  /*14e0*/  UIMAD.WIDE.U32 UR6, UR4, UR10, URZ ;  /* 0x0000000a040672a5 */ /* 0x000fc8000f8e003f */
[----:B------:R-:W-:-:S12]  /*14f0*/  @UP0 USHF.R.U32.HI UR4, URZ, UR11, UR7 ;  /* 0x0000000b3f040299 */ /* 0x000fd80008011607 */
.L_x_991:
[----:B------:R-:W-:-:S04]  /*1500*/  UIMAD UR4, UR4, UR5, URZ ;  /* 0x00000005040472a4 */ /* 0x000fc8000f8e023f */
[----:B------:R-:W-:-:S04]  /*1510*/  UISETP.LT.AND UP0, UPT, UR9, UR4, UPT ;  /* 0x000000040900728c */ /* 0x000fc8000bf01270 */
[----:B------:R-:W-:-:S12]  /*1520*/  USEL UR9, UR9, UR4, !UP0 ;  /* 0x0000000409097287 */ /* 0x000fd8000c000000 */
.L_x_989:
[----:B------:R-:W-:Y:S01]  /*1530*/  USHF.R.S32.HI UR4, URZ, 0x1f, UR9 ;  /* 0x0000001f3f047899 */ /* 0x000fe20008011409 */
[----:B------:R-:W-:Y:S02]  /*1540*/  PLOP3.LUT P0, PT, PT, PT, PT, 0x80, 0x0 ;  /* 0x000000000000781c */ /* 0x000fe40003f0f070 */
[----:B------:R-:W-:Y:S01]  /*1550*/  CS2R R2, SRZ ;  /* 0x0000000000027805 */ /* 0x000fe2000001ff00 */
[----:B------:R-:W-:Y:S01]  /*1560*/  IMAD.MOV.U32 R0, RZ, RZ, RZ ;  /* 0x000000ffff007224 */ /* 0x000fe200078e00ff */
[----:B------:R-:W-:Y:S01]  /*1570*/  ULEA.HI UR4, UR4, UR9, URZ, 0x6 ;  /* 0x0000000904047291 */ /* 0x000fe2000f8f303f */
[----:B------:R-:W-:Y:S02]  /*1580*/  CS2R R166, SRZ ;  /* 0x0000000000a67805 */ /* 0x000fe4000001ff00 */
[----:B------:R-:W-:Y:S02]  /*1590*/  CS2R R164, SRZ ;  /* 0x0000000000a47805 */ /* 0x000fe4000001ff00 */
[----:B------:R-:W-:Y:S01]  /*15a0*/  CS2R R148, SRZ ;  /* 0x0000000000947805 */ /* 0x000fe2000001ff00 */
[----:B------:R-:W-:Y:S01]  /*15b0*/  USHF.R.S32.HI UR4, URZ, 0x6, UR4 ;  /* 0x000000063f047899 */ /* 0x000fe20008011404 */
[----:B------:R-:W-:-:S02]  /*15c0*/  CS2R R162, SRZ ;  /* 0x0000000000a27805 */ /* 0x000fc4000001ff00 */
[----:B------:R-:W-:Y:S02]  /*15d0*/  CS2R R144, SRZ ;  /* 0x0000000000907805 */ /* 0x000fe4000001ff00 */
[----:B------:R-:W-:Y:S01]  /*15e0*/  CS2R R128, SRZ ;  /* 0x0000000000807805 */ /* 0x000fe2000001ff00 */
[----:B------:R-:W-:Y:S01]  /*15f0*/  UISETP.LT.AND UP0, UPT, URZ, UR4, UPT ;  /* 0x000000043f00728c */ /* 0x000fe2000bf01270 */
[----:B------:R-:W-:Y:S02]  /*1600*/  CS2R R140, SRZ ;  /* 0x00000000008c7805 */ /* 0x000fe4000001ff00 */
[----:B------:R-:W-:Y:S02]  /*1610*/  CS2R R100, SRZ ;  /* 0x0000000000647805 */ /* 0x000fe4000001ff00 */
[----:B------:R-:W-:Y:S01]  /*1620*/  CS2R R96, SRZ ;  /* 0x0000000000607805 */ /* 0x000fe2000001ff00 */
[----:B------:R-:W-:Y:S01]  /*1630*/  USEL UR5, URZ, UR4, !UP0 ;  /* 0x000000043f057287 */ /* 0x000fe2000c000000 */
[----:B------:R-:W-:-:S02]  /*1640*/  CS2R R136, SRZ ;  /* 0x0000000000887805 */ /* 0x000fc4000001ff00 */
[----:B------:R-:W-:Y:S02]  /*1650*/  CS2R R92, SRZ ;  /* 0x00000000005c7805 */ /* 0x000fe4000001ff00 */
[----:B------:R-:W-:Y:S02]  /*1660*/  CS2R R88, SRZ ;  /* 0x0000000000587805 */ /* 0x000fe4000001ff00 */
[----:B------:R-:W-:Y:S02]  /*1670*/  CS2R R132, SRZ ;  /* 0x0000000000847805 */ /* 0x000fe4000001ff00 */
[----:B------:R-:W-:Y:S02]  /*1680*/  CS2R R84, SRZ ;  /* 0x0000000000547805 */ /* 0x000fe4000001ff00 */
[----:B------:R-:W-:Y:S01]  /*1690*/  ISETP.GT.AND P1, PT, R102, UR5, PT ;  /* 0x0000000566007c0c */ /* 0x000fe2000bf24270 */
        /* <DEDUP_REMOVED lines=51> */
[----:B------:R-:W-:Y:S06]  /*19d0*/  @!P1 BRA `(.L_x_992) ;  /* 0x000000c0006c9947 */ /* 0x000fec0003800000 */
        /* <DEDUP_REMOVED lines=31> */
.L_x_993:
[----:B------:R-:W-:Y:S02]  /*1bd0*/  R2UR UR6, R209 ;  /* 0x00000000d10672ca */ /* 0x000fe400000e0000 */
[----:B------:R-:W-:-:S11]  /*1be0*/  R2UR UR5, R214 ;  /* 0x00000000d60572ca */ /* 0x000fd600000e0000 */
[----:B------:R-:W-:Y:S02]  /*1bf0*/  ULEA.HI UR4, UR6, UR6, URZ, 0x1 ;  /* 0x0000000606047291 */ /* 0x000fe4000f8f083f */
[----:B------:R-:W-:Y:S02]  /*1c00*/  IMAD.U32 R2, RZ, RZ, UR5 ;  /* 0x00000005ff027e24 */ /* 0x000fe4000f8e00ff */
[----:B------:R-:W-:-:S03]  /*1c10*/  ULOP3.LUT UR4, UR4, 0xfffffffe, URZ, 0xc0, !UPT ;  /* 0xfffffffe04047892 */ /* 0x000fc6000f8ec03f */
[----:B------:R-:W-:Y:S01]  /*1c20*/  ISETP.NE.AND P0, PT, R2, 0x3, PT ;  /* 0x000000030200780c */ /* 0x000fe20003f05270 */
[----:B------:R-:W-:-:S06]  /*1c30*/  UIADD3 UR4, UR6, -UR4, URZ ;  /* 0x8000000406047290 */ /* 0x000fcc000fffe03f */
[----:B------:R-:W-:-:S04]  /*1c40*/  MOV R0, UR4 ;  /* 0x0000000400007c02 */ /* 0x000fc80008000f00 */
[----:B------:R-:W-:-:S04]  /*1c50*/  SHF.L.U32 R0, R0, 0x1f, RZ ;  /* 0x0000001f00007819 */ /* 0x000fc800000006ff */
[----:B------:R-:W0:Y:S02]  /*1c60*/  SYNCS.PHASECHK.TRANS64.TRYWAIT P1, [UR40+0x30800], R0 ;  /* 0x03080000ff0075a7 */ /* 0x000e240008020168 */
[----:B0-----:R-:W-:Y:S05]  /*1c70*/  @!P1 BRA `(.L_x_994) ;  /* 0x0000012c00509947 */ /* 0x001fea0003800000 */
.L_x_1158:
[----:B------:R-:W-:Y:S05]  /*1c80*/  @!P0 BRA `(.L_x_995) ;  /* 0x0000000000048947 */ /* 0x000fea0003800000 */
[----:B------:R-:W-:Y:S01]  /*1c90*/  BPT.TRAP 0x1 ;  /* 0x000000040000795c */ /* 0x000fe20000300000 */
.L_x_995:
[----:B0-----:R-:W-:Y:S02]  /*1ca0*/  IMAD.U32 R3, RZ, RZ, UR38 ;  /* 0x00000026ff037e24 */ /* 0x001fe4000f8e00ff */
[----:B------:R-:W-:-:S03]  /*1cb0*/  IMAD.U32 R0, RZ, RZ, UR39 ;  /* 0x00000027ff007e24 */ /* 0x000fc6000f8e00ff */
[----:B------:R-:W-:Y:S02]  /*1cc0*/  LEA R3, R3, UR40, 0x3 ;  /* 0x0000002803037c11 */ /* 0x000fe4000f8e18ff */
[----:B------:R-:W-:-:S04]  /*1cd0*/  SHF.L.U32 R0, R0, 0x1f, RZ ;  /* 0x0000001f00007819 */ /* 0x000fc800000006ff */
[----:B------:R0:W1:Y:S01]  /*1ce0*/  SYNCS.PHASECHK.TRANS64.TRYWAIT P1, [R3+URZ+0x30830], R0 ;  /* 0x03083000030075a7 */ /* 0x000062000802017f */
[----:B------:R-:W-:Y:S05]  /*1cf0*/  @!P0 BRA `(.L_x_996) ;  /* 0x0000000000048947 */ /* 0x000fea0003800000 */
[----:B------:R-:W-:Y:S01]  /*1d00*/  BPT.TRAP 0x1 ;  /* 0x000000040000795c */ /* 0x000fe20000300000 */
.L_x_996:
[----:B-1----:R-:W-:Y:S05]  /*1d10*/  @P1 BRA `(.L_x_997) ;  /* 0x0000000000081947 */ /* 0x002fea0003800000 */
[----:B------:R-:W1:Y:S02]  /*1d20*/  SYNCS.PHASECHK.TRANS64.TRYWAIT P1, [R3+URZ+0x30830], R0 ;  /* 0x03083000030075a7 */ /* 0x000e64000802017f */
[----:B-1----:R-:W-:Y:S05]  /*1d30*/  @!P1 BRA `(.L_x_998) ;  /* 0x0000012c00389947 */ /* 0x002fea0003800000 */
.L_x_997:
[----:B------:R-:W-:Y:S05]  /*1d40*/  WARPSYNC.ALL ;  /* 0x0000000000007948 */ /* 0x000fea0003800000 */
[----:B------:R-:W-:Y:S01]  /*1d50*/  UIADD3 UR4, UR40, 0x20400, URZ ;  /* 0x0002040028047890 */ /* 0x000fe2000fffe03f */
[----:B------:R-:W-:Y:S01]  /*1d60*/  WARPGROUP.ARRIVE ;  /* 0x00000000000079c5 */ /* 0x000fe20000000000 */
[----:B------:R-:W-:Y:S01]  /*1d70*/  UMOV UR9, 0x40000040 ;  /* 0x4000004000097882 */ /* 0x000fe20000000000 */
[----:B------:R-:W-:Y:S01]  /*1d80*/  UMOV UR11, 0x40000040 ;  /* 0x40000040000b7882 */ /* 0x000fe20000000000 */
[----:B------:R-:W-:Y:S01]  /*1d90*/  USHF.R.U32.HI UR4, URZ, 0x4, UR4 ;  /* 0x000000043f047899 */ /* 0x000fe20008011604 */
[----:B------:R-:W-:Y:S01]  /*1da0*/  IMAD.U32 R17, RZ, RZ, UR9 ;  /* 0x00000009ff117e24 */ /* 0x000fe2000f8e00ff */
[----:B------:R-:W-:Y:S01]  /*1db0*/  UMOV UR57, 0x40000040 ;  /* 0x4000004000397882 */ /* 0x000fe20000000000 */
[----:B------:R-:W-:Y:S01]  /*1dc0*/  UMOV UR59, 0x40000040 ;  /* 0x40000040003b7882 */ /* 0x000fe20000000000 */
[----:B------:R-:W-:Y:S01]  /*1dd0*/  ULOP3.LUT UR4, UR4, 0x3fff, URZ, 0xc0, !UPT ;  /* 0x00003fff04047892 */ /* 0x000fe2000f8ec03f */
[----:B------:R-:W-:Y:S01]  /*1de0*/  UMOV UR53, 0x40000040 ;  /* 0x4000004000357882 */ /* 0x000fe20000000000 */
[----:B------:R-:W-:-:S02]  /*1df0*/  UMOV UR55, 0x40000040 ;  /* 0x4000004000377882 */ /* 0x000fc40000000000 */
[----:B------:R-:W-:Y:S02]  /*1e00*/  ULOP3.LUT UR61, UR4, 0x10000, URZ, 0xfc, !UPT ;  /* 0x00010000043d7892 */ /* 0x000fe4000f8efc3f */
[----:B------:R-:W-:Y:S02]  /*1e10*/  ULOP3.LUT UR4, UR44, 0x10000, URZ, 0xfc, !UPT ;  /* 0x000100002c047892 */ /* 0x000fe4000f8efc3f */
[----:B------:R-:W-:Y:S02]  /*1e20*/  ULEA UR5, UR38, UR61, 0xb ;  /* 0x0000003d26057291 */ /* 0x000fe4000f8e583f */
[----:B------:R-:W-:Y:S02]  /*1e30*/  UIADD3 UR6, UR4, 0x2, URZ ;  /* 0x0000000204067890 */ /* 0x000fe4000fffe03f */
[----:B------:R-:W-:Y:S01]  /*1e40*/  UIADD3 UR7, UR5, 0x2, URZ ;  /* 0x0000000205077890 */ /* 0x000fe2000fffe03f */
[----:B------:R-:W-:Y:S02]  /*1e50*/  UMOV UR8, UR4 ;  /* 0x0000000400087c82 */ /* 0x000fe40008000000 */
[----:B------:R-:W-:Y:S01]  /*1e60*/  UMOV UR10, UR5 ;  /* 0x00000005000a7c82 */ /* 0x000fe20008000000 */
[----:B------:R-:W-:Y:S01]  /*1e70*/  IMAD.U32 R16, RZ, RZ, UR8 ;  /* 0x00000008ff107e24 */ /* 0x000fe2000f8e00ff */
[----:B------:R-:W-:Y:S01]  /*1e80*/  HGMMA.64x64x16.F32 R24, gdesc[UR8], RZ, !UPT, gsb0 ;  /* 0x00e00000081879f0 */ /* 0x000fe2000c0008ff */
[----:B------:R-:W-:Y:S01]  /*1e90*/  UMOV UR8, UR6 ;  /* 0x0000000600087c82 */ /* 0x000fe20008000000 */
[----:B------:R-:W-:Y:S01]  /*1ea0*/  UMOV UR9, 0x40000040 ;  /* 0x4000004000097882 */ /* 0x000fe20000000000 */
[----:B------:R-:W-:Y:S01]  /*1eb0*/  UMOV UR10, UR7 ;  /* 0x00000007000a7c82 */ /* 0x000fe20008000000 */
[----:B------:R-:W-:Y:S01]  /*1ec0*/  UMOV UR11, 0x40000040 ;  /* 0x40000040000b7882 */ /* 0x000fe20000000000 */
[----:B------:R-:W-:Y:S01]  /*1ed0*/  UIADD3 UR6, UR4, 0x4, URZ ;  /* 0x0000000404067890 */ /* 0x000fe2000fffe03f */
[----:B------:R-:W-:Y:S01]  /*1ee0*/  IMAD.U32 R14, RZ, RZ, UR8 ;  /* 0x00000008ff0e7e24 */ /* 0x000fe2000f8e00ff */
[----:B------:R-:W-:Y:S01]  /*1ef0*/  UIADD3 UR7, UR5, 0x4, URZ ;  /* 0x0000000405077890 */ /* 0x000fe2000fffe03f */
[----:B------:R-:W-:Y:S01]  /*1f00*/  MOV R15, UR9 ;  /* 0x00000009000f7c02 */ /* 0x000fe20008000f00 */
[----:B------:R-:W-:-:S02]  /*1f10*/  UIADD3 UR56, UR4, 0x404, URZ ;  /* 0x0000040404387890 */ /* 0x000fc4000fffe03f */
[----:B------:R-:W-:Y:S02]  /*1f20*/  UIADD3 UR58, UR5, 0x204, URZ ;  /* 0x00000204053a7890 */ /* 0x000fe4000fffe03f */
[----:B------:R-:W-:Y:S02]  /*1f30*/  UIADD3 UR52, UR4, 0x406, URZ ;  /* 0x0000040604347890 */ /* 0x000fe4000fffe03f */
[----:B------:R-:W-:Y:S02]  /*1f40*/  UIADD3 UR54, UR5, 0x206, URZ ;  /* 0x0000020605367890 */ /* 0x000fe4000fffe03f */
[----:B------:R-:W-:Y:S02]  /*1f50*/  UIADD3 UR12, UR4, 0x802, URZ ;  /* 0x00000802040c7890 */ /* 0x000fe4000fffe03f */
[----:B------:R-:W-:Y:S01]  /*1f60*/  UIADD3 UR14, UR5, 0x402, URZ ;  /* 0x00000402050e7890 */ /* 0x000fe2000fffe03f */
[----:B------:R-:W-:Y:S01]  /*1f70*/  UMOV UR13, 0x40000040 ;  /* 0x40000040000d7882 */ /* 0x000fe20000000000 */
[----:B------:R-:W-:Y:S01]  /*1f80*/  UMOV UR15, 0x40000040 ;  /* 0x40000040000f7882 */ /* 0x000fe20000000000 */
[----:B------:R-:W-:-:S02]  /*1f90*/  UIADD3 UR16, UR4, 0x804, URZ ;  /* 0x0000080404107890 */ /* 0x000fc4000fffe03f */
[----:B------:R-:W-:Y:S01]  /*1fa0*/  UIADD3 UR18, UR5, 0x404, URZ ;  /* 0x0000040405127890 */ /* 0x000fe2000fffe03f */
[----:B------:R-:W-:Y:S01]  /*1fb0*/  UMOV UR17, 0x40000040 ;  /* 0x4000004000117882 */ /* 0x000fe20000000000 */
[----:B------:R-:W-:Y:S01]  /*1fc0*/  UMOV UR19, 0x40000040 ;  /* 0x4000004000137882 */ /* 0x000fe20000000000 */
[----:B------:R-:W-:Y:S02]  /*1fd0*/  UIADD3 UR20, UR4, 0x806, URZ ;  /* 0x0000080604147890 */ /* 0x000fe4000fffe03f */
[----:B------:R-:W-:Y:S01]  /*1fe0*/  UIADD3 UR22, UR5, 0x406, URZ ;  /* 0x0000040605167890 */ /* 0x000fe2000fffe03f */
[----:B------:R-:W-:Y:S01]  /*1ff0*/  UMOV UR21, 0x40000040 ;  /* 0x4000004000157882 */ /* 0x000fe20000000000 */
[----:B------:R-:W-:Y:S01]  /*2000*/  UMOV UR23, 0x40000040 ;  /* 0x4000004000177882 */ /* 0x000fe20000000000 */
        /* <DEDUP_REMOVED lines=16> */
[----:B------:R-:W-:-:S02]  /*2110*/  WARPGROUP.DEPBAR.LE gsb0, 0x0 ;  /* 0x00008000000079c5 */ /* 0x000fc40000010000 */
[----:B------:R-:W-:-:S06]  /*2120*/  WARPGROUP.ARRIVE ;  /* 0x00000000000079c5 */ /* 0x000fcc0000000000 */
[----:B------:R-:W-:Y:S01]  /*2130*/  HGMMA.64x64x16.F32 R24, gdesc[UR8], R24, gsb0 ;  /* 0x00e00000081879f0 */ /* 0x000fe20008000818 */
[----:B------:R-:W-:Y:S01]  /*2140*/  UMOV UR8, UR6 ;  /* 0x0000000600087c82 */ /* 0x000fe20008000000 */
[----:B------:R-:W-:Y:S01]  /*2150*/  UMOV UR9, 0x40000040 ;  /* 0x4000004000097882 */ /* 0x000fe20000000000 */
[----:B------:R-:W-:Y:S01]  /*2160*/  UMOV UR10, UR7 ;  /* 0x00000007000a7c82 */ /* 0x000fe20008000000 */
[----:B------:R-:W-:Y:S01]  /*2170*/  UMOV UR11, 0x40000040 ;  /* 0x40000040000b7882 */ /* 0x000fe20000000000 */
[----:B------:R-:W-:Y:S01]  /*2180*/  UIADD3 UR6, UR4, 0x6, URZ ;  /* 0x0000000604067890 */ /* 0x000fe2000fffe03f */
[----:B------:R-:W-:Y:S01]  /*2190*/  IMAD.U32 R12, RZ, RZ, UR8 ;  /* 0x00000008ff0c7e24 */ /* 0x000fe2000f8e00ff */
[----:B------:R-:W-:Y:S01]  /*21a0*/  UIADD3 UR7, UR5, 0x6, URZ ;  /* 0x0000000605077890 */ /* 0x000fe2000fffe03f */
[----:B------:R-:W-:Y:S01]  /*21b0*/  IMAD.U32 R13, RZ, RZ, UR9 ;  /* 0x00000009ff0d7e24 */ /* 0x000fe2000f8e00ff */
[----:B------:R-:W-:Y:S02]  /*21c0*/  WARPGROUP.DEPBAR.LE gsb0, 0x0 ;  /* 0x00008000000079c5 */ /* 0x000fe40000010000 */
        /* <DEDUP_REMOVED lines=28> */
[----:B------:R-:W-:Y:S01]  /*2390*/  MOV R6, UR8 ;  /* 0x0000000800067c02 */ /* 0x000fe20008000f00 */
[----:B------:R-:W-:Y:S01]  /*23a0*/  IMAD.U32 R7, RZ, RZ, UR9 ;  /* 0x00000009ff077e24 */ /* 0x000fe2000f8e00ff */
[----:B------:R-:W-:Y:S02]  /*23b0*/  WARPGROUP.DEPBAR.LE gsb0, 0x0 ;  /* 0x00008000000079c5 */ /* 0x000fe40000010000 */
[----:B------:R-:W-:-:S06]  /*23c0*/  WARPGROUP.ARRIVE ;  /* 0x00000000000079c5 */ /* 0x000fcc0000000000 */
[----:B------:R-:W-:Y:S01]  /*23d0*/  HGMMA.64x64x16.F32 R24, gdesc[UR8], R24, gsb0 ;  /* 0x00e00000081879f0 */ /* 0x000fe20008000818 */
[----:B------:R-:W-:Y:S02]  /*23e0*/  UIADD3 UR8, UR4, 0x800, URZ ;  /* 0x0000080004087890 */ /* 0x000fe4000fffe03f */
[----:B------:R-:W-:Y:S01]  /*23f0*/  UIADD3 UR10, UR5, 0x400, URZ ;  /* 0x00000400050a7890 */ /* 0x000fe2000fffe03f */
[----:B------:R-:W-:Y:S01]  /*2400*/  UMOV UR9, 0x40000040 ;  /* 0x4000004000097882 */ /* 0x000fe20000000000 */
[----:B------:R-:W-:Y:S01]  /*2410*/  UMOV UR11, 0x40000040 ;  /* 0x40000040000b7882 */ /* 0x000fe20000000000 */
[----:B------:R-:W-:Y:S02]  /*2420*/  WARPGROUP.DEPBAR.LE gsb0, 0x0 ;  /* 0x00008000000079c5 */ /* 0x000fe40000010000 */
[----:B------:R-:W-:-:S06]  /*2430*/  WARPGROUP.ARRIVE ;  /* 0x00000000000079c5 */ /* 0x000fcc0000000000 */
[----:B------:R-:W-:Y:S03]  /*2440*/  HGMMA.64x64x16.F32 R24, gdesc[UR56], R24, gsb0 ;  /* 0x00e00000381879f0 */ /* 0x000fe60008000818 */
        /* <DEDUP_REMOVED lines=28> */
[----:B------:R-:W-:Y:S05]  /*2610*/  @!P0 BRA `(.L_x_999) ;  /* 0x0000000000048947 */ /* 0x000fea0003800000 */
[----:B------:R-:W-:Y:S01]  /*2620*/  BPT.TRAP 0x1 ;  /* 0x000000040000795c */ /* 0x000fe20000300000 */
.L_x_999:
[----:B------:R-:W-:Y:S01]  /*2630*/  R2UR UR4, R22 ;  /* 0x00000000160472ca */ /* 0x000fe200000e0000 */
[----:B------:R-:W2:Y:S01]  /*2640*/  S2UR UR10, SR_CgaCtaId ;  /* 0x00000000000a79c3 */ /* 0x000ea20000008800 */
[----:B01----:R-:W-:Y:S01]  /*2650*/  VIADD R0, R200, UR60 ;  /* 0x0000003cc8007c36 */ /* 0x003fe20008000000 */
[----:B------:R-:W-:Y:S01]  /*2660*/  ULDC UR5, c[0x0][0x9d8] ;  /* 0x0002760000057ab9 */ /* 0x000fe20000000800 */
[----:B------:R-:W-:Y:S02]  /*2670*/  IMAD.MOV.U32 R5, RZ, RZ, -0x40 ;  /* 0xffffffc0ff057424 */ /* 0x000fe400078e00ff */
[----:B------:R-:W-:Y:S01]  /*2680*/  FMUL.FTZ R31, R31, UR5 ;  /* 0x000000051f1f7c20 */ /* 0x000fe20008410000 */
[----:B------:R-:W-:Y:S01]  /*2690*/  IMAD.MOV.U32 R2, RZ, RZ, R0 ;  /* 0x000000ffff027224 */ /* 0x000fe200078e0000 */
[----:B------:R-:W-:Y:S01]  /*26a0*/  UISETP.NE.AND UP0, UPT, UR43, URZ, UPT ;  /* 0x0000003f2b00728c */ /* 0x000fe2000bf05270 */
[----:B------:R-:W-:Y:S01]  /*26b0*/  FMUL.FTZ R24, R24, UR5 ;  /* 0x0000000518187c20 */ /* 0x000fe20008410000 */
[----:B------:R-:W0:Y:S01]  /*26c0*/  LDC R154, c[0x0][0x2f0] ;  /* 0x0000bc00ff9a7b82 */ /* 0x000e220000000800 */
[----:B------:R1:W3:Y:S01]  /*26d0*/  MUFU.TANH R20, R31 ;  /* 0x0000001f00147308 */ /* 0x0002e20000002400 */
[----:B------:R-:W-:Y:S01]  /*26e0*/  FMUL.FTZ R25, R25, UR5 ;  /* 0x0000000519197c20 */ /* 0x000fe20008410000 */
[----:B------:R-:W-:Y:S01]  /*26f0*/  FMUL.FTZ R27, R27, UR5 ;  /* 0x000000051b1b7c20 */ /* 0x000fe20008410000 */
[----:B------:R-:W-:Y:S01]  /*2700*/  UISETP.NE.AND UP1, UPT, UR4, URZ, UPT ;  /* 0x0000003f0400728c */ /* 0x000fe2000bf25270 */
[----:B------:R-:W-:Y:S01]  /*2710*/  R2UR UR4, R3 ;  /* 0x00000000030472ca */ /* 0x000fe200000e0000 */
[----:B------:R-:W-:Y:S01]  /*2720*/  FMUL.FTZ R28, R28, UR5 ;  /* 0x000000051c1c7c20 */ /* 0x000fe20008410000 */
[----:B------:R-:W-:Y:S01]  /*2730*/  FMUL.FTZ R29, R29, UR5 ;  /* 0x000000051d1d7c20 */ /* 0x000fe20008410000 */
[----:B------:R-:W4:Y:S01]  /*2740*/  LDC R153, c[0x0][0x288] ;  /* 0x0000a200ff997b82 */ /* 0x000f220000000800 */
[----:B------:R-:W-:Y:S01]  /*2750*/  FMUL.FTZ R32, R32, UR5 ;  /* 0x0000000520207c20 */ /* 0x000fe20008410000 */
[----:B------:R-:W-:Y:S01]  /*2760*/  PLOP3.LUT P1, PT, PT, PT, UP1, 0x80, 0x0 ;  /* 0x000000000000781c */ /* 0x000fe20003f2f018 */
[----:B-1----:R-:W-:Y:S01]  /*2770*/  IMAD R31, R102, R5, 0x40 ;  /* 0x00000040661f7424 */ /* 0x002fe200078e0205 */
[----:B------:R-:W-:Y:S01]  /*2780*/  PLOP3.LUT P2, PT, PT, PT, UP1, 0x80, 0x0 ;  /* 0x000000000000781c */ /* 0x000fe20003f4f018 */
[----:B------:R-:W-:Y:S01]  /*2790*/  FMUL.FTZ R33, R33, UR5 ;  /* 0x0000000521217c20 */ /* 0x000fe20008410000 */
[----:B------:R-:W-:Y:S01]  /*27a0*/  FMUL.FTZ R35, R35, UR5 ;  /* 0x0000000523237c20 */ /* 0x000fe20008410000 */
[----:B------:R-:W-:Y:S01]  /*27b0*/  @UP1 ULDC UR6, c[0x0][0x44c] ;  /* 0x0001130000061ab9 */ /* 0x000fe20000000800 */
[----:B------:R-:W-:Y:S01]  /*27c0*/  @UP1 ULDC UR7, c[0x0][0x450] ;  /* 0x0001140000071ab9 */ /* 0x000fe20000000800 */
[----:B------:R-:W-:Y:S01]  /*27d0*/  FMUL.FTZ R36, R36, UR5 ;  /* 0x0000000524247c20 */ /* 0x000fe20008410000 */
[----:B------:R-:W-:Y:S01]  /*27e0*/  UIADD3 UR4, UR4, 0x30840, URZ ;  /* 0x0003084004047890 */ /* 0x000fe2000fffe03f */
[----:B------:R-:W-:Y:S01]  /*27f0*/  FMUL.FTZ R37, R37, UR5 ;  /* 0x0000000525257c20 */ /* 0x000fe20008410000 */
[----:B------:R-:W-:Y:S01]  /*2800*/  FMUL.FTZ R38, R38, UR5 ;  /* 0x0000000526267c20 */ /* 0x000fe20008410000 */
[----:B------:R-:W-:Y:S01]  /*2810*/  FMUL.FTZ R40, R40, UR5 ;  /* 0x0000000528287c20 */ /* 0x000fe20008410000 */
[----:B--2---:R-:W-:Y:S01]  /*2820*/  UPRMT UR4, UR10, 0x654, UR4 ;  /* 0x000006540a047896 */ /* 0x004fe20008000004 */
[----:B------:R-:W-:-:S04]  /*2830*/  @P1 IMAD.HI.U32 R3, R0, UR6, RZ ;  /* 0x0000000600031c27 */ /* 0x000fc8000f8e00ff */
[----:B------:R-:W-:Y:S01]  /*2840*/  FMUL.FTZ R41, R41, UR5 ;  /* 0x0000000529297c20 */ /* 0x000fe20008410000 */
[----:B------:R-:W-:Y:S01]  /*2850*/  FMUL.FTZ R42, R42, UR5 ;  /* 0x000000052a2a7c20 */ /* 0x000fe20008410000 */
[----:B------:R-:W-:Y:S01]  /*2860*/  FMUL.FTZ R43, R43, UR5 ;  /* 0x000000052b2b7c20 */ /* 0x000fe20008410000 */
[----:B------:R-:W-:Y:S01]  /*2870*/  VIADD R0, R31, 0x1 ;  /* 0x000000011f007836 */ /* 0x000fe20000000000 */
[----:B------:R-:W-:Y:S01]  /*2880*/  @P2 SHF.R.U32.HI R2, RZ, UR7, R3 ;  /* 0x00000007ff022c19 */ /* 0x000fe20008011603 */
[----:B------:R-:W-:Y:S01]  /*2890*/  FMUL.FTZ R44, R44, UR5 ;  /* 0x000000052c2c7c20 */ /* 0x000fe20008410000 */
[----:B------:R-:W-:Y:S01]  /*28a0*/  FMUL.FTZ R45, R45, UR5 ;  /* 0x000000052d2d7c20 */ /* 0x000fe20008410000 */
[----:B------:R-:W-:Y:S01]  /*28b0*/  FMUL.FTZ R46, R46, UR5 ;  /* 0x000000052e2e7c20 */ /* 0x000fe20008410000 */
[----:B------:R-:W-:Y:S01]  /*28c0*/  FMUL.FTZ R47, R47, UR5 ;  /* 0x000000052f2f7c20 */ /* 0x000fe20008410000 */
[----:B------:R-:W1:Y:S01]  /*28d0*/  SHFL.IDX PT, R5, R2, RZ, 0x1c1f ;  /* 0x001c1fff02057589 */ /* 0x000e6200000e0000 */
[----:B------:R-:W-:Y:S01]  /*28e0*/  FMUL.FTZ R48, R48, UR5 ;  /* 0x0000000530307c20 */ /* 0x000fe20008410000 */
[----:B------:R-:W-:Y:S01]  /*28f0*/  FMUL.FTZ R49, R49, UR5 ;  /* 0x0000000531317c20 */ /* 0x000fe20008410000 */
[----:B------:R-:W-:Y:S01]  /*2900*/  FMUL.FTZ R50, R50, UR5 ;  /* 0x0000000532327c20 */ /* 0x000fe20008410000 */
[----:B------:R-:W-:Y:S01]  /*2910*/  FMUL.FTZ R51, R51, UR5 ;  /* 0x0000000533337c20 */ /* 0x000fe20008410000 */
[----:B------:R-:W-:Y:S01]  /*2920*/  FMUL.FTZ R52, R52, UR5 ;  /* 0x0000000534347c20 */ /* 0x000fe20008410000 */
[----:B------:R-:W-:Y:S01]  /*2930*/  FMUL.FTZ R53, R53, UR5 ;  /* 0x0000000535357c20 */ /* 0x000fe20008410000 */
[----:B------:R-:W-:Y:S01]  /*2940*/  FMUL.FTZ R54, R54, UR5 ;  /* 0x0000000536367c20 */ /* 0x000fe20008410000 */
[----:B------:R-:W-:Y:S01]  /*2950*/  FMUL.FTZ R55, R55, UR5 ;  /* 0x0000000537377c20 */ /* 0x000fe20008410000 */
[----:B------:R-:W-:Y:S01]  /*2960*/  IMAD R3, R19, -0x2, R0 ;  /* 0xfffffffe13037824 */ /* 0x000fe200078e0200 */
[----:B------:R-:W-:Y:S01]  /*2970*/  PLOP3.LUT P1, PT, PT, PT, UP0, 0x40, 0x0 ;  /* 0x000000000000781c */ /* 0x000fe20003f2e808 */
[----:B------:R-:W2:Y:S01]  /*2980*/  MUFU.TANH R24, R24 ;  /* 0x0000001800187308 */ /* 0x000ea20000002400 */
[----:B------:R-:W-:Y:S01]  /*2990*/  ULDC UR7, c[0x0][0x9dc] ;  /* 0x0002770000077ab9 */ /* 0x000fe20000000800 */
[----:B0-----:R-:W-:-:S02]  /*29a0*/  IMAD R4, R154, UR42, R3 ;  /* 0x0000002a9a047c24 */ /* 0x001fc4000f8e0203 */
[----:B------:R-:W-:Y:S01]  /*29b0*/  FMUL.FTZ R26, R26, UR5 ;  /* 0x000000051a1a7c20 */ /* 0x000fe20008410000 */
[----:B------:R-:W-:Y:S01]  /*29c0*/  SYNCS.ARRIVE.TRANS64.RED.A1T0 RZ, [UR4], RZ ;  /* 0x000000ffffff79a7 */ /* 0x000fe20008100404 */
[----:B------:R-:W-:Y:S01]  /*29d0*/  FMUL.FTZ R34, R34, UR5 ;  /* 0x0000000522227c20 */ /* 0x000fe20008410000 */
[----:B------:R-:W-:Y:S01]  /*29e0*/  ULOP3.LUT UR4, URZ, UR7, URZ, 0x33, !UPT ;  /* 0x000000073f047292 */ /* 0x000fe2000f8e333f */
[----:B------:R-:W-:Y:S01]  /*29f0*/  FMUL.FTZ R39, R39, UR5 ;  /* 0x0000000527277c20 */ /* 0x000fe20008410000 */
[----:B------:R-:W0:Y:S01]  /*2a00*/  MUFU.TANH R25, R25 ;  /* 0x0000001900197308 */ /* 0x000e220000002400 */
[----:B------:R-:W-:Y:S01]  /*2a10*/  IMAD R0, R154, UR42, R31 ;  /* 0x0000002a9a007c24 */ /* 0x000fe2000f8e021f */
[----:B------:R-:W-:Y:S01]  /*2a20*/  ULDC UR6, c[0x0][0x9e0] ;  /* 0x0002780000067ab9 */ /* 0x000fe20000000800 */
[----:B----4-:R-:W-:Y:S02]  /*2a30*/  IMAD.IADD R4, R4, 0x1, -R153 ;  /* 0x0000000104047824 */ /* 0x010fe400078e0a99 */
[----:B------:R-:W-:-:S02]  /*2a40*/  FMUL.FTZ R30, R30, UR5 ;  /* 0x000000051e1e7c20 */ /* 0x000fc40008410000 */
[----:B------:R-:W-:Y:S01]  /*2a50*/  VIADD R57, R4, UR4 ;  /* 0x0000000404397c36 */ /* 0x000fe20008000000 */
[----:B------:R-:W4:Y:S03]  /*2a60*/  MUFU.TANH R27, R27 ;  /* 0x0000001b001b7308 */ /* 0x000f260000002400 */
[----:B-1----:R-:W-:-:S05]  /*2a70*/  IMAD.IADD R3, R57, 0x1, R5 ;  /* 0x0000000139037824 */ /* 0x002fca00078e0205 */
[----:B------:R-:W1:Y:S08]  /*2a80*/  MUFU.TANH R28, R28 ;  /* 0x0000001c001c7308 */ /* 0x000e700000002400 */
[----:B------:R-:W0:Y:S08]  /*2a90*/  MUFU.TANH R29, R29 ;  /* 0x0000001d001d7308 */ /* 0x000e300000002400 */
        /* <DEDUP_REMOVED lines=23> */
[----:B------:R5:W0:Y:S08]  /*2c10*/  MUFU.TANH R21, R34 ;  /* 0x0000002200157308 */ /* 0x000a300000002400 */
[----:B------:R3:W0:Y:S01]  /*2c20*/  MUFU.TANH R26, R39 ;  /* 0x00000027001a7308 */ /* 0x0006220000002400 */
[----:B-----5:R-:W-:-:S07]  /*2c30*/  IMAD R34, R19, -0x2, R0 ;  /* 0xfffffffe13227824 */ /* 0x020fce00078e0200 */
[----:B------:R5:W0:Y:S01]  /*2c40*/  MUFU.TANH R18, R30 ;  /* 0x0000001e00127308 */ /* 0x000a220000002400 */
[----:B---3--:R-:W-:-:S04]  /*2c50*/  IADD3 R39, R4, UR6, RZ ;  /* 0x0000000604277c10 */ /* 0x008fc8000fffe0ff */
[----:B------:R-:W-:Y:S02]  /*2c60*/  VIADDMNMX R0, R5, R39, R34, PT ;  /* 0x0000002705007246 */ /* 0x000fe40003800122 */
[----:B-----5:R-:W-:Y:S01]  /*2c70*/  LEA R30, R102, 0xffffffc0, 0x6 ;  /* 0xffffffc0661e7811 */ /* 0x020fe200078e30ff */
[----:B-12-4-:R-:W-:Y:S06]  /*2c80*/  @P1 BRA `(.L_x_1000) ;  /* 0x0000000000641947 */ /* 0x016fec0003800000 */
[----:B------:R-:W-:Y:S01]  /*2c90*/  IMAD R4, R154, UR42, R5 ;  /* 0x0000002a9a047c24 */ /* 0x000fe2000f8e0205 */
[----:B------:R-:W-:Y:S03]  /*2ca0*/  BSSY B0, `(.L_x_1001) ;  /* 0x0000013000007945 */ /* 0x000fe60003800000 */
[----:B------:R-:W-:-:S05]  /*2cb0*/  IMAD.IADD R5, R4, 0x1, -R153 ;  /* 0x0000000104057824 */ /* 0x000fca00078e0a99 */
[----:B------:R-:W-:-:S13]  /*2cc0*/  ISETP.GT.AND P1, PT, R5, -0x1, PT ;  /* 0xffffffff0500780c */ /* 0x000fda0003f24270 */
[----:B------:R-:W-:Y:S05]  /*2cd0*/  @P1 BRA `(.L_x_1002) ;  /* 0x0000000000241947 */ /* 0x000fea0003800000 */
[----:B------:R-:W-:Y:S01]  /*2ce0*/  ULDC UR4, c[0x0][0x9e4] ;  /* 0x0002790000047ab9 */ /* 0x000fe20000000800 */
[----:B------:R-:W-:Y:S01]  /*2cf0*/  LOP3.LUT R5, RZ, R5, RZ, 0x33, !PT ;  /* 0x00000005ff057212 */ /* 0x000fe200078e33ff */
[----:B------:R-:W-:-:S05]  /*2d00*/  IMAD.U32 R59, RZ, RZ, UR4 ;  /* 0x00000004ff3b7e24 */ /* 0x000fca000f8e00ff */
[----:B------:R-:W-:-:S13]  /*2d10*/  ISETP.NE.AND P1, PT, R59, 0x1, PT ;  /* 0x000000013b00780c */ /* 0x000fda0003f25270 */
[----:B------:R-:W1:Y:S02]  /*2d20*/  @P1 LDC.64 R60, c[0x0][0x9e8] ;  /* 0x00027a00ff3c1b82 */ /* 0x000e640000000a00 */
[----:B-1----:R-:W-:-:S05]  /*2d30*/  @P1 IMAD.HI.U32 R4, R5, R60, RZ ;  /* 0x0000003c05041227 */ /* 0x002fca00078e00ff */
[----:B------:R-:W-:-:S04]  /*2d40*/  @P1 SHF.R.U32.HI R5, RZ, R61, R4 ;  /* 0x0000003dff051219 */ /* 0x000fc80000011604 */
[----:B------:R-:W-:Y:S01]  /*2d50*/  LOP3.LUT R5, RZ, R5, RZ, 0x33, !PT ;  /* 0x00000005ff057212 */ /* 0x000fe200078e33ff */
[----:B------:R-:W-:Y:S06]  /*2d60*/  BRA `(.L_x_1003) ;  /* 0x0000000000187947 */ /* 0x000fec0003800000 */
.L_x_1002:
[----:B------:R-:W-:Y:S02]  /*2d70*/  ULDC UR4, c[0x0][0x9e4] ;  /* 0x0002790000047ab9 */ /* 0x000fe40000000800 */
[----:B------:R-:W-:-:S05]  /*2d80*/  IMAD.U32 R59, RZ, RZ, UR4 ;  /* 0x00000004ff3b7e24 */ /* 0x000fca000f8e00ff */
[----:B------:R-:W-:-:S13]  /*2d90*/  ISETP.NE.AND P1, PT, R59, 0x1, PT ;  /* 0x000000013b00780c */ /* 0x000fda0003f25270 */
[----:B------:R-:W1:Y:S02]  /*2da0*/  @P1 LDC.64 R60, c[0x0][0x9e8] ;  /* 0x00027a00ff3c1b82 */ /* 0x000e640000000a00 */
[----:B-1----:R-:W-:-:S05]  /*2db0*/  @P1 IMAD.HI.U32 R4, R5, R60, RZ ;  /* 0x0000003c05041227 */ /* 0x002fca00078e00ff */
[----:B------:R-:W-:-:S07]  /*2dc0*/  @P1 SHF.R.U32.HI R5, RZ, R61, R4 ;  /* 0x0000003dff051219 */ /* 0x000fce0000011604 */
.L_x_1003:
[----:B------:R-:W-:Y:S05]  /*2dd0*/  BSYNC B0 ;  /* 0x0000000000007941 */ /* 0x000fea0003800000 */
.L_x_1001:
[----:B------:R-:W-:-:S04]  /*2de0*/  IMAD R4, R5, R59, -R30 ;  /* 0x0000003b05047224 */ /* 0x000fc800078e0a1e */
[----:B------:R-:W-:-:S05]  /*2df0*/  IMAD R4, R19, -0x2, R4 ;  /* 0xfffffffe13047824 */ /* 0x000fca00078e0204 */
[----:B------:R-:W-:Y:S02]  /*2e00*/  VIADDMNMX R0, R4, R59, R0, PT ;  /* 0x0000003b04007246 */ /* 0x000fe40003800100 */
[----:B------:R-:W-:-:S07]  /*2e10*/  VIMNMX R3, R3, R4, !PT ;  /* 0x0000000403037248 */ /* 0x000fce0007fe0100 */
.L_x_1000:
[C---:B------:R-:W-:Y:S01]  /*2e20*/  ISETP.GE.AND P2, PT, R31.reuse, 0x9, PT ;  /* 0x000000091f00780c */ /* 0x040fe20003f46270 */
[----:B------:R-:W1:Y:S01]  /*2e30*/  SHFL.IDX PT, R2, R2, 0x1, 0x1c1f ;  /* 0x003c1f0002027f89 */ /* 0x000e6200000e0000 */
[----:B------:R-:W-:Y:S01]  /*2e40*/  ISETP.GE.AND P1, PT, R31, 0x2, PT ;  /* 0x000000021f00780c */ /* 0x000fe20003f26270 */
[----:B------:R-:W-:Y:S01]  /*2e50*/  UISETP.NE.AND UP0, UPT, UR43, URZ, UPT ;  /* 0x0000003f2b00728c */ /* 0x000fe2000bf05270 */
[C---:B------:R-:W-:Y:S02]  /*2e60*/  ISETP.GT.AND P3, PT, R3.reuse, 0x8, !P2 ;  /* 0x000000080300780c */ /* 0x040fe40005764270 */
[----:B------:R-:W-:Y:S02]  /*2e70*/  ISETP.GT.AND P4, PT, R3, 0x1, !P1 ;  /* 0x000000010300780c */ /* 0x000fe40004f84270 */
[----:B------:R-:W-:Y:S02]  /*2e80*/  ISETP.LT.OR P3, PT, R0, 0x9, P3 ;  /* 0x000000090000780c */ /* 0x000fe40001f61670 */
[----:B------:R-:W-:-:S02]  /*2e90*/  ISETP.GE.AND P5, PT, R31, 0x11, PT ;  /* 0x000000111f00780c */ /* 0x000fc40003fa6270 */
[----:B------:R-:W-:Y:S02]  /*2ea0*/  FSEL R61, R28, -INF , !P3 ;  /* 0xff8000001c3d7808 */ /* 0x000fe40005800000 */
[----:B------:R-:W-:Y:S02]  /*2eb0*/  ISETP.LT.OR P4, PT, R0, 0x2, P4 ;  /* 0x000000020000780c */ /* 0x000fe40002781670 */
[----:B------:R-:W-:Y:S02]  /*2ec0*/  ISETP.GT.AND P3, PT, R3, 0x10, !P5 ;  /* 0x000000100300780c */ /* 0x000fe40006f64270 */
[----:B------:R-:W-:Y:S02]  /*2ed0*/  ISETP.GE.AND P6, PT, R31, 0xa, PT ;  /* 0x0000000a1f00780c */ /* 0x000fe40003fc6270 */
[----:B0-----:R-:W-:Y:S02]  /*2ee0*/  FSEL R59, R25, -INF , !P4 ;  /* 0xff800000193b7808 */ /* 0x001fe40006000000 */
[----:B------:R-:W-:-:S02]  /*2ef0*/  P2R R60, PR, RZ, 0x20 ;  /* 0x00000020ff3c7803 */ /* 0x000fc40000000000 */
[----:B------:R-:W-:Y:S02]  /*2f00*/  ISETP.LT.OR P3, PT, R0, 0x11, P3 ;  /* 0x000000110000780c */ /* 0x000fe40001f61670 */
[----:B------:R-:W-:Y:S02]  /*2f10*/  ISETP.GT.AND P4, PT, R3, 0x9, !P6 ;  /* 0x000000090300780c */ /* 0x000fe40007784270 */
[----:B------:R-:W-:Y:S02]  /*2f20*/  ISETP.GE.AND P5, PT, R31, 0x12, PT ;  /* 0x000000121f00780c */ /* 0x000fe40003fa6270 */
[----:B------:R-:W-:Y:S02]  /*2f30*/  FSEL R65, R32, -INF , !P3 ;  /* 0xff80000020417808 */ /* 0x000fe40005800000 */
[----:B------:R-:W-:Y:S02]  /*2f40*/  ISETP.LT.OR P4, PT, R0, 0xa, P4 ;  /* 0x0000000a0000780c */ /* 0x000fe40002781670 */
[----:B------:R-:W-:-:S02]  /*2f50*/  ISETP.GT.AND P3, PT, R3, 0x11, !P5 ;  /* 0x000000110300780c */ /* 0x000fc40006f64270 */
[----:B------:R-:W-:Y:S02]  /*2f60*/  FSEL R63, R29, -INF , !P4 ;  /* 0xff8000001d3f7808 */ /* 0x000fe40006000000 */
[----:B------:R-:W-:Y:S02]  /*2f70*/  ISETP.LT.OR P3, PT, R0, 0x12, P3 ;  /* 0x000000120000780c */ /* 0x000fe40001f61670 */
[----:B------:R-:W-:Y:S02]  /*2f80*/  ISETP.GE.AND P4, PT, R31, 0x19, PT ;  /* 0x000000191f00780c */ /* 0x000fe40003f86270 */
[----:B------:R-:W-:Y:S02]  /*2f90*/  FSEL R67, R33, -INF , !P3 ;  /* 0xff80000021437808 */ /* 0x000fe40005800000 */
[----:B------:R-:W-:Y:S02]  /*2fa0*/  ISETP.GT.AND P3, PT, R3, 0x18, !P4 ;  /* 0x000000180300780c */ /* 0x000fe40006764270 */
[----:B------:R-:W-:-:S02]  /*2fb0*/  P2R R33, PR, RZ, 0x10 ;  /* 0x00000010ff217803 */ /* 0x000fc40000000000 */
[----:B------:R-:W-:Y:S02]  /*2fc0*/  ISETP.LT.OR P3, PT, R0, 0x19, P3 ;  /* 0x000000190000780c */ /* 0x000fe40001f61670 */
[----:B------:R-:W-:Y:S02]  /*2fd0*/  ISETP.GE.AND P4, PT, R31, 0x1a, PT ;  /* 0x0000001a1f00780c */ /* 0x000fe40003f86270 */
[----:B------:R-:W-:Y:S02]  /*2fe0*/  FSEL R69, R36, -INF , !P3 ;  /* 0xff80000024457808 */ /* 0x000fe40005800000 */
[----:B------:R-:W-:Y:S02]  /*2ff0*/  ISETP.GT.AND P3, PT, R3, 0x19, !P4 ;  /* 0x000000190300780c */ /* 0x000fe40006764270 */
[----:B------:R-:W-:Y:S02]  /*3000*/  P2R R36, PR, RZ, 0x10 ;  /* 0x00000010ff247803 */ /* 0x000fe40000000000 */
[----:B------:R-:W-:-:S02]  /*3010*/  ISETP.LT.OR P3, PT, R0, 0x1a, P3 ;  /* 0x0000001a0000780c */ /* 0x000fc40001f61670 */
[----:B------:R-:W-:Y:S02]  /*3020*/  ISETP.GE.AND P4, PT, R31, 0x21, PT ;  /* 0x000000211f00780c */ /* 0x000fe40003f86270 */
[----:B------:R-:W-:Y:S02]  /*3030*/  FSEL R71, R37, -INF , !P3 ;  /* 0xff80000025477808 */ /* 0x000fe40005800000 */
[----:B------:R-:W-:Y:S02]  /*3040*/  ISETP.GT.AND P3, PT, R3, 0x20, !P4 ;  /* 0x000000200300780c */ /* 0x000fe40006764270 */
[----:B------:R-:W-:Y:S02]  /*3050*/  P2R R62, PR, RZ, 0x10 ;  /* 0x00000010ff3e7803 */ /* 0x000fe40000000000 */
[----:B------:R-:W-:Y:S02]  /*3060*/  ISETP.LT.OR P3, PT, R0, 0x21, P3 ;  /* 0x000000210000780c */ /* 0x000fe40001f61670 */
[----:B------:R-:W-:-:S02]  /*3070*/  ISETP.GE.AND P4, PT, R31, 0x22, PT ;  /* 0x000000221f00780c */ /* 0x000fc40003f86270 */
[----:B------:R-:W-:Y:S02]  /*3080*/  FSEL R73, R40, -INF , !P3 ;  /* 0xff80000028497808 */ /* 0x000fe40005800000 */
[----:B------:R-:W-:Y:S02]  /*3090*/  ISETP.GT.AND P3, PT, R3, 0x21, !P4 ;  /* 0x000000210300780c */ /* 0x000fe40006764270 */
[----:B------:R-:W-:Y:S02]  /*30a0*/  P2R R40, PR, RZ, 0x10 ;  /* 0x00000010ff287803 */ /* 0x000fe40000000000 */
[----:B------:R-:W-:Y:S02]  /*30b0*/  ISETP.LT.OR P3, PT, R0, 0x22, P3 ;  /* 0x000000220000780c */ /* 0x000fe40001f61670 */
[----:B------:R-:W-:Y:S02]  /*30c0*/  ISETP.GE.AND P4, PT, R31, 0x29, PT ;  /* 0x000000291f00780c */ /* 0x000fe40003f86270 */
[----:B------:R-:W-:-:S02]  /*30d0*/  FSEL R75, R41, -INF , !P3 ;  /* 0xff800000294b7808 */ /* 0x000fc40005800000 */
[----:B------:R-:W-:Y:S02]  /*30e0*/  ISETP.GT.AND P3, PT, R3, 0x28, !P4 ;  /* 0x000000280300780c */ /* 0x000fe40006764270 */
[----:B------:R-:W-:Y:S02]  /*30f0*/  P2R R41, PR, RZ, 0x10 ;  /* 0x00000010ff297803 */ /* 0x000fe40000000000 */
[----:B------:R-:W-:Y:S02]  /*3100*/  ISETP.LT.OR P3, PT, R0, 0x29, P3 ;  /* 0x000000290000780c */ /* 0x000fe40001f61670 */
[----:B------:R-:W-:Y:S02]  /*3110*/  ISETP.GE.AND P4, PT, R31, 0x2a, PT ;  /* 0x0000002a1f00780c */ /* 0x000fe40003f86270 */
[----:B------:R-:W-:Y:S02]  /*3120*/  FSEL R77, R44, -INF , !P3 ;  /* 0xff8000002c4d7808 */ /* 0x000fe40005800000 */
[----:B------:R-:W-:-:S02]  /*3130*/  ISETP.GT.AND P3, PT, R3, 0x29, !P4 ;  /* 0x000000290300780c */ /* 0x000fc40006764270 */
[----:B------:R-:W-:Y:S02]  /*3140*/  P2R R44, PR, RZ, 0x10 ;  /* 0x00000010ff2c7803 */ /* 0x000fe40000000000 */
[----:B------:R-:W-:Y:S02]  /*3150*/  ISETP.LT.OR P3, PT, R0, 0x2a, P3 ;  /* 0x0000002a0000780c */ /* 0x000fe40001f61670 */
[----:B------:R-:W-:Y:S02]  /*3160*/  P2R R32, PR, RZ, 0x20 ;  /* 0x00000020ff207803 */ /* 0x000fe40000000000 */
[----:B------:R-:W-:Y:S02]  /*3170*/  FSEL R79, R45, -INF , !P3 ;  /* 0xff8000002d4f7808 */ /* 0x000fe40005800000 */
[----:B------:R-:W-:Y:S02]  /*3180*/  ISETP.GE.AND P3, PT, R31, 0x31, PT ;  /* 0x000000311f00780c */ /* 0x000fe40003f66270 */
[----:B------:R-:W-:-:S02]  /*3190*/  P2R R58, PR, RZ, 0x40 ;  /* 0x00000040ff3a7803 */ /* 0x000fc40000000000 */
[----:B------:R-:W-:-:S04]  /*31a0*/  ISETP.GT.AND P4, PT, R3, 0x30, !P3 ;  /* 0x000000300300780c */ /* 0x000fc80005f84270 */
[----:B------:R-:W-:-:S04]  /*31b0*/  ISETP.LT.OR P4, PT, R0, 0x31, P4 ;  /* 0x000000310000780c */ /* 0x000fc80002781670 */
[----:B------:R-:W-:Y:S02]  /*31c0*/  FSEL R81, R48, -INF , !P4 ;  /* 0xff80000030517808 */ /* 0x000fe40006000000 */
[----:B------:R-:W-:-:S04]  /*31d0*/  ISETP.GE.AND P4, PT, R31, 0x32, PT ;  /* 0x000000321f00780c */ /* 0x000fc80003f86270 */
        /* <DEDUP_REMOVED lines=8> */
[----:B------:R-:W-:Y:S02]  /*3260*/  P2R R4, PR, RZ, 0x40 ;  /* 0x00000040ff047803 */ /* 0x000fe40000000000 */
[----:B------:R-:W-:-:S04]  /*3270*/  ISETP.GT.AND P6, PT, R3, RZ, !P6 ;  /* 0x000000ff0300720c */ /* 0x000fc800077c4270 */
[----:B------:R-:W-:-:S04]  /*3280*/  ISETP.LT.OR P6, PT, R0, 0x1, P6 ;  /* 0x000000010000780c */ /* 0x000fc800037c1670 */
[----:B------:R-:W-:Y:S02]  /*3290*/  FSEL R37, R24, -INF , !P6 ;  /* 0xff80000018257808 */ /* 0x000fe40007000000 */
[----:B------:R-:W-:-:S04]  /*32a0*/  ISETP.GE.AND P6, PT, R31, 0x3a, PT ;  /* 0x0000003a1f00780c */ /* 0x000fc80003fc6270 */
[----:B------:R-:W-:Y:S02]  /*32b0*/  P2R R31, PR, RZ, 0x40 ;  /* 0x00000040ff1f7803 */ /* 0x000fe40000000000 */
[----:B------:R-:W-:Y:S01]  /*32c0*/  ISETP.GT.AND P6, PT, R3, 0x39, !P6 ;  /* 0x000000390300780c */ /* 0x000fe200077c4270 */
[----:B-1----:R-:W-:-:S03]  /*32d0*/  IMAD.IADD R3, R57, 0x1, R2 ;  /* 0x0000000139037824 */ /* 0x002fc600078e0202 */
[----:B------:R-:W-:Y:S02]  /*32e0*/  ISETP.LT.OR P6, PT, R0, 0x3a, P6 ;  /* 0x0000003a0000780c */ /* 0x000fe400037c1670 */
[----:B------:R-:W-:Y:S02]  /*32f0*/  VIADDMNMX R0, R2, R39, R34, PT ;  /* 0x0000002702007246 */ /* 0x000fe40003800122 */
[----:B------:R-:W-:Y:S02]  /*3300*/  FSEL R53, R53, -INF , !P6 ;  /* 0xff80000035357808 */ /* 0x000fe40007000000 */
[----:B------:R-:W-:-:S13]  /*3310*/  PLOP3.LUT P6, PT, PT, PT, UP0, 0x40, 0x0 ;  /* 0x000000000000781c */ /* 0x000fda0003fce808 */
[----:B------:R-:W-:Y:S05]  /*3320*/  @P6 BRA `(.L_x_1004) ;  /* 0x0000000000646947 */ /* 0x000fea0003800000 */
[----:B------:R-:W-:Y:S01]  /*3330*/  IMAD R2, R154, UR42, R2 ;  /* 0x0000002a9a027c24 */ /* 0x000fe2000f8e0202 */
[----:B------:R-:W-:Y:S04]  /*3340*/  BSSY B0, `(.L_x_1005) ;  /* 0x0000013000007945 */ /* 0x000fe80003800000 */
[----:B------:R-:W-:-:S04]  /*3350*/  IADD3 R5, R2, -R153, RZ ;  /* 0x8000009902057210 */ /* 0x000fc80007ffe0ff */
[----:B------:R-:W-:-:S13]  /*3360*/  ISETP.GT.AND P6, PT, R5, -0x1, PT ;  /* 0xffffffff0500780c */ /* 0x000fda0003fc4270 */
[----:B------:R-:W-:Y:S05]  /*3370*/  @P6 BRA `(.L_x_1006) ;  /* 0x0000000000246947 */ /* 0x000fea0003800000 */
[----:B------:R-:W-:Y:S01]  /*3380*/  ULDC UR4, c[0x0][0x9e4] ;  /* 0x0002790000047ab9 */ /* 0x000fe20000000800 */
[----:B------:R-:W-:Y:S01]  /*3390*/  LOP3.LUT R5, RZ, R5, RZ, 0x33, !PT ;  /* 0x00000005ff057212 */ /* 0x000fe200078e33ff */
[----:B------:R-:W-:-:S05]  /*33a0*/  IMAD.U32 R25, RZ, RZ, UR4 ;  /* 0x00000004ff197e24 */ /* 0x000fca000f8e00ff */
[----:B------:R-:W-:-:S13]  /*33b0*/  ISETP.NE.AND P6, PT, R25, 0x1, PT ;  /* 0x000000011900780c */ /* 0x000fda0003fc5270 */
[----:B------:R-:W0:Y:S02]  /*33c0*/  @P6 LDC.64 R28, c[0x0][0x9e8] ;  /* 0x00027a00ff1c6b82 */ /* 0x000e240000000a00 */
[----:B0-----:R-:W-:-:S05]  /*33d0*/  @P6 IMAD.HI.U32 R2, R5, R28, RZ ;  /* 0x0000001c05026227 */ /* 0x001fca00078e00ff */
[----:B------:R-:W-:-:S04]  /*33e0*/  @P6 SHF.R.U32.HI R5, RZ, R29, R2 ;  /* 0x0000001dff056219 */ /* 0x000fc80000011602 */
[----:B------:R-:W-:Y:S01]  /*33f0*/  LOP3.LUT R5, RZ, R5, RZ, 0x33, !PT ;  /* 0x00000005ff057212 */ /* 0x000fe200078e33ff */
[----:B------:R-:W-:Y:S06]  /*3400*/  BRA `(.L_x_1007) ;  /* 0x0000000000187947 */ /* 0x000fec0003800000 */
.L_x_1006:
[----:B------:R-:W-:Y:S02]  /*3410*/  ULDC UR4, c[0x0][0x9e4] ;  /* 0x0002790000047ab9 */ /* 0x000fe40000000800 */
[----:B------:R-:W-:-:S05]  /*3420*/  IMAD.U32 R25, RZ, RZ, UR4 ;  /* 0x00000004ff197e24 */ /* 0x000fca000f8e00ff */
[----:B------:R-:W-:-:S13]  /*3430*/  ISETP.NE.AND P6, PT, R25, 0x1, PT ;  /* 0x000000011900780c */ /* 0x000fda0003fc5270 */
[----:B------:R-:W0:Y:S02]  /*3440*/  @P6 LDC.64 R28, c[0x0][0x9e8] ;  /* 0x00027a00ff1c6b82 */ /* 0x000e240000000a00 */
[----:B0-----:R-:W-:-:S05]  /*3450*/  @P6 IMAD.HI.U32 R2, R5, R28, RZ ;  /* 0x0000001c05026227 */ /* 0x001fca00078e00ff */
[----:B------:R-:W-:-:S07]  /*3460*/  @P6 SHF.R.U32.HI R5, RZ, R29, R2 ;  /* 0x0000001dff056219 */ /* 0x000fce0000011602 */
.L_x_1007:
[----:B------:R-:W-:Y:S05]  /*3470*/  BSYNC B0 ;  /* 0x0000000000007941 */ /* 0x000fea0003800000 */
.L_x_1005:
[----:B------:R-:W-:-:S04]  /*3480*/  IMAD R2, R5, R25, -R30 ;  /* 0x0000001905027224 */ /* 0x000fc800078e0a1e */
[----:B------:R-:W-:-:S05]  /*3490*/  IMAD R2, R19, -0x2, R2 ;  /* 0xfffffffe13027824 */ /* 0x000fca00078e0202 */
[----:B------:R-:W-:Y:S02]  /*34a0*/  VIADDMNMX R0, R2, R25, R0, PT ;  /* 0x0000001902007246 */ /* 0x000fe40003800100 */
[----:B------:R-:W-:-:S07]  /*34b0*/  VIMNMX R3, R3, R2, !PT ;  /* 0x0000000203037248 */ /* 0x000fce0007fe0100 */
.L_x_1004:
[----:B------:R-:W-:Y:S01]  /*34c0*/  ISETP.GT.AND P1, PT, R3, 0x1, !P1 ;  /* 0x000000010300780c */ /* 0x000fe20004f24270 */
[----:B------:R-:W-:Y:S01]  /*34d0*/  ULDC UR10, c[0x0][0x988] ;  /* 0x00026200000a7ab9 */ /* 0x000fe20000000800 */
[----:B------:R-:W-:Y:S01]  /*34e0*/  ISETP.NE.AND P6, PT, R4, RZ, PT ;  /* 0x000000ff0400720c */ /* 0x000fe20003fc5270 */
[----:B------:R-:W-:Y:S01]  /*34f0*/  UISETP.NE.AND UP0, UPT, UR43, URZ, UPT ;  /* 0x0000003f2b00728c */ /* 0x000fe2000bf05270 */
[----:B------:R-:W-:Y:S01]  /*3500*/  ISETP.LT.OR P1, PT, R0, 0x2, P1 ;  /* 0x000000020000780c */ /* 0x000fe20000f21670 */
[----:B------:R-:W-:Y:S01]  /*3510*/  UMOV UR11, UR60 ;  /* 0x0000003c000b7c82 */ /* 0x000fe20008000000 */
[----:B------:R-:W-:Y:S01]  /*3520*/  FMNMX.FTZ R4, R37, R59, !PT ;  /* 0x0000003b25047209 */ /* 0x000fe20007810000 */
[----:B------:R-:W-:Y:S01]  /*3530*/  VIADD R220, R102, 0xfffffffe ;  /* 0xfffffffe66dc7836 */ /* 0x000fe20000000000 */
[----:B------:R-:W-:Y:S02]  /*3540*/  FSEL R5, R27, -INF , !P1 ;  /* 0xff8000001b057808 */ /* 0x000fe40004800000 */
[----:B------:R-:W-:-:S02]  /*3550*/  ISETP.NE.AND P1, PT, R58, RZ, PT ;  /* 0x000000ff3a00720c */ /* 0x000fc40003f25270 */
[----:B------:R-:W-:Y:S02]  /*3560*/  FMNMX.FTZ R4, R61, R4, !PT ;  /* 0x000000043d047209 */ /* 0x000fe40007810000 */
[----:B------:R-:W-:Y:S02]  /*3570*/  ISETP.GT.AND P1, PT, R3, 0x9, !P1 ;  /* 0x000000090300780c */ /* 0x000fe40004f24270 */
[----:B------:R-:W-:Y:S02]  /*3580*/  FMNMX.FTZ R4, R63, R4, !PT ;  /* 0x000000043f047209 */ /* 0x000fe40007810000 */
[----:B------:R-:W-:Y:S02]  /*3590*/  ISETP.LT.OR P1, PT, R0, 0xa, P1 ;  /* 0x0000000a0000780c */ /* 0x000fe40000f21670 */
[----:B------:R-:W-:Y:S02]  /*35a0*/  FMNMX.FTZ R4, R65, R4, !PT ;  /* 0x0000000441047209 */ /* 0x000fe40007810000 */
[----:B------:R-:W-:-:S02]  /*35b0*/  FSEL R20, R20, -INF , !P1 ;  /* 0xff80000014147808 */ /* 0x000fc40004800000 */
[----:B------:R-:W-:Y:S02]  /*35c0*/  ISETP.NE.AND P1, PT, R60, RZ, PT ;  /* 0x000000ff3c00720c */ /* 0x000fe40003f25270 */
[----:B------:R-:W-:Y:S02]  /*35d0*/  FMNMX.FTZ R4, R67, R4, !PT ;  /* 0x0000000443047209 */ /* 0x000fe40007810000 */
[----:B------:R-:W-:Y:S02]  /*35e0*/  ISETP.GT.AND P1, PT, R3, 0x10, !P1 ;  /* 0x000000100300780c */ /* 0x000fe40004f24270 */
[----:B------:R-:W-:Y:S02]  /*35f0*/  FMNMX.FTZ R4, R69, R4, !PT ;  /* 0x0000000445047209 */ /* 0x000fe40007810000 */
[----:B------:R-:W-:Y:S02]  /*3600*/  ISETP.LT.OR P1, PT, R0, 0x11, P1 ;  /* 0x000000110000780c */ /* 0x000fe40000f21670 */
[----:B------:R-:W-:-:S02]  /*3610*/  FMNMX.FTZ R4, R71, R4, !PT ;  /* 0x0000000447047209 */ /* 0x000fc40007810000 */
[----:B------:R-:W-:Y:S02]  /*3620*/  FSEL R21, R21, -INF , !P1 ;  /* 0xff80000015157808 */ /* 0x000fe40004800000 */
[----:B------:R-:W-:Y:S02]  /*3630*/  ISETP.NE.AND P1, PT, R32, RZ, PT ;  /* 0x000000ff2000720c */ /* 0x000fe40003f25270 */
[----:B------:R-:W-:Y:S02]  /*3640*/  FMNMX.FTZ R4, R73, R4, !PT ;  /* 0x0000000449047209 */ /* 0x000fe40007810000 */
[C---:B------:R-:W-:Y:S02]  /*3650*/  ISETP.GT.AND P1, PT, R3.reuse, 0x11, !P1 ;  /* 0x000000110300780c */ /* 0x040fe40004f24270 */
[----:B------:R-:W-:Y:S02]  /*3660*/  ISETP.GT.AND P2, PT, R3, 0x8, !P2 ;  /* 0x000000080300780c */ /* 0x000fe40005744270 */
[----:B------:R-:W-:-:S02]  /*3670*/  ISETP.LT.OR P1, PT, R0, 0x12, P1 ;  /* 0x000000120000780c */ /* 0x000fc40000f21670 */
[----:B------:R-:W-:Y:S02]  /*3680*/  FMNMX.FTZ R4, R75, R4, !PT ;  /* 0x000000044b047209 */ /* 0x000fe40007810000 */
[----:B------:R-:W-:Y:S02]  /*3690*/  FSEL R24, R35, -INF , !P1 ;  /* 0xff80000023187808 */ /* 0x000fe40004800000 */
[----:B------:R-:W-:Y:S02]  /*36a0*/  ISETP.NE.AND P1, PT, R33, RZ, PT ;  /* 0x000000ff2100720c */ /* 0x000fe40003f25270 */
[----:B------:R-:W-:Y:S02]  /*36b0*/  ISETP.LT.OR P2, PT, R0, 0x9, P2 ;  /* 0x000000090000780c */ /* 0x000fe40001741670 */
[----:B------:R-:W-:Y:S02]  /*36c0*/  ISETP.GT.AND P1, PT, R3, 0x18, !P1 ;  /* 0x000000180300780c */ /* 0x000fe40004f24270 */
[----:B------:R-:W-:-:S02]  /*36d0*/  FMNMX.FTZ R4, R77, R4, !PT ;  /* 0x000000044d047209 */ /* 0x000fc40007810000 */
[----:B------:R-:W-:Y:S02]  /*36e0*/  ISETP.LT.OR P1, PT, R0, 0x19, P1 ;  /* 0x000000190000780c */ /* 0x000fe40000f21670 */
[----:B------:R-:W-:Y:S02]  /*36f0*/  FSEL R18, R18, -INF , !P2 ;  /* 0xff80000012127808 */ /* 0x000fe40005000000 */
[----:B------:R-:W-:Y:S02]  /*3700*/  FSEL R25, R38, -INF , !P1 ;  /* 0xff80000026197808 */ /* 0x000fe40004800000 */
[----:B------:R-:W-:Y:S02]  /*3710*/  ISETP.NE.AND P1, PT, R36, RZ, PT ;  /* 0x000000ff2400720c */ /* 0x000fe40003f25270 */
[----:B------:R-:W-:Y:S02]  /*3720*/  FMNMX.FTZ R4, R79, R4, !PT ;  /* 0x000000044f047209 */ /* 0x000fe40007810000 */
[----:B------:R-:W-:-:S02]  /*3730*/  ISETP.GT.AND P1, PT, R3, 0x19, !P1 ;  /* 0x000000190300780c */ /* 0x000fc40004f24270 */
[----:B------:R-:W-:Y:S02]  /*3740*/  ISETP.NE.AND P2, PT, R40, RZ, PT ;  /* 0x000000ff2800720c */ /* 0x000fe40003f45270 */
[----:B------:R-:W-:Y:S02]  /*3750*/  ISETP.LT.OR P1, PT, R0, 0x1a, P1 ;  /* 0x0000001a0000780c */ /* 0x000fe40000f21670 */
[----:B------:R-:W-:Y:S02]  /*3760*/  FMNMX.FTZ R4, R81, R4, !PT ;  /* 0x0000000451047209 */ /* 0x000fe40007810000 */
[----:B------:R-:W-:Y:S02]  /*3770*/  FSEL R26, R26, -INF , !P1 ;  /* 0xff8000001a1a7808 */ /* 0x000fe40004800000 */
[----:B------:R-:W-:Y:S02]  /*3780*/  ISETP.NE.AND P1, PT, R62, RZ, PT ;  /* 0x000000ff3e00720c */ /* 0x000fe40003f25270 */
[----:B------:R-:W-:-:S02]  /*3790*/  FMNMX.FTZ R4, R49, R4, !PT ;  /* 0x0000000431047209 */ /* 0x000fc40007810000 */
[----:B------:R-:W-:Y:S02]  /*37a0*/  ISETP.GT.AND P1, PT, R3, 0x20, !P1 ;  /* 0x000000200300780c */ /* 0x000fe40004f24270 */
[----:B------:R-:W-:Y:S02]  /*37b0*/  FMNMX.FTZ R4, R83, R4, !PT ;  /* 0x0000000453047209 */ /* 0x000fe40007810000 */
[----:B------:R-:W-:Y:S02]  /*37c0*/  ISETP.LT.OR P1, PT, R0, 0x21, P1 ;  /* 0x000000210000780c */ /* 0x000fe40000f21670 */
[C---:B------:R-:W-:Y:S02]  /*37d0*/  ISETP.GT.AND P3, PT, R3.reuse, 0x30, !P3 ;  /* 0x000000300300780c */ /* 0x040fe40005f64270 */
[----:B------:R-:W-:Y:S02]  /*37e0*/  FSEL R27, R42, -INF , !P1 ;  /* 0xff8000002a1b7808 */ /* 0x000fe40004800000 */
[----:B------:R-:W-:-:S02]  /*37f0*/  ISETP.GT.AND P1, PT, R3, 0x21, !P2 ;  /* 0x000000210300780c */ /* 0x000fc40005724270 */
[----:B------:R-:W-:Y:S02]  /*3800*/  ISETP.NE.AND P2, PT, R44, RZ, PT ;  /* 0x000000ff2c00720c */ /* 0x000fe40003f45270 */
[----:B------:R-:W-:Y:S02]  /*3810*/  ISETP.LT.OR P1, PT, R0, 0x22, P1 ;  /* 0x000000220000780c */ /* 0x000fe40000f21670 */
[----:B------:R-:W-:Y:S02]  /*3820*/  ISETP.GT.AND P2, PT, R3, 0x29, !P2 ;  /* 0x000000290300780c */ /* 0x000fe40005744270 */
[----:B------:R-:W-:Y:S02]  /*3830*/  FSEL R28, R43, -INF , !P1 ;  /* 0xff8000002b1c7808 */ /* 0x000fe40004800000 */
[----:B------:R-:W-:Y:S02]  /*3840*/  ISETP.GT.AND P1, PT, R3, RZ, !P6 ;  /* 0x000000ff0300720c */ /* 0x000fe40007724270 */
[----:B------:R-:W-:-:S02]  /*3850*/  ISETP.NE.AND P6, PT, R31, RZ, PT ;  /* 0x000000ff1f00720c */ /* 0x000fc40003fc5270 */
[----:B------:R-:W-:Y:S02]  /*3860*/  FMNMX.FTZ R31, R53, R4, !PT ;  /* 0x00000004351f7209 */ /* 0x000fe40007810000 */
[C---:B------:R-:W-:Y:S02]  /*3870*/  ISETP.LT.OR P1, PT, R0.reuse, 0x1, P1 ;  /* 0x000000010000780c */ /* 0x040fe40000f21670 */
[----:B------:R-:W-:Y:S01]  /*3880*/  ISETP.LT.OR P2, PT, R0, 0x2a, P2 ;  /* 0x0000002a0000780c */ /* 0x000fe20001741670 */
[----:B------:R-:W0:Y:S01]  /*3890*/  SHFL.BFLY PT, R4, R31, 0x2, 0x1f ;  /* 0x0c401f001f047f89 */ /* 0x000e2200000e0000 */
[----:B------:R-:W-:Y:S02]  /*38a0*/  FSEL R2, R56, -INF , !P1 ;  /* 0xff80000038027808 */ /* 0x000fe40004800000 */
[----:B------:R-:W-:Y:S02]  /*38b0*/  ISETP.NE.AND P1, PT, R41, RZ, PT ;  /* 0x000000ff2900720c */ /* 0x000fe40003f25270 */
[----:B------:R-:W-:-:S02]  /*38c0*/  FMNMX.FTZ R29, R2, R5, !PT ;  /* 0x00000005021d7209 */ /* 0x000fc40007810000 */
[C---:B------:R-:W-:Y:S02]  /*38d0*/  ISETP.GT.AND P1, PT, R3.reuse, 0x28, !P1 ;  /* 0x000000280300780c */ /* 0x040fe40004f24270 */
[----:B------:R-:W-:Y:S02]  /*38e0*/  FMNMX.FTZ R29, R18, R29, !PT ;  /* 0x0000001d121d7209 */ /* 0x000fe40007810000 */
[C---:B------:R-:W-:Y:S02]  /*38f0*/  ISETP.LT.OR P1, PT, R0.reuse, 0x29, P1 ;  /* 0x000000290000780c */ /* 0x040fe40000f21670 */
[C---:B------:R-:W-:Y:S02]  /*3900*/  ISETP.GT.AND P4, PT, R3.reuse, 0x31, !P4 ;  /* 0x000000310300780c */ /* 0x040fe40006784270 */
[----:B------:R-:W-:Y:S02]  /*3910*/  ISETP.GT.AND P5, PT, R3, 0x38, !P5 ;  /* 0x000000380300780c */ /* 0x000fe40006fa4270 */
[----:B------:R-:W-:-:S02]  /*3920*/  ISETP.LT.OR P3, PT, R0, 0x31, P3 ;  /* 0x000000310000780c */ /* 0x000fc40001f61670 */
[C---:B------:R-:W-:Y:S02]  /*3930*/  ISETP.LT.OR P4, PT, R0.reuse, 0x32, P4 ;  /* 0x000000320000780c */ /* 0x040fe40002781670 */
[----:B------:R-:W-:Y:S02]  /*3940*/  ISETP.LT.OR P5, PT, R0, 0x39, P5 ;  /* 0x000000390000780c */ /* 0x000fe40002fa1670 */
[----:B------:R-:W-:Y:S02]  /*3950*/  R2UR UR4, R22 ;  /* 0x00000000160472ca */ /* 0x000fe400000e0000 */
[----:B0-----:R-:W-:Y:S02]  /*3960*/  FMNMX.FTZ R32, R31, R4, !PT ;  /* 0x000000041f207209 */ /* 0x001fe40007810000 */
[----:B------:R-:W-:-:S03]  /*3970*/  FMNMX.FTZ R4, R20, R29, !PT ;  /* 0x0000001d14047209 */ /* 0x000fc60007810000 */
[----:B------:R-:W0:Y:S01]  /*3980*/  SHFL.BFLY PT, R33, R32, 0x1, 0x1f ;  /* 0x0c201f0020217f89 */ /* 0x000e2200000e0000 */
[----:B------:R-:W-:-:S04]  /*3990*/  FMNMX.FTZ R29, R21, R4, !PT ;  /* 0x00000004151d7209 */ /* 0x000fc80007810000 */
[----:B------:R-:W-:Y:S01]  /*39a0*/  FMNMX.FTZ R30, R24, R29, !PT ;  /* 0x0000001d181e7209 */ /* 0x000fe20007810000 */
[----:B------:R-:W-:Y:S01]  /*39b0*/  UISETP.NE.AND UP1, UPT, UR4, URZ, UPT ;  /* 0x0000003f0400728c */ /* 0x000fe2000bf25270 */
[----:B------:R-:W-:Y:S02]  /*39c0*/  FSEL R29, R46, -INF , !P1 ;  /* 0xff8000002e1d7808 */ /* 0x000fe40004800000 */
[----:B------:R-:W-:-:S04]  /*39d0*/  FMNMX.FTZ R31, R25, R30, !PT ;  /* 0x0000001e191f7209 */ /* 0x000fc80007810000 */
[----:B------:R-:W-:-:S04]  /*39e0*/  FMNMX.FTZ R30, R26, R31, !PT ;  /* 0x0000001f1a1e7209 */ /* 0x000fc80007810000 */
[----:B------:R-:W-:Y:S01]  /*39f0*/  FMNMX.FTZ R31, R27, R30, !PT ;  /* 0x0000001e1b1f7209 */ /* 0x000fe20007810000 */
[----:B------:R-:W-:Y:S01]  /*3a00*/  @UP1 ULDC UR4, c[0x0][0x44c] ;  /* 0x0001130000041ab9 */ /* 0x000fe20000000800 */
[----:B------:R-:W-:Y:S01]  /*3a10*/  FSEL R30, R47, -INF , !P2 ;  /* 0xff8000002f1e7808 */ /* 0x000fe20005000000 */
[----:B------:R-:W-:Y:S01]  /*3a20*/  UIMAD.WIDE.U32 UR4, UR60, UR4, URZ ;  /* 0x000000043c0472a5 */ /* 0x000fe2000f8e003f */
[----:B------:R-:W-:Y:S01]  /*3a30*/  @UP1 ULDC UR14, c[0x0][0x450] ;  /* 0x00011400000e1ab9 */ /* 0x000fe20000000800 */
[----:B0-----:R-:W-:Y:S02]  /*3a40*/  FMNMX.FTZ R4, R32, R33, !PT ;  /* 0x0000002120047209 */ /* 0x001fe40007810000 */
[----:B------:R-:W-:Y:S02]  /*3a50*/  @UP1 USHF.R.U32.HI UR11, URZ, UR14, UR5 ;  /* 0x0000000e3f0b1299 */ /* 0x000fe40008011605 */
[C---:B------:R-:W-:Y:S01]  /*3a60*/  FSETP.NEU.FTZ.AND P1, PT, R4.reuse, -INF , PT ;  /* 0xff8000000400780b */ /* 0x040fe20003f3d000 */
[----:B------:R-:W-:Y:S01]  /*3a70*/  FMUL.FTZ R32, R4, UR10 ;  /* 0x0000000a04207c20 */ /* 0x000fe20008410000 */
[----:B------:R-:W-:-:S04]  /*3a80*/  UIADD3 UR41, UR41, UR11, URZ ;  /* 0x0000000b29297290 */ /* 0x000fc8000fffe03f */
[----:B------:R-:W-:Y:S01]  /*3a90*/  FSEL R36, R32, RZ, P1 ;  /* 0x000000ff20247208 */ /* 0x000fe20000800000 */
[----:B------:R-:W-:Y:S01]  /*3aa0*/  UIADD3 UR6, UR41, UR6, URZ ;  /* 0x0000000629067290 */ /* 0x000fe2000fffe03f */
[----:B------:R-:W-:Y:S02]  /*3ab0*/  FMNMX.FTZ R32, R28, R31, !PT ;  /* 0x0000001f1c207209 */ /* 0x000fe40007810000 */
[----:B------:R-:W-:Y:S01]  /*3ac0*/  ISETP.GT.AND P1, PT, R3, 0x39, !P6 ;  /* 0x000000390300780c */ /* 0x000fe20007724270 */
[--C-:B------:R-:W-:Y:S01]  /*3ad0*/  FFMA.FTZ R35, R37, UR10, -R36.reuse ;  /* 0x0000000a25237c23 */ /* 0x100fe20008010824 */
[----:B------:R-:W-:Y:S01]  /*3ae0*/  FMNMX.FTZ R3, R29, R32, !PT ;  /* 0x000000201d037209 */ /* 0x000fe20007810000 */
[--C-:B------:R-:W-:Y:S01]  /*3af0*/  FFMA.FTZ R37, R59, UR10, -R36.reuse ;  /* 0x0000000a3b257c23 */ /* 0x100fe20008010824 */
[----:B------:R-:W-:Y:S01]  /*3b00*/  FSEL R31, R50, -INF , !P3 ;  /* 0xff800000321f7808 */ /* 0x000fe20005800000 */
[----:B------:R0:W-:Y:S01]  /*3b10*/  MUFU.EX2 R196, R35 ;  /* 0x0000002300c47308 */ /* 0x0001e20000000800 */
[----:B------:R-:W-:Y:S01]  /*3b20*/  FMNMX.FTZ R34, R30, R3, !PT ;  /* 0x000000031e227209 */ /* 0x000fe20007810000 */
[--C-:B------:R-:W-:Y:S01]  /*3b30*/  FFMA.FTZ R38, R63, UR10, -R36.reuse ;  /* 0x0000000a3f267c23 */ /* 0x100fe20008010824 */
[----:B------:R-:W-:Y:S01]  /*3b40*/  FSEL R32, R51, -INF , !P4 ;  /* 0xff80000033207808 */ /* 0x000fe20006000000 */
[--C-:B------:R-:W-:Y:S01]  /*3b50*/  FFMA.FTZ R40, R65, UR10, -R36.reuse ;  /* 0x0000000a41287c23 */ /* 0x100fe20008010824 */
[----:B------:R-:W-:Y:S01]  /*3b60*/  FMNMX.FTZ R3, R31, R34, !PT ;  /* 0x000000221f037209 */ /* 0x000fe20007810000 */
[--C-:B------:R-:W-:Y:S01]  /*3b70*/  FFMA.FTZ R41, R67, UR10, -R36.reuse ;  /* 0x0000000a43297c23 */ /* 0x100fe20008010824 */
[----:B------:R-:W-:Y:S01]  /*3b80*/  ISETP.LT.OR P1, PT, R0, 0x3a, P1 ;  /* 0x0000003a0000780c */ /* 0x000fe20000f21670 */
[----:B------:R-:W-:Y:S01]  /*3b90*/  MUFU.EX2 R37, R37 ;  /* 0x0000002500257308 */ /* 0x000fe20000000800 */
[----:B------:R-:W-:Y:S01]  /*3ba0*/  FSEL R0, R54, -INF , !P5 ;  /* 0xff80000036007808 */ /* 0x000fe20006800000 */
[--C-:B0-----:R-:W-:Y:S01]  /*3bb0*/  FFMA.FTZ R35, R61, UR10, -R36.reuse ;  /* 0x0000000a3d237c23 */ /* 0x101fe20008010824 */
[----:B------:R-:W-:Y:S01]  /*3bc0*/  FMNMX.FTZ R3, R32, R3, !PT ;  /* 0x0000000320037209 */ /* 0x000fe20007810000 */
[--C-:B------:R-:W-:Y:S01]  /*3bd0*/  FFMA.FTZ R42, R69, UR10, -R36.reuse ;  /* 0x0000000a452a7c23 */ /* 0x100fe20008010824 */
[----:B------:R-:W-:Y:S01]  /*3be0*/  FSEL R33, R55, -INF , !P1 ;  /* 0xff80000037217808 */ /* 0x000fe20004800000 */
        /* <DEDUP_REMOVED lines=8> */
[----:B------:R-:W-:-:S02]  /*3c70*/  FFMA.FTZ R49, R49, UR10, -R36 ;  /* 0x0000000a31317c23 */ /* 0x000fc40008010824 */
[----:B------:R-:W0:Y:S01]  /*3c80*/  SHFL.BFLY PT, R3, R34, 0x2, 0x1f ;  /* 0x0c401f0022037f89 */ /* 0x000e2200000e0000 */
[----:B------:R1:W-:Y:S08]  /*3c90*/  MUFU.EX2 R39, R38 ;  /* 0x0000002600277308 */ /* 0x0003f00000000800 */
[----:B------:R-:W-:Y:S01]  /*3ca0*/  MUFU.EX2 R40, R40 ;  /* 0x0000002800287308 */ /* 0x000fe20000000800 */
[----:B-1----:R-:W-:-:S07]  /*3cb0*/  FFMA.FTZ R38, R75, UR10, -R36 ;  /* 0x0000000a4b267c23 */ /* 0x002fce0008010824 */
[----:B------:R-:W1:Y:S01]  /*3cc0*/  MUFU.EX2 R41, R41 ;  /* 0x0000002900297308 */ /* 0x000e620000000800 */
[----:B0-----:R-:W-:-:S07]  /*3cd0*/  FMNMX.FTZ R35, R34, R3, !PT ;  /* 0x0000000322237209 */ /* 0x001fce0007810000 */
[----:B------:R-:W-:Y:S01]  /*3ce0*/  MUFU.EX2 R42, R42 ;  /* 0x0000002a002a7308 */ /* 0x000fe20000000800 */
[----:B------:R-:W0:Y:S07]  /*3cf0*/  SHFL.BFLY PT, R34, R35, 0x1, 0x1f ;  /* 0x0c201f0023227f89 */ /* 0x000e2e00000e0000 */
[----:B------:R-:W2:Y:S01]  /*3d00*/  MUFU.EX2 R43, R43 ;  /* 0x0000002b002b7308 */ /* 0x000ea20000000800 */
[----:B-1----:R-:W-:-:S07]  /*3d10*/  F2FP.F16.F32.PACK_AB R192, R41, R40 ;  /* 0x0000002829c0723e */ /* 0x002fce00000000ff */
[----:B------:R-:W-:Y:S08]  /*3d20*/  MUFU.EX2 R44, R44 ;  /* 0x0000002c002c7308 */ /* 0x000ff00000000800 */
[----:B------:R-:W1:Y:S01]  /*3d30*/  MUFU.EX2 R45, R38 ;  /* 0x00000026002d7308 */ /* 0x000e620000000800 */
[----:B--2---:R-:W-:Y:S02]  /*3d40*/  F2FP.F16.F32.PACK_AB R194, R43, R42 ;  /* 0x0000002a2bc2723e */ /* 0x004fe400000000ff */
[----:B0-----:R-:W-:Y:S01]  /*3d50*/  FMNMX.FTZ R3, R35, R34, !PT ;  /* 0x0000002223037209 */ /* 0x001fe20007810000 */
[--C-:B------:R-:W-:Y:S01]  /*3d60*/  FFMA.FTZ R34, R83, UR10, -R36.reuse ;  /* 0x0000000a53227c23 */ /* 0x100fe20008010824 */
[----:B------:R-:W-:Y:S01]  /*3d70*/  FFMA.FTZ R36, R53, UR10, -R36 ;  /* 0x0000000a35247c23 */ /* 0x000fe20008010824 */
[----:B------:R-:W-:Y:S01]  /*3d80*/  FADD.FTZ R53, R196, R37 ;  /* 0x00000025c4357221 */ /* 0x000fe20000010000 */
[C---:B------:R-:W-:Y:S01]  /*3d90*/  FSETP.NEU.FTZ.AND P1, PT, R3.reuse, -INF , PT ;  /* 0xff8000000300780b */ /* 0x040fe20003f3d000 */
[----:B------:R-:W-:Y:S01]  /*3da0*/  FMUL.FTZ R35, R3, UR10 ;  /* 0x0000000a03237c20 */ /* 0x000fe20008410000 */
[----:B------:R-:W-:Y:S01]  /*3db0*/  MUFU.EX2 R46, R46 ;  /* 0x0000002e002e7308 */ /* 0x000fe20000000800 */
[----:B------:R-:W-:-:S03]  /*3dc0*/  F2FP.F16.F32.PACK_AB R196, R37, R196 ;  /* 0x000000c425c4723e */ /* 0x000fc600000000ff */
        /* <DEDUP_REMOVED lines=8> */
[--C-:B------:R-:W-:Y:S01]  /*3e50*/  FFMA.FTZ R24, R24, UR10, -R51.reuse ;  /* 0x0000000a18187c23 */ /* 0x100fe20008010833 */
[--C-:B------:R-:W-:Y:S01]  /*3e60*/  FFMA.FTZ R25, R25, UR10, -R51.reuse ;  /* 0x0000000a19197c23 */ /* 0x100fe20008010833 */
        /* <DEDUP_REMOVED lines=8> */
[----:B------:R-:W0:Y:S01]  /*3ef0*/  MUFU.EX2 R5, R5 ;  /* 0x0000000500057308 */ /* 0x000e220000000800 */
[--C-:B------:R-:W-:Y:S01]  /*3f00*/  FFMA.FTZ R0, R0, UR10, -R51.reuse ;  /* 0x0000000a00007c23 */ /* 0x100fe20008010833 */
[----:B------:R-:W-:Y:S01]  /*3f10*/  FFMA.FTZ R33, R33, UR10, -R51 ;  /* 0x0000000a21217c23 */ /* 0x000fe20008010833 */
[----:B-1----:R-:W-:-:S05]  /*3f20*/  F2FP.F16.F32.PACK_AB R188, R45, R44 ;  /* 0x0000002c2dbc723e */ /* 0x002fca00000000ff */
[----:B------:R1:W2:Y:S08]  /*3f30*/  MUFU.EX2 R199, R18 ;  /* 0x0000001200c77308 */ /* 0x0002b00000000800 */
[----:B------:R-:W3:Y:S01]  /*3f40*/  MUFU.EX2 R20, R20 ;  /* 0x0000001400147308 */ /* 0x000ee20000000800 */
[----:B-1----:R-:W-:Y:S01]  /*3f50*/  FADD.FTZ R18, R198, R53 ;  /* 0x00000035c6127221 */ /* 0x002fe20000010000 */
[----:B------:R-:W-:-:S02]  /*3f60*/  F2FP.F16.F32.PACK_AB R198, R39, R198 ;  /* 0x000000c627c6723e */ /* 0x000fc400000000ff */
[----:B0-----:R-:W-:Y:S01]  /*3f70*/  F2FP.F16.F32.PACK_AB R197, R5, R2 ;  /* 0x0000000205c5723e */ /* 0x001fe200000000ff */
[----:B------:R-:W-:-:S03]  /*3f80*/  FADD.FTZ R53, R39, R18 ;  /* 0x0000001227357221 */ /* 0x000fc60000010000 */
[----:B------:R-:W0:Y:S01]  /*3f90*/  MUFU.EX2 R21, R21 ;  /* 0x0000001500157308 */ /* 0x000e220000000800 */
[----:B------:R-:W-:-:S04]  /*3fa0*/  FADD.FTZ R18, R40, R53 ;  /* 0x0000003528127221 */ /* 0x000fc80000010000 */
[----:B------:R-:W-:Y:S01]  /*3fb0*/  FADD.FTZ R53, R41, R18 ;  /* 0x0000001229357221 */ /* 0x000fe20000010000 */
[----:B------:R-:W-:Y:S02]  /*3fc0*/  FADD.FTZ R18, R2, R5 ;  /* 0x0000000502127221 */ /* 0x000fe40000010000 */
[----:B------:R-:W1:Y:S01]  /*3fd0*/  MUFU.EX2 R24, R24 ;  /* 0x0000001800187308 */ /* 0x000e620000000800 */
[----:B------:R-:W-:Y:S01]  /*3fe0*/  FADD.FTZ R36, R42, R53 ;  /* 0x000000352a247221 */ /* 0x000fe20000010000 */
[----:B--2---:R-:W-:Y:S01]  /*3ff0*/  FADD.FTZ R53, R199, R18 ;  /* 0x00000012c7357221 */ /* 0x004fe20000010000 */
[C---:B---3--:R-:W-:Y:S02]  /*4000*/  F2FP.F16.F32.PACK_AB R199, R20.reuse, R199 ;  /* 0x000000c714c7723e */ /* 0x048fe400000000ff */
[----:B------:R-:W-:Y:S01]  /*4010*/  FADD.FTZ R55, R43, R36 ;  /* 0x000000242b377221 */ /* 0x000fe20000010000 */
[----:B------:R-:W-:Y:S02]  /*4020*/  FADD.FTZ R18, R20, R53 ;  /* 0x0000003514127221 */ /* 0x000fe40000010000 */
[----:B------:R-:W2:Y:S01]  /*4030*/  MUFU.EX2 R25, R25 ;  /* 0x0000001900197308 */ /* 0x000ea20000000800 */
[----:B------:R-:W-:Y:S01]  /*4040*/  FADD.FTZ R36, R44, R55 ;  /* 0x000000372c247221 */ /* 0x000fe20000010000 */
[----:B0-----:R-:W-:-:S03]  /*4050*/  FADD.FTZ R51, R21, R18 ;  /* 0x0000001215337221 */ /* 0x001fc60000010000 */
[----:B------:R-:W-:-:S03]  /*4060*/  FADD.FTZ R53, R45, R36 ;  /* 0x000000242d357221 */ /* 0x000fc60000010000 */
[----:B------:R-:W0:Y:S01]  /*4070*/  MUFU.EX2 R47, R47 ;  /* 0x0000002f002f7308 */ /* 0x000e220000000800 */
[----:B-1----:R-:W-:Y:S01]  /*4080*/  FADD.FTZ R18, R24, R51 ;  /* 0x0000003318127221 */ /* 0x002fe20000010000 */
[----:B------:R-:W-:Y:S01]  /*4090*/  FADD.FTZ R36, R46, R53 ;  /* 0x000000352e247221 */ /* 0x000fe20000010000 */
[----:B------:R-:W-:-:S05]  /*40a0*/  F2FP.F16.F32.PACK_AB R193, R24, R21 ;  /* 0x0000001518c1723e */ /* 0x000fca00000000ff */
[----:B------:R-:W1:Y:S01]  /*40b0*/  MUFU.EX2 R26, R26 ;  /* 0x0000001a001a7308 */ /* 0x000e620000000800 */
[----:B--2---:R-:W-:-:S07]  /*40c0*/  FADD.FTZ R37, R25, R18 ;  /* 0x0000001219257221 */ /* 0x004fce0000010000 */
[----:B------:R-:W2:Y:S01]  /*40d0*/  MUFU.EX2 R48, R48 ;  /* 0x0000003000307308 */ /* 0x000ea20000000800 */
[C---:B0-----:R-:W-:Y:S01]  /*40e0*/  FADD.FTZ R51, R47.reuse, R36 ;  /* 0x000000242f337221 */ /* 0x041fe20000010000 */
[----:B------:R-:W-:-:S06]  /*40f0*/  F2FP.F16.F32.PACK_AB R190, R47, R46 ;  /* 0x0000002e2fbe723e */ /* 0x000fcc00000000ff */
[----:B------:R-:W0:Y:S01]  /*4100*/  MUFU.EX2 R27, R27 ;  /* 0x0000001b001b7308 */ /* 0x000e220000000800 */
[C---:B-1----:R-:W-:Y:S01]  /*4110*/  FADD.FTZ R18, R26.reuse, R37 ;  /* 0x000000251a127221 */ /* 0x042fe20000010000 */
[----:B------:R-:W-:-:S06]  /*4120*/  F2FP.F16.F32.PACK_AB R195, R26, R25 ;  /* 0x000000191ac3723e */ /* 0x000fcc00000000ff */
[----:B------:R-:W1:Y:S01]  /*4130*/  MUFU.EX2 R49, R49 ;  /* 0x0000003100317308 */ /* 0x000e620000000800 */
[----:B--2---:R-:W-:-:S07]  /*4140*/  FADD.FTZ R36, R48, R51 ;  /* 0x0000003330247221 */ /* 0x004fce0000010000 */
[----:B------:R-:W2:Y:S01]  /*4150*/  MUFU.EX2 R28, R28 ;  /* 0x0000001c001c7308 */ /* 0x000ea20000000800 */
[----:B0-----:R-:W-:-:S07]  /*4160*/  FADD.FTZ R37, R27, R18 ;  /* 0x000000121b257221 */ /* 0x001fce0000010000 */
[----:B------:R-:W0:Y:S01]  /*4170*/  MUFU.EX2 R29, R29 ;  /* 0x0000001d001d7308 */ /* 0x000e220000000800 */
[C---:B-1----:R-:W-:Y:S01]  /*4180*/  FADD.FTZ R39, R49.reuse, R36 ;  /* 0x0000002431277221 */ /* 0x042fe20000010000 */
[----:B------:R-:W-:-:S06]  /*4190*/  F2FP.F16.F32.PACK_AB R184, R49, R48 ;  /* 0x0000003031b8723e */ /* 0x000fcc00000000ff */
[----:B------:R-:W1:Y:S01]  /*41a0*/  MUFU.EX2 R30, R30 ;  /* 0x0000001e001e7308 */ /* 0x000e620000000800 */
[C---:B--2---:R-:W-:Y:S01]  /*41b0*/  FADD.FTZ R36, R28.reuse, R37 ;  /* 0x000000251c247221 */ /* 0x044fe20000010000 */
[----:B------:R-:W-:-:S06]  /*41c0*/  F2FP.F16.F32.PACK_AB R189, R28, R27 ;  /* 0x0000001b1cbd723e */ /* 0x000fcc00000000ff */
[----:B------:R-:W2:Y:S01]  /*41d0*/  MUFU.EX2 R31, R31 ;  /* 0x0000001f001f7308 */ /* 0x000ea20000000800 */
[----:B0-----:R-:W-:-:S07]  /*41e0*/  FADD.FTZ R5, R29, R36 ;  /* 0x000000241d057221 */ /* 0x001fce0000010000 */
[----:B------:R-:W0:Y:S01]  /*41f0*/  MUFU.EX2 R32, R32 ;  /* 0x0000002000207308 */ /* 0x000e220000000800 */
[C---:B-1----:R-:W-:Y:S01]  /*4200*/  FADD.FTZ R2, R30.reuse, R5 ;  /* 0x000000051e027221 */ /* 0x042fe20000010000 */
[----:B------:R-:W-:-:S06]  /*4210*/  F2FP.F16.F32.PACK_AB R191, R30, R29 ;  /* 0x0000001d1ebf723e */ /* 0x000fcc00000000ff */
[----:B------:R-:W1:Y:S01]  /*4220*/  MUFU.EX2 R34, R34 ;  /* 0x0000002200227308 */ /* 0x000e620000000800 */
[----:B--2---:R-:W-:-:S07]  /*4230*/  FADD.FTZ R5, R31, R2 ;  /* 0x000000021f057221 */ /* 0x004fce0000010000 */
[----:B------:R-:W2:Y:S01]  /*4240*/  MUFU.EX2 R0, R0 ;  /* 0x0000000000007308 */ /* 0x000ea20000000800 */
[C---:B0-----:R-:W-:Y:S01]  /*4250*/  FADD.FTZ R5, R32.reuse, R5 ;  /* 0x0000000520057221 */ /* 0x041fe20000010000 */
[----:B------:R-:W-:-:S06]  /*4260*/  F2FP.F16.F32.PACK_AB R185, R32, R31 ;  /* 0x0000001f20b9723e */ /* 0x000fcc00000000ff */
[----:B------:R-:W0:Y:S01]  /*4270*/  MUFU.EX2 R33, R33 ;  /* 0x0000002100217308 */ /* 0x000e220000000800 */
[----:B-1----:R-:W-:Y:S01]  /*4280*/  FADD.FTZ R18, R34, R39 ;  /* 0x0000002722127221 */ /* 0x002fe20000010000 */
[----:B------:R-:W-:-:S03]  /*4290*/  F2FP.F16.F32.PACK_AB R186, R35, R34 ;  /* 0x0000002223ba723e */ /* 0x000fc600000000ff */
[----:B------:R-:W-:Y:S01]  /*42a0*/  FADD.FTZ R18, R35, R18 ;  /* 0x0000001223127221 */ /* 0x000fe20000010000 */
[----:B--2---:R-:W-:-:S04]  /*42b0*/  FADD.FTZ R2, R0, R5 ;  /* 0x0000000500027221 */ /* 0x004fc80000010000 */
[C---:B0-----:R-:W-:Y:S01]  /*42c0*/  FADD.FTZ R5, R33.reuse, R2 ;  /* 0x0000000221057221 */ /* 0x041fe20000010000 */
[----:B------:R-:W-:Y:S01]  /*42d0*/  F2FP.F16.F32.PACK_AB R187, R33, R0 ;  /* 0x0000000021bb723e */ /* 0x000fe200000000ff */
[----:B------:R-:W-:Y:S06]  /*42e0*/  @P1 BRA `(.L_x_1008) ;  /* 0x00000000004c1947 */ /* 0x000fec0003800000 */
[----:B------:R-:W-:Y:S01]  /*42f0*/  ISETP.LT.AND P1, PT, RZ, UR41, PT ;  /* 0x00000029ff007c0c */ /* 0x000fe2000bf21270 */
[----:B------:R-:W-:-:S12]  /*4300*/  UIADD3 UR18, UR41, -0x1, URZ ;  /* 0xffffffff29127890 */ /* 0x000fd8000fffe03f */
[----:B------:R-:W-:Y:S05]  /*4310*/  @P1 BRA `(.L_x_1009) ;  /* 0x0000000000201947 */ /* 0x000fea0003800000 */
[----:B------:R-:W-:Y:S01]  /*4320*/  ULDC UR11, c[0x0][0x9e4] ;  /* 0x00027900000b7ab9 */ /* 0x000fe20000000800 */
[----:B------:R-:W-:Y:S02]  /*4330*/  UIADD3 UR18, -UR41, URZ, URZ ;  /* 0x0000003f29127290 */ /* 0x000fe4000fffe13f */
[----:B------:R-:W-:-:S11]  /*4340*/  UISETP.NE.AND UP0, UPT, UR11, 0x1, UPT ;  /* 0x000000010b00788c */ /* 0x000fd6000bf05270 */
[----:B------:R-:W-:Y:S02]  /*4350*/  @UP0 ULDC.64 UR4, c[0x0][0x9e8] ;  /* 0x00027a0000040ab9 */ /* 0x000fe40000000a00 */
[----:B------:R-:W-:-:S04]  /*4360*/  UIMAD.WIDE.U32 UR14, UR18, UR4, URZ ;  /* 0x00000004120e72a5 */ /* 0x000fc8000f8e003f */
[----:B------:R-:W-:-:S04]  /*4370*/  @UP0 USHF.R.U32.HI UR18, URZ, UR5, UR15 ;  /* 0x000000053f120299 */ /* 0x000fc8000801160f */
[----:B------:R-:W-:Y:S01]  /*4380*/  ULOP3.LUT UR18, URZ, UR18, URZ, 0x33, !UPT ;  /* 0x000000123f127292 */ /* 0x000fe2000f8e333f */
[----:B------:R-:W-:Y:S11]  /*4390*/  BRA `(.L_x_1010) ;  /* 0x0000000000147947 */ /* 0x000ff60003800000 */
.L_x_1009:
[----:B------:R-:W-:Y:S02]  /*43a0*/  ULDC UR11, c[0x0][0x9e4] ;  /* 0x00027900000b7ab9 */ /* 0x000fe40000000800 */
[----:B------:R-:W-:-:S11]  /*43b0*/  UISETP.NE.AND UP0, UPT, UR11, 0x1, UPT ;  /* 0x000000010b00788c */ /* 0x000fd6000bf05270 */
[----:B------:R-:W-:Y:S02]  /*43c0*/  @UP0 ULDC.64 UR4, c[0x0][0x9e8] ;  /* 0x00027a0000040ab9 */ /* 0x000fe40000000a00 */
[----:B------:R-:W-:-:S04]  /*43d0*/  UIMAD.WIDE.U32 UR14, UR18, UR4, URZ ;  /* 0x00000004120e72a5 */ /* 0x000fc8000f8e003f */
[----:B------:R-:W-:-:S12]  /*43e0*/  @UP0 USHF.R.U32.HI UR18, URZ, UR5, UR15 ;  /* 0x000000053f120299 */ /* 0x000fd8000801160f */
.L_x_1010:
[----:B------:R-:W-:-:S04]  /*43f0*/  UIMAD UR11, UR18, UR11, UR11 ;  /* 0x0000000b120b72a4 */ /* 0x000fc8000f8e020b */
[----:B------:R-:W-:-:S04]  /*4400*/  UISETP.LT.AND UP0, UPT, UR6, UR11, UPT ;  /* 0x0000000b0600728c */ /* 0x000fc8000bf01270 */
[----:B------:R-:W-:-:S12]  /*4410*/  USEL UR6, UR6, UR11, UP0 ;  /* 0x0000000b06067287 */ /* 0x000fd80008000000 */
.L_x_1008:
[----:B------:R-:W-:Y:S01]  /*4420*/  R2UR UR5, R201 ;  /* 0x00000000c90572ca */ /* 0x000fe200000e0000 */
[----:B------:R-:W-:Y:S01]  /*4430*/  USHF.R.S32.HI UR4, URZ, 0x1f, UR6 ;  /* 0x0000001f3f047899 */ /* 0x000fe20008011406 */
[----:B------:R-:W-:Y:S01]  /*4440*/  IMAD.MOV.U32 R2, RZ, RZ, 0x3f800000 ;  /* 0x3f800000ff027424 */ /* 0x000fe200078e00ff */
[----:B------:R-:W-:Y:S01]  /*4450*/  CS2R R150, SRZ ;  /* 0x0000000000967805 */ /* 0x000fe2000001ff00 */
[----:B------:R-:W-:Y:S01]  /*4460*/  IMAD.MOV.U32 R0, RZ, RZ, 0x3f800000 ;  /* 0x3f800000ff007424 */ /* 0x000fe200078e00ff */
        /* <DEDUP_REMOVED lines=8> */
[----:B------:R-:W-:Y:S01]  /*44f0*/  UISETP.LT.AND UP0, UPT, UR5, UR4, UPT ;  /* 0x000000040500728c */ /* 0x000fe2000bf01270 */
[----:B------:R-:W-:Y:S02]  /*4500*/  CS2R R136, SRZ ;  /* 0x0000000000887805 */ /* 0x000fe4000001ff00 */
[----:B------:R-:W-:Y:S02]  /*4510*/  CS2R R134, SRZ ;  /* 0x0000000000867805 */ /* 0x000fe4000001ff00 */
[----:B------:R-:W-:Y:S01]  /*4520*/  CS2R R132, SRZ ;  /* 0x0000000000847805 */ /* 0x000fe2000001ff00 */
[----:B------:R-:W-:Y:S01]  /*4530*/  USEL UR50, UR5, UR4, !UP0 ;  /* 0x0000000405327287 */ /* 0x000fe2000c000000 */
[----:B------:R-:W-:-:S02]  /*4540*/  CS2R R130, SRZ ;  /* 0x0000000000827805 */ /* 0x000fc4000001ff00 */
[----:B------:R-:W-:Y:S02]  /*4550*/  CS2R R128, SRZ ;  /* 0x0000000000807805 */ /* 0x000fe4000001ff00 */
[----:B------:R-:W-:Y:S02]  /*4560*/  CS2R R126, SRZ ;  /* 0x00000000007e7805 */ /* 0x000fe4000001ff00 */
[----:B------:R-:W-:Y:S02]  /*4570*/  CS2R R124, SRZ ;  /* 0x00000000007c7805 */ /* 0x000fe4000001ff00 */
[----:B------:R-:W-:Y:S02]  /*4580*/  CS2R R122, SRZ ;  /* 0x00000000007a7805 */ /* 0x000fe4000001ff00 */
[----:B------:R-:W-:Y:S02]  /*4590*/  ISETP.GE.AND P1, PT, R220, UR50, PT ;  /* 0x00000032dc007c0c */ /* 0x000fe4000bf26270 */
        /* <DEDUP_REMOVED lines=49> */
[----:B------:R-:W-:Y:S06]  /*48b0*/  @!P1 BRA `(.L_x_1011) ;  /* 0x0000002c003c9947 */ /* 0x000fec0003800000 */
[----:B------:R-:W-:Y:S01]  /*48c0*/  IMAD.MOV.U32 R20, RZ, RZ, R3 ;  /* 0x000000ffff147224 */ /* 0x000fe200078e0003 */
[----:B------:R-:W-:Y:S01]  /*48d0*/  MOV R21, R4 ;  /* 0x0000000400157202 */ /* 0x000fe20000000f00 */
[----:B------:R-:W-:Y:S01]  /*48e0*/  IMAD.MOV.U32 R2, RZ, RZ, 0x3f800000 ;  /* 0x3f800000ff027424 */ /* 0x000fe200078e00ff */
[----:B------:R-:W-:Y:S01]  /*48f0*/  UMOV UR41, UR39 ;  /* 0x0000002700297c82 */ /* 0x000fe20008000000 */
[----:B------:R-:W-:Y:S01]  /*4900*/  IMAD.MOV.U32 R151, RZ, RZ, RZ ;  /* 0x000000ffff977224 */ /* 0x000fe200078e00ff */
[----:B------:R-:W-:Y:S01]  /*4910*/  UMOV UR4, UR38 ;  /* 0x0000002600047c82 */ /* 0x000fe20008000000 */
[----:B------:R-:W-:Y:S01]  /*4920*/  ULDC UR51, c[0x0][0x9e4] ;  /* 0x0002790000337ab9 */ /* 0x000fe20000000800 */
[----:B------:R-:W-:Y:S01]  /*4930*/  ULDC UR55, c[0x0][0x9dc] ;  /* 0x0002770000377ab9 */ /* 0x000fe20000000800 */
[----:B------:R-:W-:Y:S01]  /*4940*/  ULDC UR5, c[0x0][0x9d8] ;  /* 0x0002760000057ab9 */ /* 0x000fe20000000800 */
[----:B------:R-:W-:-:S05]  /*4950*/  ULDC UR54, c[0x0][0x988] ;  /* 0x0002620000367ab9 */ /* 0x000fca0000000800 */
.L_x_1030:
[----:B------:R-:W-:-:S04]  /*4960*/  UISETP.NE.AND UP0, UPT, UR4, 0x1, UPT ;  /* 0x000000010400788c */ /* 0x000fc8000bf05270 */
[----:B------:R-:W-:-:S04]  /*4970*/  USEL UR39, URZ, 0x1, UP0 ;  /* 0x000000013f277887 */ /* 0x000fc80008000000 */
[----:B------:R-:W-:Y:S01]  /*4980*/  ULOP3.LUT UR39, UR41, UR39, URZ, 0x3c, !UPT ;  /* 0x0000002729277292 */ /* 0x000fe2000f8e3c3f */
[----:B------:R-:W-:Y:S11]  /*4990*/  @!P0 BRA `(.L_x_1012) ;  /* 0x0000000000048947 */ /* 0x000ff60003800000 */
[----:B------:R-:W-:Y:S01]  /*49a0*/  BPT.TRAP 0x1 ;  /* 0x000000040000795c */ /* 0x000fe20000300000 */
.L_x_1012:
[----:B------:R-:W-:Y:S01]  /*49b0*/  UIADD3 UR38, UR4, 0x1, URZ ;  /* 0x0000000104267890 */ /* 0x000fe2000fffe03f */
[----:B------:R-:W-:-:S03]  /*49c0*/  IMAD.U32 R3, RZ, RZ, UR39 ;  /* 0x00000027ff037e24 */ /* 0x000fc6000f8e00ff */
[----:B------:R-:W-:Y:S02]  /*49d0*/  UISETP.NE.AND UP0, UPT, UR38, 0x2, UPT ;  /* 0x000000022600788c */ /* 0x000fe4000bf05270 */
[----:B------:R-:W-:Y:S02]  /*49e0*/  SHF.L.U32 R3, R3, 0x1f, RZ ;  /* 0x0000001f03037819 */ /* 0x000fe400000006ff */
[----:B------:R-:W-:-:S04]  /*49f0*/  USEL UR38, UR38, URZ, UP0 ;  /* 0x0000003f26267287 */ /* 0x000fc80008000000 */
[----:B------:R-:W-:-:S09]  /*4a00*/  ULEA UR7, UR38, UR40, 0x3 ;  /* 0x0000002826077291 */ /* 0x000fd2000f8e183f */
[----:B------:R0:W1:Y:S01]  /*4a10*/  SYNCS.PHASECHK.TRANS64.TRYWAIT P1, [UR7+0x30830], R3 ;  /* 0x03083003ff0075a7 */ /* 0x0000620008020147 */
[----:B------:R-:W-:Y:S05]  /*4a20*/  @!P0 BRA `(.L_x_1013) ;  /* 0x0000000000048947 */ /* 0x000fea0003800000 */
[----:B------:R-:W-:Y:S01]  /*4a30*/  BPT.TRAP 0x1 ;  /* 0x000000040000795c */ /* 0x000fe20000300000 */
.L_x_1013:
[----:B-1----:R-:W-:Y:S05]  /*4a40*/  @P1 BRA `(.L_x_1014) ;  /* 0x0000000000081947 */ /* 0x002fea0003800000 */
[----:B------:R-:W1:Y:S02]  /*4a50*/  SYNCS.PHASECHK.TRANS64.TRYWAIT P1, [UR7+0x30830], R3 ;  /* 0x03083003ff0075a7 */ /* 0x000e640008020147 */
[----:B-1----:R-:W-:Y:S05]  /*4a60*/  @!P1 BRA `(.L_x_1015) ;  /* 0x0000010000009947 */ /* 0x002fea0003800000 */
.L_x_1014:
[----:B------:R-:W-:Y:S01]  /*4a70*/  R2UR UR44, R16 ;  /* 0x00000000102c72ca */ /* 0x000fe200000e0000 */
[----:B------:R-:W-:Y:S01]  /*4a80*/  ULEA UR6, UR38, UR61, 0xb ;  /* 0x0000003d26067291 */ /* 0x000fe2000f8e583f */
[----:B------:R-:W-:Y:S01]  /*4a90*/  R2UR UR45, R17 ;  /* 0x00000000112d72ca */ /* 0x000fe200000e0000 */
[----:B------:R-:W-:Y:S01]  /*4aa0*/  WARPGROUP.ARRIVE ;  /* 0x00000000000079c5 */ /* 0x000fe20000000000 */
[----:B------:R-:W-:Y:S01]  /*4ab0*/  UMOV UR47, 0x40000040 ;  /* 0x40000040002f7882 */ /* 0x000fe20000000000 */
[----:B------:R-:W-:Y:S01]  /*4ac0*/  UIADD3 UR10, UR6, 0x400, URZ ;  /* 0x00000400060a7890 */ /* 0x000fe2000fffe03f */
[-C--:B------:R-:W-:Y:S01]  /*4ad0*/  FMUL.FTZ R24, R24, R0.reuse ;  /* 0x0000000018187220 */ /* 0x080fe20000410000 */
[----:B------:R-:W-:Y:S01]  /*4ae0*/  UMOV UR11, 0x40000040 ;  /* 0x40000040000b7882 */ /* 0x000fe20000000000 */
[----:B------:R-:W-:Y:S01]  /*4af0*/  UMOV UR46, UR6 ;  /* 0x00000006002e7c82 */ /* 0x000fe20008000000 */
[----:B------:R-:W-:Y:S01]  /*4b00*/  UIADD3 UR14, UR6, 0x402, URZ ;  /* 0x00000402060e7890 */ /* 0x000fe2000fffe03f */
[-C--:B------:R-:W-:Y:S01]  /*4b10*/  FMUL.FTZ R25, R25, R0.reuse ;  /* 0x0000000019197220 */ /* 0x080fe20000410000 */
[----:B------:R-:W-:Y:S01]  /*4b20*/  UMOV UR15, 0x40000040 ;  /* 0x40000040000f7882 */ /* 0x000fe20000000000 */
[----:B------:R-:W-:Y:S01]  /*4b30*/  UIADD3 UR18, UR6, 0x404, URZ ;  /* 0x0000040406127890 */ /* 0x000fe2000fffe03f */
[-C--:B------:R-:W-:Y:S01]  /*4b40*/  FMUL.FTZ R28, R28, R0.reuse ;  /* 0x000000001c1c7220 */ /* 0x080fe20000410000 */
[----:B------:R-:W-:Y:S01]  /*4b50*/  UMOV UR19, 0x40000040 ;  /* 0x4000004000137882 */ /* 0x000fe20000000000 */
[----:B------:R-:W-:Y:S01]  /*4b60*/  HGMMA.64x64x16.F32 R152, gdesc[UR44], RZ, !UPT, gsb0 ;  /* 0x00e000002c9879f0 */ /* 0x000fe2000c0008ff */
[----:B------:R-:W-:Y:S01]  /*4b70*/  R2UR UR44, R14 ;  /* 0x000000000e2c72ca */ /* 0x000fe200000e0000 */
[----:B------:R-:W-:Y:S01]  /*4b80*/  UIADD3 UR46, UR6, 0x2, URZ ;  /* 0x00000002062e7890 */ /* 0x000fe2000fffe03f */
[----:B------:R-:W-:Y:S01]  /*4b90*/  R2UR UR45, R15 ;  /* 0x000000000f2d72ca */ /* 0x000fe200000e0000 */
[----:B------:R-:W-:Y:S01]  /*4ba0*/  UMOV UR47, 0x40000040 ;  /* 0x40000040002f7882 */ /* 0x000fe20000000000 */
        /* <DEDUP_REMOVED lines=78> */
[----:B------:R-:W-:Y:S01]  /*5090*/  HGMMA.64x64x16.F32 R152, gdesc[UR44], R152, gsb0 ;  /* 0x00e000002c9879f0 */ /* 0x000fe20008000898 */
[----:B------:R-:W-:Y:S01]  /*50a0*/  R2UR UR44, R12 ;  /* 0x000000000c2c72ca */ /* 0x000fe200000e0000 */
[----:B------:R-:W-:Y:S01]  /*50b0*/  UIADD3 UR46, UR6, 0x4, URZ ;  /* 0x00000004062e7890 */ /* 0x000fe2000fffe03f */
[----:B------:R-:W-:Y:S01]  /*50c0*/  R2UR UR45, R13 ;  /* 0x000000000d2d72ca */ /* 0x000fe200000e0000 */
        /* <DEDUP_REMOVED lines=60> */
[----:B------:R-:W-:Y:S01]  /*5490*/  HGMMA.64x64x16.F32 R152, gdesc[UR44], R152, gsb0 ;  /* 0x00e000002c9879f0 */ /* 0x000fe20008000898 */
[----:B------:R-:W-:Y:S01]  /*54a0*/  R2UR UR44, R10 ;  /* 0x000000000a2c72ca */ /* 0x000fe200000e0000 */
[----:B------:R-:W-:Y:S01]  /*54b0*/  UIADD3 UR46, UR6, 0x6, URZ ;  /* 0x00000006062e7890 */ /* 0x000fe2000fffe03f */
[----:B------:R-:W-:Y:S01]  /*54c0*/  R2UR UR45, R11 ;  /* 0x000000000b2d72ca */ /* 0x000fe200000e0000 */
[----:B------:R-:W-:Y:S01]  /*54d0*/  UMOV UR47, 0x40000040 ;  /* 0x40000040002f7882 */ /* 0x000fe20000000000 */
[----:B------:R-:W-:Y:S02]  /*54e0*/  WARPGROUP.DEPBAR.LE gsb0, 0x0 ;  /* 0x00008000000079c5 */ /* 0x000fe40000010000 */
[----:B------:R-:W-:-:S09]  /*54f0*/  WARPGROUP.ARRIVE ;  /* 0x00000000000079c5 */ /* 0x000fd20000000000 */
        /* <DEDUP_REMOVED lines=15> */
[----:B------:R-:W-:Y:S01]  /*55f0*/  UIADD3 UR46, UR6, 0x204, URZ ;  /* 0x00000204062e7890 */ /* 0x000fe2000fffe03f */
[----:B------:R-:W-:Y:S01]  /*5600*/  UMOV UR47, 0x40000040 ;  /* 0x40000040002f7882 */ /* 0x000fe20000000000 */
[----:B------:R-:W-:Y:S01]  /*5610*/  UMOV UR44, UR56 ;  /* 0x00000038002c7c82 */ /* 0x000fe20008000000 */
[----:B------:R-:W-:Y:S01]  /*5620*/  UMOV UR45, UR57 ;  /* 0x00000039002d7c82 */ /* 0x000fe20008000000 */
[----:B------:R-:W-:Y:S02]  /*5630*/  WARPGROUP.DEPBAR.LE gsb0, 0x0 ;  /* 0x00008000000079c5 */ /* 0x000fe40000010000 */
[----:B------:R-:W-:-:S06]  /*5640*/  WARPGROUP.ARRIVE ;  /* 0x00000000000079c5 */ /* 0x000fcc0000000000 */
        /* <DEDUP_REMOVED lines=9> */
[----:B------:R-:W-:Y:S01]  /*56e0*/  UMOV UR44, UR48 ;  /* 0x00000030002c7c82 */ /* 0x000fe20008000000 */
[----:B------:R-:W-:Y:S01]  /*56f0*/  UMOV UR45, UR49 ;  /* 0x00000031002d7c82 */ /* 0x000fe20008000000 */
        /* <DEDUP_REMOVED lines=28> */
.L_x_1016:
[----:B------:R-:W-:Y:S01]  /*58c0*/  ULEA UR6, UR4, UR40, 0x3 ;  /* 0x0000002804067291 */ /* 0x000fe2000f8e183f */
[----:B------:R-:W-:-:S05]  /*58d0*/  IMAD.U32 R0, RZ, RZ, UR41 ;  /* 0x00000029ff007e24 */ /* 0x000fca000f8e00ff */
[----:B------:R-:W-:-:S04]  /*58e0*/  SHF.L.U32 R0, R0, 0x1f, RZ ;  /* 0x0000001f00007819 */ /* 0x000fc800000006ff */
[----:B------:R2:W3:Y:S01]  /*58f0*/  SYNCS.PHASECHK.TRANS64.TRYWAIT P1, [UR6+0x30850], R0 ;  /* 0x03085000ff0075a7 */ /* 0x0004e20008020146 */
[----:B------:R-:W-:Y:S05]  /*5900*/  @!P0 BRA `(.L_x_1017) ;  /* 0x0000000000048947 */ /* 0x000fea0003800000 */
[----:B------:R-:W-:Y:S01]  /*5910*/  BPT.TRAP 0x1 ;  /* 0x000000040000795c */ /* 0x000fe20000300000 */
.L_x_1017:
[----:B---3--:R-:W-:Y:S05]  /*5920*/  @P1 BRA `(.L_x_1018) ;  /* 0x0000000000081947 */ /* 0x008fea0003800000 */
[----:B------:R-:W3:Y:S02]  /*5930*/  SYNCS.PHASECHK.TRANS64.TRYWAIT P1, [UR6+0x30850], R0 ;  /* 0x03085000ff0075a7 */ /* 0x000ee40008020146 */
[----:B---3--:R-:W-:Y:S05]  /*5940*/  @!P1 BRA `(.L_x_1019) ;  /* 0x000000f000609947 */ /* 0x008fea0003800000 */
.L_x_1018:
[----:B------:R-:W-:Y:S01]  /*5950*/  UIADD3 UR10, UR40, 0x400, URZ ;  /* 0x00000400280a7890 */ /* 0x000fe2000fffe03f */
[----:B------:R-:W-:Y:S01]  /*5960*/  WARPGROUP.ARRIVE ;  /* 0x00000000000079c5 */ /* 0x000fe20000000000 */
[----:B------:R-:W-:Y:S02]  /*5970*/  UMOV UR11, 0x40000040 ;  /* 0x40000040000b7882 */ /* 0x000fe40000000000 */
[----:B------:R-:W-:-:S04]  /*5980*/  USHF.R.U32.HI UR10, URZ, 0x4, UR10 ;  /* 0x000000043f0a7899 */ /* 0x000fc8000801160a */
[----:B------:R-:W-:-:S04]  /*5990*/  ULOP3.LUT UR10, UR10, 0x3fff, URZ, 0xc0, !UPT ;  /* 0x00003fff0a0a7892 */ /* 0x000fc8000f8ec03f */
[----:B------:R-:W-:-:S04]  /*59a0*/  ULOP3.LUT UR10, UR10, 0x2000000, URZ, 0xfc, !UPT ;  /* 0x020000000a0a7892 */ /* 0x000fc8000f8efc3f */
[----:B------:R-:W-:-:S07]  /*59b0*/  ULEA UR4, UR4, UR10, 0xb ;  /* 0x0000000a04047291 */ /* 0x000fce000f8e583f */
        /* <DEDUP_REMOVED lines=23> */
.L_x_1020:
[----:B------:R-:W-:Y:S01]  /*5b30*/  R2UR UR4, R22 ;  /* 0x00000000160472ca */ /* 0x000fe200000e0000 */
[----:B------:R-:W3:Y:S01]  /*5b40*/  S2UR UR10, SR_CgaCtaId ;  /* 0x00000000000a79c3 */ /* 0x000ee20000008800 */
[----:B------:R-:W-:Y:S01]  /*5b50*/  FMUL.FTZ R186, R156, UR5 ;  /* 0x000000059cba7c20 */ /* 0x000fe20008410000 */
[----:B------:R-:W-:Y:S01]  /*5b60*/  FMUL.FTZ R156, R159, UR5 ;  /* 0x000000059f9c7c20 */ /* 0x000fe20008410000 */
[----:B------:R-:W-:Y:S01]  /*5b70*/  FMUL.FTZ R159, R166, UR5 ;  /* 0x00000005a69f7c20 */ /* 0x000fe20008410000 */
[----:B0-2---:R-:W-:Y:S01]  /*5b80*/  FMUL.FTZ R0, R154, UR5 ;  /* 0x000000059a007c20 */ /* 0x005fe20008410000 */
[----:B------:R-:W-:Y:S01]  /*5b90*/  FMUL.FTZ R166, R179, UR5 ;  /* 0x00000005b3a67c20 */ /* 0x000fe20008410000 */
[----:B------:R-:W-:Y:S02]  /*5ba0*/  VIADD R179, R200, UR60 ;  /* 0x0000003cc8b37c36 */ /* 0x000fe40008000000 */
[----:B-1----:R-:W-:Y:S01]  /*5bb0*/  FMUL.FTZ R4, R153, UR5 ;  /* 0x0000000599047c20 */ /* 0x002fe20008410000 */
[----:B------:R-:W0:Y:S01]  /*5bc0*/  LDC R154, c[0x0][0x2f0] ;  /* 0x0000bc00ff9a7b82 */ /* 0x000e220000000800 */
[----:B------:R-:W-:Y:S01]  /*5bd0*/  FMUL.FTZ R187, R161, UR5 ;  /* 0x00000005a1bb7c20 */ /* 0x000fe20008410000 */
[----:B------:R-:W-:Y:S01]  /*5be0*/  FMUL.FTZ R161, R170, UR5 ;  /* 0x00000005aaa17c20 */ /* 0x000fe20008410000 */
[----:B------:R-:W-:Y:S01]  /*5bf0*/  IMAD.SHL.U32 R170, R220, 0x40, RZ ;  /* 0x00000040dcaa7824 */ /* 0x000fe200078e00ff */
[----:B------:R-:W-:Y:S01]  /*5c00*/  UISETP.NE.AND UP1, UPT, UR4, URZ, UPT ;  /* 0x0000003f0400728c */ /* 0x000fe2000bf25270 */
[----:B------:R-:W-:Y:S01]  /*5c10*/  FMUL.FTZ R191, R169, UR5 ;  /* 0x00000005a9bf7c20 */ /* 0x000fe20008410000 */
[----:B------:R-:W-:Y:S01]  /*5c20*/  UIADD3 UR7, UR7, 0x30840, URZ ;  /* 0x0003084007077890 */ /* 0x000fe2000fffe03f */
[----:B------:R-:W-:Y:S01]  /*5c30*/  FMUL.FTZ R184, R152, UR5 ;  /* 0x0000000598b87c20 */ /* 0x000fe20008410000 */
[----:B------:R-:W1:Y:S01]  /*5c40*/  LDC R153, c[0x0][0x288] ;  /* 0x0000a200ff997b82 */ /* 0x000e620000000800 */
[----:B------:R-:W-:Y:S01]  /*5c50*/  FMUL.FTZ R152, R155, UR5 ;  /* 0x000000059b987c20 */ /* 0x000fe20008410000 */
[----:B------:R-:W-:Y:S01]  /*5c60*/  PLOP3.LUT P1, PT, PT, PT, UP1, 0x80, 0x0 ;  /* 0x000000000000781c */ /* 0x000fe20003f2f018 */
[----:B------:R-:W-:Y:S01]  /*5c70*/  FMUL.FTZ R185, R157, UR5 ;  /* 0x000000059db97c20 */ /* 0x000fe20008410000 */
[----:B------:R-:W-:Y:S01]  /*5c80*/  PLOP3.LUT P2, PT, PT, PT, UP1, 0x80, 0x0 ;  /* 0x000000000000781c */ /* 0x000fe20003f4f018 */
[----:B------:R-:W-:Y:S01]  /*5c90*/  FMUL.FTZ R155, R158, UR5 ;  /* 0x000000059e9b7c20 */ /* 0x000fe20008410000 */
[----:B------:R-:W-:Y:S01]  /*5ca0*/  UISETP.NE.AND UP0, UPT, UR43, URZ, UPT ;  /* 0x0000003f2b00728c */ /* 0x000fe2000bf05270 */
[----:B------:R-:W-:Y:S01]  /*5cb0*/  FMUL.FTZ R157, R162, UR5 ;  /* 0x00000005a29d7c20 */ /* 0x000fe20008410000 */
[----:B------:R-:W-:Y:S01]  /*5cc0*/  @UP1 ULDC UR4, c[0x0][0x44c] ;  /* 0x0001130000041ab9 */ /* 0x000fe20000000800 */
[----:B---3--:R-:W-:Y:S01]  /*5cd0*/  UPRMT UR7, UR10, 0x654, UR7 ;  /* 0x000006540a077896 */ /* 0x008fe20008000007 */
[----:B------:R-:W-:Y:S01]  /*5ce0*/  FMUL.FTZ R158, R163, UR5 ;  /* 0x00000005a39e7c20 */ /* 0x000fe20008410000 */
[----:B------:R-:W-:Y:S01]  /*5cf0*/  FMUL.FTZ R190, R164, UR5 ;  /* 0x00000005a4be7c20 */ /* 0x000fe20008410000 */
[----:B------:R-:W-:Y:S01]  /*5d00*/  FMUL.FTZ R188, R160, UR5 ;  /* 0x00000005a0bc7c20 */ /* 0x000fe20008410000 */
[----:B------:R-:W-:Y:S01]  /*5d10*/  FMUL.FTZ R162, R171, UR5 ;  /* 0x00000005aba27c20 */ /* 0x000fe20008410000 */
[----:B------:R-:W-:Y:S01]  /*5d20*/  FMUL.FTZ R163, R174, UR5 ;  /* 0x00000005aea37c20 */ /* 0x000fe20008410000 */
[----:B------:R-:W-:Y:S01]  /*5d30*/  @P1 IMAD.HI.U32 R2, R179, UR4, RZ ;  /* 0x00000004b3021c27 */ /* 0x000fe2000f8e00ff */
[----:B------:R-:W-:-:S03]  /*5d40*/  @UP1 ULDC UR4, c[0x0][0x450] ;  /* 0x0001140000041ab9 */ /* 0x000fc60000000800 */
[----:B------:R-:W-:Y:S01]  /*5d50*/  FMUL.FTZ R164, R175, UR5 ;  /* 0x00000005afa47c20 */ /* 0x000fe20008410000 */
[----:B------:R-:W-:Y:S01]  /*5d60*/  FMUL.FTZ R189, R165, UR5 ;  /* 0x00000005a5bd7c20 */ /* 0x000fe20008410000 */
[----:B------:R-:W-:Y:S01]  /*5d70*/  FMUL.FTZ R160, R167, UR5 ;  /* 0x00000005a7a07c20 */ /* 0x000fe20008410000 */
[----:B------:R-:W-:Y:S01]  /*5d80*/  @P2 SHF.R.U32.HI R179, RZ, UR4, R2 ;  /* 0x00000004ffb32c19 */ /* 0x000fe20008011602 */
[----:B------:R-:W-:Y:S01]  /*5d90*/  FMUL.FTZ R192, R168, UR5 ;  /* 0x00000005a8c07c20 */ /* 0x000fe20008410000 */
[----:B------:R-:W-:Y:S01]  /*5da0*/  IADD3 R2, -R170, 0x1, RZ ;  /* 0x00000001aa027810 */ /* 0x000fe20007ffe1ff */
[----:B------:R-:W-:Y:S01]  /*5db0*/  FMUL.FTZ R171, R172, UR5 ;  /* 0x00000005acab7c20 */ /* 0x000fe20008410000 */
[----:B------:R-:W-:Y:S01]  /*5dc0*/  FMUL.FTZ R174, R176, UR5 ;  /* 0x00000005b0ae7c20 */ /* 0x000fe20008410000 */
[----:B------:R-:W2:Y:S01]  /*5dd0*/  SHFL.IDX PT, R169, R179, RZ, 0x1c1f ;  /* 0x001c1fffb3a97589 */ /* 0x000ea200000e0000 */
[----:B------:R-:W-:Y:S01]  /*5de0*/  FMUL.FTZ R175, R177, UR5 ;  /* 0x00000005b1af7c20 */ /* 0x000fe20008410000 */
[----:B------:R-:W-:Y:S01]  /*5df0*/  FMUL.FTZ R172, R173, UR5 ;  /* 0x00000005adac7c20 */ /* 0x000fe20008410000 */
[----:B------:R-:W-:Y:S01]  /*5e00*/  FMUL.FTZ R165, R178, UR5 ;  /* 0x00000005b2a57c20 */ /* 0x000fe20008410000 */
[----:B------:R-:W-:Y:S01]  /*5e10*/  FMUL.FTZ R177, R180, UR5 ;  /* 0x00000005b4b17c20 */ /* 0x000fe20008410000 */
[----:B------:R-:W-:Y:S01]  /*5e20*/  FMUL.FTZ R176, R181, UR5 ;  /* 0x00000005b5b07c20 */ /* 0x000fe20008410000 */
[----:B------:R-:W-:Y:S01]  /*5e30*/  FMUL.FTZ R167, R182, UR5 ;  /* 0x00000005b6a77c20 */ /* 0x000fe20008410000 */
[----:B------:R-:W-:-:S02]  /*5e40*/  IMAD R3, R19, -0x2, R2 ;  /* 0xfffffffe13037824 */ /* 0x000fc400078e0202 */
[----:B------:R-:W-:Y:S01]  /*5e50*/  FMUL.FTZ R168, R183, UR5 ;  /* 0x00000005b7a87c20 */ /* 0x000fe20008410000 */
[----:B------:R-:W-:Y:S01]  /*5e60*/  PLOP3.LUT P1, PT, PT, PT, UP0, 0x40, 0x0 ;  /* 0x000000000000781c */ /* 0x000fe20003f2e808 */
[----:B------:R-:W-:Y:S01]  /*5e70*/  SYNCS.ARRIVE.TRANS64.RED.A1T0 RZ, [UR7], RZ ;  /* 0x000000ffffff79a7 */ /* 0x000fe20008100407 */
[----:B0-----:R-:W-:Y:S01]  /*5e80*/  IMAD R2, R154, UR42, R3 ;  /* 0x0000002a9a027c24 */ /* 0x001fe2000f8e0203 */
[----:B------:R-:W0:Y:S01]  /*5e90*/  MUFU.TANH R184, R184 ;  /* 0x000000b800b87308 */ /* 0x000e220000002400 */
[----:B------:R-:W-:Y:S01]  /*5ea0*/  UMOV UR7, UR55 ;  /* 0x0000003700077c82 */ /* 0x000fe20008000000 */
[----:B------:R-:W-:Y:S01]  /*5eb0*/  ULDC UR10, c[0x0][0x9e0] ;  /* 0x00027800000a7ab9 */ /* 0x000fe20000000800 */
[----:B------:R-:W-:Y:S01]  /*5ec0*/  ULOP3.LUT UR4, URZ, UR7, URZ, 0x33, !UPT ;  /* 0x000000073f047292 */ /* 0x000fe2000f8e333f */
[----:B-1----:R-:W-:-:S04]  /*5ed0*/  IADD3 R2, R2, -R153, RZ ;  /* 0x8000009902027210 */ /* 0x002fc80007ffe0ff */
[----:B------:R-:W1:Y:S01]  /*5ee0*/  MUFU.TANH R4, R4 ;  /* 0x0000000400047308 */ /* 0x000e620000002400 */
[C---:B------:R-:W-:Y:S02]  /*5ef0*/  VIADD R173, R2.reuse, UR10 ;  /* 0x0000000a02ad7c36 */ /* 0x040fe40008000000 */
[----:B------:R-:W-:Y:S02]  /*5f00*/  VIADD R178, R2, UR4 ;  /* 0x0000000402b27c36 */ /* 0x000fe40008000000 */
[--C-:B--2---:R-:W-:Y:S02]  /*5f10*/  IMAD.IADD R180, R173, 0x1, R169.reuse ;  /* 0x00000001adb47824 */ /* 0x104fe400078e02a9 */
[----:B------:R-:W-:Y:S01]  /*5f20*/  IMAD.IADD R181, R178, 0x1, R169 ;  /* 0x00000001b2b57824 */ /* 0x000fe200078e02a9 */
[----:B------:R-:W2:Y:S08]  /*5f30*/  MUFU.TANH R0, R0 ;  /* 0x0000000000007308 */ /* 0x000eb00000002400 */
[----:B------:R-:W3:Y:S08]  /*5f40*/  MUFU.TANH R152, R152 ;  /* 0x0000009800987308 */ /* 0x000ef00000002400 */
[----:B------:R-:W4:Y:S08]  /*5f50*/  MUFU.TANH R186, R186 ;  /* 0x000000ba00ba7308 */ /* 0x000f300000002400 */
        /* <DEDUP_REMOVED lines=26> */
[----:B------:R-:W0:Y:S01]  /*6100*/  MUFU.TANH R168, R168 ;  /* 0x000000a800a87308 */ /* 0x000e220000002400 */
[----:B-1234-:R-:W-:Y:S05]  /*6110*/  @P1 BRA `(.L_x_1021) ;  /* 0x00000000005c1947 */ /* 0x01efea0003800000 */
[----:B------:R-:W-:Y:S01]  /*6120*/  IMAD R2, R154, UR42, R169 ;  /* 0x0000002a9a027c24 */ /* 0x000fe2000f8e02a9 */
[----:B------:R-:W-:Y:S03]  /*6130*/  BSSY B0, `(.L_x_1022) ;  /* 0x0000011000007945 */ /* 0x000fe60003800000 */
[----:B------:R-:W-:-:S05]  /*6140*/  IMAD.IADD R169, R2, 0x1, -R153 ;  /* 0x0000000102a97824 */ /* 0x000fca00078e0a99 */
[----:B------:R-:W-:-:S13]  /*6150*/  ISETP.GT.AND P1, PT, R169, -0x1, PT ;  /* 0xffffffffa900780c */ /* 0x000fda0003f24270 */
[----:B------:R-:W-:Y:S05]  /*6160*/  @P1 BRA `(.L_x_1023) ;  /* 0x0000000000201947 */ /* 0x000fea0003800000 */
[----:B------:R-:W-:Y:S01]  /*6170*/  IMAD.U32 R183, RZ, RZ, UR51 ;  /* 0x00000033ffb77e24 */ /* 0x000fe2000f8e00ff */
[----:B------:R-:W-:-:S04]  /*6180*/  LOP3.LUT R169, RZ, R169, RZ, 0x33, !PT ;  /* 0x000000a9ffa97212 */ /* 0x000fc800078e33ff */
[----:B------:R-:W-:-:S13]  /*6190*/  ISETP.NE.AND P1, PT, R183, 0x1, PT ;  /* 0x00000001b700780c */ /* 0x000fda0003f25270 */
[----:B------:R-:W1:Y:S02]  /*61a0*/  @P1 LDC.64 R2, c[0x0][0x9e8] ;  /* 0x00027a00ff021b82 */ /* 0x000e640000000a00 */
[----:B-1----:R-:W-:-:S05]  /*61b0*/  @P1 IMAD.HI.U32 R2, R169, R2, RZ ;  /* 0x00000002a9021227 */ /* 0x002fca00078e00ff */
[----:B------:R-:W-:-:S04]  /*61c0*/  @P1 SHF.R.U32.HI R169, RZ, R3, R2 ;  /* 0x00000003ffa91219 */ /* 0x000fc80000011602 */
[----:B------:R-:W-:Y:S01]  /*61d0*/  LOP3.LUT R169, RZ, R169, RZ, 0x33, !PT ;  /* 0x000000a9ffa97212 */ /* 0x000fe200078e33ff */
[----:B------:R-:W-:Y:S06]  /*61e0*/  BRA `(.L_x_1024) ;  /* 0x0000000000147947 */ /* 0x000fec0003800000 */
.L_x_1023:
[----:B------:R-:W-:-:S04]  /*61f0*/  MOV R183, UR51 ;  /* 0x0000003300b77c02 */ /* 0x000fc80008000f00 */
[----:B------:R-:W-:-:S13]  /*6200*/  ISETP.NE.AND P1, PT, R183, 0x1, PT ;  /* 0x00000001b700780c */ /* 0x000fda0003f25270 */
[----:B------:R-:W1:Y:S02]  /*6210*/  @P1 LDC.64 R2, c[0x0][0x9e8] ;  /* 0x00027a00ff021b82 */ /* 0x000e640000000a00 */
[----:B-1----:R-:W-:-:S05]  /*6220*/  @P1 IMAD.HI.U32 R2, R169, R2, RZ ;  /* 0x00000002a9021227 */ /* 0x002fca00078e00ff */
[----:B------:R-:W-:-:S07]  /*6230*/  @P1 SHF.R.U32.HI R169, RZ, R3, R2 ;  /* 0x00000003ffa91219 */ /* 0x000fce0000011602 */
.L_x_1024:
[----:B------:R-:W-:Y:S05]  /*6240*/  BSYNC B0 ;  /* 0x0000000000007941 */ /* 0x000fea0003800000 */
.L_x_1022:
[----:B------:R-:W-:-:S04]  /*6250*/  IMAD R2, R169, R183, -R170 ;  /* 0x000000b7a9027224 */ /* 0x000fc800078e0aaa */
[----:B------:R-:W-:-:S05]  /*6260*/  IMAD R2, R19, -0x2, R2 ;  /* 0xfffffffe13027824 */ /* 0x000fca00078e0202 */
[----:B------:R-:W-:Y:S02]  /*6270*/  VIADDMNMX R180, R2, R183, R180, PT ;  /* 0x000000b702b47246 */ /* 0x000fe400038001b4 */
[----:B------:R-:W-:-:S07]  /*6280*/  VIMNMX R181, R181, R2, !PT ;  /* 0x00000002b5b57248 */ /* 0x000fce0007fe0100 */
.L_x_1021:
[----:B------:R-:W-:Y:S01]  /*6290*/  ISETP.GT.AND P1, PT, R220, -0x1, PT ;  /* 0xffffffffdc00780c */ /* 0x000fe20003f24270 */
[----:B------:R-:W1:Y:S01]  /*62a0*/  SHFL.IDX PT, R179, R179, 0x1, 0x1c1f ;  /* 0x003c1f00b3b37f89 */ /* 0x000e6200000e0000 */
[----:B------:R-:W-:Y:S02]  /*62b0*/  UISETP.NE.AND UP0, UPT, UR43, URZ, UPT ;  /* 0x0000003f2b00728c */ /* 0x000fe4000bf05270 */
[C---:B------:R-:W-:Y:S02]  /*62c0*/  ISETP.GT.AND P4, PT, R181.reuse, 0x1, P1 ;  /* 0x00000001b500780c */ /* 0x040fe40000f84270 */
[----:B------:R-:W-:Y:S02]  /*62d0*/  ISETP.GT.AND P5, PT, R181, RZ, P1 ;  /* 0x000000ffb500720c */ /* 0x000fe40000fa4270 */
[C---:B------:R-:W-:Y:S02]  /*62e0*/  ISETP.LT.OR P4, PT, R180.reuse, 0x2, P4 ;  /* 0x00000002b400780c */ /* 0x040fe40002781670 */
[----:B------:R-:W-:-:S02]  /*62f0*/  ISETP.LT.OR P5, PT, R180, 0x1, P5 ;  /* 0x00000001b400780c */ /* 0x000fc40002fa1670 */
[----:B------:R-:W-:Y:S02]  /*6300*/  FSEL R169, R4, -INF , !P4 ;  /* 0xff80000004a97808 */ /* 0x000fe40006000000 */
[C---:B------:R-:W-:Y:S02]  /*6310*/  ISETP.GT.AND P4, PT, R181.reuse, 0x18, P1 ;  /* 0x00000018b500780c */ /* 0x040fe40000f84270 */
[----:B0-----:R-:W-:Y:S02]  /*6320*/  FSEL R184, R184, -INF , !P5 ;  /* 0xff800000b8b87808 */ /* 0x001fe40006800000 */
[----:B------:R-:W-:Y:S02]  /*6330*/  ISETP.LT.OR P4, PT, R180, 0x19, P4 ;  /* 0x00000019b400780c */ /* 0x000fe40002781670 */
[C---:B------:R-:W-:Y:S02]  /*6340*/  ISETP.GT.AND P6, PT, R181.reuse, 0x8, P1 ;  /* 0x00000008b500780c */ /* 0x040fe40000fc4270 */
[----:B------:R-:W-:-:S02]  /*6350*/  ISETP.GT.AND P2, PT, R181, 0x9, P1 ;  /* 0x00000009b500780c */ /* 0x000fc40000f44270 */
[----:B------:R-:W-:Y:S01]  /*6360*/  ISETP.GT.AND P3, PT, R181, 0x10, P1 ;  /* 0x00000010b500780c */ /* 0x000fe20000f64270 */
[--C-:B-1----:R-:W-:Y:S01]  /*6370*/  IMAD.IADD R173, R173, 0x1, R179.reuse ;  /* 0x00000001adad7824 */ /* 0x102fe200078e02b3 */
[C---:B------:R-:W-:Y:S01]  /*6380*/  ISETP.GT.AND P5, PT, R181.reuse, 0x11, P1 ;  /* 0x00000011b500780c */ /* 0x040fe20000fa4270 */
[----:B------:R-:W-:Y:S01]  /*6390*/  IMAD.IADD R178, R178, 0x1, R179 ;  /* 0x00000001b2b27824 */ /* 0x000fe200078e02b3 */
[----:B------:R-:W-:Y:S02]  /*63a0*/  FSEL R190, R190, -INF , !P4 ;  /* 0xff800000bebe7808 */ /* 0x000fe40006000000 */
[----:B------:R-:W-:Y:S02]  /*63b0*/  ISETP.GT.AND P4, PT, R181, 0x29, P1 ;  /* 0x00000029b500780c */ /* 0x000fe40000f84270 */
[C---:B------:R-:W-:Y:S02]  /*63c0*/  ISETP.LT.OR P6, PT, R180.reuse, 0x9, P6 ;  /* 0x00000009b400780c */ /* 0x040fe400037c1670 */
[----:B------:R-:W-:-:S02]  /*63d0*/  ISETP.LT.OR P2, PT, R180, 0xa, P2 ;  /* 0x0000000ab400780c */ /* 0x000fc40001741670 */
[C---:B------:R-:W-:Y:S02]  /*63e0*/  ISETP.LT.OR P3, PT, R180.reuse, 0x11, P3 ;  /* 0x00000011b400780c */ /* 0x040fe40001f61670 */
[C---:B------:R-:W-:Y:S02]  /*63f0*/  ISETP.LT.OR P5, PT, R180.reuse, 0x12, P5 ;  /* 0x00000012b400780c */ /* 0x040fe40002fa1670 */
[----:B------:R-:W-:Y:S02]  /*6400*/  ISETP.LT.OR P4, PT, R180, 0x2a, P4 ;  /* 0x0000002ab400780c */ /* 0x000fe40002781670 */
[----:B------:R-:W-:Y:S02]  /*6410*/  FSEL R186, R186, -INF , !P6 ;  /* 0xff800000baba7808 */ /* 0x000fe40007000000 */
[----:B------:R-:W-:Y:S02]  /*6420*/  FSEL R185, R185, -INF , !P2 ;  /* 0xff800000b9b97808 */ /* 0x000fe40005000000 */
[----:B------:R-:W-:-:S02]  /*6430*/  FSEL R188, R188, -INF , !P3 ;  /* 0xff800000bcbc7808 */ /* 0x000fc40005800000 */
[----:B------:R-:W-:Y:S02]  /*6440*/  FSEL R187, R187, -INF , !P5 ;  /* 0xff800000bbbb7808 */ /* 0x000fe40006800000 */
[C---:B------:R-:W-:Y:S02]  /*6450*/  ISETP.GT.AND P6, PT, R181.reuse, 0x19, P1 ;  /* 0x00000019b500780c */ /* 0x040fe40000fc4270 */
[C---:B------:R-:W-:Y:S02]  /*6460*/  ISETP.GT.AND P2, PT, R181.reuse, 0x20, P1 ;  /* 0x00000020b500780c */ /* 0x040fe40000f44270 */
[C---:B------:R-:W-:Y:S02]  /*6470*/  ISETP.GT.AND P3, PT, R181.reuse, 0x21, P1 ;  /* 0x00000021b500780c */ /* 0x040fe40000f64270 */
[----:B------:R-:W-:Y:S02]  /*6480*/  ISETP.GT.AND P5, PT, R181, 0x28, P1 ;  /* 0x00000028b500780c */ /* 0x000fe40000fa4270 */
[----:B------:R-:W-:-:S02]  /*6490*/  FSEL R172, R172, -INF , !P4 ;  /* 0xff800000acac7808 */ /* 0x000fc40006000000 */
[----:B------:R-:W-:Y:S02]  /*64a0*/  PLOP3.LUT P4, PT, PT, PT, UP0, 0x40, 0x0 ;  /* 0x000000000000781c */ /* 0x000fe40003f8e808 */
[C---:B------:R-:W-:Y:S02]  /*64b0*/  ISETP.LT.OR P6, PT, R180.reuse, 0x1a, P6 ;  /* 0x0000001ab400780c */ /* 0x040fe400037c1670 */
[C---:B------:R-:W-:Y:S02]  /*64c0*/  ISETP.LT.OR P2, PT, R180.reuse, 0x21, P2 ;  /* 0x00000021b400780c */ /* 0x040fe40001741670 */
[C---:B------:R-:W-:Y:S02]  /*64d0*/  ISETP.LT.OR P3, PT, R180.reuse, 0x22, P3 ;  /* 0x00000022b400780c */ /* 0x040fe40001f61670 */
[----:B------:R-:W-:Y:S02]  /*64e0*/  ISETP.LT.OR P5, PT, R180, 0x29, P5 ;  /* 0x00000029b400780c */ /* 0x000fe40002fa1670 */
[----:B------:R-:W-:-:S02]  /*64f0*/  FSEL R189, R189, -INF , !P6 ;  /* 0xff800000bdbd7808 */ /* 0x000fc40007000000 */
[----:B------:R-:W-:Y:S02]  /*6500*/  FSEL R192, R192, -INF , !P2 ;  /* 0xff800000c0c07808 */ /* 0x000fe40005000000 */
[----:B------:R-:W-:Y:S02]  /*6510*/  FSEL R191, R191, -INF , !P3 ;  /* 0xff800000bfbf7808 */ /* 0x000fe40005800000 */
[----:B------:R-:W-:Y:S02]  /*6520*/  FSEL R171, R171, -INF , !P5 ;  /* 0xff800000abab7808 */ /* 0x000fe40006800000 */
[C---:B------:R-:W-:Y:S02]  /*6530*/  ISETP.GT.AND P6, PT, R181.reuse, 0x30, P1 ;  /* 0x00000030b500780c */ /* 0x040fe40000fc4270 */
[C---:B------:R-:W-:Y:S02]  /*6540*/  ISETP.GT.AND P2, PT, R181.reuse, 0x31, P1 ;  /* 0x00000031b500780c */ /* 0x040fe40000f44270 */
[----:B------:R-:W-:-:S02]  /*6550*/  ISETP.GT.AND P3, PT, R181, 0x38, P1 ;  /* 0x00000038b500780c */ /* 0x000fc40000f64270 */
[----:B------:R-:W-:Y:S02]  /*6560*/  ISETP.GT.AND P5, PT, R181, 0x39, P1 ;  /* 0x00000039b500780c */ /* 0x000fe40000fa4270 */
[C---:B------:R-:W-:Y:S02]  /*6570*/  ISETP.LT.OR P6, PT, R180.reuse, 0x31, P6 ;  /* 0x00000031b400780c */ /* 0x040fe400037c1670 */
[C---:B------:R-:W-:Y:S02]  /*6580*/  ISETP.LT.OR P2, PT, R180.reuse, 0x32, P2 ;  /* 0x00000032b400780c */ /* 0x040fe40001741670 */
[C---:B------:R-:W-:Y:S02]  /*6590*/  ISETP.LT.OR P3, PT, R180.reuse, 0x39, P3 ;  /* 0x00000039b400780c */ /* 0x040fe40001f61670 */
[----:B------:R-:W-:Y:S02]  /*65a0*/  ISETP.LT.OR P5, PT, R180, 0x3a, P5 ;  /* 0x0000003ab400780c */ /* 0x000fe40002fa1670 */
[----:B------:R-:W-:-:S02]  /*65b0*/  FSEL R174, R174, -INF , !P6 ;  /* 0xff800000aeae7808 */ /* 0x000fc40007000000 */
[----:B------:R-:W-:Y:S02]  /*65c0*/  FSEL R175, R175, -INF , !P2 ;  /* 0xff800000afaf7808 */ /* 0x000fe40005000000 */
[----:B------:R-:W-:Y:S02]  /*65d0*/  FSEL R177, R177, -INF , !P3 ;  /* 0xff800000b1b17808 */ /* 0x000fe40005800000 */
[----:B------:R-:W-:Y:S01]  /*65e0*/  FSEL R176, R176, -INF , !P5 ;  /* 0xff800000b0b07808 */ /* 0x000fe20006800000 */
[----:B------:R-:W-:Y:S06]  /*65f0*/  @P4 BRA `(.L_x_1025) ;  /* 0x00000000005c4947 */ /* 0x000fec0003800000 */
        /* <DEDUP_REMOVED lines=8> */
[----:B------:R-:W0:Y:S02]  /*6680*/  @P2 LDC.64 R2, c[0x0][0x9e8] ;  /* 0x00027a00ff022b82 */ /* 0x000e240000000a00 */
[----:B0-----:R-:W-:-:S05]  /*6690*/  @P2 IMAD.HI.U32 R2, R179, R2, RZ ;  /* 0x00000002b3022227 */ /* 0x001fca00078e00ff */
[----:B------:R-:W-:-:S04]  /*66a0*/  @P2 SHF.R.U32.HI R179, RZ, R3, R2 ;  /* 0x00000003ffb32219 */ /* 0x000fc80000011602 */
[----:B------:R-:W-:Y:S01]  /*66b0*/  LOP3.LUT R179, RZ, R179, RZ, 0x33, !PT ;  /* 0x000000b3ffb37212 */ /* 0x000fe200078e33ff */
[----:B------:R-:W-:Y:S06]  /*66c0*/  BRA `(.L_x_1028) ;  /* 0x0000000000147947 */ /* 0x000fec0003800000 */
.L_x_1027:
[----:B------:R-:W-:-:S05]  /*66d0*/  IMAD.U32 R4, RZ, RZ, UR51 ;  /* 0x00000033ff047e24 */ /* 0x000fca000f8e00ff */
[----:B------:R-:W-:-:S13]  /*66e0*/  ISETP.NE.AND P2, PT, R4, 0x1, PT ;  /* 0x000000010400780c */ /* 0x000fda0003f45270 */
[----:B------:R-:W0:Y:S02]  /*66f0*/  @P2 LDC.64 R2, c[0x0][0x9e8] ;  /* 0x00027a00ff022b82 */ /* 0x000e240000000a00 */
[----:B0-----:R-:W-:-:S05]  /*6700*/  @P2 IMAD.HI.U32 R2, R179, R2, RZ ;  /* 0x00000002b3022227 */ /* 0x001fca00078e00ff */
[----:B------:R-:W-:-:S07]  /*6710*/  @P2 SHF.R.U32.HI R179, RZ, R3, R2 ;  /* 0x00000003ffb32219 */ /* 0x000fce0000011602 */
.L_x_1028:
[----:B------:R-:W-:Y:S05]  /*6720*/  BSYNC B0 ;  /* 0x0000000000007941 */ /* 0x000fea0003800000 */
.L_x_1026:
[----:B------:R-:W-:-:S04]  /*6730*/  IMAD R170, R179, R4, -R170 ;  /* 0x00000004b3aa7224 */ /* 0x000fc800078e0aaa */
[----:B------:R-:W-:-:S05]  /*6740*/  IMAD R170, R19, -0x2, R170 ;  /* 0xfffffffe13aa7824 */ /* 0x000fca00078e02aa */
[----:B------:R-:W-:Y:S02]  /*6750*/  VIADDMNMX R173, R170, R4, R173, PT ;  /* 0x00000004aaad7246 */ /* 0x000fe400038001ad */
[----:B------:R-:W-:-:S07]  /*6760*/  VIMNMX R178, R178, R170, !PT ;  /* 0x000000aab2b27248 */ /* 0x000fce0007fe0100 */
.L_x_1025:
[----:B------:R-:W-:Y:S01]  /*6770*/  FMNMX.FTZ R2, R184, R21, !PT ;  /* 0x00000015b8027209 */ /* 0x000fe20007810000 */
[----:B------:R-:W-:Y:S01]  /*6780*/  UMOV UR10, UR54 ;  /* 0x00000036000a7c82 */ /* 0x000fe20008000000 */
[C---:B------:R-:W-:Y:S02]  /*6790*/  ISETP.GT.AND P3, PT, R178.reuse, RZ, P1 ;  /* 0x000000ffb200720c */ /* 0x040fe40000f64270 */
[----:B------:R-:W-:Y:S02]  /*67a0*/  FMNMX.FTZ R3, R169, R2, !PT ;  /* 0x00000002a9037209 */ /* 0x000fe40007810000 */
[----:B------:R-:W-:Y:S02]  /*67b0*/  ISETP.GT.AND P4, PT, R178, 0x1, P1 ;  /* 0x00000001b200780c */ /* 0x000fe40000f84270 */
[----:B------:R-:W-:Y:S02]  /*67c0*/  FMNMX.FTZ R2, R186, R3, !PT ;  /* 0x00000003ba027209 */ /* 0x000fe40007810000 */
[----:B------:R-:W-:-:S02]  /*67d0*/  ISETP.LT.OR P3, PT, R173, 0x1, P3 ;  /* 0x00000001ad00780c */ /* 0x000fc40001f61670 */
[----:B------:R-:W-:Y:S02]  /*67e0*/  FMNMX.FTZ R3, R185, R2, !PT ;  /* 0x00000002b9037209 */ /* 0x000fe40007810000 */
[----:B------:R-:W-:Y:S02]  /*67f0*/  ISETP.GT.AND P6, PT, R178, 0x8, P1 ;  /* 0x00000008b200780c */ /* 0x000fe40000fc4270 */
[----:B------:R-:W-:Y:S02]  /*6800*/  FMNMX.FTZ R2, R188, R3, !PT ;  /* 0x00000003bc027209 */ /* 0x000fe40007810000 */
[----:B------:R-:W-:Y:S02]  /*6810*/  ISETP.LT.OR P4, PT, R173, 0x2, P4 ;  /* 0x00000002ad00780c */ /* 0x000fe40002781670 */
[----:B------:R-:W-:Y:S02]  /*6820*/  FMNMX.FTZ R3, R187, R2, !PT ;  /* 0x00000002bb037209 */ /* 0x000fe40007810000 */
[----:B------:R-:W-:-:S02]  /*6830*/  ISETP.GT.AND P2, PT, R178, 0x9, P1 ;  /* 0x00000009b200780c */ /* 0x000fc40000f44270 */
[----:B------:R-:W-:Y:S02]  /*6840*/  FMNMX.FTZ R2, R190, R3, !PT ;  /* 0x00000003be027209 */ /* 0x000fe40007810000 */
[----:B------:R-:W-:Y:S02]  /*6850*/  ISETP.LT.OR P6, PT, R173, 0x9, P6 ;  /* 0x00000009ad00780c */ /* 0x000fe400037c1670 */
[----:B------:R-:W-:Y:S02]  /*6860*/  FMNMX.FTZ R3, R189, R2, !PT ;  /* 0x00000002bd037209 */ /* 0x000fe40007810000 */
[----:B------:R-:W-:Y:S02]  /*6870*/  FSEL R152, R152, -INF , !P4 ;  /* 0xff80000098987808 */ /* 0x000fe40006000000 */
        /* <DEDUP_REMOVED lines=9> */
[----:B------:R-:W-:Y:S02]  /*6910*/  FSEL R156, R156, -INF , !P2 ;  /* 0xff8000009c9c7808 */ /* 0x000fe40005000000 */
[----:B------:R-:W-:Y:S02]  /*6920*/  FMNMX.FTZ R2, R175, R2, !PT ;  /* 0x00000002af027209 */ /* 0x000fe40007810000 */
[----:B------:R-:W-:Y:S02]  /*6930*/  ISETP.LT.OR P5, PT, R173, 0x11, P5 ;  /* 0x00000011ad00780c */ /* 0x000fe40002fa1670 */
[----:B------:R-:W-:Y:S02]  /*6940*/  FMNMX.FTZ R3, R177, R2, !PT ;  /* 0x00000002b1037209 */ /* 0x000fe40007810000 */
[----:B------:R-:W-:-:S02]  /*6950*/  ISETP.GT.AND P6, PT, R178, 0x18, P1 ;  /* 0x00000018b200780c */ /* 0x000fc40000fc4270 */
[----:B------:R-:W-:Y:S02]  /*6960*/  FMNMX.FTZ R3, R176, R3, !PT ;  /* 0x00000003b0037209 */ /* 0x000fe40007810000 */
[----:B------:R-:W-:Y:S02]  /*6970*/  ISETP.LT.OR P4, PT, R173, 0x12, P4 ;  /* 0x00000012ad00780c */ /* 0x000fe40002781670 */
[----:B------:R-:W-:Y:S01]  /*6980*/  FSEL R157, R157, -INF , !P5 ;  /* 0xff8000009d9d7808 */ /* 0x000fe20006800000 */
[----:B------:R-:W0:Y:S01]  /*6990*/  SHFL.BFLY PT, R2, R3, 0x2, 0x1f ;  /* 0x0c401f0003027f89 */ /* 0x000e2200000e0000 */
[----:B------:R-:W-:Y:S02]  /*69a0*/  ISETP.GT.AND P2, PT, R178, 0x19, P1 ;  /* 0x00000019b200780c */ /* 0x000fe40000f44270 */
[----:B------:R-:W-:Y:S02]  /*69b0*/  ISETP.LT.OR P6, PT, R173, 0x19, P6 ;  /* 0x00000019ad00780c */ /* 0x000fe400037c1670 */
[----:B------:R-:W-:-:S02]  /*69c0*/  FSEL R158, R158, -INF , !P4 ;  /* 0xff8000009e9e7808 */ /* 0x000fc40006000000 */
[----:B------:R-:W-:Y:S02]  /*69d0*/  FSEL R159, R159, -INF , !P6 ;  /* 0xff8000009f9f7808 */ /* 0x000fe40007000000 */
[C---:B------:R-:W-:Y:S02]  /*69e0*/  ISETP.LT.OR P2, PT, R173.reuse, 0x1a, P2 ;  /* 0x0000001aad00780c */ /* 0x040fe40001741670 */
[----:B------:R-:W-:Y:S02]  /*69f0*/  ISETP.GT.AND P5, PT, R178, 0x21, P1 ;  /* 0x00000021b200780c */ /* 0x000fe40000fa4270 */
[----:B------:R-:W-:Y:S02]  /*6a00*/  FSEL R160, R160, -INF , !P2 ;  /* 0xff800000a0a07808 */ /* 0x000fe40005000000 */
[----:B------:R-:W-:Y:S02]  /*6a10*/  ISETP.GT.AND P4, PT, R178, 0x28, P1 ;  /* 0x00000028b200780c */ /* 0x000fe40000f84270 */
[----:B------:R-:W-:-:S02]  /*6a20*/  ISETP.LT.OR P5, PT, R173, 0x22, P5 ;  /* 0x00000022ad00780c */ /* 0x000fc40002fa1670 */
[----:B------:R-:W-:Y:S02]  /*6a30*/  ISETP.GT.AND P6, PT, R178, 0x29, P1 ;  /* 0x00000029b200780c */ /* 0x000fe40000fc4270 */
[----:B------:R-:W-:Y:S02]  /*6a40*/  ISETP.LT.OR P4, PT, R173, 0x29, P4 ;  /* 0x00000029ad00780c */ /* 0x000fe40002781670 */
[----:B------:R-:W-:Y:S02]  /*6a50*/  FSEL R162, R162, -INF , !P5 ;  /* 0xff800000a2a27808 */ /* 0x000fe40006800000 */
[----:B0-----:R-:W-:Y:S02]  /*6a60*/  FMNMX.FTZ R2, R3, R2, !PT ;  /* 0x0000000203027209 */ /* 0x001fe40007810000 */
[----:B------:R-:W-:Y:S02]  /*6a70*/  ISETP.GT.AND P2, PT, R178, 0x30, P1 ;  /* 0x00000030b200780c */ /* 0x000fe40000f44270 */
[----:B------:R-:W-:Y:S01]  /*6a80*/  FSEL R170, R163, -INF , !P4 ;  /* 0xff800000a3aa7808 */ /* 0x000fe20006000000 */
[----:B------:R-:W0:Y:S01]  /*6a90*/  SHFL.BFLY PT, R179, R2, 0x1, 0x1f ;  /* 0x0c201f0002b37f89 */ /* 0x000e2200000e0000 */
[----:B------:R-:W-:-:S02]  /*6aa0*/  ISETP.LT.OR P6, PT, R173, 0x2a, P6 ;  /* 0x0000002aad00780c */ /* 0x000fc400037c1670 */
[----:B------:R-:W-:Y:S02]  /*6ab0*/  ISETP.GT.AND P5, PT, R178, 0x31, P1 ;  /* 0x00000031b200780c */ /* 0x000fe40000fa4270 */
[C---:B------:R-:W-:Y:S02]  /*6ac0*/  ISETP.LT.OR P2, PT, R173.reuse, 0x31, P2 ;  /* 0x00000031ad00780c */ /* 0x040fe40001741670 */
[----:B------:R-:W-:Y:S02]  /*6ad0*/  FSEL R164, R164, -INF , !P6 ;  /* 0xff800000a4a47808 */ /* 0x000fe40007000000 */
[----:B------:R-:W-:Y:S02]  /*6ae0*/  ISETP.GT.AND P4, PT, R178, 0x38, P1 ;  /* 0x00000038b200780c */ /* 0x000fe40000f84270 */
[----:B------:R-:W-:Y:S02]  /*6af0*/  ISETP.LT.OR P5, PT, R173, 0x32, P5 ;  /* 0x00000032ad00780c */ /* 0x000fe40002fa1670 */
[----:B------:R-:W-:-:S02]  /*6b00*/  FSEL R165, R165, -INF , !P2 ;  /* 0xff800000a5a57808 */ /* 0x000fc40005000000 */
[----:B------:R-:W-:Y:S02]  /*6b10*/  ISETP.LT.OR P4, PT, R173, 0x39, P4 ;  /* 0x00000039ad00780c */ /* 0x000fe40002781670 */
[----:B------:R-:W-:Y:S02]  /*6b20*/  FSEL R166, R166, -INF , !P5 ;  /* 0xff800000a6a67808 */ /* 0x000fe40006800000 */
[----:B0-----:R-:W-:Y:S02]  /*6b30*/  FMNMX.FTZ R4, R2, R179, !PT ;  /* 0x000000b302047209 */ /* 0x001fe40007810000 */
[----:B------:R-:W-:Y:S02]  /*6b40*/  FSEL R179, R0, -INF , !P3 ;  /* 0xff80000000b37808 */ /* 0x000fe40005800000 */
[----:B------:R-:W-:Y:S02]  /*6b50*/  ISETP.GT.AND P3, PT, R178, 0x20, P1 ;  /* 0x00000020b200780c */ /* 0x000fe40000f64270 */
[----:B------:R-:W-:-:S02]  /*6b60*/  FMNMX.FTZ R3, R179, R20, !PT ;  /* 0x00000014b3037209 */ /* 0x000fc40007810000 */
[----:B------:R-:W-:Y:S02]  /*6b70*/  ISETP.LT.OR P3, PT, R173, 0x21, P3 ;  /* 0x00000021ad00780c */ /* 0x000fe40001f61670 */
[----:B------:R-:W-:Y:S02]  /*6b80*/  FMNMX.FTZ R0, R152, R3, !PT ;  /* 0x0000000398007209 */ /* 0x000fe40007810000 */
[----:B------:R-:W-:Y:S02]  /*6b90*/  FSEL R161, R161, -INF , !P3 ;  /* 0xff800000a1a17808 */ /* 0x000fe40005800000 */
[----:B------:R-:W-:Y:S02]  /*6ba0*/  FMNMX.FTZ R3, R155, R0, !PT ;  /* 0x000000009b037209 */ /* 0x000fe40007810000 */
[----:B------:R-:W-:Y:S02]  /*6bb0*/  ISETP.GT.AND P1, PT, R178, 0x39, P1 ;  /* 0x00000039b200780c */ /* 0x000fe40000f24270 */
[----:B------:R-:W-:-:S02]  /*6bc0*/  FMNMX.FTZ R0, R156, R3, !PT ;  /* 0x000000039c007209 */ /* 0x000fc40007810000 */
[----:B------:R-:W-:Y:S02]  /*6bd0*/  ISETP.LT.OR P1, PT, R173, 0x3a, P1 ;  /* 0x0000003aad00780c */ /* 0x000fe40000f21670 */
[----:B------:R-:W-:Y:S01]  /*6be0*/  FMNMX.FTZ R3, R157, R0, !PT ;  /* 0x000000009d037209 */ /* 0x000fe20007810000 */
[----:B------:R-:W-:Y:S01]  /*6bf0*/  FMUL.FTZ R0, R4, UR10 ;  /* 0x0000000a04007c20 */ /* 0x000fe20008410000 */
[----:B------:R-:W-:Y:S02]  /*6c00*/  FSEL R178, R167, -INF , !P4 ;  /* 0xff800000a7b27808 */ /* 0x000fe40006000000 */
[----:B------:R-:W-:Y:S02]  /*6c10*/  FMNMX.FTZ R2, R158, R3, !PT ;  /* 0x000000039e027209 */ /* 0x000fe40007810000 */
[----:B------:R-:W-:Y:S02]  /*6c20*/  FSEL R180, R168, -INF , !P1 ;  /* 0xff800000a8b47808 */ /* 0x000fe40004800000 */
[----:B------:R-:W-:-:S02]  /*6c30*/  FMNMX.FTZ R3, R159, R2, !PT ;  /* 0x000000029f037209 */ /* 0x000fc40007810000 */
[----:B------:R-:W-:Y:S02]  /*6c40*/  FSETP.NEU.FTZ.AND P3, PT, R4, -INF , PT ;  /* 0xff8000000400780b */ /* 0x000fe40003f7d000 */
[----:B------:R-:W-:Y:S02]  /*6c50*/  FMNMX.FTZ R2, R160, R3, !PT ;  /* 0x00000003a0027209 */ /* 0x000fe40007810000 */
[----:B------:R-:W-:Y:S02]  /*6c60*/  FSEL R0, R0, RZ, P3 ;  /* 0x000000ff00007208 */ /* 0x000fe40001800000 */
[----:B------:R-:W-:-:S03]  /*6c70*/  FMNMX.FTZ R3, R161, R2, !PT ;  /* 0x00000002a1037209 */ /* 0x000fc60007810000 */
[--C-:B------:R-:W-:Y:S01]  /*6c80*/  FFMA.FTZ R196, R169, UR10, -R0.reuse ;  /* 0x0000000aa9c47c23 */ /* 0x100fe20008010800 */
[----:B------:R-:W-:Y:S01]  /*6c90*/  FMNMX.FTZ R3, R162, R3, !PT ;  /* 0x00000003a2037209 */ /* 0x000fe20007810000 */
[--C-:B------:R-:W-:Y:S01]  /*6ca0*/  FFMA.FTZ R169, R175, UR10, -R0.reuse ;  /* 0x0000000aafa97c23 */ /* 0x100fe20008010800 */
[--C-:B------:R-:W-:Y:S01]  /*6cb0*/  FFMA.FTZ R194, R190, UR10, -R0.reuse ;  /* 0x0000000abec27c23 */ /* 0x100fe20008010800 */
[--C-:B------:R-:W-:Y:S01]  /*6cc0*/  FFMA.FTZ R190, R171, UR10, -R0.reuse ;  /* 0x0000000aabbe7c23 */ /* 0x100fe20008010800 */
[----:B------:R-:W-:Y:S01]  /*6cd0*/  FMNMX.FTZ R3, R170, R3, !PT ;  /* 0x00000003aa037209 */ /* 0x000fe20007810000 */
[--C-:B------:R-:W-:Y:S01]  /*6ce0*/  FFMA.FTZ R171, R172, UR10, -R0.reuse ;  /* 0x0000000aacab7c23 */ /* 0x100fe20008010800 */
[----:B------:R-:W-:Y:S01]  /*6cf0*/  FSEL R172, R4, RZ, P3 ;  /* 0x000000ff04ac7208 */ /* 0x000fe20001800000 */
[--C-:B------:R-:W-:Y:S01]  /*6d00*/  FFMA.FTZ R184, R184, UR10, -R0.reuse ;  /* 0x0000000ab8b87c23 */ /* 0x100fe20008010800 */
[----:B------:R-:W-:Y:S01]  /*6d10*/  FMNMX.FTZ R2, R164, R3, !PT ;  /* 0x00000003a4027209 */ /* 0x000fe20007810000 */
[--C-:B------:R-:W-:Y:S01]  /*6d20*/  FFMA.FTZ R198, R186, UR10, -R0.reuse ;  /* 0x0000000abac67c23 */ /* 0x100fe20008010800 */
[--C-:B------:R-:W-:Y:S01]  /*6d30*/  FFMA.FTZ R167, R188, UR10, -R0.reuse ;  /* 0x0000000abca77c23 */ /* 0x100fe20008010800 */
[----:B------:R-:W-:Y:S01]  /*6d40*/  FADD.FTZ R172, -R172, R21 ;  /* 0x00000015acac7221 */ /* 0x000fe20000010100 */
[----:B------:R-:W-:Y:S01]  /*6d50*/  FMNMX.FTZ R3, R165, R2, !PT ;  /* 0x00000002a5037209 */ /* 0x000fe20007810000 */
[----:B------:R0:W-:Y:S01]  /*6d60*/  MUFU.EX2 R163, R184 ;  /* 0x000000b800a37308 */ /* 0x0001e20000000800 */
[--C-:B------:R-:W-:Y:S01]  /*6d70*/  FFMA.FTZ R183, R185, UR10, -R0.reuse ;  /* 0x0000000ab9b77c23 */ /* 0x100fe20008010800 */
[----:B------:R-:W-:Y:S01]  /*6d80*/  FMUL.FTZ R172, R172, UR10 ;  /* 0x0000000aacac7c20 */ /* 0x000fe20008410000 */
[----:B------:R-:W-:Y:S01]  /*6d90*/  FMNMX.FTZ R3, R166, R3, !PT ;  /* 0x00000003a6037209 */ /* 0x000fe20007810000 */
[--C-:B------:R-:W-:Y:S01]  /*6da0*/  FFMA.FTZ R168, R187, UR10, -R0.reuse ;  /* 0x0000000abba87c23 */ /* 0x100fe20008010800 */
[--C-:B------:R-:W-:Y:S01]  /*6db0*/  FFMA.FTZ R181, R189, UR10, -R0.reuse ;  /* 0x0000000abdb57c23 */ /* 0x100fe20008010800 */
[--C-:B------:R-:W-:Y:S01]  /*6dc0*/  FFMA.FTZ R188, R192, UR10, -R0.reuse ;  /* 0x0000000ac0bc7c23 */ /* 0x100fe20008010800 */
[----:B------:R-:W-:Y:S01]  /*6dd0*/  FMNMX.FTZ R3, R178, R3, !PT ;  /* 0x00000003b2037209 */ /* 0x000fe20007810000 */
[--C-:B------:R-:W-:Y:S01]  /*6de0*/  FFMA.FTZ R173, R191, UR10, -R0.reuse ;  /* 0x0000000abfad7c23 */ /* 0x100fe20008010800 */
[--C-:B0-----:R-:W-:Y:S01]  /*6df0*/  FFMA.FTZ R184, R174, UR10, -R0.reuse ;  /* 0x0000000aaeb87c23 */ /* 0x101fe20008010800 */
[--C-:B------:R-:W-:Y:S01]  /*6e00*/  FFMA.FTZ R186, R177, UR10, -R0.reuse ;  /* 0x0000000ab1ba7c23 */ /* 0x100fe20008010800 */
[----:B------:R-:W-:Y:S01]  /*6e10*/  FMNMX.FTZ R3, R180, R3, !PT ;  /* 0x00000003b4037209 */ /* 0x000fe20007810000 */
[----:B------:R-:W-:Y:S01]  /*6e20*/  FFMA.FTZ R176, R176, UR10, -R0 ;  /* 0x0000000ab0b07c23 */ /* 0x000fe20008010800 */
[----:B------:R-:W-:Y:S03]  /*6e30*/  MUFU.EX2 R196, R196 ;  /* 0x000000c400c47308 */ /* 0x000fe60000000800 */
[----:B------:R-:W0:Y:S05]  /*6e40*/  SHFL.BFLY PT, R2, R3, 0x2, 0x1f ;  /* 0x0c401f0003027f89 */ /* 0x000e2a00000e0000 */
[----:B------:R-:W1:Y:S08]  /*6e50*/  MUFU.EX2 R0, R172 ;  /* 0x000000ac00007308 */ /* 0x000e700000000800 */
[----:B------:R-:W2:Y:S08]  /*6e60*/  MUFU.EX2 R198, R198 ;  /* 0x000000c600c67308 */ /* 0x000eb00000000800 */
[----:B------:R-:W3:Y:S01]  /*6e70*/  MUFU.EX2 R183, R183 ;  /* 0x000000b700b77308 */ /* 0x000ee20000000800 */
[----:B0-----:R-:W-:-:S05]  /*6e80*/  FMNMX.FTZ R2, R3, R2, !PT ;  /* 0x0000000203027209 */ /* 0x001fca0007810000 */
[----:B------:R-:W0:Y:S02]  /*6e90*/  SHFL.BFLY PT, R3, R2, 0x1, 0x1f ;  /* 0x0c201f0002037f89 */ /* 0x000e2400000e0000 */
[----:B------:R-:W-:Y:S08]  /*6ea0*/  MUFU.EX2 R167, R167 ;  /* 0x000000a700a77308 */ /* 0x000ff00000000800 */
[----:B------:R-:W-:Y:S08]  /*6eb0*/  MUFU.EX2 R168, R168 ;  /* 0x000000a800a87308 */ /* 0x000ff00000000800 */
[----:B------:R-:W-:Y:S01]  /*6ec0*/  MUFU.EX2 R194, R194 ;  /* 0x000000c200c27308 */ /* 0x000fe20000000800 */
[----:B0-----:R-:W-:-:S07]  /*6ed0*/  FMNMX.FTZ R3, R2, R3, !PT ;  /* 0x0000000302037209 */ /* 0x001fce0007810000 */
[----:B------:R-:W-:Y:S01]  /*6ee0*/  MUFU.EX2 R181, R181 ;  /* 0x000000b500b57308 */ /* 0x000fe20000000800 */
[C---:B------:R-:W-:Y:S01]  /*6ef0*/  FSETP.NEU.FTZ.AND P1, PT, R3.reuse, -INF , PT ;  /* 0xff8000000300780b */ /* 0x040fe20003f3d000 */
[----:B------:R-:W-:-:S06]  /*6f00*/  FMUL.FTZ R175, R3, UR10 ;  /* 0x0000000a03af7c20 */ /* 0x000fcc0008410000 */
[----:B------:R-:W-:Y:S01]  /*6f10*/  MUFU.EX2 R188, R188 ;  /* 0x000000bc00bc7308 */ /* 0x000fe20000000800 */
[----:B------:R-:W-:-:S05]  /*6f20*/  FSEL R175, R175, RZ, P1 ;  /* 0x000000ffafaf7208 */ /* 0x000fca0000800000 */
[--C-:B------:R-:W-:Y:S01]  /*6f30*/  FFMA.FTZ R199, R155, UR10, -R175.reuse ;  /* 0x0000000a9bc77c23 */ /* 0x100fe200080108af */
[----:B------:R-:W-:Y:S01]  /*6f40*/  FSEL R155, R3, RZ, P1 ;  /* 0x000000ff039b7208 */ /* 0x000fe20000800000 */
[--C-:B------:R-:W-:Y:S01]  /*6f50*/  FFMA.FTZ R197, R179, UR10, -R175.reuse ;  /* 0x0000000ab3c57c23 */ /* 0x100fe200080108af */
[--C-:B------:R-:W-:Y:S01]  /*6f60*/  FFMA.FTZ R152, R152, UR10, -R175.reuse ;  /* 0x0000000a98987c23 */ /* 0x100fe200080108af */
[--C-:B------:R-:W-:Y:S01]  /*6f70*/  FFMA.FTZ R156, R156, UR10, -R175.reuse ;  /* 0x0000000a9c9c7c23 */ /* 0x100fe200080108af */
[--C-:B------:R-:W-:Y:S01]  /*6f80*/  FFMA.FTZ R193, R157, UR10, -R175.reuse ;  /* 0x0000000a9dc17c23 */ /* 0x100fe200080108af */
[----:B------:R-:W-:Y:S01]  /*6f90*/  FADD.FTZ R155, -R155, R20 ;  /* 0x000000149b9b7221 */ /* 0x000fe20000010100 */
[----:B------:R-:W-:Y:S01]  /*6fa0*/  MUFU.EX2 R199, R199 ;  /* 0x000000c700c77308 */ /* 0x000fe20000000800 */
[----:B------:R-:W-:Y:S01]  /*6fb0*/  FFMA.FTZ R158, R158, UR10, -R175 ;  /* 0x0000000a9e9e7c23 */ /* 0x000fe200080108af */
[----:B-1----:R-:W-:Y:S01]  /*6fc0*/  FFMA.FTZ R157, R0, R18, R163 ;  /* 0x00000012009d7223 */ /* 0x002fe200000100a3 */
[----:B------:R-:W-:Y:S01]  /*6fd0*/  FMUL.FTZ R155, R155, UR10 ;  /* 0x0000000a9b9b7c20 */ /* 0x000fe20008410000 */
[--C-:B------:R-:W-:Y:S01]  /*6fe0*/  FFMA.FTZ R195, R159, UR10, -R175.reuse ;  /* 0x0000000a9fc37c23 */ /* 0x100fe200080108af */
[----:B------:R-:W-:Y:S01]  /*6ff0*/  FFMA.FTZ R20, R160, UR10, -R175 ;  /* 0x0000000aa0147c23 */ /* 0x000fe200080108af */
[----:B------:R-:W-:Y:S01]  /*7000*/  FADD.FTZ R157, R196, R157 ;  /* 0x0000009dc49d7221 */ /* 0x000fe20000010000 */
[--C-:B------:R-:W-:Y:S01]  /*7010*/  FFMA.FTZ R160, R162, UR10, -R175.reuse ;  /* 0x0000000aa2a07c23 */ /* 0x100fe200080108af */
[----:B------:R-:W-:Y:S01]  /*7020*/  MUFU.EX2 R197, R197 ;  /* 0x000000c500c57308 */ /* 0x000fe20000000800 */
[----:B------:R-:W-:Y:S01]  /*7030*/  FFMA.FTZ R162, R164, UR10, -R175 ;  /* 0x0000000aa4a27c23 */ /* 0x000fe200080108af */
[----:B--2---:R-:W-:Y:S01]  /*7040*/  FADD.FTZ R164, R198, R157 ;  /* 0x0000009dc6a47221 */ /* 0x004fe20000010000 */
[--C-:B------:R-:W-:Y:S01]  /*7050*/  FFMA.FTZ R189, R161, UR10, -R175.reuse ;  /* 0x0000000aa1bd7c23 */ /* 0x100fe200080108af */
[--C-:B------:R-:W-:Y:S01]  /*7060*/  FFMA.FTZ R191, R170, UR10, -R175.reuse ;  /* 0x0000000aaabf7c23 */ /* 0x100fe200080108af */
[--C-:B------:R-:W-:Y:S01]  /*7070*/  FFMA.FTZ R185, R165, UR10, -R175.reuse ;  /* 0x0000000aa5b97c23 */ /* 0x100fe200080108af */
[----:B---3--:R-:W-:Y:S01]  /*7080*/  FADD.FTZ R164, R183, R164 ;  /* 0x000000a4b7a47221 */ /* 0x008fe20000010000 */
[----:B------:R-:W-:Y:S01]  /*7090*/  FFMA.FTZ R187, R178, UR10, -R175 ;  /* 0x0000000ab2bb7c23 */ /* 0x000fe200080108af */
[----:B------:R-:W0:Y:S08]  /*70a0*/  MUFU.EX2 R2, R155 ;  /* 0x0000009b00027308 */ /* 0x000e300000000800 */
[----:B------:R-:W1:Y:S08]  /*70b0*/  MUFU.EX2 R152, R152 ;  /* 0x0000009800987308 */ /* 0x000e700000000800 */
[----:B------:R-:W2:Y:S01]  /*70c0*/  MUFU.EX2 R156, R156 ;  /* 0x0000009c009c7308 */ /* 0x000ea20000000800 */
[----:B0-----:R-:W-:-:S07]  /*70d0*/  FFMA.FTZ R5, R2, R5, R197 ;  /* 0x0000000502057223 */ /* 0x001fce00000100c5 */
[----:B------:R-:W0:Y:S01]  /*70e0*/  MUFU.EX2 R193, R193 ;  /* 0x000000c100c17308 */ /* 0x000e220000000800 */
[----:B-1----:R-:W-:-:S04]  /*70f0*/  FADD.FTZ R18, R152, R5 ;  /* 0x0000000598127221 */ /* 0x002fc80000010000 */
[----:B------:R-:W-:-:S03]  /*7100*/  FADD.FTZ R5, R199, R18 ;  /* 0x00000012c7057221 */ /* 0x000fc60000010000 */
[----:B------:R-:W1:Y:S01]  /*7110*/  MUFU.EX2 R158, R158 ;  /* 0x0000009e009e7308 */ /* 0x000e620000000800 */
[----:B--2---:R-:W-:Y:S01]  /*7120*/  FADD.FTZ R18, R156, R5 ;  /* 0x000000059c127221 */ /* 0x004fe20000010000 */
[----:B------:R-:W-:Y:S01]  /*7130*/  FADD.FTZ R5, R167, R164 ;  /* 0x000000a4a7057221 */ /* 0x000fe20000010000 */
[----:B------:R-:W-:-:S03]  /*7140*/  FFMA.FTZ R164, R166, UR10, -R175 ;  /* 0x0000000aa6a47c23 */ /* 0x000fc600080108af */
[----:B------:R-:W-:Y:S02]  /*7150*/  FADD.FTZ R5, R168, R5 ;  /* 0x00000005a8057221 */ /* 0x000fe40000010000 */
[----:B------:R-:W2:Y:S01]  /*7160*/  MUFU.EX2 R195, R195 ;  /* 0x000000c300c37308 */ /* 0x000ea20000000800 */
[----:B0-----:R-:W-:Y:S01]  /*7170*/  FADD.FTZ R155, R193, R18 ;  /* 0x00000012c19b7221 */ /* 0x001fe20000010000 */
[----:B------:R-:W-:-:S06]  /*7180*/  FADD.FTZ R166, R194, R5 ;  /* 0x00000005c2a67221 */ /* 0x000fcc0000010000 */
[----:B------:R-:W0:Y:S01]  /*7190*/  MUFU.EX2 R20, R20 ;  /* 0x0000001400147308 */ /* 0x000e220000000800 */
[----:B-1----:R-:W-:Y:S01]  /*71a0*/  FADD.FTZ R18, R158, R155 ;  /* 0x0000009b9e127221 */ /* 0x002fe20000010000 */
[----:B------:R-:W-:-:S04]  /*71b0*/  FADD.FTZ R155, R181, R166 ;  /* 0x000000a6b59b7221 */ /* 0x000fc80000010000 */
[----:B------:R-:W-:Y:S02]  /*71c0*/  FADD.FTZ R166, R188, R155 ;  /* 0x0000009bbca67221 */ /* 0x000fe40000010000 */
[----:B------:R-:W1:Y:S01]  /*71d0*/  MUFU.EX2 R189, R189 ;  /* 0x000000bd00bd7308 */ /* 0x000e620000000800 */
[----:B--2---:R-:W-:-:S07]  /*71e0*/  FADD.FTZ R5, R195, R18 ;  /* 0x00000012c3057221 */ /* 0x004fce0000010000 */
[----:B------:R-:W2:Y:S01]  /*71f0*/  MUFU.EX2 R173, R173 ;  /* 0x000000ad00ad7308 */ /* 0x000ea20000000800 */
[----:B0-----:R-:W-:-:S07]  /*7200*/  FADD.FTZ R18, R20, R5 ;  /* 0x0000000514127221 */ /* 0x001fce0000010000 */
[----:B------:R-:W0:Y:S01]  /*7210*/  MUFU.EX2 R160, R160 ;  /* 0x000000a000a07308 */ /* 0x000e220000000800 */
[----:B-1----:R-:W-:-:S07]  /*7220*/  FADD.FTZ R5, R189, R18 ;  /* 0x00000012bd057221 */ /* 0x002fce0000010000 */
[----:B------:R-:W1:Y:S01]  /*7230*/  MUFU.EX2 R190, R190 ;  /* 0x000000be00be7308 */ /* 0x000e620000000800 */
[----:B--2---:R-:W-:Y:S01]  /*7240*/  FADD.FTZ R155, R173, R166 ;  /* 0x000000a6ad9b7221 */ /* 0x004fe20000010000 */
[----:B------:R-:W-:-:S06]  /*7250*/  FFMA.FTZ R166, R180, UR10, -R175 ;  /* 0x0000000ab4a67c23 */ /* 0x000fcc00080108af */
        /* <DEDUP_REMOVED lines=26> */
.L_x_1029:
[----:B------:R-:W0:Y:S01]  /*7400*/  S2UR UR4, SR_CgaCtaId ;  /* 0x00000000000479c3 */ /* 0x000e220000008800 */
[----:B------:R-:W-:Y:S01]  /*7410*/  UIADD3 UR6, UR6, 0x30860, URZ ;  /* 0x0003086006067890 */ /* 0x000fe2000fffe03f */
[----:B------:R-:W-:Y:S01]  /*7420*/  ISETP.GT.AND P1, PT, R220, UR50, PT ;  /* 0x00000032dc007c0c */ /* 0x000fe2000bf24270 */
[----:B------:R-:W-:Y:S01]  /*7430*/  UMOV UR41, UR39 ;  /* 0x0000002700297c82 */ /* 0x000fe20008000000 */
[----:B------:R-:W-:Y:S01]  /*7440*/  F2FP.F16.F32.PACK_AB R195, R20, R195 ;  /* 0x000000c314c3723e */ /* 0x000fe200000000ff */
[----:B------:R-:W-:Y:S01]  /*7450*/  VIADD R220, R220, 0xffffffff ;  /* 0xffffffffdcdc7836 */ /* 0x000fe20000000000 */
[----:B------:R-:W-:Y:S01]  /*7460*/  F2FP.F16.F32.PACK_AB R186, R21, R186 ;  /* 0x000000ba15ba723e */ /* 0x000fe200000000ff */
[----:B------:R-:W-:Y:S01]  /*7470*/  IMAD.MOV.U32 R21, RZ, RZ, R4 ;  /* 0x000000ffff157224 */ /* 0x000fe200078e0004 */
[----:B------:R-:W-:Y:S02]  /*7480*/  F2FP.F16.F32.PACK_AB R196, R196, R163 ;  /* 0x000000a3c4c4723e */ /* 0x000fe400000000ff */
[----:B------:R-:W-:-:S02]  /*7490*/  F2FP.F16.F32.PACK_AB R197, R152, R197 ;  /* 0x000000c598c5723e */ /* 0x000fc400000000ff */
[----:B------:R-:W-:Y:S02]  /*74a0*/  F2FP.F16.F32.PACK_AB R198, R183, R198 ;  /* 0x000000c6b7c6723e */ /* 0x000fe400000000ff */
[----:B------:R-:W-:Y:S02]  /*74b0*/  F2FP.F16.F32.PACK_AB R199, R156, R199 ;  /* 0x000000c79cc7723e */ /* 0x000fe400000000ff */
[----:B------:R-:W-:Y:S02]  /*74c0*/  F2FP.F16.F32.PACK_AB R192, R168, R167 ;  /* 0x000000a7a8c0723e */ /* 0x000fe400000000ff */
[----:B------:R-:W-:Y:S02]  /*74d0*/  F2FP.F16.F32.PACK_AB R193, R158, R193 ;  /* 0x000000c19ec1723e */ /* 0x000fe400000000ff */
[----:B------:R-:W-:Y:S02]  /*74e0*/  F2FP.F16.F32.PACK_AB R194, R181, R194 ;  /* 0x000000c2b5c2723e */ /* 0x000fe400000000ff */
[----:B------:R-:W-:Y:S01]  /*74f0*/  F2FP.F16.F32.PACK_AB R188, R173, R188 ;  /* 0x000000bcadbc723e */ /* 0x000fe200000000ff */
[----:B0-----:R-:W-:Y:S01]  /*7500*/  UPRMT UR6, UR4, 0x654, UR6 ;  /* 0x0000065404067896 */ /* 0x001fe20008000006 */
[----:B------:R-:W-:-:S02]  /*7510*/  F2FP.F16.F32.PACK_AB R189, R160, R189 ;  /* 0x000000bda0bd723e */ /* 0x000fc400000000ff */
[----:B------:R-:W-:Y:S01]  /*7520*/  UMOV UR4, UR38 ;  /* 0x0000002600047c82 */ /* 0x000fe20008000000 */
[----:B------:R-:W-:Y:S02]  /*7530*/  F2FP.F16.F32.PACK_AB R190, R171, R190 ;  /* 0x000000beabbe723e */ /* 0x000fe400000000ff */
[----:B------:R-:W-:Y:S02]  /*7540*/  F2FP.F16.F32.PACK_AB R191, R162, R191 ;  /* 0x000000bfa2bf723e */ /* 0x000fe400000000ff */
[----:B------:R-:W-:Y:S01]  /*7550*/  F2FP.F16.F32.PACK_AB R184, R169, R184 ;  /* 0x000000b8a9b8723e */ /* 0x000fe200000000ff */
[----:B------:R-:W-:Y:S01]  /*7560*/  SYNCS.ARRIVE.TRANS64.RED.A1T0 RZ, [UR6], RZ ;  /* 0x000000ffffff79a7 */ /* 0x000fe20008100406 */
[----:B------:R-:W-:Y:S02]  /*7570*/  F2FP.F16.F32.PACK_AB R185, R164, R185 ;  /* 0x000000b9a4b9723e */ /* 0x000fe400000000ff */
[----:B------:R-:W-:Y:S02]  /*7580*/  F2FP.F16.F32.PACK_AB R187, R166, R187 ;  /* 0x000000bba6bb723e */ /* 0x000fe400000000ff */
[----:B------:R-:W-:Y:S01]  /*7590*/  MOV R20, R3 ;  /* 0x0000000300147202 */ /* 0x000fe20000000f00 */
[----:B------:R-:W-:Y:S06]  /*75a0*/  @P1 BRA `(.L_x_1030) ;  /* 0xffffffd000ec1947 */ /* 0x000fec000383ffff */
.L_x_1011:
[----:B------:R-:W-:Y:S01]  /*75b0*/  R2UR UR4, R22 ;  /* 0x00000000160472ca */ /* 0x000fe200000e0000 */
[----:B------:R-:W-:Y:S01]  /*75c0*/  UISETP.NE.AND UP0, UPT, UR43, URZ, UPT ;  /* 0x0000003f2b00728c */ /* 0x000fe2000bf05270 */
[----:B------:R-:W-:Y:S01]  /*75d0*/  IADD3 R153, -R153, 0x1, RZ ;  /* 0x0000000199997810 */ /* 0x000fe20007ffe1ff */
[----:B------:R-:W-:-:S04]  /*75e0*/  UIADD3 UR6, UR60, 0x7f, URZ ;  /* 0x0000007f3c067890 */ /* 0x000fc8000fffe03f */
[----:B------:R-:W-:Y:S01]  /*75f0*/  PLOP3.LUT P1, PT, PT, PT, UP0, 0x40, 0x0 ;  /* 0x000000000000781c */ /* 0x000fe20003f2e808 */
[----:B------:R-:W-:-:S05]  /*7600*/  IMAD R20, R154, UR42, R153 ;  /* 0x0000002a9a147c24 */ /* 0x000fca000f8e0299 */
[----:B------:R-:W-:-:S11]  /*7610*/  UISETP.NE.AND UP1, UPT, UR4, URZ, UPT ;  /* 0x0000003f0400728c */ /* 0x000fd6000bf25270 */
[----:B------:R-:W-:Y:S01]  /*7620*/  @UP1 ULDC UR4, c[0x0][0x44c] ;  /* 0x0001130000041ab9 */ /* 0x000fe20000000800 */
[----:B------:R-:W-:Y:S01]  /*7630*/  @UP1 ULDC UR11, c[0x0][0x450] ;  /* 0x00011400000b1ab9 */ /* 0x000fe20000000800 */
[----:B------:R-:W-:-:S04]  /*7640*/  UIMAD.WIDE.U32 UR4, UR6, UR4, URZ ;  /* 0x00000004060472a5 */ /* 0x000fc8000f8e003f */
[----:B------:R-:W-:-:S06]  /*7650*/  @UP1 USHF.R.U32.HI UR6, URZ, UR11, UR5 ;  /* 0x0000000b3f061299 */ /* 0x000fcc0008011605 */
[----:B------:R-:W-:-:S04]  /*7660*/  VIADD R20, R20, UR6 ;  /* 0x0000000614147c36 */ /* 0x000fc80008000000 */
[----:B------:R-:W-:Y:S01]  /*7670*/  VIADD R152, R20, -UR7 ;  /* 0x8000000714987c36 */ /* 0x000fe20008000000 */
[----:B------:R-:W-:Y:S06]  /*7680*/  @P1 BRA `(.L_x_1031) ;  /* 0x0000000000481947 */ /* 0x000fec0003800000 */
[----:B------:R-:W-:-:S05]  /*7690*/  IMAD.MOV.U32 R153, RZ, RZ, R20 ;  /* 0x000000ffff997224 */ /* 0x000fca00078e0014 */
[----:B------:R-:W-:-:S13]  /*76a0*/  ISETP.GT.AND P1, PT, R153, -0x1, PT ;  /* 0xffffffff9900780c */ /* 0x000fda0003f24270 */
[----:B------:R-:W-:Y:S05]  /*76b0*/  @P1 BRA `(.L_x_1032) ;  /* 0x0000000000201947 */ /* 0x000fea0003800000 */
[----:B------:R-:W0:Y:S01]  /*76c0*/  LDC R154, c[0x0][0x9e4] ;  /* 0x00027900ff9a7b82 */ /* 0x000e220000000800 */
[----:B------:R-:W-:Y:S02]  /*76d0*/  LOP3.LUT R153, RZ, R153, RZ, 0x33, !PT ;  /* 0x00000099ff997212 */ /* 0x000fe400078e33ff */
[----:B0-----:R-:W-:-:S13]  /*76e0*/  ISETP.NE.AND P1, PT, R154, 0x1, PT ;  /* 0x000000019a00780c */ /* 0x001fda0003f25270 */
[----:B------:R-:W0:Y:S02]  /*76f0*/  @P1 LDC.64 R20, c[0x0][0x9e8] ;  /* 0x00027a00ff141b82 */ /* 0x000e240000000a00 */
[----:B0-----:R-:W-:-:S05]  /*7700*/  @P1 IMAD.HI.U32 R20, R153, R20, RZ ;  /* 0x0000001499141227 */ /* 0x001fca00078e00ff */
[----:B------:R-:W-:-:S04]  /*7710*/  @P1 SHF.R.U32.HI R153, RZ, R21, R20 ;  /* 0x00000015ff991219 */ /* 0x000fc80000011614 */
[----:B------:R-:W-:Y:S01]  /*7720*/  LOP3.LUT R153, RZ, R153, RZ, 0x33, !PT ;  /* 0x00000099ff997212 */ /* 0x000fe200078e33ff */
[----:B------:R-:W-:Y:S06]  /*7730*/  BRA `(.L_x_1033) ;  /* 0x0000000000147947 */ /* 0x000fec0003800000 */
.L_x_1032:
[----:B------:R-:W0:Y:S02]  /*7740*/  LDC R154, c[0x0][0x9e4] ;  /* 0x00027900ff9a7b82 */ /* 0x000e240000000800 */
[----:B0-----:R-:W-:-:S13]  /*7750*/  ISETP.NE.AND P1, PT, R154, 0x1, PT ;  /* 0x000000019a00780c */ /* 0x001fda0003f25270 */
[----:B------:R-:W0:Y:S02]  /*7760*/  @P1 LDC.64 R20, c[0x0][0x9e8] ;  /* 0x00027a00ff141b82 */ /* 0x000e240000000a00 */
[----:B0-----:R-:W-:-:S05]  /*7770*/  @P1 IMAD.HI.U32 R20, R153, R20, RZ ;  /* 0x0000001499141227 */ /* 0x001fca00078e00ff */
[----:B------:R-:W-:-:S07]  /*7780*/  @P1 SHF.R.U32.HI R153, RZ, R21, R20 ;  /* 0x00000015ff991219 */ /* 0x000fce0000011614 */
.L_x_1033:
[----:B------:R-:W-:-:S05]  /*7790*/  IMAD R153, R153, R154, RZ ;  /* 0x0000009a99997224 */ /* 0x000fca00078e02ff */
[----:B------:R-:W-:-:S07]  /*77a0*/  VIMNMX R152, R152, R153, !PT ;  /* 0x0000009998987248 */ /* 0x000fce0007fe0100 */
.L_x_1031:
[----:B------:R-:W-:Y:S01]  /*77b0*/  VIADD R152, R152, 0x3f ;  /* 0x0000003f98987836 */ /* 0x000fe20000000000 */
[----:B------:R-:W-:-:S04]  /*77c0*/  R2UR UR4, R201 ;  /* 0x00000000c90472ca */ /* 0x000fc800000e0000 */
[----:B------:R-:W-:-:S04]  /*77d0*/  SHF.R.S32.HI R21, RZ, 0x1f, R152 ;  /* 0x0000001fff157819 */ /* 0x000fc80000011498 */
[----:B------:R-:W-:-:S04]  /*77e0*/  LEA.HI R21, R21, R152, RZ, 0x6 ;  /* 0x0000009815157211 */ /* 0x000fc800078f30ff */
[----:B------:R-:W-:-:S04]  /*77f0*/  SHF.R.S32.HI R21, RZ, 0x6, R21 ;  /* 0x00000006ff157819 */ /* 0x000fc80000011415 */
[----:B------:R-:W-:-:S04]  /*7800*/  VIMNMX R221, R21, UR4, !PT ;  /* 0x0000000415dd7c48 */ /* 0x000fc8000ffe0100 */
[----:B------:R-:W-:-:S13]  /*7810*/  ISETP.GE.AND P1, PT, R220, R221, PT ;  /* 0x000000dddc00720c */ /* 0x000fda0003f26270 */
[----:B------:R-:W-:Y:S05]  /*7820*/  @!P1 BRA `(.L_x_1034) ;  /* 0x0000002000549947 */ /* 0x000fea0003800000 */
[----:B------:R-:W-:Y:S01]  /*7830*/  IMAD.MOV.U32 R20, RZ, RZ, R3 ;  /* 0x000000ffff147224 */ /* 0x000fe200078e0003 */
[----:B------:R-:W-:Y:S01]  /*7840*/  MOV R21, R4 ;  /* 0x0000000400157202 */ /* 0x000fe20000000f00 */
[----:B------:R-:W-:Y:S01]  /*7850*/  UMOV UR41, UR39 ;  /* 0x0000002700297c82 */ /* 0x000fe20008000000 */
[----:B------:R-:W-:Y:S01]  /*7860*/  UMOV UR4, UR38 ;  /* 0x0000002600047c82 */ /* 0x000fe20008000000 */
[----:B------:R-:W-:Y:S01]  /*7870*/  ULDC UR5, c[0x0][0x9d8] ;  /* 0x0002760000057ab9 */ /* 0x000fe20000000800 */
[----:B------:R-:W-:-:S05]  /*7880*/  ULDC UR50, c[0x0][0x988] ;  /* 0x0002620000327ab9 */ /* 0x000fca0000000800 */
.L_x_1045:
[----:B------:R-:W-:-:S04]  /*7890*/  UISETP.NE.AND UP0, UPT, UR4, 0x1, UPT ;  /* 0x000000010400788c */ /* 0x000fc8000bf05270 */
[----:B------:R-:W-:-:S04]  /*78a0*/  USEL UR39, URZ, 0x1, UP0 ;  /* 0x000000013f277887 */ /* 0x000fc80008000000 */
[----:B------:R-:W-:Y:S01]  /*78b0*/  ULOP3.LUT UR39, UR41, UR39, URZ, 0x3c, !UPT ;  /* 0x0000002729277292 */ /* 0x000fe2000f8e3c3f */
[----:B------:R-:W-:Y:S11]  /*78c0*/  @!P0 BRA `(.L_x_1035) ;  /* 0x0000000000048947 */ /* 0x000ff60003800000 */
[----:B------:R-:W-:Y:S01]  /*78d0*/  BPT.TRAP 0x1 ;  /* 0x000000040000795c */ /* 0x000fe20000300000 */
.L_x_1035:
        /* <DEDUP_REMOVED lines=9> */
.L_x_1036:
[----:B-1----:R-:W-:Y:S05]  /*7970*/  @P1 BRA `(.L_x_1037) ;  /* 0x0000000000081947 */ /* 0x002fea0003800000 */
[----:B------:R-:W1:Y:S02]  /*7980*/  SYNCS.PHASECHK.TRANS64.TRYWAIT P1, [UR7+0x30830], R3 ;  /* 0x03083003ff0075a7 */ /* 0x000e640008020147 */
[----:B-1----:R-:W-:Y:S05]  /*7990*/  @!P1 BRA `(.L_x_1038) ;  /* 0x000000d000649947 */ /* 0x002fea0003800000 */
.L_x_1037:
        /* <DEDUP_REMOVED lines=185> */
[----:B------:R-:W-:Y:S01]  /*8530*/  UMOV UR44, UR56 ;  /* 0x00000038002c7c82 */ /* 0x000fe20008000000 */
[----:B------:R-:W-:Y:S01]  /*8540*/  UMOV UR45, UR57 ;  /* 0x00000039002d7c82 */ /* 0x000fe20008000000 */
[----:B------:R-:W-:Y:S01]  /*8550*/  UMOV UR47, 0x40000040 ;  /* 0x40000040002f7882 */ /* 0x000fe20000000000 */
        /* <DEDUP_REMOVED lines=41> */
.L_x_1039:
[----:B------:R-:W-:Y:S01]  /*87f0*/  ULEA UR6, UR4, UR40, 0x3 ;  /* 0x0000002804067291 */ /* 0x000fe2000f8e183f */
[----:B------:R-:W-:-:S05]  /*8800*/  IMAD.U32 R0, RZ, RZ, UR41 ;  /* 0x00000029ff007e24 */ /* 0x000fca000f8e00ff */
[----:B------:R-:W-:-:S04]  /*8810*/  SHF.L.U32 R0, R0, 0x1f, RZ ;  /* 0x0000001f00007819 */ /* 0x000fc800000006ff */
[----:B------:R2:W3:Y:S01]  /*8820*/  SYNCS.PHASECHK.TRANS64.TRYWAIT P1, [UR6+0x30850], R0 ;  /* 0x03085000ff0075a7 */ /* 0x0004e20008020146 */
[----:B------:R-:W-:Y:S05]  /*8830*/  @!P0 BRA `(.L_x_1040) ;  /* 0x0000000000048947 */ /* 0x000fea0003800000 */
[----:B------:R-:W-:Y:S01]  /*8840*/  BPT.TRAP 0x1 ;  /* 0x000000040000795c */ /* 0x000fe20000300000 */
.L_x_1040:
[----:B---3--:R-:W-:Y:S05]  /*8850*/  @P1 BRA `(.L_x_1041) ;  /* 0x0000000000081947 */ /* 0x008fea0003800000 */
[----:B------:R-:W3:Y:S02]  /*8860*/  SYNCS.PHASECHK.TRANS64.TRYWAIT P1, [UR6+0x30850], R0 ;  /* 0x03085000ff0075a7 */ /* 0x000ee40008020146 */
[----:B---3--:R-:W-:Y:S05]  /*8870*/  @!P1 BRA `(.L_x_1042) ;  /* 0x000000c000c49947 */ /* 0x008fea0003800000 */
.L_x_1041:
        /* <DEDUP_REMOVED lines=30> */
.L_x_1043:
[----:B------:R-:W-:Y:S01]  /*8a60*/  FMUL.FTZ R152, R152, UR5 ;  /* 0x0000000598987c20 */ /* 0x000fe20008410000 */
[----:B------:R-:W-:Y:S01]  /*8a70*/  FMUL.FTZ R185, R154, UR5 ;  /* 0x000000059ab97c20 */ /* 0x000fe20008410000 */
[----:B------:R-:W-:Y:S01]  /*8a80*/  FMUL.FTZ R153, R153, UR5 ;  /* 0x0000000599997c20 */ /* 0x000fe20008410000 */
[----:B------:R-:W-:Y:S01]  /*8a90*/  FMUL.FTZ R154, R155, UR5 ;  /* 0x000000059b9a7c20 */ /* 0x000fe20008410000 */
[----:B------:R-:W-:Y:S01]  /*8aa0*/  FMUL.FTZ R184, R156, UR5 ;  /* 0x000000059cb87c20 */ /* 0x000fe20008410000 */
[----:B------:R-:W-:Y:S01]  /*8ab0*/  FMUL.FTZ R155, R158, UR5 ;  /* 0x000000059e9b7c20 */ /* 0x000fe20008410000 */
[----:B------:R-:W0:Y:S01]  /*8ac0*/  MUFU.TANH R152, R152 ;  /* 0x0000009800987308 */ /* 0x000e220000002400 */
[----:B------:R-:W-:Y:S01]  /*8ad0*/  FMUL.FTZ R186, R157, UR5 ;  /* 0x000000059dba7c20 */ /* 0x000fe20008410000 */
        /* <DEDUP_REMOVED lines=15> */
[----:B0-2---:R-:W-:Y:S01]  /*8bd0*/  FMNMX.FTZ R0, R152, R21, !PT ;  /* 0x0000001598007209 */ /* 0x005fe20007810000 */
[----:B------:R-:W-:Y:S01]  /*8be0*/  FMUL.FTZ R189, R172, UR5 ;  /* 0x00000005acbd7c20 */ /* 0x000fe20008410000 */
[----:B------:R-:W-:Y:S01]  /*8bf0*/  FMUL.FTZ R165, R174, UR5 ;  /* 0x00000005aea57c20 */ /* 0x000fe20008410000 */
[----:B------:R-:W-:Y:S01]  /*8c00*/  FMUL.FTZ R191, R173, UR5 ;  /* 0x00000005adbf7c20 */ /* 0x000fe20008410000 */
[----:B------:R-:W-:Y:S01]  /*8c10*/  FMUL.FTZ R166, R175, UR5 ;  /* 0x00000005afa67c20 */ /* 0x000fe20008410000 */
[----:B------:R-:W-:Y:S01]  /*8c20*/  FMUL.FTZ R174, R176, UR5 ;  /* 0x00000005b0ae7c20 */ /* 0x000fe20008410000 */
[----:B------:R-:W-:Y:S01]  /*8c30*/  FMUL.FTZ R169, R178, UR5 ;  /* 0x00000005b2a97c20 */ /* 0x000fe20008410000 */
[----:B------:R-:W0:Y:S01]  /*8c40*/  MUFU.TANH R154, R154 ;  /* 0x0000009a009a7308 */ /* 0x000e220000002400 */
[----:B-1----:R-:W-:Y:S01]  /*8c50*/  FMNMX.FTZ R3, R185, R20, !PT ;  /* 0x00000014b9037209 */ /* 0x002fe20007810000 */
[----:B------:R-:W-:Y:S01]  /*8c60*/  FMUL.FTZ R176, R177, UR5 ;  /* 0x00000005b1b07c20 */ /* 0x000fe20008410000 */
[----:B------:R-:W-:Y:S01]  /*8c70*/  FMUL.FTZ R170, R179, UR5 ;  /* 0x00000005b3aa7c20 */ /* 0x000fe20008410000 */
[----:B------:R-:W-:Y:S01]  /*8c80*/  FMUL.FTZ R178, R180, UR5 ;  /* 0x00000005b4b27c20 */ /* 0x000fe20008410000 */
[----:B------:R-:W-:Y:S01]  /*8c90*/  FMUL.FTZ R179, R181, UR5 ;  /* 0x00000005b5b37c20 */ /* 0x000fe20008410000 */
[----:B------:R-:W-:Y:S01]  /*8ca0*/  FMUL.FTZ R172, R183, UR5 ;  /* 0x00000005b7ac7c20 */ /* 0x000fe20008410000 */
[----:B------:R-:W-:Y:S01]  /*8cb0*/  UMOV UR10, UR50 ;  /* 0x00000032000a7c82 */ /* 0x000fe20008000000 */
[----:B------:R-:W1:Y:S01]  /*8cc0*/  MUFU.TANH R184, R184 ;  /* 0x000000b800b87308 */ /* 0x000e620000002400 */
[----:B---3--:R-:W-:Y:S01]  /*8cd0*/  FMNMX.FTZ R171, R153, R0, !PT ;  /* 0x0000000099ab7209 */ /* 0x008fe20007810000 */
[----:B------:R-:W2:Y:S01]  /*8ce0*/  S2UR UR4, SR_CgaCtaId ;  /* 0x00000000000479c3 */ /* 0x000ea20000008800 */
[----:B------:R-:W-:-:S05]  /*8cf0*/  UIADD3 UR7, UR7, 0x30840, URZ ;  /* 0x0003084007077890 */ /* 0x000fca000fffe03f */
[----:B------:R-:W3:Y:S01]  /*8d00*/  MUFU.TANH R155, R155 ;  /* 0x0000009b009b7308 */ /* 0x000ee20000002400 */
[----:B0-----:R-:W-:-:S07]  /*8d10*/  FMNMX.FTZ R0, R154, R3, !PT ;  /* 0x000000039a007209 */ /* 0x001fce0007810000 */
[----:B------:R-:W0:Y:S01]  /*8d20*/  MUFU.TANH R186, R186 ;  /* 0x000000ba00ba7308 */ /* 0x000e220000002400 */
[----:B-1----:R-:W-:-:S07]  /*8d30*/  FMNMX.FTZ R171, R184, R171, !PT ;  /* 0x000000abb8ab7209 */ /* 0x002fce0007810000 */
[----:B------:R-:W1:Y:S01]  /*8d40*/  MUFU.TANH R156, R156 ;  /* 0x0000009c009c7308 */ /* 0x000e620000002400 */
[----:B---3--:R-:W-:Y:S01]  /*8d50*/  FMNMX.FTZ R3, R155, R0, !PT ;  /* 0x000000009b037209 */ /* 0x008fe20007810000 */
[----:B--2---:R-:W-:-:S06]  /*8d60*/  UPRMT UR7, UR4, 0x654, UR7 ;  /* 0x0000065404077896 */ /* 0x004fcc0008000007 */
[----:B------:R-:W2:Y:S01]  /*8d70*/  MUFU.TANH R187, R187 ;  /* 0x000000bb00bb7308 */ /* 0x000ea20000002400 */
[----:B0-----:R-:W-:Y:S02]  /*8d80*/  FMNMX.FTZ R0, R186, R171, !PT ;  /* 0x000000abba007209 */ /* 0x001fe40007810000 */
[----:B------:R-:W-:Y:S05]  /*8d90*/  SYNCS.ARRIVE.TRANS64.RED.A1T0 RZ, [UR7], RZ ;  /* 0x000000ffffff79a7 */ /* 0x000fea0008100407 */
[----:B------:R-:W0:Y:S01]  /*8da0*/  MUFU.TANH R157, R157 ;  /* 0x0000009d009d7308 */ /* 0x000e220000002400 */
[----:B-1----:R-:W-:-:S07]  /*8db0*/  FMNMX.FTZ R2, R156, R3, !PT ;  /* 0x000000039c027209 */ /* 0x002fce0007810000 */
[----:B------:R-:W1:Y:S01]  /*8dc0*/  MUFU.TANH R188, R188 ;  /* 0x000000bc00bc7308 */ /* 0x000e620000002400 */
[----:B--2---:R-:W-:-:S07]  /*8dd0*/  FMNMX.FTZ R3, R187, R0, !PT ;  /* 0x00000000bb037209 */ /* 0x004fce0007810000 */
[----:B------:R-:W2:Y:S01]  /*8de0*/  MUFU.TANH R158, R158 ;  /* 0x0000009e009e7308 */ /* 0x000ea20000002400 */
[----:B0-----:R-:W-:-:S07]  /*8df0*/  FMNMX.FTZ R171, R157, R2, !PT ;  /* 0x000000029dab7209 */ /* 0x001fce0007810000 */
        /* <DEDUP_REMOVED lines=11> */
[----:B0-----:R-:W-:Y:S01]  /*8eb0*/  FMNMX.FTZ R2, R160, R171, !PT ;  /* 0x000000aba0027209 */ /* 0x001fe20007810000 */
[----:B------:R-:W-:-:S06]  /*8ec0*/  FMUL.FTZ R171, R182, UR5 ;  /* 0x00000005b6ab7c20 */ /* 0x000fcc0008410000 */
        /* <DEDUP_REMOVED lines=27> */
[----:B--2---:R-:W-:Y:S02]  /*9080*/  FMNMX.FTZ R3, R171, R0, !PT ;  /* 0x00000000ab037209 */ /* 0x004fe40007810000 */
[----:B0-----:R-:W-:Y:S02]  /*9090*/  FMNMX.FTZ R2, R179, R2, !PT ;  /* 0x00000002b3027209 */ /* 0x001fe40007810000 */
[----:B-1----:R-:W-:-:S03]  /*90a0*/  FMNMX.FTZ R0, R172, R3, !PT ;  /* 0x00000003ac007209 */ /* 0x002fc60007810000 */
[----:B------:R-:W0:Y:S04]  /*90b0*/  SHFL.BFLY PT, R3, R2, 0x2, 0x1f ;  /* 0x0c401f0002037f89 */ /* 0x000e2800000e0000 */
[----:B------:R-:W1:Y:S01]  /*90c0*/  SHFL.BFLY PT, R175, R0, 0x2, 0x1f ;  /* 0x0c401f0000af7f89 */ /* 0x000e6200000e0000 */
[----:B0-----:R-:W-:Y:S02]  /*90d0*/  FMNMX.FTZ R173, R2, R3, !PT ;  /* 0x0000000302ad7209 */ /* 0x001fe40007810000 */
[----:B-1----:R-:W-:-:S03]  /*90e0*/  FMNMX.FTZ R175, R0, R175, !PT ;  /* 0x000000af00af7209 */ /* 0x002fc60007810000 */
[----:B------:R-:W0:Y:S04]  /*90f0*/  SHFL.BFLY PT, R4, R173, 0x1, 0x1f ;  /* 0x0c201f00ad047f89 */ /* 0x000e2800000e0000 */
[----:B------:R-:W1:Y:S01]  /*9100*/  SHFL.BFLY PT, R180, R175, 0x1, 0x1f ;  /* 0x0c201f00afb47f89 */ /* 0x000e6200000e0000 */
[----:B0-----:R-:W-:Y:S02]  /*9110*/  FMNMX.FTZ R4, R173, R4, !PT ;  /* 0x00000004ad047209 */ /* 0x001fe40007810000 */
[----:B-1----:R-:W-:-:S03]  /*9120*/  FMNMX.FTZ R3, R175, R180, !PT ;  /* 0x000000b4af037209 */ /* 0x002fc60007810000 */
[C---:B------:R-:W-:Y:S01]  /*9130*/  FADD.FTZ R21, -R4.reuse, R21 ;  /* 0x0000001504157221 */ /* 0x040fe20000010100 */
[----:B------:R-:W-:Y:S01]  /*9140*/  FMUL.FTZ R181, R4, UR10 ;  /* 0x0000000a04b57c20 */ /* 0x000fe20008410000 */
[C---:B------:R-:W-:Y:S01]  /*9150*/  FADD.FTZ R2, -R3.reuse, R20 ;  /* 0x0000001403027221 */ /* 0x040fe20000010100 */
[----:B------:R-:W-:Y:S01]  /*9160*/  FMUL.FTZ R20, R3, UR10 ;  /* 0x0000000a03147c20 */ /* 0x000fe20008410000 */
[----:B------:R-:W-:Y:S01]  /*9170*/  FMUL.FTZ R177, R21, UR10 ;  /* 0x0000000a15b17c20 */ /* 0x000fe20008410000 */
[--C-:B------:R-:W-:Y:S01]  /*9180*/  FFMA.FTZ R21, R152, UR10, -R181.reuse ;  /* 0x0000000a98157c23 */ /* 0x100fe200080108b5 */
[----:B------:R-:W-:Y:S01]  /*9190*/  FMUL.FTZ R2, R2, UR10 ;  /* 0x0000000a02027c20 */ /* 0x000fe20008410000 */
        /* <DEDUP_REMOVED lines=21> */
[--C-:B------:R-:W-:Y:S01]  /*92f0*/  FFMA.FTZ R167, R168, UR10, -R181.reuse ;  /* 0x0000000aa8a77c23 */ /* 0x100fe200080108b5 */
[--C-:B------:R-:W-:Y:S01]  /*9300*/  FFMA.FTZ R160, R162, UR10, -R20.reuse ;  /* 0x0000000aa2a07c23 */ /* 0x100fe20008010814 */
[--C-:B------:R-:W-:Y:S01]  /*9310*/  FFMA.FTZ R163, R191, UR10, -R181.reuse ;  /* 0x0000000abfa37c23 */ /* 0x100fe200080108b5 */
[--C-:B------:R-:W-:Y:S01]  /*9320*/  FFMA.FTZ R191, R165, UR10, -R20.reuse ;  /* 0x0000000aa5bf7c23 */ /* 0x100fe20008010814 */
[--C-:B------:R-:W-:Y:S01]  /*9330*/  FFMA.FTZ R162, R166, UR10, -R20.reuse ;  /* 0x0000000aa6a27c23 */ /* 0x100fe20008010814 */
[--C-:B------:R-:W-:Y:S01]  /*9340*/  FFMA.FTZ R184, R174, UR10, -R181.reuse ;  /* 0x0000000aaeb87c23 */ /* 0x100fe200080108b5 */
[----:B------:R-:W1:Y:S01]  /*9350*/  MUFU.EX2 R197, R197 ;  /* 0x000000c500c57308 */ /* 0x000e620000000800 */
[--C-:B------:R-:W-:Y:S01]  /*9360*/  FFMA.FTZ R185, R169, UR10, -R20.reuse ;  /* 0x0000000aa9b97c23 */ /* 0x100fe20008010814 */
[--C-:B------:R-:W-:Y:S01]  /*9370*/  FFMA.FTZ R153, R176, UR10, -R181.reuse ;  /* 0x0000000ab0997c23 */ /* 0x100fe200080108b5 */
[----:B------:R-:W-:Y:S01]  /*9380*/  FFMA.FTZ R187, R171, UR10, -R20 ;  /* 0x0000000aabbb7c23 */ /* 0x000fe20008010814 */
[----:B------:R-:W-:-:S04]  /*9390*/  FFMA.FTZ R179, R179, UR10, -R181 ;  /* 0x0000000ab3b37c23 */ /* 0x000fc800080108b5 */
[----:B------:R-:W2:Y:S01]  /*93a0*/  MUFU.EX2 R196, R196 ;  /* 0x000000c400c47308 */ /* 0x000ea20000000800 */
[----:B0-----:R-:W-:-:S07]  /*93b0*/  FFMA.FTZ R155, R0, R18, R21 ;  /* 0x00000012009b7223 */ /* 0x001fce0000010015 */
[----:B------:R-:W0:Y:S01]  /*93c0*/  MUFU.EX2 R152, R152 ;  /* 0x0000009800987308 */ /* 0x000e220000000800 */
[----:B-1----:R-:W-:-:S07]  /*93d0*/  FFMA.FTZ R5, R2, R5, R197 ;  /* 0x0000000502057223 */ /* 0x002fce00000100c5 */
[----:B------:R-:W1:Y:S01]  /*93e0*/  MUFU.EX2 R198, R198 ;  /* 0x000000c600c67308 */ /* 0x000e620000000800 */
[----:B--2---:R-:W-:-:S07]  /*93f0*/  FADD.FTZ R155, R196, R155 ;  /* 0x0000009bc49b7221 */ /* 0x004fce0000010000 */
[----:B------:R-:W2:Y:S01]  /*9400*/  MUFU.EX2 R199, R199 ;  /* 0x000000c700c77308 */ /* 0x000ea20000000800 */
[----:B0-----:R-:W-:-:S07]  /*9410*/  FADD.FTZ R18, R152, R5 ;  /* 0x0000000598127221 */ /* 0x001fce0000010000 */
[----:B------:R0:W3:Y:S01]  /*9420*/  MUFU.EX2 R177, R186 ;  /* 0x000000ba00b17308 */ /* 0x0000e20000000800 */
[----:B-1----:R-:W-:-:S07]  /*9430*/  FADD.FTZ R164, R198, R155 ;  /* 0x0000009bc6a47221 */ /* 0x002fce0000010000 */
[----:B------:R-:W1:Y:S01]  /*9440*/  MUFU.EX2 R154, R154 ;  /* 0x0000009a009a7308 */ /* 0x000e620000000800 */
[----:B--2---:R-:W-:Y:S01]  /*9450*/  FADD.FTZ R5, R199, R18 ;  /* 0x00000012c7057221 */ /* 0x004fe20000010000 */
[----:B0-----:R-:W-:-:S06]  /*9460*/  FFMA.FTZ R186, R178, UR10, -R181 ;  /* 0x0000000ab2ba7c23 */ /* 0x001fcc00080108b5 */
[----:B------:R-:W0:Y:S01]  /*9470*/  MUFU.EX2 R192, R192 ;  /* 0x000000c000c07308 */ /* 0x000e220000000800 */
[----:B---3--:R-:W-:-:S07]  /*9480*/  FADD.FTZ R155, R177, R164 ;  /* 0x000000a4b19b7221 */ /* 0x008fce0000010000 */
        /* <DEDUP_REMOVED lines=8> */
[--C-:B------:R-:W-:Y:S01]  /*9510*/  FFMA.FTZ R164, R170, UR10, -R20.reuse ;  /* 0x0000000aaaa47c23 */ /* 0x100fe20008010814 */
[----:B------:R-:W-:-:S05]  /*9520*/  FFMA.FTZ R20, R172, UR10, -R20 ;  /* 0x0000000aac147c23 */ /* 0x000fca0008010814 */
        /* <DEDUP_REMOVED lines=37> */
[----:B0-----:R-:W-:Y:S01]  /*9780*/  FADD.FTZ R5, R187, R18 ;  /* 0x00000012bb057221 */ /* 0x001fe20000010000 */
[----:B--2---:R-:W-:-:S03]  /*9790*/  FADD.FTZ R18, R179, R166 ;  /* 0x000000a6b3127221 */ /* 0x004fc60000010000 */
[----:B-1----:R-:W-:Y:S01]  /*97a0*/  FADD.FTZ R5, R20, R5 ;  /* 0x0000000514057221 */ /* 0x002fe20000010000 */
[----:B------:R-:W-:Y:S06]  /*97b0*/  @!P0 BRA `(.L_x_1044) ;  /* 0x0000000000048947 */ /* 0x000fec0003800000 */
[----:B------:R-:W-:Y:S01]  /*97c0*/  BPT.TRAP 0x1 ;  /* 0x000000040000795c */ /* 0x000fe20000300000 */
.L_x_1044:
[----:B------:R-:W0:Y:S01]  /*97d0*/  S2UR UR4, SR_CgaCtaId ;  /* 0x00000000000479c3 */ /* 0x000e220000008800 */
[----:B------:R-:W-:Y:S01]  /*97e0*/  UIADD3 UR6, UR6, 0x30860, URZ ;  /* 0x0003086006067890 */ /* 0x000fe2000fffe03f */
[----:B------:R-:W-:Y:S01]  /*97f0*/  ISETP.GT.AND P1, PT, R220, R221, PT ;  /* 0x000000dddc00720c */ /* 0x000fe20003f24270 */
[----:B------:R-:W-:Y:S01]  /*9800*/  UMOV UR41, UR39 ;  /* 0x0000002700297c82 */ /* 0x000fe20008000000 */
[----:B------:R-:W-:Y:S01]  /*9810*/  F2FP.F16.F32.PACK_AB R196, R196, R21 ;  /* 0x00000015c4c4723e */ /* 0x000fe200000000ff */
[----:B------:R-:W-:Y:S01]  /*9820*/  VIADD R220, R220, 0xffffffff ;  /* 0xffffffffdcdc7836 */ /* 0x000fe20000000000 */
[----:B------:R-:W-:Y:S01]  /*9830*/  F2FP.F16.F32.PACK_AB R187, R20, R187 ;  /* 0x000000bb14bb723e */ /* 0x000fe200000000ff */
[----:B------:R-:W-:Y:S01]  /*9840*/  IMAD.MOV.U32 R20, RZ, RZ, R3 ;  /* 0x000000ffff147224 */ /* 0x000fe200078e0003 */
[----:B------:R-:W-:Y:S01]  /*9850*/  F2FP.F16.F32.PACK_AB R197, R152, R197 ;  /* 0x000000c598c5723e */ /* 0x000fe200000000ff */
[----:B------:R-:W-:Y:S01]  /*9860*/  IMAD.MOV.U32 R21, RZ, RZ, R4 ;  /* 0x000000ffff157224 */ /* 0x000fe200078e0004 */
        /* <DEDUP_REMOVED lines=15> */
[----:B------:R-:W-:Y:S01]  /*9960*/  F2FP.F16.F32.PACK_AB R186, R179, R186 ;  /* 0x000000bab3ba723e */ /* 0x000fe200000000ff */
[----:B------:R-:W-:Y:S06]  /*9970*/  @P1 BRA `(.L_x_1045) ;  /* 0xffffffdc00c41947 */ /* 0x000fec000383ffff */
.L_x_1034:
[----:B------:R-:W-:-:S13]  /*9980*/  R2UR UR4, R201 ;  /* 0x00000000c90472ca */ /* 0x000fda00000e0000 */
[----:B------:R-:W-:-:S13]  /*9990*/  ISETP.GE.AND P1, PT, R220, UR4, PT ;  /* 0x00000004dc007c0c */ /* 0x000fda000bf26270 */
[----:B------:R-:W-:Y:S05]  /*99a0*/  @!P1 BRA `(.L_x_1046) ;  /* 0x0000002c00349947 */ /* 0x000fea0003800000 */
[----:B------:R-:W-:Y:S01]  /*99b0*/  IMAD.MOV.U32 R21, RZ, RZ, R3 ;  /* 0x000000ffff157224 */ /* 0x000fe200078e0003 */
[----:B------:R-:W-:Y:S01]  /*99c0*/  MOV R20, R4 ;  /* 0x0000000400147202 */ /* 0x000fe20000000f00 */
[----:B------:R-:W-:Y:S01]  /*99d0*/  UMOV UR7, UR39 ;  /* 0x0000002700077c82 */ /* 0x000fe20008000000 */
[----:B------:R-:W-:Y:S01]  /*99e0*/  UMOV UR4, UR38 ;  /* 0x0000002600047c82 */ /* 0x000fe20008000000 */
[----:B------:R-:W-:Y:S01]  /*99f0*/  ULDC UR41, c[0x0][0x9e4] ;  /* 0x0002790000297ab9 */ /* 0x000fe20000000800 */
[----:B------:R-:W-:Y:S01]  /*9a00*/  ULDC UR51, c[0x0][0x9dc] ;  /* 0x0002770000337ab9 */ /* 0x000fe20000000800 */
[----:B------:R-:W-:Y:S01]  /*9a10*/  ULDC UR50, c[0x0][0x288] ;  /* 0x0000a20000327ab9 */ /* 0x000fe20000000800 */
[----:B------:R-:W-:Y:S01]  /*9a20*/  ULDC UR5, c[0x0][0x9d8] ;  /* 0x0002760000057ab9 */ /* 0x000fe20000000800 */
[----:B------:R-:W-:-:S05]  /*9a30*/  ULDC UR54, c[0x0][0x988] ;  /* 0x0002620000367ab9 */ /* 0x000fca0000000800 */
.L_x_1065:
[----:B------:R-:W-:-:S04]  /*9a40*/  UIADD3 UR38, UR4, 0x1, URZ ;  /* 0x0000000104267890 */ /* 0x000fc8000fffe03f */
[----:B------:R-:W-:-:S04]  /*9a50*/  UISETP.NE.AND UP0, UPT, UR38, 0x2, UPT ;  /* 0x000000022600788c */ /* 0x000fc8000bf05270 */
[----:B------:R-:W-:Y:S02]  /*9a60*/  USEL UR39, URZ, 0x1, UP0 ;  /* 0x000000013f277887 */ /* 0x000fe40008000000 */
[----:B------:R-:W-:Y:S02]  /*9a70*/  USEL UR38, UR38, URZ, UP0 ;  /* 0x0000003f26267287 */ /* 0x000fe40008000000 */
[----:B------:R-:W-:Y:S01]  /*9a80*/  ULOP3.LUT UR39, UR7, UR39, URZ, 0x3c, !UPT ;  /* 0x0000002707277292 */ /* 0x000fe2000f8e3c3f */
[----:B------:R-:W-:Y:S11]  /*9a90*/  @!P0 BRA `(.L_x_1047) ;  /* 0x0000000000048947 */ /* 0x000ff60003800000 */
[----:B------:R-:W-:Y:S01]  /*9aa0*/  BPT.TRAP 0x1 ;  /* 0x000000040000795c */ /* 0x000fe20000300000 */
.L_x_1047:
[----:B------:R-:W-:Y:S01]  /*9ab0*/  ULEA UR6, UR38, UR40, 0x3 ;  /* 0x0000002826067291 */ /* 0x000fe2000f8e183f */
[----:B------:R-:W-:-:S05]  /*9ac0*/  IMAD.U32 R3, RZ, RZ, UR39 ;  /* 0x00000027ff037e24 */ /* 0x000fca000f8e00ff */
[----:B------:R-:W-:-:S04]  /*9ad0*/  SHF.L.U32 R3, R3, 0x1f, RZ ;  /* 0x0000001f03037819 */ /* 0x000fc800000006ff */
[----:B------:R0:W1:Y:S01]  /*9ae0*/  SYNCS.PHASECHK.TRANS64.TRYWAIT P1, [UR6+0x30830], R3 ;  /* 0x03083003ff0075a7 */ /* 0x0000620008020146 */
[----:B------:R-:W-:Y:S05]  /*9af0*/  @!P0 BRA `(.L_x_1048) ;  /* 0x0000000000048947 */ /* 0x000fea0003800000 */
[----:B------:R-:W-:Y:S01]  /*9b00*/  BPT.TRAP 0x1 ;  /* 0x000000040000795c */ /* 0x000fe20000300000 */
.L_x_1048:
[----:B-1----:R-:W-:Y:S05]  /*9b10*/  @P1 BRA `(.L_x_1049) ;  /* 0x0000000000081947 */ /* 0x002fea0003800000 */
[----:B------:R-:W1:Y:S02]  /*9b20*/  SYNCS.PHASECHK.TRANS64.TRYWAIT P1, [UR6+0x30830], R3 ;  /* 0x03083003ff0075a7 */ /* 0x000e640008020146 */
[----:B-1----:R-:W-:Y:S05]  /*9b30*/  @!P1 BRA `(.L_x_1050) ;  /* 0x000000b0002c9947 */ /* 0x002fea0003800000 */
.L_x_1049:
        /* <DEDUP_REMOVED lines=229> */
.L_x_1051:
[----:B------:R-:W-:Y:S01]  /*a990*/  ULEA UR11, UR4, UR40, 0x3 ;  /* 0x00000028040b7291 */ /* 0x000fe2000f8e183f */
[----:B------:R-:W-:-:S05]  /*a9a0*/  IMAD.U32 R0, RZ, RZ, UR7 ;  /* 0x00000007ff007e24 */ /* 0x000fca000f8e00ff */
[----:B------:R-:W-:-:S04]  /*a9b0*/  SHF.L.U32 R0, R0, 0x1f, RZ ;  /* 0x0000001f00007819 */ /* 0x000fc800000006ff */
[----:B------:R2:W3:Y:S01]  /*a9c0*/  SYNCS.PHASECHK.TRANS64.TRYWAIT P1, [UR11+0x30850], R0 ;  /* 0x03085000ff0075a7 */ /* 0x0004e2000802014b */
[----:B------:R-:W-:Y:S05]  /*a9d0*/  @!P0 BRA `(.L_x_1052) ;  /* 0x0000000000048947 */ /* 0x000fea0003800000 */
[----:B------:R-:W-:Y:S01]  /*a9e0*/  BPT.TRAP 0x1 ;  /* 0x000000040000795c */ /* 0x000fe20000300000 */
.L_x_1052:
[----:B---3--:R-:W-:Y:S05]  /*a9f0*/  @P1 BRA `(.L_x_1053) ;  /* 0x0000000000081947 */ /* 0x008fea0003800000 */
[----:B------:R-:W3:Y:S02]  /*aa00*/  SYNCS.PHASECHK.TRANS64.TRYWAIT P1, [UR11+0x30850], R0 ;  /* 0x03085000ff0075a7 */ /* 0x000ee4000802014b */
[----:B---3--:R-:W-:Y:S05]  /*aa10*/  @!P1 BRA `(.L_x_1054) ;  /* 0x000000a0008c9947 */ /* 0x008fea0003800000 */
.L_x_1053:
        /* <DEDUP_REMOVED lines=30> */
.L_x_1055:
[----:B------:R-:W-:Y:S01]  /*ac00*/  R2UR UR4, R22 ;  /* 0x00000000160472ca */ /* 0x000fe200000e0000 */
[----:B------:R-:W3:Y:S01]  /*ac10*/  S2UR UR7, SR_CgaCtaId ;  /* 0x00000000000779c3 */ /* 0x000ee20000008800 */
[----:B------:R-:W-:Y:S01]  /*ac20*/  FMUL.FTZ R186, R156, UR5 ;  /* 0x000000059cba7c20 */ /* 0x000fe20008410000 */
[----:B------:R-:W-:Y:S01]  /*ac30*/  FMUL.FTZ R156, R163, UR5 ;  /* 0x00000005a39c7c20 */ /* 0x000fe20008410000 */
[----:B------:R-:W-:Y:S01]  /*ac40*/  FMUL.FTZ R163, R178, UR5 ;  /* 0x00000005b2a37c20 */ /* 0x000fe20008410000 */
[----:B------:R-:W-:Y:S02]  /*ac50*/  VIADD R192, R200, UR60 ;  /* 0x0000003cc8c07c36 */ /* 0x000fe40008000000 */
[----:B0-2---:R-:W-:Y:S01]  /*ac60*/  FMUL.FTZ R0, R154, UR5 ;  /* 0x000000059a007c20 */ /* 0x005fe20008410000 */
[----:B------:R-:W-:Y:S01]  /*ac70*/  FMUL.FTZ R154, R159, UR5 ;  /* 0x000000059f9a7c20 */ /* 0x000fe20008410000 */
[----:B------:R-:W-:Y:S01]  /*ac80*/  FMUL.FTZ R159, R170, UR5 ;  /* 0x00000005aa9f7c20 */ /* 0x000fe20008410000 */
[----:B------:R-:W0:Y:S01]  /*ac90*/  LDC R178, c[0x0][0x2f0] ;  /* 0x0000bc00ffb27b82 */ /* 0x000e220000000800 */
[----:B------:R-:W-:-:S02]  /*aca0*/  IMAD.SHL.U32 R170, R220, 0x40, RZ ;  /* 0x00000040dcaa7824 */ /* 0x000fc400078e00ff */
[----:B------:R-:W-:Y:S01]  /*acb0*/  FMUL.FTZ R191, R168, UR5 ;  /* 0x00000005a8bf7c20 */ /* 0x000fe20008410000 */
[----:B------:R-:W-:Y:S01]  /*acc0*/  FMUL.FTZ R184, R152, UR5 ;  /* 0x0000000598b87c20 */ /* 0x000fe20008410000 */
[----:B------:R-:W-:Y:S01]  /*acd0*/  UISETP.NE.AND UP1, UPT, UR4, URZ, UPT ;  /* 0x0000003f0400728c */ /* 0x000fe2000bf25270 */
[----:B------:R-:W-:Y:S01]  /*ace0*/  FMUL.FTZ R152, R155, UR5 ;  /* 0x000000059b987c20 */ /* 0x000fe20008410000 */
[----:B------:R-:W-:Y:S01]  /*acf0*/  ULEA UR4, UR38, UR40, 0x3 ;  /* 0x0000002826047291 */ /* 0x000fe2000f8e183f */
[----:B------:R-:W-:Y:S01]  /*ad00*/  FMUL.FTZ R188, R160, UR5 ;  /* 0x00000005a0bc7c20 */ /* 0x000fe20008410000 */
[----:B------:R-:W-:Y:S01]  /*ad10*/  UISETP.NE.AND UP0, UPT, UR43, URZ, UPT ;  /* 0x0000003f2b00728c */ /* 0x000fe2000bf05270 */
[----:B------:R-:W-:Y:S01]  /*ad20*/  FMUL.FTZ R187, R161, UR5 ;  /* 0x00000005a1bb7c20 */ /* 0x000fe20008410000 */
[----:B------:R-:W-:Y:S01]  /*ad30*/  PLOP3.LUT P1, PT, PT, PT, UP1, 0x80, 0x0 ;  /* 0x000000000000781c */ /* 0x000fe20003f2f018 */
[----:B------:R-:W-:Y:S01]  /*ad40*/  UIADD3 UR4, UR4, 0x30840, URZ ;  /* 0x0003084004047890 */ /* 0x000fe2000fffe03f */
[----:B------:R-:W-:Y:S01]  /*ad50*/  PLOP3.LUT P2, PT, PT, PT, UP1, 0x80, 0x0 ;  /* 0x000000000000781c */ /* 0x000fe20003f4f018 */
[----:B------:R-:W-:Y:S01]  /*ad60*/  FMUL.FTZ R155, R162, UR5 ;  /* 0x00000005a29b7c20 */ /* 0x000fe20008410000 */
[----:B-1----:R-:W-:Y:S01]  /*ad70*/  FMUL.FTZ R4, R153, UR5 ;  /* 0x0000000599047c20 */ /* 0x002fe20008410000 */
[----:B------:R-:W-:Y:S01]  /*ad80*/  @UP1 ULDC UR6, c[0x0][0x44c] ;  /* 0x0001130000061ab9 */ /* 0x000fe20000000800 */
[----:B---3--:R-:W-:Y:S01]  /*ad90*/  UPRMT UR4, UR7, 0x654, UR4 ;  /* 0x0000065407047896 */ /* 0x008fe20008000004 */
[----:B------:R-:W-:Y:S01]  /*ada0*/  FMUL.FTZ R185, R157, UR5 ;  /* 0x000000059db97c20 */ /* 0x000fe20008410000 */
        /* <DEDUP_REMOVED lines=25> */
[----:B------:R-:W2:Y:S01]  /*af40*/  MUFU.TANH R184, R184 ;  /* 0x000000b800b87308 */ /* 0x000ea20000002400 */
[----:B0-----:R-:W-:Y:S01]  /*af50*/  IMAD R3, R178, UR42, R3 ;  /* 0x0000002ab2037c24 */ /* 0x001fe2000f8e0203 */
[----:B------:R-:W-:Y:S01]  /*af60*/  SYNCS.ARRIVE.TRANS64.RED.A1T0 RZ, [UR4], RZ ;  /* 0x000000ffffff79a7 */ /* 0x000fe20008100404 */
[----:B------:R-:W-:Y:S02]  /*af70*/  ULOP3.LUT UR4, URZ, UR51, URZ, 0x33, !UPT ;  /* 0x000000333f047292 */ /* 0x000fe4000f8e333f */
[----:B------:R-:W-:Y:S01]  /*af80*/  VIADD R3, R3, -UR50 ;  /* 0x8000003203037c36 */ /* 0x000fe20008000000 */
[----:B------:R-:W-:Y:S02]  /*af90*/  ULDC UR6, c[0x0][0x9e0] ;  /* 0x0002780000067ab9 */ /* 0x000fe40000000800 */
[----:B------:R-:W0:Y:S01]  /*afa0*/  MUFU.TANH R4, R4 ;  /* 0x0000000400047308 */ /* 0x000e220000002400 */
[C---:B------:R-:W-:Y:S01]  /*afb0*/  VIADD R173, R3.reuse, UR6 ;  /* 0x0000000603ad7c36 */ /* 0x040fe20008000000 */
[----:B------:R-:W-:-:S03]  /*afc0*/  IADD3 R179, R3, UR4, RZ ;  /* 0x0000000403b37c10 */ /* 0x000fc6000fffe0ff */
[----:B-1----:R-:W-:-:S03]  /*afd0*/  IMAD.IADD R180, R173, 0x1, R168 ;  /* 0x00000001adb47824 */ /* 0x002fc600078e02a8 */
[----:B------:R-:W1:Y:S01]  /*afe0*/  MUFU.TANH R0, R0 ;  /* 0x0000000000007308 */ /* 0x000e620000002400 */
[----:B------:R-:W-:-:S07]  /*aff0*/  IMAD.IADD R181, R179, 0x1, R168 ;  /* 0x00000001b3b57824 */ /* 0x000fce00078e02a8 */
        /* <DEDUP_REMOVED lines=32> */
[----:B------:R-:W-:-:S05]  /*b200*/  VIADD R167, R2, -UR50 ;  /* 0x8000003202a77c36 */ /* 0x000fca0008000000 */
        /* <DEDUP_REMOVED lines=10> */
.L_x_1058:
[----:B------:R-:W-:-:S05]  /*b2b0*/  IMAD.U32 R183, RZ, RZ, UR41 ;  /* 0x00000029ffb77e24 */ /* 0x000fca000f8e00ff */
[----:B------:R-:W-:-:S13]  /*b2c0*/  ISETP.NE.AND P1, PT, R183, 0x1, PT ;  /* 0x00000001b700780c */ /* 0x000fda0003f25270 */
[----:B------:R-:W1:Y:S02]  /*b2d0*/  @P1 LDC.64 R2, c[0x0][0x9e8] ;  /* 0x00027a00ff021b82 */ /* 0x000e640000000a00 */
[----:B-1----:R-:W-:-:S05]  /*b2e0*/  @P1 IMAD.HI.U32 R2, R167, R2, RZ ;  /* 0x00000002a7021227 */ /* 0x002fca00078e00ff */
[----:B------:R-:W-:-:S07]  /*b2f0*/  @P1 SHF.R.U32.HI R167, RZ, R3, R2 ;  /* 0x00000003ffa71219 */ /* 0x000fce0000011602 */
.L_x_1059:
[----:B------:R-:W-:Y:S05]  /*b300*/  BSYNC B0 ;  /* 0x0000000000007941 */ /* 0x000fea0003800000 */
.L_x_1057:
[----:B------:R-:W-:-:S04]  /*b310*/  IMAD R2, R167, R183, -R170 ;  /* 0x000000b7a7027224 */ /* 0x000fc800078e0aaa */
[----:B------:R-:W-:-:S05]  /*b320*/  IMAD R2, R19, -0x2, R2 ;  /* 0xfffffffe13027824 */ /* 0x000fca00078e0202 */
[----:B------:R-:W-:Y:S02]  /*b330*/  VIADDMNMX R180, R2, R183, R180, PT ;  /* 0x000000b702b47246 */ /* 0x000fe400038001b4 */
[----:B------:R-:W-:-:S07]  /*b340*/  VIMNMX R181, R181, R2, !PT ;  /* 0x00000002b5b57248 */ /* 0x000fce0007fe0100 */
.L_x_1056:
[----:B------:R-:W-:Y:S01]  /*b350*/  ISETP.GT.AND P1, PT, R220, -0x1, PT ;  /* 0xffffffffdc00780c */ /* 0x000fe20003f24270 */
[----:B------:R-:W1:Y:S01]  /*b360*/  SHFL.IDX PT, R192, R192, 0x1, 0x1c1f ;  /* 0x003c1f00c0c07f89 */ /* 0x000e6200000e0000 */
[----:B------:R-:W-:Y:S02]  /*b370*/  UISETP.NE.AND UP0, UPT, UR43, URZ, UPT ;  /* 0x0000003f2b00728c */ /* 0x000fe4000bf05270 */
[C---:B------:R-:W-:Y:S02]  /*b380*/  ISETP.GT.AND P4, PT, R181.reuse, 0x1, P1 ;  /* 0x00000001b500780c */ /* 0x040fe40000f84270 */
[----:B------:R-:W-:Y:S02]  /*b390*/  ISETP.GT.AND P5, PT, R181, RZ, P1 ;  /* 0x000000ffb500720c */ /* 0x000fe40000fa4270 */
[C---:B------:R-:W-:Y:S02]  /*b3a0*/  ISETP.LT.OR P4, PT, R180.reuse, 0x2, P4 ;  /* 0x00000002b400780c */ /* 0x040fe40002781670 */
[----:B------:R-:W-:-:S02]  /*b3b0*/  ISETP.LT.OR P5, PT, R180, 0x1, P5 ;  /* 0x00000001b400780c */ /* 0x000fc40002fa1670 */
[----:B0-----:R-:W-:Y:S02]  /*b3c0*/  FSEL R168, R4, -INF , !P4 ;  /* 0xff80000004a87808 */ /* 0x001fe40006000000 */
[C---:B------:R-:W-:Y:S02]  /*b3d0*/  ISETP.GT.AND P4, PT, R181.reuse, 0x18, P1 ;  /* 0x00000018b500780c */ /* 0x040fe40000f84270 */
[----:B------:R-:W-:Y:S02]  /*b3e0*/  FSEL R167, R184, -INF , !P5 ;  /* 0xff800000b8a77808 */ /* 0x000fe40006800000 */
[----:B------:R-:W-:Y:S02]  /*b3f0*/  ISETP.LT.OR P4, PT, R180, 0x19, P4 ;  /* 0x00000019b400780c */ /* 0x000fe40002781670 */
[C---:B------:R-:W-:Y:S02]  /*b400*/  ISETP.GT.AND P6, PT, R181.reuse, 0x8, P1 ;  /* 0x00000008b500780c */ /* 0x040fe40000fc4270 */
[----:B------:R-:W-:-:S02]  /*b410*/  ISETP.GT.AND P2, PT, R181, 0x9, P1 ;  /* 0x00000009b500780c */ /* 0x000fc40000f44270 */
[----:B------:R-:W-:Y:S01]  /*b420*/  ISETP.GT.AND P3, PT, R181, 0x10, P1 ;  /* 0x00000010b500780c */ /* 0x000fe20000f64270 */
[----:B-1----:R-:W-:Y:S01]  /*b430*/  IMAD.IADD R173, R173, 0x1, R192 ;  /* 0x00000001adad7824 */ /* 0x002fe200078e02c0 */
[C---:B------:R-:W-:Y:S02]  /*b440*/  ISETP.GT.AND P5, PT, R181.reuse, 0x11, P1 ;  /* 0x00000011b500780c */ /* 0x040fe40000fa4270 */
        /* <DEDUP_REMOVED lines=33> */
[----:B------:R-:W-:-:S02]  /*b660*/  IADD3 R179, R179, R192, RZ ;  /* 0x000000c0b3b37210 */ /* 0x000fc40007ffe0ff */
[----:B------:R-:W-:Y:S02]  /*b670*/  FSEL R175, R175, -INF , !P6 ;  /* 0xff800000afaf7808 */ /* 0x000fe40007000000 */
[----:B------:R-:W-:Y:S02]  /*b680*/  FSEL R174, R174, -INF , !P2 ;  /* 0xff800000aeae7808 */ /* 0x000fe40005000000 */
[----:B------:R-:W-:Y:S02]  /*b690*/  FSEL R177, R177, -INF , !P3 ;  /* 0xff800000b1b17808 */ /* 0x000fe40005800000 */
[----:B------:R-:W-:Y:S01]  /*b6a0*/  FSEL R176, R176, -INF , !P5 ;  /* 0xff800000b0b07808 */ /* 0x000fe20006800000 */
[----:B------:R-:W-:Y:S06]  /*b6b0*/  @P4 BRA `(.L_x_1060) ;  /* 0x00000000005c4947 */ /* 0x000fec0003800000 */
        /* <DEDUP_REMOVED lines=13> */
.L_x_1062:
[----:B------:R-:W-:-:S05]  /*b790*/  IMAD.U32 R4, RZ, RZ, UR41 ;  /* 0x00000029ff047e24 */ /* 0x000fca000f8e00ff */
[----:B------:R-:W-:-:S13]  /*b7a0*/  ISETP.NE.AND P2, PT, R4, 0x1, PT ;  /* 0x000000010400780c */ /* 0x000fda0003f45270 */
[----:B------:R-:W0:Y:S02]  /*b7b0*/  @P2 LDC.64 R2, c[0x0][0x9e8] ;  /* 0x00027a00ff022b82 */ /* 0x000e240000000a00 */
[----:B0-----:R-:W-:-:S05]  /*b7c0*/  @P2 IMAD.HI.U32 R2, R181, R2, RZ ;  /* 0x00000002b5022227 */ /* 0x001fca00078e00ff */
[----:B------:R-:W-:-:S07]  /*b7d0*/  @P2 SHF.R.U32.HI R181, RZ, R3, R2 ;  /* 0x00000003ffb52219 */ /* 0x000fce0000011602 */
.L_x_1063:
[----:B------:R-:W-:Y:S05]  /*b7e0*/  BSYNC B0 ;  /* 0x0000000000007941 */ /* 0x000fea0003800000 */
.L_x_1061:
[----:B------:R-:W-:-:S04]  /*b7f0*/  IMAD R170, R181, R4, -R170 ;  /* 0x00000004b5aa7224 */ /* 0x000fc800078e0aaa */
[----:B------:R-:W-:-:S05]  /*b800*/  IMAD R170, R19, -0x2, R170 ;  /* 0xfffffffe13aa7824 */ /* 0x000fca00078e02aa */
[----:B------:R-:W-:Y:S02]  /*b810*/  VIADDMNMX R173, R170, R4, R173, PT ;  /* 0x00000004aaad7246 */ /* 0x000fe400038001ad */
[----:B------:R-:W-:-:S07]  /*b820*/  VIMNMX R179, R179, R170, !PT ;  /* 0x000000aab3b37248 */ /* 0x000fce0007fe0100 */
.L_x_1060:
        /* <DEDUP_REMOVED lines=39> */
[----:B------:R-:W-:Y:S02]  /*baa0*/  ISETP.LT.OR P2, PT, R173, 0x1a, P2 ;  /* 0x0000001aad00780c */ /* 0x000fe40001741670 */
[C---:B------:R-:W-:Y:S02]  /*bab0*/  ISETP.GT.AND P5, PT, R179.reuse, 0x21, P1 ;  /* 0x00000021b300780c */ /* 0x040fe40000fa4270 */
        /* <DEDUP_REMOVED lines=8> */
[----:B------:R-:W-:Y:S01]  /*bb40*/  ISETP.LT.OR P6, PT, R173, 0x2a, P6 ;  /* 0x0000002aad00780c */ /* 0x000fe200037c1670 */
[----:B------:R-:W0:Y:S01]  /*bb50*/  SHFL.BFLY PT, R181, R2, 0x1, 0x1f ;  /* 0x0c201f0002b57f89 */ /* 0x000e2200000e0000 */
[----:B------:R-:W-:-:S02]  /*bb60*/  ISETP.GT.AND P5, PT, R179, 0x31, P1 ;  /* 0x00000031b300780c */ /* 0x000fc40000fa4270 */
[C---:B------:R-:W-:Y:S02]  /*bb70*/  ISETP.LT.OR P2, PT, R173.reuse, 0x31, P2 ;  /* 0x00000031ad00780c */ /* 0x040fe40001741670 */
[----:B------:R-:W-:Y:S02]  /*bb80*/  FSEL R162, R162, -INF , !P6 ;  /* 0xff800000a2a27808 */ /* 0x000fe40007000000 */
[----:B------:R-:W-:Y:S02]  /*bb90*/  ISETP.LT.OR P5, PT, R173, 0x32, P5 ;  /* 0x00000032ad00780c */ /* 0x000fe40002fa1670 */
[----:B------:R-:W-:Y:S02]  /*bba0*/  FSEL R163, R163, -INF , !P2 ;  /* 0xff800000a3a37808 */ /* 0x000fe40005000000 */
[----:B------:R-:W-:Y:S02]  /*bbb0*/  FSEL R164, R164, -INF , !P5 ;  /* 0xff800000a4a47808 */ /* 0x000fe40006800000 */
[----:B0-----:R-:W-:-:S02]  /*bbc0*/  FMNMX.FTZ R4, R2, R181, !PT ;  /* 0x000000b502047209 */ /* 0x001fc40007810000 */
[----:B------:R-:W-:Y:S02]  /*bbd0*/  FSEL R2, R0, -INF , !P3 ;  /* 0xff80000000027808 */ /* 0x000fe40005800000 */
[----:B------:R-:W-:Y:S02]  /*bbe0*/  ISETP.GT.AND P3, PT, R179, 0x20, P1 ;  /* 0x00000020b300780c */ /* 0x000fe40000f64270 */
[----:B------:R-:W-:Y:S02]  /*bbf0*/  FMNMX.FTZ R3, R2, R21, !PT ;  /* 0x0000001502037209 */ /* 0x000fe40007810000 */
[----:B------:R-:W-:Y:S02]  /*bc00*/  ISETP.LT.OR P3, PT, R173, 0x21, P3 ;  /* 0x00000021ad00780c */ /* 0x000fe40001f61670 */
[----:B------:R-:W-:Y:S02]  /*bc10*/  FMNMX.FTZ R0, R152, R3, !PT ;  /* 0x0000000398007209 */ /* 0x000fe40007810000 */
[----:B------:R-:W-:-:S02]  /*bc20*/  FSEL R159, R159, -INF , !P3 ;  /* 0xff8000009f9f7808 */ /* 0x000fc40005800000 */
[----:B------:R-:W-:Y:S02]  /*bc30*/  FMNMX.FTZ R3, R153, R0, !PT ;  /* 0x0000000099037209 */ /* 0x000fe40007810000 */
[----:B------:R-:W-:Y:S02]  /*bc40*/  FSETP.NEU.FTZ.AND P3, PT, R4, -INF , PT ;  /* 0xff8000000400780b */ /* 0x000fe40003f7d000 */
[----:B------:R-:W-:-:S04]  /*bc50*/  FMNMX.FTZ R0, R154, R3, !PT ;  /* 0x000000039a007209 */ /* 0x000fc80007810000 */
[----:B------:R-:W-:Y:S01]  /*bc60*/  FMNMX.FTZ R3, R155, R0, !PT ;  /* 0x000000009b037209 */ /* 0x000fe20007810000 */
[----:B------:R-:W-:-:S03]  /*bc70*/  FMUL.FTZ R0, R4, UR10 ;  /* 0x0000000a04007c20 */ /* 0x000fc60008410000 */
[----:B------:R-:W-:Y:S02]  /*bc80*/  FMNMX.FTZ R170, R156, R3, !PT ;  /* 0x000000039caa7209 */ /* 0x000fe40007810000 */
[----:B------:R-:W-:Y:S02]  /*bc90*/  FSEL R0, R0, RZ, P3 ;  /* 0x000000ff00007208 */ /* 0x000fe40001800000 */
[----:B------:R-:W-:-:S03]  /*bca0*/  FMNMX.FTZ R3, R157, R170, !PT ;  /* 0x000000aa9d037209 */ /* 0x000fc60007810000 */
[--C-:B------:R-:W-:Y:S01]  /*bcb0*/  FFMA.FTZ R178, R167, UR10, -R0.reuse ;  /* 0x0000000aa7b27c23 */ /* 0x100fe20008010800 */
[----:B------:R-:W-:Y:S01]  /*bcc0*/  FMNMX.FTZ R170, R158, R3, !PT ;  /* 0x000000039eaa7209 */ /* 0x000fe20007810000 */
[--C-:B------:R-:W-:Y:S01]  /*bcd0*/  FFMA.FTZ R196, R168, UR10, -R0.reuse ;  /* 0x0000000aa8c47c23 */ /* 0x100fe20008010800 */
[----:B------:R-:W-:Y:S01]  /*bce0*/  FSEL R167, R161, -INF , !P4 ;  /* 0xff800000a1a77808 */ /* 0x000fe20006000000 */
[--C-:B------:R-:W-:Y:S01]  /*bcf0*/  FFMA.FTZ R184, R175, UR10, -R0.reuse ;  /* 0x0000000aafb87c23 */ /* 0x100fe20008010800 */
[----:B------:R-:W-:Y:S01]  /*bd00*/  FMNMX.FTZ R3, R159, R170, !PT ;  /* 0x000000aa9f037209 */ /* 0x000fe20007810000 */
[--C-:B------:R-:W-:Y:S01]  /*bd10*/  FFMA.FTZ R194, R190, UR10, -R0.reuse ;  /* 0x0000000abec27c23 */ /* 0x100fe20008010800 */
[----:B------:R-:W-:Y:S01]  /*bd20*/  ISETP.GT.AND P4, PT, R179, 0x38, P1 ;  /* 0x00000038b300780c */ /* 0x000fe20000f84270 */
[--C-:B------:R-:W-:Y:S01]  /*bd30*/  FFMA.FTZ R190, R171, UR10, -R0.reuse ;  /* 0x0000000aabbe7c23 */ /* 0x100fe20008010800 */
[----:B------:R-:W-:Y:S01]  /*bd40*/  FMNMX.FTZ R168, R160, R3, !PT ;  /* 0x00000003a0a87209 */ /* 0x000fe20007810000 */
[--C-:B------:R-:W-:Y:S01]  /*bd50*/  FFMA.FTZ R198, R186, UR10, -R0.reuse ;  /* 0x0000000abac67c23 */ /* 0x100fe20008010800 */
[----:B------:R-:W-:Y:S01]  /*bd60*/  ISETP.GT.AND P1, PT, R179, 0x39, P1 ;  /* 0x00000039b300780c */ /* 0x000fe20000f24270 */
[--C-:B------:R-:W-:Y:S01]  /*bd70*/  FFMA.FTZ R192, R188, UR10, -R0.reuse ;  /* 0x0000000abcc07c23 */ /* 0x100fe20008010800 */
[----:B------:R-:W-:Y:S01]  /*bd80*/  FMNMX.FTZ R3, R167, R168, !PT ;  /* 0x000000a8a7037209 */ /* 0x000fe20007810000 */
[--C-:B------:R-:W-:Y:S01]  /*bd90*/  FFMA.FTZ R183, R185, UR10, -R0.reuse ;  /* 0x0000000ab9b77c23 */ /* 0x100fe20008010800 */
[----:B------:R-:W-:Y:S01]  /*bda0*/  ISETP.LT.OR P4, PT, R173, 0x39, P4 ;  /* 0x00000039ad00780c */ /* 0x000fe20002781670 */
[--C-:B------:R-:W-:Y:S01]  /*bdb0*/  FFMA.FTZ R181, R187, UR10, -R0.reuse ;  /* 0x0000000abbb57c23 */ /* 0x100fe20008010800 */
[----:B------:R-:W-:Y:S01]  /*bdc0*/  FMNMX.FTZ R168, R162, R3, !PT ;  /* 0x00000003a2a87209 */ /* 0x000fe20007810000 */
[--C-:B------:R-:W-:Y:S01]  /*bdd0*/  FFMA.FTZ R179, R189, UR10, -R0.reuse ;  /* 0x0000000abdb37c23 */ /* 0x100fe20008010800 */
[----:B------:R-:W-:Y:S01]  /*bde0*/  ISETP.LT.OR P1, PT, R173, 0x3a, P1 ;  /* 0x0000003aad00780c */ /* 0x000fe20000f21670 */
[--C-:B------:R-:W-:Y:S01]  /*bdf0*/  FFMA.FTZ R173, R169, UR10, -R0.reuse ;  /* 0x0000000aa9ad7c23 */ /* 0x100fe20008010800 */
[----:B------:R-:W-:Y:S01]  /*be00*/  FMNMX.FTZ R3, R163, R168, !PT ;  /* 0x000000a8a3037209 */ /* 0x000fe20007810000 */
[--C-:B------:R-:W-:Y:S01]  /*be10*/  FFMA.FTZ R188, R191, UR10, -R0.reuse ;  /* 0x0000000abfbc7c23 */ /* 0x100fe20008010800 */
[----:B------:R-:W-:Y:S01]  /*be20*/  FSEL R168, R165, -INF , !P4 ;  /* 0xff800000a5a87808 */ /* 0x000fe20006000000 */
[--C-:B------:R-:W-:Y:S01]  /*be30*/  FFMA.FTZ R169, R172, UR10, -R0.reuse ;  /* 0x0000000aaca97c23 */ /* 0x100fe20008010800 */
[----:B------:R-:W-:Y:S01]  /*be40*/  FMNMX.FTZ R3, R164, R3, !PT ;  /* 0x00000003a4037209 */ /* 0x000fe20007810000 */
[--C-:B------:R-:W-:Y:S01]  /*be50*/  FFMA.FTZ R165, R174, UR10, -R0.reuse ;  /* 0x0000000aaea57c23 */ /* 0x100fe20008010800 */
[----:B------:R-:W-:Y:S01]  /*be60*/  FSEL R166, R166, -INF , !P1 ;  /* 0xff800000a6a67808 */ /* 0x000fe20004800000 */
[--C-:B------:R-:W-:Y:S01]  /*be70*/  FFMA.FTZ R186, R177, UR10, -R0.reuse ;  /* 0x0000000ab1ba7c23 */ /* 0x100fe20008010800 */
[----:B------:R-:W-:Y:S01]  /*be80*/  FMNMX.FTZ R3, R168, R3, !PT ;  /* 0x00000003a8037209 */ /* 0x000fe20007810000 */
[----:B------:R-:W-:Y:S01]  /*be90*/  FFMA.FTZ R176, R176, UR10, -R0 ;  /* 0x0000000ab0b07c23 */ /* 0x000fe20008010800 */
[----:B------:R-:W-:Y:S01]  /*bea0*/  FSEL R171, R4, RZ, P3 ;  /* 0x000000ff04ab7208 */ /* 0x000fe20001800000 */
[----:B------:R-:W-:Y:S01]  /*beb0*/  MUFU.EX2 R161, R178 ;  /* 0x000000b200a17308 */ /* 0x000fe20000000800 */
[----:B------:R-:W-:-:S03]  /*bec0*/  FMNMX.FTZ R3, R166, R3, !PT ;  /* 0x00000003a6037209 */ /* 0x000fc60007810000 */
[----:B------:R-:W-:Y:S02]  /*bed0*/  FADD.FTZ R0, -R171, R20 ;  /* 0x00000014ab007221 */ /* 0x000fe40000010100 */
[----:B------:R-:W0:Y:S02]  /*bee0*/  SHFL.BFLY PT, R170, R3, 0x2, 0x1f ;  /* 0x0c401f0003aa7f89 */ /* 0x000e2400000e0000 */
[----:B------:R-:W-:Y:S01]  /*bef0*/  FMUL.FTZ R0, R0, UR10 ;  /* 0x0000000a00007c20 */ /* 0x000fe20008410000 */
[----:B------:R-:W-:Y:S08]  /*bf00*/  MUFU.EX2 R196, R196 ;  /* 0x000000c400c47308 */ /* 0x000ff00000000800 */
[----:B------:R-:W1:Y:S08]  /*bf10*/  MUFU.EX2 R0, R0 ;  /* 0x0000000000007308 */ /* 0x000e700000000800 */
[----:B------:R-:W2:Y:S01]  /*bf20*/  MUFU.EX2 R198, R198 ;  /* 0x000000c600c67308 */ /* 0x000ea20000000800 */
[----:B0-----:R-:W-:-:S07]  /*bf30*/  FMNMX.FTZ R170, R3, R170, !PT ;  /* 0x000000aa03aa7209 */ /* 0x001fce0007810000 */
[----:B------:R-:W0:Y:S01]  /*bf40*/  MUFU.EX2 R183, R183 ;  /* 0x000000b700b77308 */ /* 0x000e220000000800 */
[----:B------:R-:W3:Y:S07]  /*bf50*/  SHFL.BFLY PT, R3, R170, 0x1, 0x1f ;  /* 0x0c201f00aa037f89 */ /* 0x000eee00000e0000 */
[----:B------:R-:W4:Y:S08]  /*bf60*/  MUFU.EX2 R192, R192 ;  /* 0x000000c000c07308 */ /* 0x000f300000000800 */
[----:B------:R-:W5:Y:S08]  /*bf70*/  MUFU.EX2 R181, R181 ;  /* 0x000000b500b57308 */ /* 0x000f700000000800 */
[----:B------:R-:W5:Y:S01]  /*bf80*/  MUFU.EX2 R194, R194 ;  /* 0x000000c200c27308 */ /* 0x000f620000000800 */
[----:B---3--:R-:W-:-:S04]  /*bf90*/  FMNMX.FTZ R3, R170, R3, !PT ;  /* 0x00000003aa037209 */ /* 0x008fc80007810000 */
[C---:B------:R-:W-:Y:S01]  /*bfa0*/  FSETP.NEU.FTZ.AND P1, PT, R3.reuse, -INF , PT ;  /* 0xff8000000300780b */ /* 0x040fe20003f3d000 */
[----:B------:R-:W-:Y:S02]  /*bfb0*/  FMUL.FTZ R175, R3, UR10 ;  /* 0x0000000a03af7c20 */ /* 0x000fe40008410000 */
[----:B------:R-:W3:Y:S03]  /*bfc0*/  MUFU.EX2 R179, R179 ;  /* 0x000000b300b37308 */ /* 0x000ee60000000800 */
[----:B------:R-:W-:-:S05]  /*bfd0*/  FSEL R175, R175, RZ, P1 ;  /* 0x000000ffafaf7208 */ /* 0x000fca0000800000 */
[----:B------:R-:W-:Y:S01]  /*bfe0*/  MUFU.EX2 R188, R188 ;  /* 0x000000bc00bc7308 */ /* 0x000fe20000000800 */
[--C-:B------:R-:W-:Y:S01]  /*bff0*/  FFMA.FTZ R197, R2, UR10, -R175.reuse ;  /* 0x0000000a02c57c23 */ /* 0x100fe200080108af */
[----:B------:R-:W-:Y:S01]  /*c000*/  FSEL R2, R3, RZ, P1 ;  /* 0x000000ff03027208 */ /* 0x000fe20000800000 */
[--C-:B------:R-:W-:Y:S01]  /*c010*/  FFMA.FTZ R20, R152, UR10, -R175.reuse ;  /* 0x0000000a98147c23 */ /* 0x100fe200080108af */
[--C-:B------:R-:W-:Y:S01]  /*c020*/  FFMA.FTZ R199, R153, UR10, -R175.reuse ;  /* 0x0000000a99c77c23 */ /* 0x100fe200080108af */
[--C-:B------:R-:W-:Y:S01]  /*c030*/  FFMA.FTZ R152, R154, UR10, -R175.reuse ;  /* 0x0000000a9a987c23 */ /* 0x100fe200080108af */
[----:B------:R-:W-:Y:S01]  /*c040*/  FFMA.FTZ R193, R155, UR10, -R175 ;  /* 0x0000000a9bc17c23 */ /* 0x000fe200080108af */
        /* <DEDUP_REMOVED lines=15> */
[----:B0-----:R-:W-:Y:S01]  /*c140*/  FADD.FTZ R21, R183, R162 ;  /* 0x000000a2b7157221 */ /* 0x001fe20000010000 */
[--C-:B------:R-:W-:Y:S01]  /*c150*/  FFMA.FTZ R187, R168, UR10, -R175.reuse ;  /* 0x0000000aa8bb7c23 */ /* 0x100fe200080108af */
[----:B------:R-:W0:Y:S01]  /*c160*/  MUFU.EX2 R2, R2 ;  /* 0x0000000200027308 */ /* 0x000e220000000800 */
[----:B------:R-:W-:Y:S01]  /*c170*/  FFMA.FTZ R166, R166, UR10, -R175 ;  /* 0x0000000aa6a67c23 */ /* 0x000fe200080108af */
[----:B----4-:R-:W-:-:S04]  /*c180*/  FADD.FTZ R162, R192, R21 ;  /* 0x00000015c0a27221 */ /* 0x010fc80000010000 */
[----:B-----5:R-:W-:Y:S01]  /*c190*/  FADD.FTZ R21, R181, R162 ;  /* 0x000000a2b5157221 */ /* 0x020fe20000010000 */
[----:B------:R-:W-:Y:S01]  /*c1a0*/  FFMA.FTZ R162, R164, UR10, -R175 ;  /* 0x0000000aa4a27c23 */ /* 0x000fe200080108af */
[----:B------:R-:W1:Y:S02]  /*c1b0*/  MUFU.EX2 R199, R199 ;  /* 0x000000c700c77308 */ /* 0x000e640000000800 */
[----:B------:R-:W-:-:S04]  /*c1c0*/  FADD.FTZ R164, R194, R21 ;  /* 0x00000015c2a47221 */ /* 0x000fc80000010000 */
[----:B---3--:R-:W-:Y:S02]  /*c1d0*/  FADD.FTZ R21, R179, R164 ;  /* 0x000000a4b3157221 */ /* 0x008fe40000010000 */
[----:B------:R-:W2:Y:S01]  /*c1e0*/  MUFU.EX2 R152, R152 ;  /* 0x0000009800987308 */ /* 0x000ea20000000800 */
[----:B0-----:R-:W-:Y:S01]  /*c1f0*/  FFMA.FTZ R5, R2, R5, R197 ;  /* 0x0000000502057223 */ /* 0x001fe200000100c5 */
[----:B------:R-:W-:-:S03]  /*c200*/  FADD.FTZ R164, R188, R21 ;  /* 0x00000015bca47221 */ /* 0x000fc60000010000 */
[----:B------:R-:W-:-:S03]  /*c210*/  FADD.FTZ R18, R20, R5 ;  /* 0x0000000514127221 */ /* 0x000fc60000010000 */
        /* <DEDUP_REMOVED lines=42> */
.L_x_1064:
[----:B------:R-:W0:Y:S01]  /*c4c0*/  S2UR UR6, SR_CgaCtaId ;  /* 0x00000000000679c3 */ /* 0x000e220000008800 */
[----:B------:R-:W-:Y:S01]  /*c4d0*/  R2UR UR4, R201 ;  /* 0x00000000c90472ca */ /* 0x000fe200000e0000 */
[----:B------:R-:W-:Y:S01]  /*c4e0*/  UIADD3 UR11, UR11, 0x30860, URZ ;  /* 0x000308600b0b7890 */ /* 0x000fe2000fffe03f */
[----:B------:R-:W-:Y:S01]  /*c4f0*/  F2FP.F16.F32.PACK_AB R197, R20, R197 ;  /* 0x000000c514c5723e */ /* 0x000fe200000000ff */
        /* <DEDUP_REMOVED lines=8> */
[C---:B------:R-:W-:Y:S01]  /*c580*/  ISETP.GT.AND P1, PT, R220.reuse, UR4, PT ;  /* 0x00000004dc007c0c */ /* 0x040fe2000bf24270 */
[----:B------:R-:W-:Y:S01]  /*c590*/  UMOV UR4, UR38 ;  /* 0x0000002600047c82 */ /* 0x000fe20008000000 */
[----:B------:R-:W-:Y:S01]  /*c5a0*/  F2FP.F16.F32.PACK_AB R194, R179, R194 ;  /* 0x000000c2b3c2723e */ /* 0x000fe200000000ff */
[----:B------:R-:W-:Y:S01]  /*c5b0*/  VIADD R220, R220, 0xffffffff ;  /* 0xffffffffdcdc7836 */ /* 0x000fe20000000000 */
        /* <DEDUP_REMOVED lines=9> */
[----:B------:R-:W-:Y:S02]  /*c650*/  F2FP.F16.F32.PACK_AB R186, R171, R186 ;  /* 0x000000baabba723e */ /* 0x000fe400000000ff */
[----:B------:R-:W-:Y:S01]  /*c660*/  F2FP.F16.F32.PACK_AB R187, R166, R187 ;  /* 0x000000bba6bb723e */ /* 0x000fe200000000ff */
[----:B------:R-:W-:Y:S06]  /*c670*/  @P1 BRA `(.L_x_1065) ;  /* 0xffffffd000f01947 */ /* 0x000fec000383ffff */
.L_x_1046:
        /* <DEDUP_REMOVED lines=131> */
.L_x_1066:
[----:B------:R-:W-:Y:S01]  /*ceb0*/  ULEA UR5, UR38, UR40, 0x3 ;  /* 0x0000002826057291 */ /* 0x000fe2000f8e183f */
[----:B------:R-:W-:-:S04]  /*cec0*/  MOV R0, UR39 ;  /* 0x0000002700007c02 */ /* 0x000fc80008000f00 */
[----:B------:R-:W-:-:S04]  /*ced0*/  SHF.L.U32 R0, R0, 0x1f, RZ ;  /* 0x0000001f00007819 */ /* 0x000fc800000006ff */
[----:B------:R0:W1:Y:S01]  /*cee0*/  SYNCS.PHASECHK.TRANS64.TRYWAIT P1, [UR5+0x30850], R0 ;  /* 0x03085000ff0075a7 */ /* 0x0000620008020145 */
[----:B------:R-:W-:Y:S05]  /*cef0*/  @!P0 BRA `(.L_x_1067) ;  /* 0x0000000000048947 */ /* 0x000fea0003800000 */
[----:B------:R-:W-:Y:S01]  /*cf00*/  BPT.TRAP 0x1 ;  /* 0x000000040000795c */ /* 0x000fe20000300000 */
.L_x_1067:
[----:B-1----:R-:W-:Y:S05]  /*cf10*/  @P1 BRA `(.L_x_1068) ;  /* 0x0000000000081947 */ /* 0x002fea0003800000 */
[----:B------:R-:W1:Y:S02]  /*cf20*/  SYNCS.PHASECHK.TRANS64.TRYWAIT P1, [UR5+0x30850], R0 ;  /* 0x03085000ff0075a7 */ /* 0x000e640008020145 */
[----:B-1----:R-:W-:Y:S05]  /*cf30*/  @!P1 BRA `(.L_x_1069) ;  /* 0x0000007c005c9947 */ /* 0x002fea0003800000 */
.L_x_1068:
[----:B------:R-:W-:Y:S01]  /*cf40*/  UIADD3 UR40, UR40, 0x400, URZ ;  /* 0x0000040028287890 */ /* 0x000fe2000fffe03f */
[----:B------:R-:W-:Y:S01]  /*cf50*/  WARPGROUP.ARRIVE ;  /* 0x00000000000079c5 */ /* 0x000fe20000000000 */
[----:B------:R-:W-:Y:S01]  /*cf60*/  UMOV UR7, 0x40000040 ;  /* 0x4000004000077882 */ /* 0x000fe20000000000 */
[----:B-1----:R-:W1:Y:S01]  /*cf70*/  SHFL.BFLY PT, R7, R18, 0x2, 0x1f ;  /* 0x0c401f0012077f89 */ /* 0x002e6200000e0000 */
[----:B------:R-:W-:Y:S01]  /*cf80*/  USHF.R.U32.HI UR40, URZ, 0x4, UR40 ;  /* 0x000000043f287899 */ /* 0x000fe20008011628 */
[----:B------:R-:W-:Y:S02]  /*cf90*/  IMAD.MOV.U32 R6, RZ, RZ, RZ ;  /* 0x000000ffff067224 */ /* 0x000fe400078e00ff */
[----:B0-----:R-:W0:Y:S01]  /*cfa0*/  SHFL.BFLY PT, R0, R5, 0x2, 0x1f ;  /* 0x0c401f0005007f89 */ /* 0x001e2200000e0000 */
[----:B------:R-:W-:Y:S01]  /*cfb0*/  ULOP3.LUT UR40, UR40, 0x3fff, URZ, 0xc0, !UPT ;  /* 0x00003fff28287892 */ /* 0x000fe2000f8ec03f */
[----:B------:R-:W-:-:S03]  /*cfc0*/  IMAD.U32 R13, RZ, RZ, UR10 ;  /* 0x0000000aff0d7e24 */ /* 0x000fc6000f8e00ff */
[----:B------:R-:W-:-:S04]  /*cfd0*/  ULOP3.LUT UR4, UR40, 0x2000000, URZ, 0xfc, !UPT ;  /* 0x0200000028047892 */ /* 0x000fc8000f8efc3f */
[----:B------:R-:W-:-:S07]  /*cfe0*/  ULEA UR4, UR38, UR4, 0xb ;  /* 0x0000000426047291 */ /* 0x000fce000f8e583f */
[----:B------:R-:W-:Y:S02]  /*cff0*/  UMOV UR6, UR4 ;  /* 0x0000000400067c82 */ /* 0x000fe40008000000 */
[----:B------:R-:W-:Y:S01]  /*d000*/  HGMMA.64x256x16.F32 R24, R196, gdesc[UR4].tnspB, R24, gsb0 ;  /* 0x43e00004c4187df0 */ /* 0x000fe20008000818 */
[----:B------:R-:W-:Y:S01]  /*d010*/  UIADD3 UR6, UR4, 0x80, URZ ;  /* 0x0000008004067890 */ /* 0x000fe2000fffe03f */
[----:B-1----:R-:W-:Y:S01]  /*d020*/  FADD.FTZ R7, R7, R18 ;  /* 0x0000001207077221 */ /* 0x002fe20000010000 */
[----:B------:R-:W-:Y:S01]  /*d030*/  UMOV UR7, 0x40000040 ;  /* 0x4000004000077882 */ /* 0x000fe20000000000 */
[----:B0-----:R-:W-:Y:S01]  /*d040*/  FADD.FTZ R2, R0, R5 ;  /* 0x0000000500027221 */ /* 0x001fe20000010000 */
[----:B------:R-:W-:Y:S02]  /*d050*/  IMAD.MOV.U32 R5, RZ, RZ, RZ ;  /* 0x000000ffff057224 */ /* 0x000fe400078e00ff */
[----:B------:R-:W0:Y:S04]  /*d060*/  SHFL.BFLY PT, R0, R7, 0x1, 0x1f ;  /* 0x0c201f0007007f89 */ /* 0x000e2800000e0000 */
[----:B------:R-:W1:Y:S01]  /*d070*/  SHFL.BFLY PT, R9, R2, 0x1, 0x1f ;  /* 0x0c201f0002097f89 */ /* 0x000e6200000e0000 */
[----:B0-----:R-:W-:Y:S01]  /*d080*/  FADD.FTZ R11, R7, R0 ;  /* 0x00000000070b7221 */ /* 0x001fe20000010000 */
[----:B------:R-:W-:-:S02]  /*d090*/  IMAD.U32 R7, RZ, RZ, UR10 ;  /* 0x0000000aff077e24 */ /* 0x000fc4000f8e00ff */
        /* <DEDUP_REMOVED lines=18> */
[----:B------:R-:W-:Y:S01]  /*d1c0*/  UIADD3 UR6, UR4, 0x100, URZ ;  /* 0x0000010004067890 */ /* 0x000fe2000fffe03f */
[----:B------:R-:W-:Y:S01]  /*d1d0*/  UMOV UR7, 0x40000040 ;  /* 0x4000004000077882 */ /* 0x000fe20000000000 */
[----:B------:R-:W-:Y:S01]  /*d1e0*/  UIADD3 UR4, UR4, 0x180, URZ ;  /* 0x0000018004047890 */ /* 0x000fe2000fffe03f */
[----:B------:R-:W-:Y:S02]  /*d1f0*/  WARPGROUP.DEPBAR.LE gsb0, 0x0 ;  /* 0x00008000000079c5 */ /* 0x000fe40000010000 */
[----:B------:R-:W-:-:S15]  /*d200*/  WARPGROUP.ARRIVE ;  /* 0x00000000000079c5 */ /* 0x000fde0000000000 */
[----:B------:R-:W-:-:S07]  /*d210*/  NOP ;  /* 0x0000000000007918 */ /* 0x000fce0000000000 */
        /* <DEDUP_REMOVED lines=10> */
.L_x_1070:
[----:B------:R-:W0:Y:S01]  /*d2c0*/  S2UR UR7, SR_CgaCtaId ;  /* 0x00000000000779c3 */ /* 0x000e220000008800 */
[----:B------:R-:W-:Y:S01]  /*d2d0*/  R2UR UR6, R209 ;  /* 0x00000000d10672ca */ /* 0x000fe200000e0000 */
[----:B------:R-:W-:Y:S01]  /*d2e0*/  UIADD3 UR4, UR5, 0x30860, URZ ;  /* 0x0003086005047890 */ /* 0x000fe2000fffe03f */
[-C--:B------:R-:W-:Y:S01]  /*d2f0*/  FMUL.FTZ R172, R32, R6.reuse ;  /* 0x0000000620ac7220 */ /* 0x080fe20000410000 */
[----:B------:R-:W-:Y:S01]  /*d300*/  UIADD3 UR38, UR38, 0x1, URZ ;  /* 0x0000000126267890 */ /* 0x000fe2000fffe03f */
[-C--:B------:R-:W-:Y:S01]  /*d310*/  FMUL.FTZ R173, R36, R6.reuse ;  /* 0x0000000624ad7220 */ /* 0x080fe20000410000 */
[-C--:B------:R-:W-:Y:S01]  /*d320*/  FMUL.FTZ R174, R40, R6.reuse ;  /* 0x0000000628ae7220 */ /* 0x080fe20000410000 */
[-C--:B------:R-:W-:Y:S01]  /*d330*/  FMUL.FTZ R175, R44, R6.reuse ;  /* 0x000000062caf7220 */ /* 0x080fe20000410000 */
[----:B------:R-:W-:Y:S01]  /*d340*/  UISETP.NE.AND UP0, UPT, UR38, 0x2, UPT ;  /* 0x000000022600788c */ /* 0x000fe2000bf05270 */
[-C--:B------:R-:W-:Y:S01]  /*d350*/  FMUL.FTZ R176, R48, R6.reuse ;  /* 0x0000000630b07220 */ /* 0x080fe20000410000 */
[-C--:B------:R-:W-:Y:S01]  /*d360*/  FMUL.FTZ R177, R52, R6.reuse ;  /* 0x0000000634b17220 */ /* 0x080fe20000410000 */
[-C--:B------:R-:W-:Y:S01]  /*d370*/  FMUL.FTZ R178, R56, R6.reuse ;  /* 0x0000000638b27220 */ /* 0x080fe20000410000 */
[-C--:B------:R-:W-:Y:S01]  /*d380*/  FMUL.FTZ R179, R60, R6.reuse ;  /* 0x000000063cb37220 */ /* 0x080fe20000410000 */
[-C--:B------:R-:W-:Y:S01]  /*d390*/  FMUL.FTZ R180, R64, R6.reuse ;  /* 0x0000000640b47220 */ /* 0x080fe20000410000 */
        /* <DEDUP_REMOVED lines=10> */
[----:B0-----:R-:W-:Y:S01]  /*d440*/  UPRMT UR4, UR7, 0x654, UR4 ;  /* 0x0000065407047896 */ /* 0x001fe20008000004 */
        /* <DEDUP_REMOVED lines=107> */
[----:B------:R-:W-:Y:S01]  /*db00*/  MOV R209, UR6 ;  /* 0x0000000600d17c02 */ /* 0x000fe20008000f00 */
[-C--:B------:R-:W-:Y:S01]  /*db10*/  FMUL.FTZ R162, R143, R5.reuse ;  /* 0x000000058fa27220 */ /* 0x080fe20000410000 */
[----:B------:R-:W-:Y:S01]  /*db20*/  PLOP3.LUT P0, PT, PT, PT, PT, 0x8, 0x0 ;  /* 0x000000000000781c */ /* 0x000fe20003f0e170 */
[-C--:B------:R-:W-:Y:S01]  /*db30*/  FMUL.FTZ R163, R146, R5.reuse ;  /* 0x0000000592a37220 */ /* 0x080fe20000410000 */
[-C--:B------:R-:W-:Y:S01]  /*db40*/  FMUL.FTZ R164, R147, R5.reuse ;  /* 0x0000000593a47220 */ /* 0x080fe20000410000 */
[-C--:B------:R-:W-:Y:S01]  /*db50*/  FMUL.FTZ R165, R150, R5.reuse ;  /* 0x0000000596a57220 */ /* 0x080fe20000410000 */
[----:B------:R-:W-:Y:S01]  /*db60*/  FMUL.FTZ R167, R151, R5 ;  /* 0x0000000597a77220 */ /* 0x000fe20000410000 */
[----:B------:R-:W-:-:S02]  /*db70*/  USEL UR38, UR38, URZ, UP0 ;  /* 0x0000003f26267287 */ /* 0x000fc40008000000 */
[----:B------:R-:W-:-:S12]  /*db80*/  ULOP3.LUT UR39, UR39, UR4, URZ, 0x3c, !UPT ;  /* 0x0000000427277292 */ /* 0x000fd8000f8e3c3f */
.L_x_992:
[----:B------:R-:W0:Y:S01]  /*db90*/  S2R R5, SR_CgaCtaId ;  /* 0x0000000000057919 */ /* 0x000e220000008800 */
[----:B------:R-:W-:Y:S01]  /*dba0*/  MOV R196, 0x400 ;  /* 0x0000040000c47802 */ /* 0x000fe20000000f00 */
[----:B------:R-:W-:Y:S01]  /*dbb0*/  BSSY B0, `(.L_x_1071) ;  /* 0x0000297000007945 */ /* 0x000fe20003800000 */
[----:B------:R-:W-:Y:S02]  /*dbc0*/  BAR.SYNC.DEFER_BLOCKING 0x5, 0x180 ;  /* 0x0146000000007b1d */ /* 0x000fe40000010000 */
[----:B0-----:R-:W-:-:S05]  /*dbd0*/  LEA R196, R5, R196, 0x18 ;  /* 0x000000c405c47211 */ /* 0x001fca00078ec0ff */
[----:B------:R-:W0:Y:S02]  /*dbe0*/  LDS R4, [R196+0x308d0] ;  /* 0x0308d000c4047984 */ /* 0x000e240000000800 */
[----:B0-----:R-:W-:Y:S01]  /*dbf0*/  R2UR UR4, R4 ;  /* 0x00000000040472ca */ /* 0x001fe200000e0000 */
[----:B------:R-:W-:Y:S06]  /*dc00*/  BAR.ARV 0x4, 0x180 ;  /* 0x0106000000007b1d */ /* 0x000fec0000002000 */
[----:B------:R-:W-:Y:S08]  /*dc10*/  @P0 BRA `(.L_x_1072) ;  /* 0x0000001c00540947 */ /* 0x000ff00003800000 */
[----:B------:R-:W0:Y:S01]  /*dc20*/  S2R R5, SR_SWINHI ;  /* 0x0000000000057919 */ /* 0x000e220000002f00 */
[----:B------:R-:W1:Y:S01]  /*dc30*/  LDC R197, c[0x0][0xbe8] ;  /* 0x0002fa00ffc57b82 */ /* 0x000e620000000800 */
[----:B------:R-:W-:Y:S01]  /*dc40*/  F2FP.F16.F32.PACK_AB R24, R25, R24 ;  /* 0x000000181918723e */ /* 0x000fe200000000ff */
[----:B------:R-:W-:Y:S01]  /*dc50*/  ULDC.64 UR8, c[0x0][0xb90] ;  /* 0x0002e40000087ab9 */ /* 0x000fe20000000a00 */
[----:B------:R-:W-:Y:S02]  /*dc60*/  F2FP.F16.F32.PACK_AB R25, R27, R26 ;  /* 0x0000001a1b19723e */ /* 0x000fe400000000ff */
[----:B------:R-:W-:Y:S02]  /*dc70*/  F2FP.F16.F32.PACK_AB R27, R31, R30 ;  /* 0x0000001e1f1b723e */ /* 0x000fe400000000ff */
[----:B------:R-:W-:Y:S02]  /*dc80*/  R2UR UR11, R206 ;  /* 0x00000000ce0b72ca */ /* 0x000fe400000e0000 */
[----:B------:R-:W-:-:S02]  /*dc90*/  R2UR UR13, R207 ;  /* 0x00000000cf0d72ca */ /* 0x000fc400000e0000 */
[----:B------:R-:W-:Y:S02]  /*dca0*/  F2FP.F16.F32.PACK_AB R26, R29, R28 ;  /* 0x0000001c1d1a723e */ /* 0x000fe400000000ff */
[----:B------:R-:W-:Y:S02]  /*dcb0*/  F2FP.F16.F32.PACK_AB R136, R137, R136 ;  /* 0x000000888988723e */ /* 0x000fe400000000ff */
[----:B------:R-:W-:Y:S02]  /*dcc0*/  F2FP.F16.F32.PACK_AB R137, R100, R96 ;  /* 0x000000606489723e */ /* 0x000fe400000000ff */
[----:B------:R-:W-:Y:S02]  /*dcd0*/  F2FP.F16.F32.PACK_AB R144, R145, R144 ;  /* 0x000000909190723e */ /* 0x000fe400000000ff */
[----:B------:R-:W-:Y:S01]  /*dce0*/  F2FP.F16.F32.PACK_AB R145, R164, R163 ;  /* 0x000000a3a491723e */ /* 0x000fe200000000ff */
[----:B------:R-:W-:Y:S02]  /*dcf0*/  USHF.R.S32.HI UR10, URZ, 0x1f, UR11 ;  /* 0x0000001f3f0a7899 */ /* 0x000fe4000801140b */
[----:B------:R-:W-:-:S02]  /*dd00*/  UIMAD.WIDE.U32 UR6, UR11, UR8, URZ ;  /* 0x000000080b0672a5 */ /* 0x000fc4000f8e003f */
[----:B------:R-:W-:Y:S02]  /*dd10*/  UIMAD UR5, UR10, UR8, URZ ;  /* 0x000000080a0572a4 */ /* 0x000fe4000f8e023f */
[----:B------:R-:W-:Y:S02]  /*dd20*/  USHF.R.S32.HI UR12, URZ, 0x1f, UR13 ;  /* 0x0000001f3f0c7899 */ /* 0x000fe4000801140d */
[----:B------:R-:W-:Y:S01]  /*dd30*/  UIMAD UR5, UR11, UR9, UR5 ;  /* 0x000000090b0572a4 */ /* 0x000fe2000f8e0205 */
[----:B------:R-:W-:Y:S02]  /*dd40*/  MOV R158, R196 ;  /* 0x000000c4009e7202 */ /* 0x000fe40000000f00 */
[----:B0-----:R-:W-:Y:S01]  /*dd50*/  MOV R159, R5 ;  /* 0x00000005009f7202 */ /* 0x001fe20000000f00 */
[----:B------:R-:W-:Y:S01]  /*dd60*/  IMAD R5, R208, 0x40, R23 ;  /* 0x00000040d0057824 */ /* 0x000fe200078e0217 */
[----:B------:R-:W-:Y:S01]  /*dd70*/  ULDC.64 UR8, c[0x0][0xb98] ;  /* 0x0002e60000087ab9 */ /* 0x000fe20000000a00 */
[----:B------:R-:W-:Y:S01]  /*dd80*/  UIADD3 UR7, UR7, UR5, URZ ;  /* 0x0000000507077290 */ /* 0x000fe2000fffe03f */
[----:B------:R-:W-:Y:S01]  /*dd90*/  IMAD.WIDE R16, R213, 0x2, R158 ;  /* 0x00000002d5107825 */ /* 0x000fe200078e029e */
[----:B------:R-:W-:-:S02]  /*dda0*/  UIMAD UR5, UR12, UR8, URZ ;  /* 0x000000080c0572a4 */ /* 0x000fc4000f8e023f */
[----:B------:R-:W-:Y:S01]  /*ddb0*/  UIMAD.WIDE.U32 UR6, UR13, UR8, UR6 ;  /* 0x000000080d0672a5 */ /* 0x000fe2000f8e0006 */
[----:B------:R-:W-:Y:S01]  /*ddc0*/  IMAD.WIDE R158, R5, 0x2, R158 ;  /* 0x00000002059e7825 */ /* 0x000fe200078e029e */
[C---:B------:R-:W-:Y:S01]  /*ddd0*/  IADD3 R7, P3, R16.reuse, 0xc060, RZ ;  /* 0x0000c06010077810 */ /* 0x040fe20007f7e0ff */
[----:B------:R-:W-:Y:S01]  /*dde0*/  UIMAD UR5, UR13, UR9, UR5 ;  /* 0x000000090d0572a4 */ /* 0x000fe2000f8e0205 */
[C---:B------:R-:W-:Y:S02]  /*ddf0*/  IADD3 R119, P4, R16.reuse, 0xc040, RZ ;  /* 0x0000c04010777810 */ /* 0x040fe40007f9e0ff */
[----:B------:R-:W-:Y:S01]  /*de00*/  LOP3.LUT R4, R7, 0x380, RZ, 0xc0, !PT ;  /* 0x0000038007047812 */ /* 0x000fe200078ec0ff */
[----:B------:R-:W-:Y:S01]  /*de10*/  IMAD.X R5, RZ, RZ, R17, P3 ;  /* 0x000000ffff057224 */ /* 0x000fe200018e0611 */
[----:B------:R-:W-:Y:S01]  /*de20*/  IADD3 R117, P5, R16, 0xc020, RZ ;  /* 0x0000c02010757810 */ /* 0x000fe20007fbe0ff */
[----:B------:R-:W-:Y:S01]  /*de30*/  ULDC.64 UR8, c[0x0][0xae8] ;  /* 0x0002ba0000087ab9 */ /* 0x000fe20000000a00 */
[----:B------:R-:W-:-:S02]  /*de40*/  SHF.R.U64 R4, R4, 0x3, RZ ;  /* 0x0000000304047819 */ /* 0x000fc400000012ff */
[C---:B------:R-:W-:Y:S01]  /*de50*/  IADD3 R115, P6, R16.reuse, 0xc000, RZ ;  /* 0x0000c00010737810 */ /* 0x040fe20007fde0ff */
[--C-:B------:R-:W-:Y:S01]  /*de60*/  IMAD.X R9, RZ, RZ, R17.reuse, P5 ;  /* 0x000000ffff097224 */ /* 0x100fe200028e0611 */
[C---:B------:R-:W-:Y:S02]  /*de70*/  IADD3 R113, P0, R16.reuse, 0x8060, RZ ;  /* 0x0000806010717810 */ /* 0x040fe40007f1e0ff */
[C---:B------:R-:W-:Y:S01]  /*de80*/  IADD3 R111, P2, R16.reuse, 0x8040, RZ ;  /* 0x00008040106f7810 */ /* 0x040fe20007f5e0ff */
[--C-:B------:R-:W-:Y:S01]  /*de90*/  IMAD.X R11, RZ, RZ, R17.reuse, P6 ;  /* 0x000000ffff0b7224 */ /* 0x100fe200030e0611 */
[C---:B------:R-:W-:Y:S01]  /*dea0*/  IADD3 R102, P3, R16.reuse, 0x8020, RZ ;  /* 0x0000802010667810 */ /* 0x040fe20007f7e0ff */
[--C-:B------:R-:W-:Y:S01]  /*deb0*/  IMAD.X R13, RZ, RZ, R17.reuse, P0 ;  /* 0x000000ffff0d7224 */ /* 0x100fe200000e0611 */
[C---:B------:R-:W-:Y:S01]  /*dec0*/  LOP3.LUT R161, R16.reuse, 0x380, RZ, 0xc0, !PT ;  /* 0x0000038010a17812 */ /* 0x040fe200078ec0ff */
[--C-:B------:R-:W-:Y:S01]  /*ded0*/  IMAD.X R135, RZ, RZ, R17.reuse, P2 ;  /* 0x000000ffff877224 */ /* 0x100fe200010e0611 */
[----:B------:R-:W-:Y:S01]  /*dee0*/  IADD3 R103, P1, R16, 0x20, RZ ;  /* 0x0000002010677810 */ /* 0x000fe20007f3e0ff */
[--C-:B------:R-:W-:Y:S01]  /*def0*/  IMAD.X R139, RZ, RZ, R17.reuse, P3 ;  /* 0x000000ffff8b7224 */ /* 0x100fe200018e0611 */
[----:B------:R-:W-:Y:S01]  /*df00*/  LOP3.LUT R4, R4, R7, RZ, 0x3c, !PT ;  /* 0x0000000704047212 */ /* 0x000fe200078e3cff */
[----:B------:R-:W-:Y:S01]  /*df10*/  IMAD.X R7, RZ, RZ, R17, P4 ;  /* 0x000000ffff077224 */ /* 0x000fe200020e0611 */
[----:B------:R-:W-:-:S02]  /*df20*/  IADD3 R109, P4, R16, 0x8000, RZ ;  /* 0x00008000106d7810 */ /* 0x000fc40007f9e0ff */
[C---:B------:R-:W-:Y:S02]  /*df30*/  IADD3 R104, P5, R16.reuse, 0x4060, RZ ;  /* 0x0000406010687810 */ /* 0x040fe40007fbe0ff */
[C---:B------:R-:W-:Y:S01]  /*df40*/  IADD3 R105, P6, R16.reuse, 0x40, RZ ;  /* 0x0000004010697810 */ /* 0x040fe20007fde0ff */
[--C-:B------:R-:W-:Y:S01]  /*df50*/  IMAD.X R143, RZ, RZ, R17.reuse, P4 ;  /* 0x000000ffff8f7224 */ /* 0x100fe200020e0611 */
[C---:B------:R-:W-:Y:S01]  /*df60*/  IADD3 R107, P0, R16.reuse, 0x4040, RZ ;  /* 0x00004040106b7810 */ /* 0x040fe20007f1e0ff */
[--C-:B------:R-:W-:Y:S01]  /*df70*/  IMAD.X R147, RZ, RZ, R17.reuse, P5 ;  /* 0x000000ffff937224 */ /* 0x100fe200028e0611 */
[----:B------:R-:W-:Y:S01]  /*df80*/  IADD3.X R15, RZ, R17, RZ, P1, !PT ;  /* 0x00000011ff0f7210 */ /* 0x000fe20000ffe4ff */
[--C-:B------:R-:W-:Y:S01]  /*df90*/  IMAD.X R151, RZ, RZ, R17.reuse, P6 ;  /* 0x000000ffff977224 */ /* 0x100fe200030e0611 */
[C---:B------:R-:W-:Y:S01]  /*dfa0*/  IADD3 R21, P2, R16.reuse, 0x4000, RZ ;  /* 0x0000400010157810 */ /* 0x040fe20007f5e0ff */
[----:B------:R-:W-:Y:S01]  /*dfb0*/  IMAD.X R153, RZ, RZ, R17, P0 ;  /* 0x000000ffff997224 */ /* 0x000fe200000e0611 */
[----:B------:R-:W-:-:S02]  /*dfc0*/  IADD3 R20, P3, R16, 0x60, RZ ;  /* 0x0000006010147810 */ /* 0x000fc40007f7e0ff */
[----:B------:R-:W-:Y:S01]  /*dfd0*/  SHF.R.U64 R161, R161, 0x3, RZ ;  /* 0x00000003a1a17819 */ /* 0x000fe200000012ff */
[--C-:B------:R-:W-:Y:S01]  /*dfe0*/  IMAD.X R131, RZ, RZ, R17.reuse, P2 ;  /* 0x000000ffff837224 */ /* 0x100fe200010e0611 */
[----:B------:R-:W-:Y:S01]  /*dff0*/  IADD3 R22, P1, R16, 0x4020, RZ ;  /* 0x0000402010167810 */ /* 0x000fe20007f3e0ff */
[--C-:B------:R-:W-:Y:S01]  /*e000*/  IMAD.X R157, RZ, RZ, R17.reuse, P3 ;  /* 0x000000ffff9d7224 */ /* 0x100fe200018e0611 */
[----:B------:R-:W-:Y:S01]  /*e010*/  LOP3.LUT R160, R161, R16, RZ, 0x3c, !PT ;  /* 0x00000010a1a07212 */ /* 0x000fe200078e3cff */
[----:B------:R-:W-:Y:S01]  /*e020*/  IMAD.MOV.U32 R161, RZ, RZ, R17 ;  /* 0x000000ffffa17224 */ /* 0x000fe200078e0011 */
[----:B------:R-:W-:Y:S02]  /*e030*/  IADD3.X R155, RZ, R17, RZ, P1, !PT ;  /* 0x00000011ff9b7210 */ /* 0x000fe40000ffe4ff */
[----:B------:R-:W-:Y:S02]  /*e040*/  LOP3.LUT R17, R102, 0x380, RZ, 0xc0, !PT ;  /* 0x0000038066117812 */ /* 0x000fe400078ec0ff */
[----:B------:R-:W-:-:S02]  /*e050*/  LOP3.LUT R16, R109, 0x380, RZ, 0xc0, !PT ;  /* 0x000003806d107812 */ /* 0x000fc400078ec0ff */
[----:B------:R-:W-:Y:S02]  /*e060*/  SHF.R.U64 R17, R17, 0x3, RZ ;  /* 0x0000000311117819 */ /* 0x000fe400000012ff */
[----:B------:R-:W-:Y:S02]  /*e070*/  SHF.R.U64 R16, R16, 0x3, RZ ;  /* 0x0000000310107819 */ /* 0x000fe400000012ff */
[----:B------:R-:W-:Y:S02]  /*e080*/  LOP3.LUT R14, R103, 0x380, RZ, 0xc0, !PT ;  /* 0x00000380670e7812 */ /* 0x000fe400078ec0ff */
[----:B------:R-:W-:Y:S02]  /*e090*/  LOP3.LUT R138, R17, R102, RZ, 0x3c, !PT ;  /* 0x00000066118a7212 */ /* 0x000fe400078e3cff */
[----:B------:R-:W-:Y:S02]  /*e0a0*/  LOP3.LUT R17, R22, 0x380, RZ, 0xc0, !PT ;  /* 0x0000038016117812 */ /* 0x000fe400078ec0ff */
[----:B------:R-:W-:-:S02]  /*e0b0*/  LOP3.LUT R106, R111, 0x380, RZ, 0xc0, !PT ;  /* 0x000003806f6a7812 */ /* 0x000fc400078ec0ff */
[----:B------:R-:W-:Y:S02]  /*e0c0*/  LOP3.LUT R142, R16, R109, RZ, 0x3c, !PT ;  /* 0x0000006d108e7212 */ /* 0x000fe400078e3cff */
[----:B------:R-:W-:Y:S02]  /*e0d0*/  SHF.R.U64 R14, R14, 0x3, RZ ;  /* 0x000000030e0e7819 */ /* 0x000fe400000012ff */
[----:B------:R-:W-:Y:S02]  /*e0e0*/  LOP3.LUT R16, R105, 0x380, RZ, 0xc0, !PT ;  /* 0x0000038069107812 */ /* 0x000fe400078ec0ff */
[----:B------:R-:W-:Y:S02]  /*e0f0*/  SHF.R.U64 R17, R17, 0x3, RZ ;  /* 0x0000000311117819 */ /* 0x000fe400000012ff */
[----:B------:R-:W-:Y:S02]  /*e100*/  SHF.R.U64 R106, R106, 0x3, RZ ;  /* 0x000000036a6a7819 */ /* 0x000fe400000012ff */
[----:B------:R-:W-:-:S02]  /*e110*/  LOP3.LUT R14, R14, R103, RZ, 0x3c, !PT ;  /* 0x000000670e0e7212 */ /* 0x000fc400078e3cff */
[----:B------:R-:W-:Y:S02]  /*e120*/  SHF.R.U64 R16, R16, 0x3, RZ ;  /* 0x0000000310107819 */ /* 0x000fe400000012ff */
[----:B------:R-:W-:Y:S02]  /*e130*/  LOP3.LUT R103, R104, 0x380, RZ, 0xc0, !PT ;  /* 0x0000038068677812 */ /* 0x000fe400078ec0ff */
[----:B------:R-:W-:Y:S02]  /*e140*/  LOP3.LUT R154, R17, R22, RZ, 0x3c, !PT ;  /* 0x00000016119a7212 */ /* 0x000fe400078e3cff */
[----:B------:R-:W-:Y:S02]  /*e150*/  IADD3 R22, P4, R158, 0x2000, RZ ;  /* 0x000020009e167810 */ /* 0x000fe40007f9e0ff */
[----:B------:R-:W-:Y:S02]  /*e160*/  LOP3.LUT R134, R106, R111, RZ, 0x3c, !PT ;  /* 0x0000006f6a867212 */ /* 0x000fe400078e3cff */
[----:B------:R-:W-:-:S02]  /*e170*/  LOP3.LUT R150, R16, R105, RZ, 0x3c, !PT ;  /* 0x0000006910967212 */ /* 0x000fc400078e3cff */
[----:B------:R-:W-:Y:S02]  /*e180*/  IADD3 R111, P2, R158, 0x7000, RZ ;  /* 0x000070009e6f7810 */ /* 0x000fe40007f5e0ff */
[----:B------:R-:W-:Y:S02]  /*e190*/  SHF.R.U64 R103, R103, 0x3, RZ ;  /* 0x0000000367677819 */ /* 0x000fe400000012ff */
[----:B------:R-:W-:Y:S02]  /*e1a0*/  LOP3.LUT R105, R20, 0x380, RZ, 0xc0, !PT ;  /* 0x0000038014697812 */ /* 0x000fe400078ec0ff */
[----:B------:R-:W-:Y:S02]  /*e1b0*/  LOP3.LUT R17, R22, 0x380, RZ, 0xc0, !PT ;  /* 0x0000038016117812 */ /* 0x000fe400078ec0ff */
[----:B------:R-:W-:Y:S02]  /*e1c0*/  LOP3.LUT R12, R113, 0x380, RZ, 0xc0, !PT ;  /* 0x00000380710c7812 */ /* 0x000fe400078ec0ff */
[----:B------:R-:W-:-:S02]  /*e1d0*/  LOP3.LUT R110, R111, 0x380, RZ, 0xc0, !PT ;  /* 0x000003806f6e7812 */ /* 0x000fc400078ec0ff */
[----:B------:R-:W-:Y:S02]  /*e1e0*/  LOP3.LUT R146, R103, R104, RZ, 0x3c, !PT ;  /* 0x0000006867927212 */ /* 0x000fe400078e3cff */
[----:B------:R-:W-:Y:S02]  /*e1f0*/  SHF.R.U64 R105, R105, 0x3, RZ ;  /* 0x0000000369697819 */ /* 0x000fe400000012ff */
[----:B------:R-:W-:Y:S02]  /*e200*/  IADD3 R103, P3, R158, 0x1000, RZ ;  /* 0x000010009e677810 */ /* 0x000fe40007f7e0ff */
[----:B------:R-:W-:Y:S02]  /*e210*/  SHF.R.U64 R17, R17, 0x3, RZ ;  /* 0x0000000311117819 */ /* 0x000fe400000012ff */
[----:B------:R-:W-:Y:S02]  /*e220*/  SHF.R.U64 R12, R12, 0x3, RZ ;  /* 0x000000030c0c7819 */ /* 0x000fe400000012ff */
[----:B------:R-:W-:-:S02]  /*e230*/  SHF.R.U64 R110, R110, 0x3, RZ ;  /* 0x000000036e6e7819 */ /* 0x000fc400000012ff */
[----:B------:R-:W-:Y:S02]  /*e240*/  LOP3.LUT R156, R105, R20, RZ, 0x3c, !PT ;  /* 0x00000014699c7212 */ /* 0x000fe400078e3cff */
[----:B------:R-:W-:Y:S01]  /*e250*/  LOP3.LUT R20, R17, R22, RZ, 0x3c, !PT ;  /* 0x0000001611147212 */ /* 0x000fe200078e3cff */
[--C-:B------:R-:W-:Y:S01]  /*e260*/  IMAD.X R17, RZ, RZ, R159.reuse, P3 ;  /* 0x000000ffff117224 */ /* 0x100fe200018e069f */
[----:B------:R-:W-:Y:S02]  /*e270*/  LOP3.LUT R12, R12, R113, RZ, 0x3c, !PT ;  /* 0x000000710c0c7212 */ /* 0x000fe400078e3cff */
[----:B------:R-:W-:Y:S02]  /*e280*/  IADD3 R113, P3, R158, 0x8000, RZ ;  /* 0x000080009e717810 */ /* 0x000fe40007f7e0ff */
[----:B------:R-:W-:Y:S01]  /*e290*/  LOP3.LUT R110, R110, R111, RZ, 0x3c, !PT ;  /* 0x0000006f6e6e7212 */ /* 0x000fe200078e3cff */
[----:B------:R-:W-:Y:S01]  /*e2a0*/  IMAD.X R111, RZ, RZ, R159, P2 ;  /* 0x000000ffff6f7224 */ /* 0x000fe200010e069f */
[----:B------:R-:W-:-:S02]  /*e2b0*/  IADD3 R127, P2, R158, 0xe000, RZ ;  /* 0x0000e0009e7f7810 */ /* 0x000fc40007f5e0ff */
[----:B------:R-:W-:Y:S02]  /*e2c0*/  LOP3.LUT R112, R113, 0x380, RZ, 0xc0, !PT ;  /* 0x0000038071707812 */ /* 0x000fe400078ec0ff */
[----:B------:R-:W-:Y:S02]  /*e2d0*/  LOP3.LUT R126, R127, 0x380, RZ, 0xc0, !PT ;  /* 0x000003807f7e7812 */ /* 0x000fe400078ec0ff */
[----:B------:R-:W-:Y:S02]  /*e2e0*/  SHF.R.U64 R112, R112, 0x3, RZ ;  /* 0x0000000370707819 */ /* 0x000fe400000012ff */
[----:B------:R-:W-:Y:S02]  /*e2f0*/  SHF.R.U64 R126, R126, 0x3, RZ ;  /* 0x000000037e7e7819 */ /* 0x000fe400000012ff */
[----:B------:R-:W-:Y:S02]  /*e300*/  LOP3.LUT R102, R107, 0x380, RZ, 0xc0, !PT ;  /* 0x000003806b667812 */ /* 0x000fe400078ec0ff */
[----:B------:R-:W-:Y:S01]  /*e310*/  LOP3.LUT R112, R112, R113, RZ, 0x3c, !PT ;  /* 0x0000007170707212 */ /* 0x000fe200078e3cff */
[--C-:B------:R-:W-:Y:S01]  /*e320*/  IMAD.X R113, RZ, RZ, R159.reuse, P3 ;  /* 0x000000ffff717224 */ /* 0x100fe200018e069f */
[----:B------:R-:W-:Y:S01]  /*e330*/  MOV R199, R160 ;  /* 0x000000a000c77202 */ /* 0x000fe20000000f00 */
[----:B------:R-:W-:Y:S01]  /*e340*/  BAR.SYNC.DEFER_BLOCKING 0x1, 0x100 ;  /* 0x0044000000007b1d */ /* 0x000fe20000010000 */
[----:B------:R-:W-:Y:S01]  /*e350*/  LOP3.LUT R126, R126, R127, RZ, 0x3c, !PT ;  /* 0x0000007f7e7e7212 */ /* 0x000fe200078e3cff */
[----:B------:R-:W-:Y:S01]  /*e360*/  IMAD.X R127, RZ, RZ, R159, P2 ;  /* 0x000000ffff7f7224 */ /* 0x000fe200010e069f */
[----:B------:R-:W-:-:S02]  /*e370*/  IADD3 R161, P3, R158, 0xf000, RZ ;  /* 0x0000f0009ea17810 */ /* 0x000fc40007f7e0ff */
[----:B------:R-:W-:Y:S02]  /*e380*/  SHF.R.U64 R102, R102, 0x3, RZ ;  /* 0x0000000366667819 */ /* 0x000fe400000012ff */
[----:B-1----:R-:W-:Y:S01]  /*e390*/  ISETP.NE.AND P2, PT, R197, 0x1, PT ;  /* 0x00000001c500780c */ /* 0x002fe20003f45270 */
[----:B------:R-:W-:Y:S01]  /*e3a0*/  IMAD.X R31, RZ, RZ, R159, P3 ;  /* 0x000000ffff1f7224 */ /* 0x000fe200018e069f */
[----:B------:R-:W-:Y:S02]  /*e3b0*/  LOP3.LUT R16, R103, 0x380, RZ, 0xc0, !PT ;  /* 0x0000038067107812 */ /* 0x000fe400078ec0ff */
[----:B------:R-:W-:Y:S02]  /*e3c0*/  LOP3.LUT R22, R161, 0x380, RZ, 0xc0, !PT ;  /* 0x00000380a1167812 */ /* 0x000fe400078ec0ff */
[----:B------:R-:W-:Y:S02]  /*e3d0*/  LOP3.LUT R152, R102, R107, RZ, 0x3c, !PT ;  /* 0x0000006b66987212 */ /* 0x000fe400078e3cff */
[----:B------:R-:W-:-:S02]  /*e3e0*/  LOP3.LUT R102, R21, 0x380, RZ, 0xc0, !PT ;  /* 0x0000038015667812 */ /* 0x000fc400078ec0ff */
[----:B------:R-:W-:Y:S02]  /*e3f0*/  SHF.R.U64 R16, R16, 0x3, RZ ;  /* 0x0000000310107819 */ /* 0x000fe400000012ff */
[----:B------:R-:W-:Y:S02]  /*e400*/  SHF.R.U64 R22, R22, 0x3, RZ ;  /* 0x0000000316167819 */ /* 0x000fe400000012ff */
[----:B------:R-:W-:Y:S02]  /*e410*/  SHF.R.U64 R102, R102, 0x3, RZ ;  /* 0x0000000366667819 */ /* 0x000fe400000012ff */
[----:B------:R-:W-:Y:S01]  /*e420*/  LOP3.LUT R16, R16, R103, RZ, 0x3c, !PT ;  /* 0x0000006710107212 */ /* 0x000fe200078e3cff */
[----:B------:R0:W-:Y:S01]  /*e430*/  STSM.16.M88.4 [R199], R24 ;  /* 0x00000018c7007844 */ /* 0x0001e20000000200 */
[C---:B------:R-:W-:Y:S02]  /*e440*/  IADD3 R103, P5, R158.reuse, 0x3000, RZ ;  /* 0x000030009e677810 */ /* 0x040fe40007fbe0ff */
[----:B------:R-:W-:-:S02]  /*e450*/  IADD3 R105, P6, R158, 0x4000, RZ ;  /* 0x000040009e697810 */ /* 0x000fc40007fde0ff */
[C---:B------:R-:W-:Y:S02]  /*e460*/  IADD3 R107, P0, R158.reuse, 0x5000, RZ ;  /* 0x000050009e6b7810 */ /* 0x040fe40007f1e0ff */
[----:B------:R-:W-:Y:S02]  /*e470*/  IADD3 R109, P1, R158, 0x6000, RZ ;  /* 0x000060009e6d7810 */ /* 0x000fe40007f3e0ff */
[----:B------:R-:W-:Y:S02]  /*e480*/  LOP3.LUT R30, R22, R161, RZ, 0x3c, !PT ;  /* 0x000000a1161e7212 */ /* 0x000fe400078e3cff */
[----:B------:R-:W-:Y:S02]  /*e490*/  MOV R161, R4 ;  /* 0x0000000400a17202 */ /* 0x000fe40000000f00 */
[----:B------:R-:W-:Y:S02]  /*e4a0*/  F2FP.F16.F32.PACK_AB R5, R35, R34 ;  /* 0x000000222305723e */ /* 0x000fe400000000ff */
[----:B------:R-:W-:Y:S01]  /*e4b0*/  LOP3.LUT R130, R102, R21, RZ, 0x3c, !PT ;  /* 0x0000001566827212 */ /* 0x000fe200078e3cff */
[----:B------:R-:W1:Y:S01]  /*e4c0*/  @P2 LDC R34, c[0x0][0xbec] ;  /* 0x0002fb00ff222b82 */ /* 0x000e620000000800 */
[----:B------:R-:W-:Y:S01]  /*e4d0*/  LOP3.LUT R102, R103, 0x380, RZ, 0xc0, !PT ;  /* 0x0000038067667812 */ /* 0x000fe200078ec0ff */
[----:B------:R-:W-:Y:S01]  /*e4e0*/  IMAD.X R21, RZ, RZ, R159, P4 ;  /* 0x000000ffff157224 */ /* 0x000fe200020e069f */
[----:B------:R-:W-:-:S02]  /*e4f0*/  LOP3.LUT R104, R105, 0x380, RZ, 0xc0, !PT ;  /* 0x0000038069687812 */ /* 0x000fc400078ec0ff */
[----:B------:R-:W-:Y:S02]  /*e500*/  LOP3.LUT R106, R107, 0x380, RZ, 0xc0, !PT ;  /* 0x000003806b6a7812 */ /* 0x000fe400078ec0ff */
[----:B------:R-:W-:Y:S01]  /*e510*/  LOP3.LUT R108, R109, 0x380, RZ, 0xc0, !PT ;  /* 0x000003806d6c7812 */ /* 0x000fe200078ec0ff */
[----:B------:R-:W2:Y:S01]  /*e520*/  @P2 LDC R35, c[0x0][0xbf0] ;  /* 0x0002fc00ff232b82 */ /* 0x000ea20000000800 */
[----:B------:R-:W-:Y:S02]  /*e530*/  LOP3.LUT R6, R119, 0x380, RZ, 0xc0, !PT ;  /* 0x0000038077067812 */ /* 0x000fe400078ec0ff */
[----:B------:R-:W-:Y:S02]  /*e540*/  LOP3.LUT R8, R117, 0x380, RZ, 0xc0, !PT ;  /* 0x0000038075087812 */ /* 0x000fe400078ec0ff */
[----:B------:R-:W-:Y:S02]  /*e550*/  LOP3.LUT R10, R115, 0x380, RZ, 0xc0, !PT ;  /* 0x00000380730a7812 */ /* 0x000fe400078ec0ff */
[----:B------:R-:W-:-:S02]  /*e560*/  SHF.R.U64 R102, R102, 0x3, RZ ;  /* 0x0000000366667819 */ /* 0x000fc400000012ff */
[----:B------:R-:W-:Y:S02]  /*e570*/  SHF.R.U64 R104, R104, 0x3, RZ ;  /* 0x0000000368687819 */ /* 0x000fe400000012ff */
[----:B------:R-:W-:Y:S02]  /*e580*/  SHF.R.U64 R106, R106, 0x3, RZ ;  /* 0x000000036a6a7819 */ /* 0x000fe400000012ff */
[----:B------:R-:W-:Y:S02]  /*e590*/  SHF.R.U64 R108, R108, 0x3, RZ ;  /* 0x000000036c6c7819 */ /* 0x000fe400000012ff */
[----:B------:R-:W-:Y:S02]  /*e5a0*/  SHF.R.U64 R6, R6, 0x3, RZ ;  /* 0x0000000306067819 */ /* 0x000fe400000012ff */
[----:B------:R-:W-:Y:S02]  /*e5b0*/  SHF.R.U64 R8, R8, 0x3, RZ ;  /* 0x0000000308087819 */ /* 0x000fe400000012ff */
[----:B------:R-:W-:-:S02]  /*e5c0*/  SHF.R.U64 R10, R10, 0x3, RZ ;  /* 0x000000030a0a7819 */ /* 0x000fc400000012ff */
[----:B------:R-:W-:Y:S01]  /*e5d0*/  LOP3.LUT R102, R102, R103, RZ, 0x3c, !PT ;  /* 0x0000006766667212 */ /* 0x000fe200078e3cff */
[--C-:B------:R-:W-:Y:S01]  /*e5e0*/  IMAD.X R103, RZ, RZ, R159.reuse, P5 ;  /* 0x000000ffff677224 */ /* 0x100fe200028e069f */
[----:B------:R-:W-:Y:S02]  /*e5f0*/  LOP3.LUT R104, R104, R105, RZ, 0x3c, !PT ;  /* 0x0000006968687212 */ /* 0x000fe400078e3cff */
[----:B------:R-:W-:Y:S01]  /*e600*/  LOP3.LUT R106, R106, R107, RZ, 0x3c, !PT ;  /* 0x0000006b6a6a7212 */ /* 0x000fe200078e3cff */
[--C-:B------:R-:W-:Y:S01]  /*e610*/  IMAD.X R107, RZ, RZ, R159.reuse, P0 ;  /* 0x000000ffff6b7224 */ /* 0x100fe200000e069f */
[----:B------:R-:W-:Y:S01]  /*e620*/  LOP3.LUT R108, R108, R109, RZ, 0x3c, !PT ;  /* 0x0000006d6c6c7212 */ /* 0x000fe200078e3cff */
[----:B------:R-:W-:Y:S01]  /*e630*/  IMAD.X R109, RZ, RZ, R159, P1 ;  /* 0x000000ffff6d7224 */ /* 0x000fe200008e069f */
[----:B------:R-:W-:Y:S02]  /*e640*/  LOP3.LUT R6, R6, R119, RZ, 0x3c, !PT ;  /* 0x0000007706067212 */ /* 0x000fe400078e3cff */
[----:B------:R-:W-:-:S02]  /*e650*/  LOP3.LUT R8, R8, R117, RZ, 0x3c, !PT ;  /* 0x0000007508087212 */ /* 0x000fc400078e3cff */
[----:B------:R-:W-:Y:S02]  /*e660*/  LOP3.LUT R10, R10, R115, RZ, 0x3c, !PT ;  /* 0x000000730a0a7212 */ /* 0x000fe400078e3cff */
[----:B------:R-:W-:Y:S02]  /*e670*/  IADD3.X R105, RZ, R159, RZ, P6, !PT ;  /* 0x0000009fff697210 */ /* 0x000fe400037fe4ff */
[C---:B------:R-:W-:Y:S02]  /*e680*/  IADD3 R115, P4, R158.reuse, 0x9000, RZ ;  /* 0x000090009e737810 */ /* 0x040fe40007f9e0ff */
[C---:B------:R-:W-:Y:S02]  /*e690*/  IADD3 R117, P5, R158.reuse, 0xa000, RZ ;  /* 0x0000a0009e757810 */ /* 0x040fe40007fbe0ff */
[C---:B------:R-:W-:Y:S02]  /*e6a0*/  IADD3 R119, P6, R158.reuse, 0xb000, RZ ;  /* 0x0000b0009e777810 */ /* 0x040fe40007fde0ff */
[----:B------:R-:W-:-:S02]  /*e6b0*/  IADD3 R121, P0, R158, 0xc000, RZ ;  /* 0x0000c0009e797810 */ /* 0x000fc40007f1e0ff */
[----:B------:R-:W-:Y:S02]  /*e6c0*/  IADD3 R123, P1, R158, 0xd000, RZ ;  /* 0x0000d0009e7b7810 */ /* 0x000fe40007f3e0ff */
[----:B------:R-:W-:Y:S02]  /*e6d0*/  LOP3.LUT R114, R115, 0x380, RZ, 0xc0, !PT ;  /* 0x0000038073727812 */ /* 0x000fe400078ec0ff */
[----:B------:R-:W-:Y:S02]  /*e6e0*/  LOP3.LUT R116, R117, 0x380, RZ, 0xc0, !PT ;  /* 0x0000038075747812 */ /* 0x000fe400078ec0ff */
[----:B------:R-:W-:Y:S02]  /*e6f0*/  LOP3.LUT R118, R119, 0x380, RZ, 0xc0, !PT ;  /* 0x0000038077767812 */ /* 0x000fe400078ec0ff */
[----:B------:R-:W-:Y:S02]  /*e700*/  LOP3.LUT R120, R121, 0x380, RZ, 0xc0, !PT ;  /* 0x0000038079787812 */ /* 0x000fe400078ec0ff */
[----:B------:R-:W-:-:S02]  /*e710*/  LOP3.LUT R122, R123, 0x380, RZ, 0xc0, !PT ;  /* 0x000003807b7a7812 */ /* 0x000fc400078ec0ff */
[----:B------:R-:W-:Y:S02]  /*e720*/  LOP3.LUT R29, R158, 0x380, RZ, 0xc0, !PT ;  /* 0x000003809e1d7812 */ /* 0x000fe400078ec0ff */
[----:B------:R-:W-:Y:S02]  /*e730*/  MOV R160, R6 ;  /* 0x0000000600a07202 */ /* 0x000fe40000000f00 */
[----:B------:R-:W-:Y:S02]  /*e740*/  SHF.R.U64 R114, R114, 0x3, RZ ;  /* 0x0000000372727819 */ /* 0x000fe400000012ff */
[----:B------:R-:W-:Y:S02]  /*e750*/  SHF.R.U64 R116, R116, 0x3, RZ ;  /* 0x0000000374747819 */ /* 0x000fe400000012ff */
[----:B------:R-:W-:Y:S02]  /*e760*/  SHF.R.U64 R118, R118, 0x3, RZ ;  /* 0x0000000376767819 */ /* 0x000fe400000012ff */
[----:B------:R-:W-:-:S02]  /*e770*/  SHF.R.U64 R120, R120, 0x3, RZ ;  /* 0x0000000378787819 */ /* 0x000fc400000012ff */
[----:B------:R-:W-:Y:S02]  /*e780*/  SHF.R.U64 R122, R122, 0x3, RZ ;  /* 0x000000037a7a7819 */ /* 0x000fe400000012ff */
[----:B------:R-:W-:Y:S02]  /*e790*/  SHF.R.U64 R29, R29, 0x3, RZ ;  /* 0x000000031d1d7819 */ /* 0x000fe400000012ff */
[----:B------:R-:W-:Y:S01]  /*e7a0*/  F2FP.F16.F32.PACK_AB R6, R37, R173 ;  /* 0x000000ad2506723e */ /* 0x000fe200000000ff */
[----:B------:R-:W-:Y:S01]  /*e7b0*/  VIADD R37, R200, UR60 ;  /* 0x0000003cc8257c36 */ /* 0x000fe20008000000 */
[----:B------:R-:W-:Y:S01]  /*e7c0*/  LOP3.LUT R114, R114, R115, RZ, 0x3c, !PT ;  /* 0x0000007372727212 */ /* 0x000fe200078e3cff */
[--C-:B------:R-:W-:Y:S01]  /*e7d0*/  IMAD.X R115, RZ, RZ, R159.reuse, P4 ;  /* 0x000000ffff737224 */ /* 0x100fe200020e069f */
[----:B------:R-:W-:Y:S01]  /*e7e0*/  LOP3.LUT R116, R116, R117, RZ, 0x3c, !PT ;  /* 0x0000007574747212 */ /* 0x000fe200078e3cff */
[----:B------:R-:W-:Y:S01]  /*e7f0*/  IMAD.X R117, RZ, RZ, R159, P5 ;  /* 0x000000ffff757224 */ /* 0x000fe200028e069f */
[----:B------:R-:W-:Y:S01]  /*e800*/  LOP3.LUT R118, R118, R119, RZ, 0x3c, !PT ;  /* 0x0000007776767212 */ /* 0x000fe200078e3cff */
[----:B-1----:R-:W-:Y:S01]  /*e810*/  @P2 IMAD.HI.U32 R34, R37, R34, RZ ;  /* 0x0000002225222227 */ /* 0x002fe200078e00ff */
[----:B------:R-:W-:-:S02]  /*e820*/  LOP3.LUT R120, R120, R121, RZ, 0x3c, !PT ;  /* 0x0000007978787212 */ /* 0x000fc400078e3cff */
[----:B------:R-:W-:Y:S01]  /*e830*/  LOP3.LUT R122, R122, R123, RZ, 0x3c, !PT ;  /* 0x0000007b7a7a7212 */ /* 0x000fe200078e3cff */
[--C-:B------:R-:W-:Y:S01]  /*e840*/  IMAD.X R121, RZ, RZ, R159.reuse, P0 ;  /* 0x000000ffff797224 */ /* 0x100fe200000e069f */
[----:B------:R-:W-:Y:S01]  /*e850*/  LOP3.LUT R28, R29, R158, RZ, 0x3c, !PT ;  /* 0x0000009e1d1c7212 */ /* 0x000fe200078e3cff */
[--C-:B------:R-:W-:Y:S01]  /*e860*/  IMAD.X R123, RZ, RZ, R159.reuse, P1 ;  /* 0x000000ffff7b7224 */ /* 0x100fe200008e069f */
[----:B------:R-:W-:Y:S01]  /*e870*/  IADD3.X R119, RZ, R159, RZ, P6, !PT ;  /* 0x0000009fff777210 */ /* 0x000fe200037fe4ff */
[----:B------:R-:W-:Y:S01]  /*e880*/  IMAD.MOV.U32 R29, RZ, RZ, R159 ;  /* 0x000000ffff1d7224 */ /* 0x000fe200078e009f */
[----:B------:R-:W-:Y:S02]  /*e890*/  MOV R159, R8 ;  /* 0x00000008009f7202 */ /* 0x000fe40000000f00 */
[----:B------:R-:W-:Y:S02]  /*e8a0*/  MOV R158, R10 ;  /* 0x0000000a009e7202 */ /* 0x000fe40000000f00 */
[----:B------:R-:W-:-:S02]  /*e8b0*/  MOV R198, R14 ;  /* 0x0000000e00c67202 */ /* 0x000fc40000000f00 */
[----:B------:R-:W-:Y:S02]  /*e8c0*/  F2FP.F16.F32.PACK_AB R4, R33, R172 ;  /* 0x000000ac2104723e */ /* 0x000fe400000000ff */
[----:B------:R-:W-:Y:S02]  /*e8d0*/  F2FP.F16.F32.PACK_AB R7, R39, R38 ;  /* 0x000000262707723e */ /* 0x000fe400000000ff */
[----:B------:R-:W-:Y:S02]  /*e8e0*/  MOV R22, R12 ;  /* 0x0000000c00167202 */ /* 0x000fe40000000f00 */
[----:B------:R-:W-:Y:S01]  /*e8f0*/  MOV R150, R150 ;  /* 0x0000009600967202 */ /* 0x000fe20000000f00 */
[----:B------:R1:W-:Y:S01]  /*e900*/  STSM.16.M88.4 [R198], R4 ;  /* 0x00000004c6007844 */ /* 0x0003e20000000200 */
[----:B------:R-:W-:Y:S02]  /*e910*/  F2FP.F16.F32.PACK_AB R8, R41, R174 ;  /* 0x000000ae2908723e */ /* 0x000fe400000000ff */
[----:B------:R-:W-:-:S02]  /*e920*/  F2FP.F16.F32.PACK_AB R9, R43, R42 ;  /* 0x0000002a2b09723e */ /* 0x000fc400000000ff */
[----:B------:R-:W-:Y:S02]  /*e930*/  F2FP.F16.F32.PACK_AB R10, R45, R175 ;  /* 0x000000af2d0a723e */ /* 0x000fe400000000ff */
[----:B------:R-:W-:Y:S02]  /*e940*/  F2FP.F16.F32.PACK_AB R11, R47, R46 ;  /* 0x0000002e2f0b723e */ /* 0x000fe400000000ff */
[----:B------:R-:W-:Y:S02]  /*e950*/  MOV R156, R156 ;  /* 0x0000009c009c7202 */ /* 0x000fe40000000f00 */
[----:B------:R-:W-:Y:S01]  /*e960*/  F2FP.F16.F32.PACK_AB R12, R49, R176 ;  /* 0x000000b0310c723e */ /* 0x000fe200000000ff */
[----:B------:R3:W-:Y:S01]  /*e970*/  STSM.16.M88.4 [R150], R8 ;  /* 0x0000000896007844 */ /* 0x0007e20000000200 */
[----:B------:R-:W-:Y:S02]  /*e980*/  F2FP.F16.F32.PACK_AB R13, R51, R50 ;  /* 0x00000032330d723e */ /* 0x000fe400000000ff */
[----:B------:R-:W-:-:S02]  /*e990*/  F2FP.F16.F32.PACK_AB R14, R53, R177 ;  /* 0x000000b1350e723e */ /* 0x000fc400000000ff */
[----:B------:R-:W-:Y:S02]  /*e9a0*/  F2FP.F16.F32.PACK_AB R15, R55, R54 ;  /* 0x00000036370f723e */ /* 0x000fe400000000ff */
[----:B------:R-:W-:Y:S02]  /*e9b0*/  MOV R130, R130 ;  /* 0x0000008200827202 */ /* 0x000fe40000000f00 */
[----:B0-----:R-:W-:Y:S01]  /*e9c0*/  F2FP.F16.F32.PACK_AB R24, R57, R178 ;  /* 0x000000b23918723e */ /* 0x001fe200000000ff */
[----:B------:R-:W-:Y:S01]  /*e9d0*/  STSM.16.M88.4 [R156], R12 ;  /* 0x0000000c9c007844 */ /* 0x000fe20000000200 */
[----:B------:R-:W-:Y:S02]  /*e9e0*/  F2FP.F16.F32.PACK_AB R25, R59, R58 ;  /* 0x0000003a3b19723e */ /* 0x000fe400000000ff */
[----:B------:R-:W-:Y:S02]  /*e9f0*/  F2FP.F16.F32.PACK_AB R26, R61, R179 ;  /* 0x000000b33d1a723e */ /* 0x000fe400000000ff */
[----:B------:R-:W-:-:S02]  /*ea00*/  F2FP.F16.F32.PACK_AB R27, R63, R62 ;  /* 0x0000003e3f1b723e */ /* 0x000fc400000000ff */
[----:B------:R-:W-:Y:S02]  /*ea10*/  MOV R33, R37 ;  /* 0x0000002500217202 */ /* 0x000fe40000000f00 */
[----:B--2---:R-:W-:Y:S01]  /*ea20*/  @P2 SHF.R.U32.HI R33, RZ, R35, R34 ;  /* 0x00000023ff212219 */ /* 0x004fe20000011622 */
[----:B------:R0:W-:Y:S01]  /*ea30*/  STSM.16.M88.4 [R130], R24 ;  /* 0x0000001882007844 */ /* 0x0001e20000000200 */
[----:B------:R-:W-:Y:S02]  /*ea40*/  MOV R154, R154 ;  /* 0x0000009a009a7202 */ /* 0x000fe40000000f00 */
[----:B-1----:R-:W-:Y:S02]  /*ea50*/  F2FP.F16.F32.PACK_AB R4, R65, R180 ;  /* 0x000000b44104723e */ /* 0x002fe400000000ff */
[----:B------:R-:W-:Y:S02]  /*ea60*/  F2FP.F16.F32.PACK_AB R5, R67, R66 ;  /* 0x000000424305723e */ /* 0x000fe400000000ff */
[----:B------:R-:W-:-:S02]  /*ea70*/  F2FP.F16.F32.PACK_AB R6, R69, R181 ;  /* 0x000000b54506723e */ /* 0x000fc400000000ff */
[----:B------:R-:W-:Y:S01]  /*ea80*/  F2FP.F16.F32.PACK_AB R7, R71, R70 ;  /* 0x000000464707723e */ /* 0x000fe200000000ff */
[----:B------:R-:W1:Y:S01]  /*ea90*/  @P2 LDC R69, c[0x0][0xbf0] ;  /* 0x0002fc00ff452b82 */ /* 0x000e620000000800 */
[----:B------:R-:W-:Y:S02]  /*eaa0*/  MOV R152, R152 ;  /* 0x0000009800987202 */ /* 0x000fe40000000f00 */
[----:B---3--:R-:W-:Y:S01]  /*eab0*/  F2FP.F16.F32.PACK_AB R8, R73, R182 ;  /* 0x000000b64908723e */ /* 0x008fe200000000ff */
[----:B------:R-:W-:Y:S01]  /*eac0*/  STSM.16.M88.4 [R154], R4 ;  /* 0x000000049a007844 */ /* 0x000fe20000000200 */
[----:B------:R-:W-:Y:S01]  /*ead0*/  F2FP.F16.F32.PACK_AB R9, R75, R74 ;  /* 0x0000004a4b09723e */ /* 0x000fe200000000ff */
[----:B0-----:R-:W-:Y:S01]  /*eae0*/  IMAD.MOV R24, RZ, RZ, -R33 ;  /* 0x000000ffff187224 */ /* 0x001fe200078e0a21 */
[----:B------:R-:W-:Y:S02]  /*eaf0*/  F2FP.F16.F32.PACK_AB R10, R77, R183 ;  /* 0x000000b74d0a723e */ /* 0x000fe400000000ff */
[----:B------:R-:W-:Y:S01]  /*eb00*/  F2FP.F16.F32.PACK_AB R11, R79, R78 ;  /* 0x0000004e4f0b723e */ /* 0x000fe200000000ff */
[----:B------:R-:W-:Y:S01]  /*eb10*/  IMAD R35, R197, R24, R37 ;  /* 0x00000018c5237224 */ /* 0x000fe200078e0225 */
[----:B------:R-:W-:-:S02]  /*eb20*/  MOV R146, R146 ;  /* 0x0000009200927202 */ /* 0x000fc40000000f00 */
[----:B------:R-:W-:Y:S01]  /*eb30*/  F2FP.F16.F32.PACK_AB R12, R81, R184 ;  /* 0x000000b8510c723e */ /* 0x000fe200000000ff */
[----:B------:R0:W-:Y:S01]  /*eb40*/  STSM.16.M88.4 [R152], R8 ;  /* 0x0000000898007844 */ /* 0x0001e20000000200 */
        /* <DEDUP_REMOVED lines=8> */
[----:B------:R-:W-:Y:S01]  /*ebd0*/  F2FP.F16.F32.PACK_AB R27, R95, R94 ;  /* 0x0000005e5f1b723e */ /* 0x000fe200000000ff */
[----:B0-----:R-:W-:Y:S01]  /*ebe0*/  IMAD.U32 R10, RZ, RZ, UR5 ;  /* 0x00000005ff0a7e24 */ /* 0x001fe2000f8e00ff */
[----:B------:R-:W-:Y:S01]  /*ebf0*/  SHF.R.S32.HI R9, RZ, 0x1f, R33 ;  /* 0x0000001fff097819 */ /* 0x000fe20000011421 */
[----:B------:R-:W-:Y:S01]  /*ec00*/  ULDC UR5, c[0x0][0xa88] ;  /* 0x0002a20000057ab9 */ /* 0x000fe20000000800 */
[----:B------:R-:W-:Y:S01]  /*ec10*/  SHF.R.S32.HI R8, RZ, 0x1f, R35 ;  /* 0x0000001fff087819 */ /* 0x000fe20000011423 */
[----:B------:R-:W-:Y:S01]  /*ec20*/  STSM.16.M88.4 [R142], R24 ;  /* 0x000000188e007844 */ /* 0x000fe20000000200 */
[----:B------:R-:W-:Y:S02]  /*ec30*/  MOV R138, R138 ;  /* 0x0000008a008a7202 */ /* 0x000fe40000000f00 */
[----:B------:R-:W-:-:S02]  /*ec40*/  F2FP.F16.F32.PACK_AB R4, R97, R188 ;  /* 0x000000bc6104723e */ /* 0x000fc400000000ff */
[----:B------:R-:W-:Y:S01]  /*ec50*/  F2FP.F16.F32.PACK_AB R5, R99, R98 ;  /* 0x000000626305723e */ /* 0x000fe200000000ff */
[----:B--2---:R-:W-:Y:S01]  /*ec60*/  VIADD R14, R212, UR60 ;  /* 0x0000003cd40e7c36 */ /* 0x004fe20008000000 */
[----:B------:R-:W-:Y:S02]  /*ec70*/  IADD3 R12, P0, R33, UR6, RZ ;  /* 0x00000006210c7c10 */ /* 0x000fe4000ff1e0ff */
[----:B------:R-:W-:Y:S02]  /*ec80*/  F2FP.F16.F32.PACK_AB R6, R101, R189 ;  /* 0x000000bd6506723e */ /* 0x000fe400000000ff */
[----:B------:R-:W-:Y:S01]  /*ec90*/  IADD3.X R13, R9, UR7, R10, P0, !PT ;  /* 0x00000007090d7c10 */ /* 0x000fe200087fe40a */
[----:B------:R-:W-:Y:S01]  /*eca0*/  ULDC.64 UR6, c[0x0][0xb88] ;  /* 0x0002e20000067ab9 */ /* 0x000fe20000000a00 */
[----:B------:R-:W-:Y:S01]  /*ecb0*/  F2FP.F16.F32.PACK_AB R7, R18, R3 ;  /* 0x000000031207723e */ /* 0x000fe200000000ff */
[----:B------:R-:W-:Y:S01]  /*ecc0*/  IMAD R8, R8, UR6, RZ ;  /* 0x0000000608087c24 */ /* 0x000fe2000f8e02ff */
[----:B------:R-:W-:Y:S01]  /*ecd0*/  LOP3.LUT P0, RZ, R210, 0x3, RZ, 0xc0, !PT ;  /* 0x00000003d2ff7812 */ /* 0x000fe2000780c0ff */
[C---:B------:R-:W-:Y:S01]  /*ece0*/  IMAD.WIDE.U32 R12, R35.reuse, UR6, R12 ;  /* 0x00000006230c7c25 */ /* 0x040fe2000f8e000c */
[----:B------:R-:W-:Y:S01]  /*ecf0*/  MOV R134, R134 ;  /* 0x0000008600867202 */ /* 0x000fe20000000f00 */
[----:B------:R0:W-:Y:S01]  /*ed00*/  STSM.16.M88.4 [R138], R4 ;  /* 0x000000048a007844 */ /* 0x0001e20000000200 */
[----:B------:R-:W-:Y:S01]  /*ed10*/  F2FP.F16.F32.PACK_AB R9, R36, R32 ;  /* 0x000000202409723e */ /* 0x000fe200000000ff */
[----:B------:R-:W-:Y:S01]  /*ed20*/  IMAD R35, R35, UR7, R8 ;  /* 0x0000000723237c24 */ /* 0x000fe2000f8e0208 */
[----:B------:R-:W-:Y:S01]  /*ed30*/  ULDC.64 UR6, c[0x0][0xb50] ;  /* 0x0002d40000067ab9 */ /* 0x000fe20000000a00 */
[----:B------:R-:W-:Y:S01]  /*ed40*/  IMAD R3, R197, UR5, RZ ;  /* 0x00000005c5037c24 */ /* 0x000fe2000f8e02ff */
[----:B------:R-:W-:-:S02]  /*ed50*/  F2FP.F16.F32.PACK_AB R8, R166, R190 ;  /* 0x000000bea608723e */ /* 0x000fc400000000ff */
[----:B------:R-:W-:Y:S02]  /*ed60*/  F2FP.F16.F32.PACK_AB R10, R168, R191 ;  /* 0x000000bfa80a723e */ /* 0x000fe400000000ff */
[----:B------:R-:W-:Y:S02]  /*ed70*/  F2FP.F16.F32.PACK_AB R11, R44, R40 ;  /* 0x000000282c0b723e */ /* 0x000fe400000000ff */
[----:B------:R-:W-:Y:S02]  /*ed80*/  LEA R18, P3, R12, UR6, 0x2 ;  /* 0x000000060c127c11 */ /* 0x000fe4000f8610ff */
[----:B------:R-:W-:Y:S01]  /*ed90*/  ISETP.GE.OR P1, PT, R14, R3, P0 ;  /* 0x000000030e00720c */ /* 0x000fe20000726670 */
[----:B------:R2:W-:Y:S01]  /*eda0*/  STSM.16.M88.4 [R134], R8 ;  /* 0x0000000886007844 */ /* 0x0005e20000000200 */
[----:B------:R-:W-:Y:S01]  /*edb0*/  F2FP.F16.F32.PACK_AB R15, R92, R88 ;  /* 0x000000585c0f723e */ /* 0x000fe200000000ff */
[----:B0-----:R-:W-:Y:S01]  /*edc0*/  VIADD R4, R14, 0x8 ;  /* 0x000000080e047836 */ /* 0x001fe20000000000 */
[----:B------:R-:W-:Y:S01]  /*edd0*/  F2FP.F16.F32.PACK_AB R6, R170, R193 ;  /* 0x000000c1aa06723e */ /* 0x000fe200000000ff */
[----:B------:R-:W-:Y:S01]  /*ede0*/  IMAD.IADD R5, R13, 0x1, R35 ;  /* 0x000000010d057824 */ /* 0x000fe200078e0223 */
[----:B------:R-:W-:Y:S01]  /*edf0*/  F2FP.F16.F32.PACK_AB R7, R60, R56 ;  /* 0x000000383c07723e */ /* 0x000fe200000000ff */
[----:B------:R-:W-:Y:S01]  /*ee00*/  SHFL.IDX PT, R44, R18, RZ, 0x1c1f ;  /* 0x001c1fff122c7589 */ /* 0x000fe200000e0000 */
[----:B------:R-:W-:-:S02]  /*ee10*/  ISETP.GE.OR P0, PT, R4, R3, P0 ;  /* 0x000000030400720c */ /* 0x000fc40000706670 */
[----:B------:R-:W-:Y:S02]  /*ee20*/  LEA.HI.X R24, R12, UR7, R5, 0x2, P3 ;  /* 0x000000070c187c11 */ /* 0x000fe400098f1405 */
[----:B------:R-:W-:Y:S02]  /*ee30*/  F2FP.F16.F32.PACK_AB R4, R169, R192 ;  /* 0x000000c0a904723e */ /* 0x000fe400000000ff */
[----:B------:R-:W-:Y:S01]  /*ee40*/  F2FP.F16.F32.PACK_AB R5, R52, R48 ;  /* 0x000000303405723e */ /* 0x000fe200000000ff */
[----:B------:R-:W0:Y:S01]  /*ee50*/  SHFL.IDX PT, R45, R24, RZ, 0x1c1f ;  /* 0x001c1fff182d7589 */ /* 0x000e2200000e0000 */
[----:B------:R-:W-:Y:S02]  /*ee60*/  F2FP.F16.F32.PACK_AB R12, R129, R195 ;  /* 0x000000c3810c723e */ /* 0x000fe400000000ff */
[----:B--2---:R-:W-:Y:S01]  /*ee70*/  F2FP.F16.F32.PACK_AB R8, R171, R194 ;  /* 0x000000c2ab08723e */ /* 0x004fe200000000ff */
[----:B------:R-:W-:Y:S01]  /*ee80*/  STSM.16.M88.4 [R22], R4 ;  /* 0x0000000416007844 */ /* 0x000fe20000000200 */
[----:B------:R-:W-:-:S02]  /*ee90*/  F2FP.F16.F32.PACK_AB R9, R68, R64 ;  /* 0x000000404409723e */ /* 0x000fc400000000ff */
[----:B------:R-:W-:Y:S01]  /*eea0*/  F2FP.F16.F32.PACK_AB R10, R125, R124 ;  /* 0x0000007c7d0a723e */ /* 0x000fe200000000ff */
[----:B------:R-:W-:Y:S01]  /*eeb0*/  SHFL.IDX PT, R48, R18, 0x1, 0x1c1f ;  /* 0x003c1f0012307f89 */ /* 0x000fe200000e0000 */
[----:B------:R-:W-:Y:S02]  /*eec0*/  F2FP.F16.F32.PACK_AB R11, R76, R72 ;  /* 0x000000484c0b723e */ /* 0x000fe400000000ff */
[----:B------:R-:W-:Y:S01]  /*eed0*/  F2FP.F16.F32.PACK_AB R13, R84, R80 ;  /* 0x00000050540d723e */ /* 0x000fe200000000ff */
[----:B------:R-:W2:Y:S01]  /*eee0*/  SHFL.IDX PT, R49, R24, 0x1, 0x1c1f ;  /* 0x003c1f0018317f89 */ /* 0x000ea200000e0000 */
[----:B------:R-:W-:Y:S02]  /*eef0*/  F2FP.F16.F32.PACK_AB R14, R133, R132 ;  /* 0x00000084850e723e */ /* 0x000fe400000000ff */
[----:B------:R-:W-:Y:S01]  /*ef00*/  F2FP.F16.F32.PACK_AB R138, R141, R140 ;  /* 0x0000008c8d8a723e */ /* 0x000fe200000000ff */
[----:B------:R-:W-:Y:S01]  /*ef10*/  STSM.16.M88.4 [R158], R8 ;  /* 0x000000089e007844 */ /* 0x000fe20000000200 */
[----:B------:R-:W-:-:S02]  /*ef20*/  F2FP.F16.F32.PACK_AB R139, R162, R128 ;  /* 0x00000080a28b723e */ /* 0x000fc400000000ff */
[----:B------:R-:W-:Y:S01]  /*ef30*/  F2FP.F16.F32.PACK_AB R146, R149, R148 ;  /* 0x000000949592723e */ /* 0x000fe200000000ff */
[----:B------:R-:W-:Y:S01]  /*ef40*/  STSM.16.M88.4 [R159], R12 ;  /* 0x0000000c9f007844 */ /* 0x000fe20000000200 */
[----:B------:R-:W-:-:S03]  /*ef50*/  F2FP.F16.F32.PACK_AB R147, R167, R165 ;  /* 0x000000a5a793723e */ /* 0x000fc600000000ff */
[----:B------:R-:W-:Y:S04]  /*ef60*/  STSM.16.M88.4 [R160], R136 ;  /* 0x00000088a0007844 */ /* 0x000fe80000000200 */
[----:B------:R-:W-:Y:S01]  /*ef70*/  STSM.16.M88.4 [R161], R144 ;  /* 0x00000090a1007844 */ /* 0x000fe20000000200 */
[----:B------:R-:W-:Y:S01]  /*ef80*/  BAR.SYNC.DEFER_BLOCKING 0x1, 0x100 ;  /* 0x0044000000007b1d */ /* 0x000fe20000010000 */
[----:B------:R-:W-:-:S05]  /*ef90*/  UIMAD UR5, UR10, UR8, URZ ;  /* 0x000000080a0572a4 */ /* 0x000fca000f8e023f */
[----:B0-----:R0:W-:Y:S04]  /*efa0*/  @!P1 ST.E desc[UR36][R44.64], R0 ;  /* 0x000000002c009985 */ /* 0x0011e8000c101924 */
[----:B--2---:R2:W-:Y:S04]  /*efb0*/  @!P0 ST.E desc[UR36][R48.64], R2 ;  /* 0x0000000230008985 */ /* 0x0045e8000c101924 */
[----:B------:R3:W5:Y:S01]  /*efc0*/  LD.E.128 R32, desc[UR36][R16.64] ;  /* 0x0000002410207980 */ /* 0x000762000c101d00 */
[----:B0-----:R-:W-:Y:S01]  /*efd0*/  IMAD R0, R205, 0x20, R208 ;  /* 0x00000020cd007824 */ /* 0x001fe200078e02d0 */
[----:B------:R-:W-:-:S02]  /*efe0*/  UIMAD.WIDE.U32 UR6, UR11, UR8, URZ ;  /* 0x000000080b0672a5 */ /* 0x000fc4000f8e003f */
[----:B------:R0:W5:Y:S01]  /*eff0*/  LD.E.128 R36, desc[UR36][R20.64] ;  /* 0x0000002414247980 */ /* 0x000162000c101d00 */
[----:B---3--:R-:W3:Y:S01]  /*f000*/  @P2 LDC R17, c[0x0][0xbec] ;  /* 0x0002fb00ff112b82 */ /* 0x008ee20000000800 */
[----:B------:R-:W-:Y:S01]  /*f010*/  IADD3 R18, R0, UR60, RZ ;  /* 0x0000003c00127c10 */ /* 0x000fe2000fffe0ff */
[----:B------:R-:W-:Y:S01]  /*f020*/  UIMAD UR5, UR11, UR9, UR5 ;  /* 0x000000090b0572a4 */ /* 0x000fe2000f8e0205 */
[----:B------:R4:W5:Y:S02]  /*f030*/  LD.E.128 R24, desc[UR36][R28.64] ;  /* 0x000000241c187980 */ /* 0x000964000c101d00 */
[----:B------:R-:W-:Y:S01]  /*f040*/  ULDC.64 UR10, c[0x0][0xaf0] ;  /* 0x0002bc00000a7ab9 */ /* 0x000fe20000000a00 */
[----:B------:R-:W-:Y:S01]  /*f050*/  UIADD3 UR7, UR7, UR5, URZ ;  /* 0x0000000507077290 */ /* 0x000fe2000fffe03f */
[----:B------:R-:W5:Y:S01]  /*f060*/  LD.E.128 R100, desc[UR36][R102.64] ;  /* 0x0000002466647980 */ /* 0x000f62000c101d00 */
[----:B------:R-:W-:Y:S01]  /*f070*/  UIMAD UR8, UR12, UR10, URZ ;  /* 0x0000000a0c0872a4 */ /* 0x000fe2000f8e023f */
[----:B0-----:R-:W-:Y:S01]  /*f080*/  IMAD.MOV.U32 R21, RZ, RZ, R18 ;  /* 0x000000ffff157224 */ /* 0x001fe200078e0012 */
[----:B------:R-:W-:Y:S01]  /*f090*/  UIMAD.WIDE.U32 UR6, UR13, UR10, UR6 ;  /* 0x0000000a0d0672a5 */ /* 0x000fe2000f8e0006 */
[----:B------:R4:W5:Y:S01]  /*f0a0*/  LD.E.128 R4, desc[UR36][R104.64] ;  /* 0x0000002468047980 */ /* 0x000962000c101d00 */
[----:B------:R-:W-:-:S03]  /*f0b0*/  UIMAD UR5, UR13, UR11, UR8 ;  /* 0x0000000b0d0572a4 */ /* 0x000fc6000f8e0208 */
[----:B------:R-:W-:Y:S01]  /*f0c0*/  ULDC.64 UR8, c[0x0][0xae0] ;  /* 0x0002b80000087ab9 */ /* 0x000fe20000000a00 */
[----:B------:R-:W-:Y:S01]  /*f0d0*/  UIADD3 UR5, UR7, UR5, URZ ;  /* 0x0000000507057290 */ /* 0x000fe2000fffe03f */
[----:B------:R4:W5:Y:S04]  /*f0e0*/  LD.E.128 R8, desc[UR36][R106.64] ;  /* 0x000000246a087980 */ /* 0x000968000c101d00 */
[----:B------:R4:W5:Y:S01]  /*f0f0*/  LD.E.128 R12, desc[UR36][R108.64] ;  /* 0x000000246c0c7980 */ /* 0x000962000c101d00 */
[----:B---3--:R-:W-:-:S03]  /*f100*/  @P2 IMAD.HI.U32 R0, R18, R17, RZ ;  /* 0x0000001112002227 */ /* 0x008fc600078e00ff */
[----:B------:R4:W5:Y:S02]  /*f110*/  LD.E.128 R40, desc[UR36][R110.64] ;  /* 0x000000246e287980 */ /* 0x000964000c101d00 */
[----:B-1----:R-:W-:Y:S02]  /*f120*/  @P2 SHF.R.U32.HI R21, RZ, R69, R0 ;  /* 0x00000045ff152219 */ /* 0x002fe40000011600 */
[----:B------:R4:W5:Y:S02]  /*f130*/  LD.E.128 R56, desc[UR36][R112.64] ;  /* 0x0000002470387980 */ /* 0x000964000c101d00 */
[--C-:B------:R-:W-:Y:S01]  /*f140*/  SHF.R.S32.HI R0, RZ, 0x1f, R21.reuse ;  /* 0x0000001fff007819 */ /* 0x100fe20000011415 */
[----:B--2---:R-:W-:Y:S01]  /*f150*/  IMAD.MOV R2, RZ, RZ, -R21 ;  /* 0x000000ffff027224 */ /* 0x004fe200078e0a15 */
[----:B------:R4:W5:Y:S01]  /*f160*/  LD.E.128 R44, desc[UR36][R114.64] ;  /* 0x00000024722c7980 */ /* 0x000962000c101d00 */
[----:B------:R-:W-:Y:S02]  /*f170*/  IMAD.U32 R17, RZ, RZ, UR7 ;  /* 0x00000007ff117e24 */ /* 0x000fe4000f8e00ff */
[----:B------:R-:W-:Y:S01]  /*f180*/  IMAD.U32 R16, RZ, RZ, UR6 ;  /* 0x00000006ff107e24 */ /* 0x000fe2000f8e00ff */
[----:B------:R4:W5:Y:S01]  /*f190*/  LD.E.128 R48, desc[UR36][R116.64] ;  /* 0x0000002474307980 */ /* 0x000962000c101d00 */
[----:B------:R-:W-:Y:S01]  /*f1a0*/  IMAD.U32 R17, RZ, RZ, UR5 ;  /* 0x00000005ff117e24 */ /* 0x000fe2000f8e00ff */
[----:B------:R-:W-:Y:S01]  /*f1b0*/  ULDC.64 UR6, c[0x0][0xad8] ;  /* 0x0002b60000067ab9 */ /* 0x000fe20000000a00 */
[----:B------:R-:W-:Y:S01]  /*f1c0*/  IMAD R0, R0, UR8, RZ ;  /* 0x0000000800007c24 */ /* 0x000fe2000f8e02ff */
[----:B------:R4:W5:Y:S01]  /*f1d0*/  LD.E.128 R52, desc[UR36][R118.64] ;  /* 0x0000002476347980 */ /* 0x000962000c101d00 */
[----:B------:R-:W-:-:S02]  /*f1e0*/  IMAD R197, R197, R2, R18 ;  /* 0x00000002c5c57224 */ /* 0x000fc400078e0212 */
[C---:B------:R-:W-:Y:S01]  /*f1f0*/  IMAD R69, R21.reuse, UR9, R0 ;  /* 0x0000000915457c24 */ /* 0x040fe2000f8e0200 */
[----:B------:R4:W5:Y:S01]  /*f200*/  LD.E.128 R64, desc[UR36][R120.64] ;  /* 0x0000002478407980 */ /* 0x000962000c101d00 */
[----:B------:R-:W-:Y:S01]  /*f210*/  IMAD.WIDE.U32 R16, R21, UR8, R16 ;  /* 0x0000000815107c25 */ /* 0x000fe2000f8e0010 */
[----:B------:R-:W-:Y:S02]  /*f220*/  SHF.R.S32.HI R0, RZ, 0x1f, R197 ;  /* 0x0000001fff007819 */ /* 0x000fe400000114c5 */
[----:B------:R4:W5:Y:S04]  /*f230*/  LD.E.128 R60, desc[UR36][R122.64] ;  /* 0x000000247a3c7980 */ /* 0x000968000c101d00 */
[----:B------:R-:W5:Y:S04]  /*f240*/  LD.E.128 R124, desc[UR36][R126.64] ;  /* 0x000000247e7c7980 */ /* 0x000f68000c101d00 */
[----:B------:R-:W5:Y:S01]  /*f250*/  LD.E.128 R28, desc[UR36][R30.64] ;  /* 0x000000241e1c7980 */ /* 0x000f62000c101d00 */
[----:B------:R-:W-:Y:S01]  /*f260*/  @!PT LDS RZ, [RZ] ;  /* 0x00000000fffff984 */ /* 0x000fe20000000800 */
[----:B------:R-:W-:Y:S01]  /*f270*/  @!PT LDS RZ, [RZ] ;  /* 0x00000000fffff984 */ /* 0x000fe20000000800 */
[----:B------:R-:W-:Y:S01]  /*f280*/  @!PT LDS RZ, [RZ] ;  /* 0x00000000fffff984 */ /* 0x000fe20000000800 */
[----:B------:R-:W-:Y:S01]  /*f290*/  @!PT LDS RZ, [RZ] ;  /* 0x00000000fffff984 */ /* 0x000fe20000000800 */
[----:B------:R0:W-:Y:S06]  /*f2a0*/  MEMBAR.ALL.CTA ;  /* 0x0000000000007992 */ /* 0x0001ec0000008000 */
[----:B0-----:R-:W0:Y:S01]  /*f2b0*/  FENCE.VIEW.ASYNC.S ;  /* 0x00000000000073c6 */ /* 0x001e220000000000 */
[----:B------:R-:W-:Y:S01]  /*f2c0*/  IADD3 R17, R17, R69, RZ ;  /* 0x0000004511117210 */ /* 0x000fe20007ffe0ff */
[----:B------:R-:W-:-:S02]  /*f2d0*/  IMAD R2, R0, UR6, RZ ;  /* 0x0000000600027c24 */ /* 0x000fc4000f8e02ff */
[----:B------:R-:W-:Y:S02]  /*f2e0*/  VIADD R22, R208, UR60 ;  /* 0x0000003cd0167c36 */ /* 0x000fe40008000000 */
[C---:B------:R-:W-:Y:S02]  /*f2f0*/  IMAD R21, R197.reuse, UR7, R2 ;  /* 0x00000007c5157c24 */ /* 0x040fe4000f8e0202 */
[----:B------:R-:W-:Y:S01]  /*f300*/  IMAD.WIDE.U32 R16, R197, UR6, R16 ;  /* 0x00000006c5107c25 */ /* 0x000fe2000f8e0010 */
[C---:B------:R-:W-:Y:S01]  /*f310*/  ISETP.GE.AND P2, PT, R22.reuse, R3, PT ;  /* 0x000000031600720c */ /* 0x040fe20003f46270 */
[----:B------:R-:W-:Y:S02]  /*f320*/  ULDC.64 UR6, c[0x0][0xa80] ;  /* 0x0002a00000067ab9 */ /* 0x000fe40000000a00 */
[----:B------:R-:W-:Y:S01]  /*f330*/  VIADD R0, R22, 0x20 ;  /* 0x0000002016007836 */ /* 0x000fe20000000000 */
[----:B------:R-:W-:Y:S01]  /*f340*/  LEA R2, P3, R16, UR6, 0x1 ;  /* 0x0000000610027c11 */ /* 0x000fe2000f8608ff */
[----:B------:R-:W-:-:S02]  /*f350*/  IMAD.IADD R17, R17, 0x1, R21 ;  /* 0x0000000111117824 */ /* 0x000fc400078e0215 */
[----:B------:R-:W-:Y:S01]  /*f360*/  VIADD R196, R196, 0x30820 ;  /* 0x00030820c4c47836 */ /* 0x000fe20000000000 */
[-C--:B------:R-:W-:Y:S01]  /*f370*/  ISETP.GE.AND P1, PT, R0, R3.reuse, PT ;  /* 0x000000030000720c */ /* 0x080fe20003f26270 */
[----:B------:R-:W-:Y:S01]  /*f380*/  VIADD R0, R22, 0x40 ;  /* 0x0000004016007836 */ /* 0x000fe20000000000 */
[----:B------:R-:W-:Y:S02]  /*f390*/  LEA.HI.X R18, R16, UR7, R17, 0x1, P3 ;  /* 0x0000000710127c11 */ /* 0x000fe400098f0c11 */
[----:B------:R-:W-:Y:S01]  /*f3a0*/  PRMT R196, RZ, 0x654, R196 ;  /* 0x00000654ffc47816 */ /* 0x000fe200000000c4 */
[----:B0-----:R4:W0:Y:S01]  /*f3b0*/  SHFL.IDX PT, R70, R2, RZ, 0x181f ;  /* 0x00181fff02467589 */ /* 0x00182200000e0000 */
[----:B------:R-:W-:Y:S01]  /*f3c0*/  ISETP.GE.AND P0, PT, R0, R3, PT ;  /* 0x000000030000720c */ /* 0x000fe20003f06270 */
[----:B------:R-:W-:Y:S01]  /*f3d0*/  BSSY B1, `(.L_x_1073) ;  /* 0x0000015000017945 */ /* 0x000fe20003800000 */
[----:B------:R4:W-:Y:S01]  /*f3e0*/  SYNCS.ARRIVE.TRANS64.RED.A1T0 RZ, [R196+URZ], RZ ;  /* 0x000000ffc4ff79a7 */ /* 0x0009e2000810043f */
[----:B------:R4:W1:Y:S02]  /*f3f0*/  SHFL.IDX PT, R0, R18, RZ, 0x181f ;  /* 0x00181fff12007589 */ /* 0x00086400000e0000 */
        /* <DEDUP_REMOVED lines=18> */
.L_x_1074:
[----:B------:R-:W-:Y:S05]  /*f520*/  BSYNC B1 ;  /* 0x0000000000017941 */ /* 0x000fea0003800000 */
.L_x_1073:
[----:B-1----:R1:W3:Y:S01]  /*f530*/  SHFL.IDX PT, R0, R18, 0x1, 0x181f ;  /* 0x00381f0012007f89 */ /* 0x0022e200000e0000 */
[----:B------:R-:W-:Y:S03]  /*f540*/  BSSY B1, `(.L_x_1075) ;  /* 0x0000014000017945 */ /* 0x000fe60003800000 */
[----:B--2---:R1:W2:Y:S01]  /*f550*/  SHFL.IDX PT, R20, R2, 0x1, 0x181f ;  /* 0x00381f0002147f89 */ /* 0x0042a200000e0000 */
[----:B------:R-:W-:Y:S05]  /*f560*/  @P1 BRA `(.L_x_1076) ;  /* 0x0000000000441947 */ /* 0x000fea0003800000 */
[----:B------:R-:W-:Y:S02]  /*f570*/  ULDC UR5, c[0x0][0xac8] ;  /* 0x0002b20000057ab9 */ /* 0x000fe40000000800 */
[----:B------:R-:W-:Y:S02]  /*f580*/  ISETP.GE.AND P4, PT, R23, UR5, PT ;  /* 0x0000000517007c0c */ /* 0x000fe4000bf86270 */
[----:B------:R-:W-:Y:S02]  /*f590*/  ISETP.GE.AND P3, PT, R203, UR5, PT ;  /* 0x00000005cb007c0c */ /* 0x000fe4000bf66270 */
[----:B------:R-:W-:Y:S02]  /*f5a0*/  ISETP.GE.AND P2, PT, R202, UR5, PT ;  /* 0x00000005ca007c0c */ /* 0x000fe4000bf46270 */
[----:B------:R-:W-:-:S07]  /*f5b0*/  ISETP.GE.AND P1, PT, R204, UR5, PT ;  /* 0x00000005cc007c0c */ /* 0x000fce000bf26270 */
[-C--:B--2--5:R-:W-:Y:S02]  /*f5c0*/  @!P4 LEA R4, P6, R23, R20.reuse, 0x1 ;  /* 0x000000141704c211 */ /* 0x0a4fe400078c08ff */
[----:B------:R-:W-:Y:S02]  /*f5d0*/  @!P3 LEA R6, P5, R203, R20, 0x1 ;  /* 0x00000014cb06b211 */ /* 0x000fe400078a08ff */
[----:B---3--:R-:W-:Y:S02]  /*f5e0*/  @!P4 LEA.HI.X R5, R23, R0, R218, 0x1, P6 ;  /* 0x000000001705c211 */ /* 0x008fe400030f0cda */
        /* <DEDUP_REMOVED lines=9> */
.L_x_1076:
[----:B------:R-:W-:Y:S05]  /*f680*/  BSYNC B1 ;  /* 0x0000000000017941 */ /* 0x000fea0003800000 */
.L_x_1075:
[----:B---3--:R3:W0:Y:S01]  /*f690*/  SHFL.IDX PT, R0, R18, 0x2, 0x181f ;  /* 0x00581f0012007f89 */ /* 0x00862200000e0000 */
[----:B------:R-:W-:Y:S03]  /*f6a0*/  BSSY B1, `(.L_x_1077) ;  /* 0x0000014000017945 */ /* 0x000fe60003800000 */
[----:B--2--5:R3:W2:Y:S01]  /*f6b0*/  SHFL.IDX PT, R10, R2, 0x2, 0x181f ;  /* 0x00581f00020a7f89 */ /* 0x0246a200000e0000 */
[----:B------:R-:W-:Y:S05]  /*f6c0*/  @P0 BRA `(.L_x_1078) ;  /* 0x0000000000440947 */ /* 0x000fea0003800000 */
[----:B------:R-:W-:Y:S02]  /*f6d0*/  ULDC UR5, c[0x0][0xac8] ;  /* 0x0002b20000057ab9 */ /* 0x000fe40000000800 */
[----:B------:R-:W-:Y:S02]  /*f6e0*/  ISETP.GE.AND P3, PT, R23, UR5, PT ;  /* 0x0000000517007c0c */ /* 0x000fe4000bf66270 */
[----:B------:R-:W-:Y:S02]  /*f6f0*/  ISETP.GE.AND P2, PT, R203, UR5, PT ;  /* 0x00000005cb007c0c */ /* 0x000fe4000bf46270 */
[----:B------:R-:W-:Y:S02]  /*f700*/  ISETP.GE.AND P1, PT, R202, UR5, PT ;  /* 0x00000005ca007c0c */ /* 0x000fe4000bf26270 */
[----:B------:R-:W-:-:S07]  /*f710*/  ISETP.GE.AND P0, PT, R204, UR5, PT ;  /* 0x00000005cc007c0c */ /* 0x000fce000bf06270 */
[-C--:B--2---:R-:W-:Y:S02]  /*f720*/  @!P3 LEA R4, P6, R23, R10.reuse, 0x1 ;  /* 0x0000000a1704b211 */ /* 0x084fe400078c08ff */
        /* <DEDUP_REMOVED lines=11> */
.L_x_1078:
[----:B------:R-:W-:Y:S05]  /*f7e0*/  BSYNC B1 ;  /* 0x0000000000017941 */ /* 0x000fea0003800000 */
.L_x_1077:
[----:B0-----:R-:W-:Y:S01]  /*f7f0*/  VIADD R0, R22, 0x60 ;  /* 0x0000006016007836 */ /* 0x001fe20000000000 */
[----:B-1-34-:R-:W0:Y:S04]  /*f800*/  SHFL.IDX PT, R18, R18, 0x3, 0x181f ;  /* 0x00781f0012127f89 */ /* 0x01ae2800000e0000 */
[----:B------:R-:W-:Y:S01]  /*f810*/  ISETP.GE.AND P0, PT, R0, R3, PT ;  /* 0x000000030000720c */ /* 0x000fe20003f06270 */
[----:B------:R1:W3:-:S12]  /*f820*/  SHFL.IDX PT, R8, R2, 0x3, 0x181f ;  /* 0x00781f0002087f89 */ /* 0x0002d800000e0000 */
[----:B-1----:R-:W-:Y:S05]  /*f830*/  @P0 BRA `(.L_x_1079) ;  /* 0x0000000c00380947 */ /* 0x002fea0003800000 */
[----:B------:R-:W-:Y:S02]  /*f840*/  ULDC UR5, c[0x0][0xac8] ;  /* 0x0002b20000057ab9 */ /* 0x000fe40000000800 */
[----:B------:R-:W-:Y:S02]  /*f850*/  ISETP.GE.AND P3, PT, R23, UR5, PT ;  /* 0x0000000517007c0c */ /* 0x000fe4000bf66270 */
[----:B------:R-:W-:Y:S02]  /*f860*/  ISETP.GE.AND P4, PT, R203, UR5, PT ;  /* 0x00000005cb007c0c */ /* 0x000fe4000bf86270 */
[----:B------:R-:W-:-:S09]  /*f870*/  ISETP.GE.AND P5, PT, R202, UR5, PT ;  /* 0x00000005ca007c0c */ /* 0x000fd2000bfa6270 */
[-C--:B---3--:R-:W-:Y:S02]  /*f880*/  @!P3 LEA R2, P0, R23, R8.reuse, 0x1 ;  /* 0x000000081702b211 */ /* 0x088fe400078008ff */
        /* <DEDUP_REMOVED lines=10> */
[----:B-1----:R-:W-:-:S04]  /*f930*/  LEA R2, P0, R204, R8, 0x1 ;  /* 0x00000008cc027211 */ /* 0x002fc800078008ff */
[----:B------:R-:W-:-:S05]  /*f940*/  LEA.HI.X R3, R204, R18, R215, 0x1, P0 ;  /* 0x00000012cc037211 */ /* 0x000fca00000f0cd7 */
[----:B------:R4:W-:Y:S01]  /*f950*/  ST.E.128 desc[UR36][R2.64], R28 ;  /* 0x0000001c02007985 */ /* 0x0009e2000c101d24 */
[----:B------:R-:W-:Y:S05]  /*f960*/  BRA `(.L_x_1079) ;  /* 0x0000000800ec7947 */ /* 0x000fea0003800000 */
.L_x_1072:
[----:B------:R-:W0:Y:S01]  /*f970*/  LDC R8, c[0x0][0xbe8] ;  /* 0x0002fa00ff087b82 */ /* 0x000e220000000800 */
[----:B------:R-:W-:Y:S01]  /*f980*/  R2UR UR6, R206 ;  /* 0x00000000ce0672ca */ /* 0x000fe200000e0000 */
[----:B------:R-:W-:Y:S01]  /*f990*/  BSSY B1, `(.L_x_1080) ;  /* 0x0000034000017945 */ /* 0x000fe20003800000 */
[----:B------:R-:W-:Y:S01]  /*f9a0*/  R2UR UR5, R207 ;  /* 0x00000000cf0572ca */ /* 0x000fe200000e0000 */
[----:B------:R-:W-:Y:S01]  /*f9b0*/  IMAD R6, R205, 0x20, R208 ;  /* 0x00000020cd067824 */ /* 0x000fe200078e02d0 */
[----:B------:R-:W-:-:S09]  /*f9c0*/  ISETP.GE.AND P0, PT, R219, 0x80, PT ;  /* 0x00000080db00780c */ /* 0x000fd20003f06270 */
[----:B------:R-:W-:Y:S02]  /*f9d0*/  USHF.R.S32.HI UR8, URZ, 0x1f, UR6 ;  /* 0x0000001f3f087899 */ /* 0x000fe40008011406 */
[----:B------:R-:W-:Y:S01]  /*f9e0*/  USHF.R.S32.HI UR9, URZ, 0x1f, UR5 ;  /* 0x0000001f3f097899 */ /* 0x000fe20008011405 */
[----:B0-----:R-:W-:-:S13]  /*f9f0*/  ISETP.NE.AND P1, PT, R8, 0x1, PT ;  /* 0x000000010800780c */ /* 0x001fda0003f25270 */
[----:B------:R-:W0:Y:S08]  /*fa00*/  @P1 LDC R9, c[0x0][0xbec] ;  /* 0x0002fb00ff091b82 */ /* 0x000e300000000800 */
[----:B------:R-:W1:Y:S01]  /*fa10*/  @P1 LDC R11, c[0x0][0xbf0] ;  /* 0x0002fc00ff0b1b82 */ /* 0x000e620000000800 */
[----:B------:R-:W-:Y:S05]  /*fa20*/  @P0 BRA `(.L_x_1081) ;  /* 0x0000000000a80947 */ /* 0x000fea0003800000 */
[----:B------:R-:W2:Y:S01]  /*fa30*/  S2R R4, SR_TID.X ;  /* 0x0000000000047919 */ /* 0x000ea20000002100 */
[----:B------:R-:W3:Y:S01]  /*fa40*/  LDC R3, c[0x0][0xbe8] ;  /* 0x0002fa00ff037b82 */ /* 0x000ee20000000800 */
[----:B------:R-:W-:Y:S01]  /*fa50*/  MOV R7, UR60 ;  /* 0x0000003c00077c02 */ /* 0x000fe20008000f00 */
[----:B------:R-:W-:Y:S02]  /*fa60*/  ULDC UR5, c[0x0][0xa88] ;  /* 0x0002a20000057ab9 */ /* 0x000fe40000000800 */
[----:B---3--:R-:W-:Y:S01]  /*fa70*/  IMAD R5, R3, UR5, RZ ;  /* 0x0000000503057c24 */ /* 0x008fe2000f8e02ff */
[----:B--2---:R-:W-:-:S04]  /*fa80*/  IADD3 R4, R7, -0x80, R4 ;  /* 0xffffff8007047810 */ /* 0x004fc80007ffe004 */
[----:B------:R-:W-:-:S13]  /*fa90*/  ISETP.GE.AND P0, PT, R4, R5, PT ;  /* 0x000000050400720c */ /* 0x000fda0003f06270 */
[----:B------:R-:W-:Y:S05]  /*faa0*/  @P0 BRA `(.L_x_1081) ;  /* 0x0000000000880947 */ /* 0x000fea0003800000 */
[----:B------:R-:W-:Y:S01]  /*fab0*/  ISETP.NE.AND P0, PT, R3, 0x1, PT ;  /* 0x000000010300780c */ /* 0x000fe20003f05270 */
[----:B------:R-:W-:Y:S01]  /*fac0*/  ULDC.64 UR10, c[0x0][0xb90] ;  /* 0x0002e400000a7ab9 */ /* 0x000fe20000000a00 */
[----:B------:R-:W-:Y:S01]  /*fad0*/  R2UR UR13, R206 ;  /* 0x00000000ce0d72ca */ /* 0x000fe200000e0000 */
[----:B------:R-:W-:Y:S01]  /*fae0*/  UIMAD UR5, UR8, UR10, URZ ;  /* 0x0000000a080572a4 */ /* 0x000fe2000f8e023f */
[----:B------:R-:W-:Y:S01]  /*faf0*/  R2UR UR12, R207 ;  /* 0x00000000cf0c72ca */ /* 0x000fe200000e0000 */
[----:B------:R-:W-:-:S08]  /*fb00*/  IMAD.MOV.U32 R2, RZ, RZ, R4 ;  /* 0x000000ffff027224 */ /* 0x000fd000078e0004 */
[----:B------:R-:W2:Y:S02]  /*fb10*/  @P0 LDC R5, c[0x0][0xbec] ;  /* 0x0002fb00ff050b82 */ /* 0x000ea40000000800 */
[----:B------:R-:W-:Y:S02]  /*fb20*/  UIMAD.WIDE.U32 UR6, UR13, UR10, URZ ;  /* 0x0000000a0d0672a5 */ /* 0x000fe4000f8e003f */
[----:B------:R-:W-:-:S03]  /*fb30*/  UIMAD UR5, UR13, UR11, UR5 ;  /* 0x0000000b0d0572a4 */ /* 0x000fc6000f8e0205 */
[----:B------:R-:W-:Y:S01]  /*fb40*/  ULDC.64 UR10, c[0x0][0xb98] ;  /* 0x0002e600000a7ab9 */ /* 0x000fe20000000a00 */
[----:B------:R-:W3:Y:S01]  /*fb50*/  @P0 LDC R7, c[0x0][0xbf0] ;  /* 0x0002fc00ff070b82 */ /* 0x000ee20000000800 */
[----:B------:R-:W-:Y:S02]  /*fb60*/  UIADD3 UR7, UR7, UR5, URZ ;  /* 0x0000000507077290 */ /* 0x000fe4000fffe03f */
[----:B------:R-:W-:Y:S02]  /*fb70*/  UIMAD UR5, UR9, UR10, URZ ;  /* 0x0000000a090572a4 */ /* 0x000fe4000f8e023f */
[----:B------:R-:W-:Y:S02]  /*fb80*/  UIMAD.WIDE.U32 UR6, UR12, UR10, UR6 ;  /* 0x0000000a0c0672a5 */ /* 0x000fe4000f8e0006 */
[----:B------:R-:W-:-:S03]  /*fb90*/  UIMAD UR5, UR12, UR11, UR5 ;  /* 0x0000000b0c0572a4 */ /* 0x000fc6000f8e0205 */
[----:B------:R-:W-:Y:S01]  /*fba0*/  ULDC.64 UR10, c[0x0][0xb88] ;  /* 0x0002e200000a7ab9 */ /* 0x000fe20000000a00 */
[----:B--2---:R-:W-:-:S05]  /*fbb0*/  @P0 IMAD.HI.U32 R0, R4, R5, RZ ;  /* 0x0000000504000227 */ /* 0x004fca00078e00ff */
[----:B---3--:R-:W-:-:S05]  /*fbc0*/  @P0 SHF.R.U32.HI R2, RZ, R7, R0 ;  /* 0x00000007ff020219 */ /* 0x008fca0000011600 */
[----:B------:R-:W-:-:S04]  /*fbd0*/  IMAD.MOV R5, RZ, RZ, -R2 ;  /* 0x000000ffff057224 */ /* 0x000fc800078e0a02 */
[----:B------:R-:W-:Y:S01]  /*fbe0*/  IMAD R5, R3, R5, R4 ;  /* 0x0000000503057224 */ /* 0x000fe200078e0204 */
[----:B------:R-:W-:Y:S01]  /*fbf0*/  SHF.R.S32.HI R3, RZ, 0x1f, R2 ;  /* 0x0000001fff037819 */ /* 0x000fe20000011402 */
[----:B------:R-:W-:Y:S01]  /*fc00*/  IMAD.U32 R4, RZ, RZ, UR5 ;  /* 0x00000005ff047e24 */ /* 0x000fe2000f8e00ff */
[----:B------:R-:W-:Y:S02]  /*fc10*/  IADD3 R2, P0, R2, UR6, RZ ;  /* 0x0000000602027c10 */ /* 0x000fe4000ff1e0ff */
[----:B------:R-:W-:Y:S02]  /*fc20*/  SHF.R.S32.HI R0, RZ, 0x1f, R5 ;  /* 0x0000001fff007819 */ /* 0x000fe40000011405 */
[----:B------:R-:W-:Y:S01]  /*fc30*/  IADD3.X R3, R3, UR7, R4, P0, !PT ;  /* 0x0000000703037c10 */ /* 0x000fe200087fe404 */
[----:B------:R-:W-:Y:S02]  /*fc40*/  ULDC.64 UR6, c[0x0][0xb50] ;  /* 0x0002d40000067ab9 */ /* 0x000fe40000000a00 */
[----:B------:R-:W-:-:S02]  /*fc50*/  IMAD R0, R0, UR10, RZ ;  /* 0x0000000a00007c24 */ /* 0x000fc4000f8e02ff */
[----:B------:R-:W-:-:S04]  /*fc60*/  IMAD.WIDE.U32 R2, R5, UR10, R2 ;  /* 0x0000000a05027c25 */ /* 0x000fc8000f8e0002 */
[----:B------:R-:W-:Y:S01]  /*fc70*/  IMAD R7, R5, UR11, R0 ;  /* 0x0000000b05077c24 */ /* 0x000fe2000f8e0200 */
[----:B------:R-:W-:-:S03]  /*fc80*/  LEA R4, P0, R2, UR6, 0x2 ;  /* 0x0000000602047c11 */ /* 0x000fc6000f8010ff */
[----:B------:R-:W-:-:S05]  /*fc90*/  IMAD.IADD R3, R3, 0x1, R7 ;  /* 0x0000000103037824 */ /* 0x000fca00078e0207 */
[----:B------:R-:W-:Y:S01]  /*fca0*/  LEA.HI.X R5, R2, UR7, R3, 0x2, P0 ;  /* 0x0000000702057c11 */ /* 0x000fe200080f1403 */
[----:B------:R-:W-:-:S05]  /*fcb0*/  IMAD.MOV.U32 R3, RZ, RZ, -0x800000 ;  /* 0xff800000ff037424 */ /* 0x000fca00078e00ff */
[----:B------:R2:W-:Y:S02]  /*fcc0*/  STG.E desc[UR36][R4.64], R3 ;  /* 0x0000000304007986 */ /* 0x0005e4000c101924 */
.L_x_1081:
[----:B------:R-:W-:Y:S05]  /*fcd0*/  BSYNC B1 ;  /* 0x0000000000017941 */ /* 0x000fea0003800000 */
.L_x_1080:
[----:B------:R-:W-:Y:S01]  /*fce0*/  R2UR UR13, R206 ;  /* 0x00000000ce0d72ca */ /* 0x000fe200000e0000 */
[----:B------:R-:W-:Y:S01]  /*fcf0*/  ULDC.64 UR10, c[0x0][0xae8] ;  /* 0x0002ba00000a7ab9 */ /* 0x000fe20000000a00 */
[----:B------:R-:W-:Y:S01]  /*fd00*/  R2UR UR12, R207 ;  /* 0x00000000cf0c72ca */ /* 0x000fe200000e0000 */
[----:B------:R-:W-:Y:S01]  /*fd10*/  UIMAD UR5, UR8, UR10, URZ ;  /* 0x0000000a080572a4 */ /* 0x000fe2000f8e023f */
[----:B------:R-:W-:Y:S01]  /*fd20*/  VIADD R6, R6, UR60 ;  /* 0x0000003c06067c36 */ /* 0x000fe20008000000 */
[----:B------:R-:W-:Y:S03]  /*fd30*/  BSSY B1, `(.L_x_1082) ;  /* 0x000003c000017945 */ /* 0x000fe60003800000 */
[----:B0-----:R-:W-:Y:S01]  /*fd40*/  @P1 IMAD.HI.U32 R0, R6, R9, RZ ;  /* 0x0000000906001227 */ /* 0x001fe200078e00ff */
[----:B--2---:R-:W-:-:S04]  /*fd50*/  MOV R5, R6 ;  /* 0x0000000600057202 */ /* 0x004fc80000000f00 */
[----:B------:R-:W-:Y:S01]  /*fd60*/  UIMAD.WIDE.U32 UR6, UR13, UR10, URZ ;  /* 0x0000000a0d0672a5 */ /* 0x000fe2000f8e003f */
[----:B-1----:R-:W-:Y:S01]  /*fd70*/  @P1 SHF.R.U32.HI R5, RZ, R11, R0 ;  /* 0x0000000bff051219 */ /* 0x002fe20000011600 */
[----:B------:R-:W-:-:S03]  /*fd80*/  UIMAD UR5, UR13, UR11, UR5 ;  /* 0x0000000b0d0572a4 */ /* 0x000fc6000f8e0205 */
[----:B------:R-:W-:Y:S01]  /*fd90*/  ULDC.64 UR10, c[0x0][0xaf0] ;  /* 0x0002bc00000a7ab9 */ /* 0x000fe20000000a00 */
[----:B------:R-:W-:Y:S01]  /*fda0*/  UIADD3 UR7, UR7, UR5, URZ ;  /* 0x0000000507077290 */ /* 0x000fe2000fffe03f */
[--C-:B------:R-:W-:Y:S01]  /*fdb0*/  SHF.R.S32.HI R0, RZ, 0x1f, R5.reuse ;  /* 0x0000001fff007819 */ /* 0x100fe20000011405 */
[----:B------:R-:W-:Y:S01]  /*fdc0*/  UIMAD UR5, UR9, UR10, URZ ;  /* 0x0000000a090572a4 */ /* 0x000fe2000f8e023f */
[----:B------:R-:W-:Y:S01]  /*fdd0*/  IMAD.MOV R7, RZ, RZ, -R5 ;  /* 0x000000ffff077224 */ /* 0x000fe200078e0a05 */
[----:B------:R-:W-:Y:S02]  /*fde0*/  UIMAD.WIDE.U32 UR6, UR12, UR10, UR6 ;  /* 0x0000000a0c0672a5 */ /* 0x000fe4000f8e0006 */
[----:B------:R-:W-:Y:S01]  /*fdf0*/  UIMAD UR5, UR12, UR11, UR5 ;  /* 0x0000000b0c0572a4 */ /* 0x000fe2000f8e0205 */
[----:B------:R-:W-:Y:S01]  /*fe00*/  IMAD R7, R8, R7, R6 ;  /* 0x0000000708077224 */ /* 0x000fe200078e0206 */
[----:B------:R-:W-:Y:S01]  /*fe10*/  ULDC.64 UR8, c[0x0][0xae0] ;  /* 0x0002b80000087ab9 */ /* 0x000fe20000000a00 */
[----:B------:R-:W-:Y:S01]  /*fe20*/  VIADD R6, R208, UR60 ;  /* 0x0000003cd0067c36 */ /* 0x000fe20008000000 */
[----:B------:R-:W-:Y:S01]  /*fe30*/  UIADD3 UR5, UR7, UR5, URZ ;  /* 0x0000000507057290 */ /* 0x000fe2000fffe03f */
[----:B------:R-:W-:-:S02]  /*fe40*/  IMAD R0, R0, UR8, RZ ;  /* 0x0000000800007c24 */ /* 0x000fc4000f8e02ff */
[----:B------:R-:W-:Y:S02]  /*fe50*/  IMAD.U32 R3, RZ, RZ, UR7 ;  /* 0x00000007ff037e24 */ /* 0x000fe4000f8e00ff */
[----:B------:R-:W-:Y:S01]  /*fe60*/  IMAD.U32 R2, RZ, RZ, UR6 ;  /* 0x00000006ff027e24 */ /* 0x000fe2000f8e00ff */
[----:B------:R-:W-:Y:S01]  /*fe70*/  ULDC.64 UR6, c[0x0][0xad8] ;  /* 0x0002b60000067ab9 */ /* 0x000fe20000000a00 */
[----:B------:R-:W-:Y:S01]  /*fe80*/  IMAD.U32 R3, RZ, RZ, UR5 ;  /* 0x00000005ff037e24 */ /* 0x000fe2000f8e00ff */
[----:B------:R-:W-:Y:S01]  /*fe90*/  ULDC UR5, c[0x0][0xa88] ;  /* 0x0002a20000057ab9 */ /* 0x000fe20000000800 */
[C---:B------:R-:W-:Y:S01]  /*fea0*/  IMAD R9, R5.reuse, UR9, R0 ;  /* 0x0000000905097c24 */ /* 0x040fe2000f8e0200 */
[----:B------:R-:W-:Y:S01]  /*feb0*/  SHF.R.S32.HI R0, RZ, 0x1f, R7 ;  /* 0x0000001fff007819 */ /* 0x000fe20000011407 */
[----:B------:R-:W-:-:S04]  /*fec0*/  IMAD.WIDE.U32 R2, R5, UR8, R2 ;  /* 0x0000000805027c25 */ /* 0x000fc8000f8e0002 */
[----:B------:R-:W-:Y:S02]  /*fed0*/  IMAD.IADD R3, R3, 0x1, R9 ;  /* 0x0000000103037824 */ /* 0x000fe400078e0209 */
[----:B------:R-:W-:Y:S01]  /*fee0*/  IMAD R4, R0, UR6, RZ ;  /* 0x0000000600047c24 */ /* 0x000fe2000f8e02ff */
[----:B------:R-:W-:Y:S01]  /*fef0*/  IADD3 R0, R6, 0x20, RZ ;  /* 0x0000002006007810 */ /* 0x000fe20007ffe0ff */
[----:B------:R-:W-:Y:S02]  /*ff00*/  IMAD R9, R8, UR5, RZ ;  /* 0x0000000508097c24 */ /* 0x000fe4000f8e02ff */
[C---:B------:R-:W-:Y:S02]  /*ff10*/  IMAD R5, R7.reuse, UR7, R4 ;  /* 0x0000000707057c24 */ /* 0x040fe4000f8e0204 */
[----:B------:R-:W-:Y:S01]  /*ff20*/  IMAD.WIDE.U32 R2, R7, UR6, R2 ;  /* 0x0000000607027c25 */ /* 0x000fe2000f8e0002 */
[-C--:B------:R-:W-:Y:S01]  /*ff30*/  ISETP.GE.AND P2, PT, R6, R9.reuse, PT ;  /* 0x000000090600720c */ /* 0x080fe20003f46270 */
[----:B------:R-:W-:Y:S01]  /*ff40*/  ULDC.64 UR6, c[0x0][0xa80] ;  /* 0x0002a00000067ab9 */ /* 0x000fe20000000a00 */
[----:B------:R-:W-:Y:S01]  /*ff50*/  ISETP.GE.AND P1, PT, R0, R9, PT ;  /* 0x000000090000720c */ /* 0x000fe20003f26270 */
[----:B------:R-:W-:Y:S01]  /*ff60*/  IMAD.IADD R3, R3, 0x1, R5 ;  /* 0x0000000103037824 */ /* 0x000fe200078e0205 */
[----:B------:R-:W-:Y:S01]  /*ff70*/  LEA R4, P3, R2, UR6, 0x1 ;  /* 0x0000000602047c11 */ /* 0x000fe2000f8608ff */
[----:B------:R-:W-:-:S03]  /*ff80*/  VIADD R0, R6, 0x40 ;  /* 0x0000004006007836 */ /* 0x000fc60000000000 */
[----:B------:R-:W-:Y:S02]  /*ff90*/  LEA.HI.X R5, R2, UR7, R3, 0x1, P3 ;  /* 0x0000000702057c11 */ /* 0x000fe400098f0c03 */
[----:B------:R-:W-:Y:S01]  /*ffa0*/  ISETP.GE.AND P0, PT, R0, R9, PT ;  /* 0x000000090000720c */ /* 0x000fe20003f06270 */
[----:B------:R0:W1:Y:S04]  /*ffb0*/  SHFL.IDX PT, R2, R4, RZ, 0x181f ;  /* 0x00181fff04027589 */ /* 0x00006800000e0000 */
[----:B------:R0:W2:Y:S01]  /*ffc0*/  SHFL.IDX PT, R0, R5, RZ, 0x181f ;  /* 0x00181fff05007589 */ /* 0x0000a200000e0000 */
[----:B------:R-:W-:Y:S07]  /*ffd0*/  @P2 BRA `(.L_x_1083) ;  /* 0x0000000000442947 */ /* 0x000fee0003800000 */
        /* <DEDUP_REMOVED lines=17> */
.L_x_1083:
[----:B------:R-:W-:Y:S05]  /*100f0*/  BSYNC B1 ;  /* 0x0000000000017941 */ /* 0x000fea0003800000 */
.L_x_1082:
        /* <DEDUP_REMOVED lines=21> */
.L_x_1085:
[----:B------:R-:W-:Y:S05]  /*10250*/  BSYNC B1 ;  /* 0x0000000000017941 */ /* 0x000fea0003800000 */
.L_x_1084:
        /* <DEDUP_REMOVED lines=21> */
.L_x_1087:
[----:B------:R-:W-:Y:S05]  /*103b0*/  BSYNC B1 ;  /* 0x0000000000017941 */ /* 0x000fea0003800000 */
.L_x_1086:
[----:B0-----:R-:W-:Y:S01]  /*103c0*/  VIADD R0, R6, 0x60 ;  /* 0x0000006006007836 */ /* 0x001fe20000000000 */
[----:B--2-4-:R-:W0:Y:S04]  /*103d0*/  SHFL.IDX PT, R5, R5, 0x3, 0x181f ;  /* 0x00781f0005057f89 */ /* 0x014e2800000e0000 */
[----:B------:R-:W-:Y:S01]  /*103e0*/  ISETP.GE.AND P0, PT, R0, R9, PT ;  /* 0x000000090000720c */ /* 0x000fe20003f06270 */
[----:B-1-3--:R1:W2:-:S12]  /*103f0*/  SHFL.IDX PT, R2, R4, 0x3, 0x181f ;  /* 0x00781f0004027f89 */ /* 0x00a29800000e0000 */
[----:B-1----:R-:W-:Y:S05]  /*10400*/  @P0 BRA `(.L_x_1079) ;  /* 0x0000000000440947 */ /* 0x002fea0003800000 */
[----:B------:R-:W-:Y:S02]  /*10410*/  ULDC UR5, c[0x0][0xac8] ;  /* 0x0002b20000057ab9 */ /* 0x000fe40000000800 */
        /* <DEDUP_REMOVED lines=16> */
.L_x_1079:
[----:B------:R-:W-:Y:S05]  /*10520*/  BSYNC B0 ;  /* 0x0000000000007941 */ /* 0x000fea0003800000 */
.L_x_1071:
[----:B------:R-:W-:Y:S02]  /*10530*/  ULDC UR5, c[0x0][0xc38] ;  /* 0x00030e0000057ab9 */ /* 0x000fe40000000800 */
[----:B------:R-:W-:-:S06]  /*10540*/  UISETP.GE.AND UP0, UPT, UR4, UR5, UPT ;  /* 0x000000050400728c */ /* 0x000fcc000bf06270 */
[----:B------:R-:W-:-:S13]  /*10550*/  PLOP3.LUT P0, PT, PT, PT, UP0, 0x80, 0x0 ;  /* 0x000000000000781c */ /* 0x000fda0003f0f008 */
[----:B------:R-:W-:Y:S05]  /*10560*/  @!P0 BRA `(.L_x_1088) ;  /* 0xffffff0400f08947 */ /* 0x000fea000383ffff */
[----:B------:R-:W-:Y:S05]  /*10570*/  EXIT ;  /* 0x000000000000794d */ /* 0x000fea0003800000 */
.L_x_982:
[----:B------:R-:W-:-:S08]  /*10580*/  NOP ;  /* 0x0000000000007918 */ /* 0x000fd00000000000 */
[----:B0-----:R-:W0:-:S00]  /*10590*/  USETMAXREG.DEALLOC.CTAPOOL 0x28 ;  /* 0x00000028000079c8 */ /* 0x001e0000080e0500 */
[----:B0-----:R-:W-:-:S06]  /*105a0*/  LOP3.LUT R0, R0, 0x3, RZ, 0xc0, !PT ;  /* 0x0000000300007812 */ /* 0x001fcc00078ec0ff */
[----:B------:R-:W0:Y:S01]  /*105b0*/  S2UR UR10, SR_CTAID.X ;  /* 0x00000000000a79c3 */ /* 0x000e220000002500 */
[----:B------:R-:W-:Y:S01]  /*105c0*/  LOP3.LUT R16, R16, 0xffff7fff, RZ, 0xc0, !PT ;  /* 0xffff7fff10107812 */ /* 0x000fe200078ec0ff */
[----:B------:R-:W-:Y:S01]  /*105d0*/  STL [R1], RZ ;  /* 0x000000ff01007387 */ /* 0x000fe20000100800 */
[----:B------:R-:W-:Y:S02]  /*105e0*/  IMAD.MOV.U32 R23, RZ, RZ, RZ ;  /* 0x000000ffff177224 */ /* 0x000fe400078e00ff */
[----:B------:R-:W-:Y:S01]  /*105f0*/  IMAD.MOV.U32 R25, RZ, RZ, 0x1 ;  /* 0x00000001ff197424 */ /* 0x000fe200078e00ff */
[----:B------:R1:W2:Y:S02]  /*10600*/  SHFL.IDX PT, R2, R0, RZ, 0x1f ;  /* 0x00001fff00027589 */ /* 0x0002a400000e0000 */
[----:B-1----:R-:W0:Y:S01]  /*10610*/  LDC R0, c[0x0][0xc38] ;  /* 0x00030e00ff007b82 */ /* 0x002e220000000800 */
[----:B--2---:R-:W-:-:S13]  /*10620*/  ISETP.NE.AND P0, PT, R2, RZ, PT ;  /* 0x000000ff0200720c */ /* 0x004fda0003f05270 */
[----:B------:R-:W-:Y:S01]  /*10630*/  @P0 LOP3.LUT R16, R16, 0x8000, RZ, 0xfc, !PT ;  /* 0x0000800010100812 */ /* 0x000fe200078efcff */
[----:B------:R-:W-:Y:S06]  /*10640*/  @P0 BAR.ARV 0x4, 0x180 ;  /* 0x0106000000000b1d */ /* 0x000fec0000002000 */
[----:B0-----:R-:W-:-:S13]  /*10650*/  ISETP.LE.AND P0, PT, R0, UR10, PT ;  /* 0x0000000a00007c0c */ /* 0x001fda000bf03270 */
[----:B------:R-:W-:Y:S05]  /*10660*/  @P0 BRA `(.L_x_1089) ;  /* 0x0000003c00e40947 */ /* 0x000fea0003800000 */
[----:B------:R-:W2:Y:S01]  /*10670*/  LDL R3, [R1+0x4] ;  /* 0x0000040001037983 */ /* 0x000ea20000100800 */
[C---:B------:R-:W-:Y:S01]  /*10680*/  IMAD.SHL.U32 R30, R5.reuse, 0x8, RZ ;  /* 0x00000008051e7824 */ /* 0x040fe200078e00ff */
[----:B------:R-:W-:Y:S01]  /*10690*/  ULDC.64 UR6, c[0x0][0x2f0] ;  /* 0x0000bc0000067ab9 */ /* 0x000fe20000000a00 */
[----:B------:R-:W-:Y:S01]  /*106a0*/  ULDC UR9, c[0x0][0x2b8] ;  /* 0x0000ae0000097ab9 */ /* 0x000fe20000000800 */
[----:B------:R-:W-:Y:S01]  /*106b0*/  LOP3.LUT R16, R16, 0xfffffff7, RZ, 0xc0, !PT ;  /* 0xfffffff710107812 */ /* 0x000fe200078ec0ff */
[----:B------:R-:W0:Y:S01]  /*106c0*/  S2UR UR8, SR_CgaCtaId ;  /* 0x00000000000879c3 */ /* 0x000e220000008800 */
[C---:B------:R-:W-:Y:S01]  /*106d0*/  LOP3.LUT R0, R30.reuse, 0x1f8, RZ, 0xc0, !PT ;  /* 0x000001f81e007812 */ /* 0x040fe200078ec0ff */
[----:B------:R-:W-:Y:S01]  /*106e0*/  ULDC.64 UR4, c[0x0][0x418] ;  /* 0x0001060000047ab9 */ /* 0x000fe20000000a00 */
[----:B------:R-:W-:Y:S01]  /*106f0*/  LOP3.LUT R37, R30, 0x38, RZ, 0xc0, !PT ;  /* 0x000000381e257812 */ /* 0x000fe200078ec0ff */
[----:B------:R-:W-:Y:S01]  /*10700*/  UISETP.NE.U32.AND UP0, UPT, UR4, URZ, UPT ;  /* 0x0000003f0400728c */ /* 0x000fe2000bf05070 */
[----:B------:R-:W-:Y:S01]  /*10710*/  LOP3.LUT R2, R5, 0x7f, RZ, 0xc0, !PT ;  /* 0x0000007f05027812 */ /* 0x000fe200078ec0ff */
[----:B------:R1:W-:Y:S01]  /*10720*/  STL [R1], RZ ;  /* 0x000000ff01007387 */ /* 0x0003e20000100800 */
[----:B------:R-:W-:Y:S01]  /*10730*/  ULDC UR4, c[0x0][0x424] ;  /* 0x0001090000047ab9 */ /* 0x000fe20000000800 */
[----:B------:R-:W-:Y:S01]  /*10740*/  UISETP.NE.AND.EX UP0, UPT, UR5, URZ, UPT, UP0 ;  /* 0x0000003f0500728c */ /* 0x000fe2000bf05300 */
[----:B------:R-:W-:Y:S01]  /*10750*/  SHF.R.U32.HI R36, RZ, 0x3, R2 ;  /* 0x00000003ff247819 */ /* 0x000fe20000011602 */
[----:B------:R-:W-:Y:S01]  /*10760*/  ULDC UR40, c[0x0][0x288] ;  /* 0x0000a20000287ab9 */ /* 0x000fe20000000800 */
[----:B------:R-:W-:Y:S01]  /*10770*/  UMOV UR5, 0x400 ;  /* 0x0000040000057882 */ /* 0x000fe20000000000 */
[----:B------:R-:W-:Y:S01]  /*10780*/  USEL UR4, UR4, 0x1, UP0 ;  /* 0x0000000104047887 */ /* 0x000fe20008000000 */
[----:B------:R-:W-:Y:S01]  /*10790*/  IMAD.U32 R34, RZ, RZ, UR10 ;  /* 0x0000000aff227e24 */ /* 0x000fe2000f8e00ff */
[----:B------:R-:W-:Y:S01]  /*107a0*/  ULDC UR39, c[0x0][0x448] ;  /* 0x0001120000277ab9 */ /* 0x000fe20000000800 */
[----:B------:R-:W-:Y:S01]  /*107b0*/  IMAD.MOV.U32 R25, RZ, RZ, 0x1 ;  /* 0x00000001ff197424 */ /* 0x000fe200078e00ff */
[----:B------:R-:W-:Y:S01]  /*107c0*/  UIMAD UR38, UR4, UR6, URZ ;  /* 0x00000006042672a4 */ /* 0x000fe2000f8e023f */
[----:B------:R-:W-:Y:S01]  /*107d0*/  IMAD.MOV.U32 R23, RZ, RZ, RZ ;  /* 0x000000ffff177224 */ /* 0x000fe200078e00ff */
[----:B------:R-:W-:-:S02]  /*107e0*/  UIMAD UR39, UR39, UR40, URZ ;  /* 0x00000028272772a4 */ /* 0x000fc4000f8e023f */
[----:B------:R-:W-:Y:S02]  /*107f0*/  UIADD3 UR4, UR38, 0x3f, URZ ;  /* 0x0000003f26047890 */ /* 0x000fe4000fffe03f */
[----:B------:R-:W-:Y:S02]  /*10800*/  UIADD3 UR49, UR38, 0x1, -UR40 ;  /* 0x0000000126317890 */ /* 0x000fe4000fffe828 */
[----:B0-----:R-:W-:Y:S02]  /*10810*/  ULEA UR8, UR8, UR5, 0x18 ;  /* 0x0000000508087291 */ /* 0x001fe4000f8ec03f */
[----:B------:R-:W-:Y:S01]  /*10820*/  USHF.R.S32.HI UR5, URZ, 0x1f, UR4 ;  /* 0x0000001f3f057899 */ /* 0x000fe20008011404 */
[----:B------:R-:W-:Y:S01]  /*10830*/  ULDC UR47, c[0x0][0xc] ;  /* 0x00000300002f7ab9 */ /* 0x000fe20000000800 */
[----:B------:R-:W-:Y:S02]  /*10840*/  UIADD3 UR40, UR38, -UR40, URZ ;  /* 0x8000002826287290 */ /* 0x000fe4000fffe03f */
[----:B------:R-:W-:Y:S01]  /*10850*/  IMAD.U32 R17, RZ, RZ, UR8 ;  /* 0x00000008ff117e24 */ /* 0x000fe2000f8e00ff */
[----:B------:R-:W-:-:S04]  /*10860*/  ULEA.HI UR5, UR5, UR4, URZ, 0x6 ;  /* 0x0000000405057291 */ /* 0x000fc8000f8f303f */
[----:B------:R-:W-:Y:S01]  /*10870*/  USHF.R.S32.HI UR41, URZ, 0x6, UR5 ;  /* 0x000000063f297899 */ /* 0x000fe20008011405 */
[----:B--2---:R-:W-:Y:S02]  /*10880*/  R2UR UR11, R3 ;  /* 0x00000000030b72ca */ /* 0x004fe400000e0000 */
[----:B------:R-:W-:Y:S02]  /*10890*/  LOP3.LUT R3, R0, 0x38, R5, 0x78, !PT ;  /* 0x0000003800037812 */ /* 0x000fe400078e7805 */
[----:B------:R-:W-:Y:S02]  /*108a0*/  LOP3.LUT R0, R37, 0x40, RZ, 0xfc, !PT ;  /* 0x0000004025007812 */ /* 0x000fe400078efcff */
[----:B------:R-:W-:Y:S02]  /*108b0*/  LOP3.LUT R30, R3, 0x200, R30, 0xf8, !PT ;  /* 0x00000200031e7812 */ /* 0x000fe400078ef81e */
[C---:B------:R-:W-:Y:S02]  /*108c0*/  ISETP.GE.AND P2, PT, R0.reuse, UR7, PT ;  /* 0x0000000700007c0c */ /* 0x040fe4000bf46270 */
[----:B------:R-:W-:Y:S01]  /*108d0*/  ISETP.GE.AND P1, PT, R0, UR9, PT ;  /* 0x0000000900007c0c */ /* 0x000fe2000bf26270 */
[----:B------:R-:W-:Y:S01]  /*108e0*/  IMAD R31, R30, 0x2, R17 ;  /* 0x000000021e1f7824 */ /* 0x000fe200078e0211 */
[----:B------:R-:W-:Y:S01]  /*108f0*/  ISETP.GE.AND P0, PT, R0, UR7, PT ;  /* 0x0000000700007c0c */ /* 0x000fe2000bf06270 */
[----:B------:R-:W-:Y:S01]  /*10900*/  ULOP3.LUT UR48, UR11, 0x2, URZ, 0xfc, !UPT ;  /* 0x000000020b307892 */ /* 0x000fe2000f8efc3f */
[----:B------:R-:W-:-:S02]  /*10910*/  LOP3.LUT R0, R37, 0x80, RZ, 0xfc, !PT ;  /* 0x0000008025007812 */ /* 0x000fc400078efcff */
[----:B------:R-:W-:-:S05]  /*10920*/  SHF.L.U32 R3, R5, 0x4, RZ ;  /* 0x0000000405037819 */ /* 0x000fca00000006ff */
[----:B------:R-:W-:Y:S02]  /*10930*/  @P2 LOP3.LUT R16, R16, 0x8, RZ, 0xfc, !PT ;  /* 0x0000000810102812 */ /* 0x000fe400078efcff */
[----:B------:R-:W-:Y:S02]  /*10940*/  ISETP.GE.AND P2, PT, R0, UR7, PT ;  /* 0x0000000700007c0c */ /* 0x000fe4000bf46270 */
[----:B------:R-:W-:-:S04]  /*10950*/  LOP3.LUT R16, R16, 0xffffdfff, RZ, 0xc0, !PT ;  /* 0xffffdfff10107812 */ /* 0x000fc800078ec0ff */
[----:B------:R-:W-:Y:S02]  /*10960*/  @P1 LOP3.LUT R16, R16, 0x2000, RZ, 0xfc, !PT ;  /* 0x0000200010101812 */ /* 0x000fe400078efcff */
[----:B------:R-:W-:Y:S02]  /*10970*/  ISETP.GE.AND P1, PT, R0, UR9, PT ;  /* 0x0000000900007c0c */ /* 0x000fe4000bf26270 */
[----:B------:R-:W-:-:S04]  /*10980*/  LOP3.LUT R16, R16, 0xffffff7f, RZ, 0xc0, !PT ;  /* 0xffffff7f10107812 */ /* 0x000fc800078ec0ff */
[----:B------:R-:W-:Y:S02]  /*10990*/  @P0 LOP3.LUT R16, R16, 0x80, RZ, 0xfc, !PT ;  /* 0x0000008010100812 */ /* 0x000fe400078efcff */
[----:B------:R-:W-:Y:S02]  /*109a0*/  ISETP.GE.AND P0, PT, R0, UR7, PT ;  /* 0x0000000700007c0c */ /* 0x000fe4000bf06270 */
[----:B------:R-:W-:Y:S02]  /*109b0*/  LOP3.LUT R16, R16, 0xfffffffb, RZ, 0xc0, !PT ;  /* 0xfffffffb10107812 */ /* 0x000fe400078ec0ff */
[----:B------:R-:W-:Y:S02]  /*109c0*/  LOP3.LUT R0, R36, 0x70, R3, 0xf8, !PT ;  /* 0x0000007024007812 */ /* 0x000fe400078ef803 */
[----:B------:R-:W-:Y:S02]  /*109d0*/  @P2 LOP3.LUT R16, R16, 0x4, RZ, 0xfc, !PT ;  /* 0x0000000410102812 */ /* 0x000fe400078efcff */
[----:B------:R-:W-:-:S02]  /*109e0*/  LOP3.LUT R0, R37, 0xc0, RZ, 0xfc, !PT ;  /* 0x000000c025007812 */ /* 0x000fc400078efcff */
[----:B------:R-:W-:Y:S02]  /*109f0*/  LOP3.LUT R16, R16, 0xffffefff, RZ, 0xc0, !PT ;  /* 0xffffefff10107812 */ /* 0x000fe400078ec0ff */
[----:B------:R-:W-:Y:S02]  /*10a00*/  ISETP.GE.AND P2, PT, R37, UR7, PT ;  /* 0x0000000725007c0c */ /* 0x000fe4000bf46270 */
[----:B------:R-:W-:Y:S02]  /*10a10*/  @P1 LOP3.LUT R16, R16, 0x1000, RZ, 0xfc, !PT ;  /* 0x0000100010101812 */ /* 0x000fe400078efcff */
[----:B------:R-:W-:Y:S02]  /*10a20*/  ISETP.GE.AND P1, PT, R0, UR9, PT ;  /* 0x0000000900007c0c */ /* 0x000fe4000bf26270 */
[----:B------:R-:W-:-:S04]  /*10a30*/  LOP3.LUT R16, R16, 0xffffffbf, RZ, 0xc0, !PT ;  /* 0xffffffbf10107812 */ /* 0x000fc800078ec0ff */
[----:B------:R-:W-:Y:S02]  /*10a40*/  @P0 LOP3.LUT R16, R16, 0x40, RZ, 0xfc, !PT ;  /* 0x0000004010100812 */ /* 0x000fe400078efcff */
[----:B------:R-:W-:Y:S02]  /*10a50*/  ISETP.GE.AND P0, PT, R0, UR7, PT ;  /* 0x0000000700007c0c */ /* 0x000fe4000bf06270 */
[----:B------:R-:W-:-:S11]  /*10a60*/  LOP3.LUT R16, R16, 0xfffffffd, RZ, 0xc0, !PT ;  /* 0xfffffffd10107812 */ /* 0x000fd600078ec0ff */
        /* <DEDUP_REMOVED lines=13> */
[----:B-1----:R-:W-:-:S07]  /*10b40*/  @P0 LOP3.LUT R16, R16, 0x4000, RZ, 0xfc, !PT ;  /* 0x0000400010100812 */ /* 0x002fce00078efcff */
.L_x_1144:
[----:B------:R-:W-:Y:S01]  /*10b50*/  ULDC UR7, c[0x0][0xc60] ;  /* 0x0003180000077ab9 */ /* 0x000fe20000000800 */
[C---:B------:R-:W-:Y:S01]  /*10b60*/  R2UR UR42, R34.reuse ;  /* 0x00000000222a72ca */ /* 0x040fe200000e0000 */
[----:B------:R-:W-:Y:S01]  /*10b70*/  UISETP.NE.AND UP0, UPT, UR7, 0x1, UPT ;  /* 0x000000010700788c */ /* 0x000fe2000bf05270 */
[----:B------:R-:W-:-:S10]  /*10b80*/  R2UR UR6, R34 ;  /* 0x00000000220672ca */ /* 0x000fd400000e0000 */
        /* <DEDUP_REMOVED lines=9> */
[----:B0----5:R-:W-:Y:S05]  /*10c20*/  @P0 BRA `(.L_x_1090) ;  /* 0x0000000000200947 */ /* 0x021fea0003800000 */
        /* <DEDUP_REMOVED lines=8> */
.L_x_1090:
[----:B------:R-:W-:Y:S01]  /*10cb0*/  ULDC UR8, c[0x0][0xc54] ;  /* 0x0003150000087ab9 */ /* 0x000fe20000000800 */
[----:B------:R-:W-:Y:S01]  /*10cc0*/  UMOV UR6, UR7 ;  /* 0x0000000700067c82 */ /* 0x000fe20008000000 */
[----:B------:R-:W-:-:S11]  /*10cd0*/  UISETP.NE.AND UP0, UPT, UR8, 0x1, UPT ;  /* 0x000000010800788c */ /* 0x000fd6000bf05270 */
[----:B------:R-:W-:Y:S02]  /*10ce0*/  @UP0 ULDC.64 UR10, c[0x0][0xc58] ;  /* 0x00031600000a0ab9 */ /* 0x000fe40000000a00 */
[----:B------:R-:W-:-:S04]  /*10cf0*/  UIMAD.WIDE.U32 UR4, UR7, UR10, URZ ;  /* 0x0000000a070472a5 */ /* 0x000fc8000f8e003f */
[----:B------:R-:W-:-:S04]  /*10d00*/  @UP0 USHF.R.U32.HI UR6, URZ, UR11, UR5 ;  /* 0x0000000b3f060299 */ /* 0x000fc80008011605 */
[----:B------:R-:W-:-:S12]  /*10d10*/  UIMAD UR4, UR6, UR8, URZ ;  /* 0x00000008060472a4 */ /* 0x000fd8000f8e023f */
.L_x_1091:
[----:B------:R-:W-:Y:S01]  /*10d20*/  ULDC UR5, c[0x0][0xc48] ;  /* 0x0003120000057ab9 */ /* 0x000fe20000000800 */
[----:B------:R-:W-:Y:S01]  /*10d30*/  ULDC.64 UR8, c[0x0][0xa28] ;  /* 0x00028a0000087ab9 */ /* 0x000fe20000000a00 */
[----:B------:R-:W-:Y:S01]  /*10d40*/  UISETP.NE.AND UP1, UPT, UR5, 0x1, UPT ;  /* 0x000000010500788c */ /* 0x000fe2000bf25270 */
[----:B------:R-:W-:Y:S01]  /*10d50*/  MOV R32, RZ ;  /* 0x000000ff00207202 */ /* 0x000fe20000000f00 */
[----:B------:R-:W-:Y:S02]  /*10d60*/  UIADD3 UR4, UR7, -UR4, URZ ;  /* 0x8000000407047290 */ /* 0x000fe4000fffe03f */
[----:B------:R-:W-:Y:S01]  /*10d70*/  UISETP.NE.U32.AND UP0, UPT, UR8, URZ, UPT ;  /* 0x0000003f0800728c */ /* 0x000fe2000bf05070 */
[----:B------:R-:W-:Y:S02]  /*10d80*/  ULDC UR5, c[0x0][0xc54] ;  /* 0x0003150000057ab9 */ /* 0x000fe40000000800 */
[----:B------:R-:W-:Y:S02]  /*10d90*/  UIMAD UR42, UR42, UR5, UR4 ;  /* 0x000000052a2a72a4 */ /* 0x000fe4000f8e0204 */
[----:B------:R-:W-:-:S02]  /*10da0*/  UISETP.NE.AND.EX UP0, UPT, UR9, URZ, UPT, UP0 ;  /* 0x0000003f0900728c */ /* 0x000fc4000bf05300 */
[----:B------:R-:W-:Y:S01]  /*10db0*/  @UP1 ULDC UR4, c[0x0][0xc4c] ;  /* 0x0003130000041ab9 */ /* 0x000fe20000000800 */
[----:B------:R-:W-:Y:S01]  /*10dc0*/  @UP1 ULDC UR7, c[0x0][0xc50] ;  /* 0x0003140000071ab9 */ /* 0x000fe20000000800 */
[----:B------:R-:W-:Y:S02]  /*10dd0*/  UIMAD.WIDE.U32 UR4, UR42, UR4, URZ ;  /* 0x000000042a0472a5 */ /* 0x000fe4000f8e003f */
[----:B------:R-:W-:Y:S01]  /*10de0*/  UMOV UR43, UR42 ;  /* 0x0000002a002b7c82 */ /* 0x000fe20008000000 */
[----:B------:R-:W-:Y:S01]  /*10df0*/  ULOP3.LUT UR6, UR6, 0x1ffffff, URZ, 0x3c, !UPT ;  /* 0x01ffffff06067892 */ /* 0x000fe2000f8e3c3f */
[----:B------:R-:W-:Y:S01]  /*10e00*/  PLOP3.LUT P0, PT, PT, PT, UP0, 0x80, 0x0 ;  /* 0x000000000000781c */ /* 0x000fe20003f0f008 */
[----:B------:R-:W-:-:S03]  /*10e10*/  @UP1 USHF.R.U32.HI UR43, URZ, UR7, UR5 ;  /* 0x000000073f2b1299 */ /* 0x000fc60008011605 */
[----:B------:R-:W-:Y:S02]  /*10e20*/  @UP0 ULDC.64 UR4, c[0x0][0xa28] ;  /* 0x00028a0000040ab9 */ /* 0x000fe40000000a00 */
[----:B------:R-:W-:-:S06]  /*10e30*/  @UP0 UIMAD.WIDE UR4, UR43, 0x4, UR4 ;  /* 0x000000042b0408a5 */ /* 0x000fcc000f8e0204 */
[----:B------:R-:W-:Y:S01]  /*10e40*/  IMAD.U32 R3, RZ, RZ, UR5 ;  /* 0x00000005ff037e24 */ /* 0x000fe2000f8e00ff */
[----:B------:R-:W-:Y:S01]  /*10e50*/  ULDC UR5, c[0x0][0x448] ;  /* 0x0001120000057ab9 */ /* 0x000fe20000000800 */
[----:B------:R-:W-:Y:S01]  /*10e60*/  IMAD.U32 R2, RZ, RZ, UR4 ;  /* 0x00000004ff027e24 */ /* 0x000fe2000f8e00ff */
[----:B------:R-:W-:Y:S01]  /*10e70*/  ULDC UR4, c[0x0][0xc3c] ;  /* 0x00030f0000047ab9 */ /* 0x000fe20000000800 */
[----:B------:R-:W-:Y:S02]  /*10e80*/  UISETP.NE.AND UP2, UPT, UR5, 0x1, UPT ;  /* 0x000000010500788c */ /* 0x000fe4000bf45270 */
[----:B------:R-:W-:Y:S01]  /*10e90*/  UIADD3 UR6, UR6, UR4, URZ ;  /* 0x0000000406067290 */ /* 0x000fe2000fffe03f */
[----:B------:R0:W5:Y:S01]  /*10ea0*/  @P0 LDG.E R32, desc[UR36][R2.64] ;  /* 0x0000002402200981 */ /* 0x000162000c1e1900 */
[----:B------:R-:W-:Y:S02]  /*10eb0*/  UP2UR UR50, UPR, URZ, 0x4 ;  /* 0x000000043f327883 */ /* 0x000fe40008000000 */
[----:B------:R-:W-:-:S04]  /*10ec0*/  USHF.L.U32 UR44, UR6, 0x7, URZ ;  /* 0x00000007062c7899 */ /* 0x000fc8000800063f */
[----:B------:R-:W-:Y:S01]  /*10ed0*/  UIADD3 UR6, UR44, 0x7f, URZ ;  /* 0x0000007f2c067890 */ /* 0x000fe2000fffe03f */
[----:B------:R-:W-:Y:S01]  /*10ee0*/  @UP2 ULDC UR4, c[0x0][0x44c] ;  /* 0x0001130000042ab9 */ /* 0x000fe20000000800 */
[----:B------:R-:W-:Y:S02]  /*10ef0*/  @UP2 ULDC UR7, c[0x0][0x450] ;  /* 0x0001140000072ab9 */ /* 0x000fe40000000800 */
[----:B------:R-:W-:-:S04]  /*10f00*/  UIMAD.WIDE.U32 UR4, UR6, UR4, URZ ;  /* 0x00000004060472a5 */ /* 0x000fc8000f8e003f */
[----:B------:R-:W-:-:S03]  /*10f10*/  @UP2 USHF.R.U32.HI UR6, URZ, UR7, UR5 ;  /* 0x000000073f062299 */ /* 0x000fc60008011605 */
[----:B------:R-:W-:Y:S01]  /*10f20*/  ULDC.64 UR4, c[0x0][0x9e0] ;  /* 0x0002780000047ab9 */ /* 0x000fe20000000a00 */
[----:B------:R-:W-:Y:S02]  /*10f30*/  UIADD3 UR6, UR49, UR6, URZ ;  /* 0x0000000631067290 */ /* 0x000fe4000fffe03f */
[----:B------:R-:W-:Y:S02]  /*10f40*/  UISETP.GE.AND UP0, UPT, UR5, 0x1, UPT ;  /* 0x000000010500788c */ /* 0x000fe4000bf06270 */
[----:B------:R-:W-:-:S04]  /*10f50*/  UIADD3 UR4, UR6, UR4, URZ ;  /* 0x0000000406047290 */ /* 0x000fc8000fffe03f */
[----:B------:R-:W-:-:S13]  /*10f60*/  PLOP3.LUT P0, PT, PT, PT, UP0, 0x40, 0x0 ;  /* 0x000000000000781c */ /* 0x000fda0003f0e808 */
[----:B0-----:R-:W-:Y:S05]  /*10f70*/  @P0 BRA `(.L_x_1092) ;  /* 0x0000000000440947 */ /* 0x001fea0003800000 */
        /* <DEDUP_REMOVED lines=10> */
.L_x_1093:
[----:B------:R-:W-:-:S11]  /*11020*/  UISETP.NE.AND UP1, UPT, UR5, 0x1, UPT ;  /* 0x000000010500788c */ /* 0x000fd6000bf25270 */
[----:B------:R-:W-:Y:S02]  /*11030*/  @UP1 ULDC.64 UR10, c[0x0][0x9e8] ;  /* 0x00027a00000a1ab9 */ /* 0x000fe40000000a00 */
[----:B------:R-:W-:-:S04]  /*11040*/  UIMAD.WIDE.U32 UR6, UR8, UR10, URZ ;  /* 0x0000000a080672a5 */ /* 0x000fc8000f8e003f */
[----:B------:R-:W-:-:S12]  /*11050*/  @UP1 USHF.R.U32.HI UR8, URZ, UR11, UR7 ;  /* 0x0000000b3f081299 */ /* 0x000fd80008011607 */
.L_x_1094:
[----:B------:R-:W-:-:S04]  /*11060*/  UIMAD UR8, UR8, UR5, UR5 ;  /* 0x00000005080872a4 */ /* 0x000fc8000f8e0205 */
[----:B------:R-:W-:-:S04]  /*11070*/  UISETP.LT.AND UP1, UPT, UR4, UR8, UPT ;  /* 0x000000080400728c */ /* 0x000fc8000bf21270 */
[----:B------:R-:W-:-:S12]  /*11080*/  USEL UR4, UR4, UR8, UP1 ;  /* 0x0000000804047287 */ /* 0x000fd80008800000 */
.L_x_1092:
[----:B------:R-:W-:Y:S01]  /*11090*/  UISETP.NE.AND UP1, UPT, UR50, URZ, UPT ;  /* 0x0000003f3200728c */ /* 0x000fe2000bf25270 */
[----:B------:R-:W-:Y:S01]  /*110a0*/  PLOP3.LUT P0, PT, PT, PT, UP0, 0x40, 0x0 ;  /* 0x000000000000781c */ /* 0x000fe20003f0e808 */
[----:B------:R-:W-:-:S04]  /*110b0*/  UIADD3 UR4, UR4, 0x3f, URZ ;  /* 0x0000003f04047890 */ /* 0x000fc8000fffe03f */
[----:B------:R-:W-:-:S04]  /*110c0*/  USHF.R.S32.HI UR8, URZ, 0x1f, UR4 ;  /* 0x0000001f3f087899 */ /* 0x000fc80008011404 */
[----:B------:R-:W-:Y:S01]  /*110d0*/  ULEA.HI UR8, UR8, UR4, URZ, 0x6 ;  /* 0x0000000408087291 */ /* 0x000fe2000f8f303f */
[----:B------:R-:W-:Y:S01]  /*110e0*/  @UP1 ULDC UR6, c[0x0][0x44c] ;  /* 0x0001130000061ab9 */ /* 0x000fe20000000800 */
[----:B------:R-:W-:Y:S01]  /*110f0*/  @UP1 ULDC UR9, c[0x0][0x450] ;  /* 0x0001140000091ab9 */ /* 0x000fe20000000800 */
[----:B------:R-:W-:Y:S02]  /*11100*/  UIMAD.WIDE.U32 UR6, UR44, UR6, URZ ;  /* 0x000000062c0672a5 */ /* 0x000fe4000f8e003f */
[----:B------:R-:W-:Y:S01]  /*11110*/  UMOV UR4, UR44 ;  /* 0x0000002c00047c82 */ /* 0x000fe20008000000 */
[----:B------:R-:W-:Y:S02]  /*11120*/  USHF.R.S32.HI UR8, URZ, 0x6, UR8 ;  /* 0x000000063f087899 */ /* 0x000fe40008011408 */
[----:B------:R-:W-:Y:S02]  /*11130*/  @UP1 USHF.R.U32.HI UR4, URZ, UR9, UR7 ;  /* 0x000000093f041299 */ /* 0x000fe40008011607 */
[----:B------:R-:W-:-:S02]  /*11140*/  UISETP.LT.AND UP1, UPT, UR41, UR8, UPT ;  /* 0x000000082900728c */ /* 0x000fc4000bf21270 */
[----:B------:R-:W-:Y:S01]  /*11150*/  UIADD3 UR4, UR40, UR4, URZ ;  /* 0x0000000428047290 */ /* 0x000fe2000fffe03f */
[----:B------:R-:W-:Y:S01]  /*11160*/  ULDC UR6, c[0x0][0x9dc] ;  /* 0x0002770000067ab9 */ /* 0x000fe20000000800 */
[----:B------:R-:W-:Y:S02]  /*11170*/  USEL UR45, UR41, UR8, UP1 ;  /* 0x00000008292d7287 */ /* 0x000fe40008800000 */
[----:B------:R-:W-:Y:S01]  /*11180*/  UIADD3 UR8, UR4, -UR6, URZ ;  /* 0x8000000604087290 */ /* 0x000fe2000fffe03f */
[----:B------:R-:W-:Y:S11]  /*11190*/  @P0 BRA `(.L_x_1095) ;  /* 0x0000000000440947 */ /* 0x000ff60003800000 */
        /* <DEDUP_REMOVED lines=10> */
.L_x_1096:
[----:B------:R-:W-:-:S11]  /*11240*/  UISETP.NE.AND UP0, UPT, UR5, 0x1, UPT ;  /* 0x000000010500788c */ /* 0x000fd6000bf05270 */
[----:B------:R-:W-:Y:S02]  /*11250*/  @UP0 ULDC.64 UR10, c[0x0][0x9e8] ;  /* 0x00027a00000a0ab9 */ /* 0x000fe40000000a00 */
[----:B------:R-:W-:-:S04]  /*11260*/  UIMAD.WIDE.U32 UR6, UR4, UR10, URZ ;  /* 0x0000000a040672a5 */ /* 0x000fc8000f8e003f */
[----:B------:R-:W-:-:S12]  /*11270*/  @UP0 USHF.R.U32.HI UR4, URZ, UR11, UR7 ;  /* 0x0000000b3f040299 */ /* 0x000fd80008011607 */
.L_x_1097:
[----:B------:R-:W-:-:S04]  /*11280*/  UIMAD UR4, UR4, UR5, URZ ;  /* 0x00000005040472a4 */ /* 0x000fc8000f8e023f */
[----:B------:R-:W-:-:S04]  /*11290*/  UISETP.LT.AND UP0, UPT, UR8, UR4, UPT ;  /* 0x000000040800728c */ /* 0x000fc8000bf01270 */
[----:B------:R-:W-:-:S12]  /*112a0*/  USEL UR8, UR8, UR4, !UP0 ;  /* 0x0000000408087287 */ /* 0x000fd8000c000000 */
.L_x_1095:
[----:B------:R-:W-:Y:S01]  /*112b0*/  USHF.R.S32.HI UR4, URZ, 0x1f, UR8 ;  /* 0x0000001f3f047899 */ /* 0x000fe20008011408 */
[----:B------:R-:W-:Y:S03]  /*112c0*/  BSSY B7, `(.L_x_1098) ;  /* 0x000031a000077945 */ /* 0x000fe60003800000 */
[----:B------:R-:W-:-:S04]  /*112d0*/  ULEA.HI UR4, UR4, UR8, URZ, 0x6 ;  /* 0x0000000804047291 */ /* 0x000fc8000f8f303f */
[----:B------:R-:W-:-:S04]  /*112e0*/  USHF.R.S32.HI UR4, URZ, 0x6, UR4 ;  /* 0x000000063f047899 */ /* 0x000fc80008011404 */
[----:B------:R-:W-:-:S04]  /*112f0*/  UISETP.LT.AND UP0, UPT, URZ, UR4, UPT ;  /* 0x000000043f00728c */ /* 0x000fc8000bf01270 */
[----:B------:R-:W-:-:S04]  /*11300*/  USEL UR46, URZ, UR4, !UP0 ;  /* 0x000000043f2e7287 */ /* 0x000fc8000c000000 */
[----:B------:R-:W-:-:S06]  /*11310*/  UISETP.GT.AND UP0, UPT, UR45, UR46, UPT ;  /* 0x0000002e2d00728c */ /* 0x000fcc000bf04270 */
[----:B------:R-:W-:-:S13]  /*11320*/  PLOP3.LUT P0, PT, PT, PT, UP0, 0x80, 0x0 ;  /* 0x000000000000781c */ /* 0x000fda0003f0f008 */
[----:B------:R-:W-:Y:S05]  /*11330*/  @P0 BRA `(.L_x_1099) ;  /* 0x0000000000440947 */ /* 0x000fea0003800000 */
[----:B------:R-:W0:Y:S02]  /*11340*/  S2R R0, SR_TID.X ;  /* 0x0000000000007919 */ /* 0x000e240000002100 */
[----:B0-----:R-:W-:-:S04]  /*11350*/  LOP3.LUT R0, R0, 0x7f, RZ, 0xc0, !PT ;  /* 0x0000007f00007812 */ /* 0x001fc800078ec0ff */
[----:B------:R-:W-:-:S13]  /*11360*/  ISETP.NE.AND P2, PT, R0, RZ, PT ;  /* 0x000000ff0000720c */ /* 0x000fda0003f45270 */
[----:B------:R-:W-:Y:S05]  /*11370*/  @P2 BRA `(.L_x_1100) ;  /* 0x0000003000382947 */ /* 0x000fea0003800000 */
[----:B------:R-:W0:Y:S01]  /*11380*/  S2R R7, SR_LANEID ;  /* 0x0000000000077919 */ /* 0x000e220000000000 */
[----:B------:R-:W-:Y:S01]  /*11390*/  VOTEU.ANY UR4, UPT, PT ;  /* 0x0000000000047886 */ /* 0x000fe200038e0100 */
[----:B------:R-:W1:Y:S01]  /*113a0*/  LDC.64 R2, c[0x0][0xc80] ;  /* 0x00032000ff027b82 */ /* 0x000e620000000a00 */
[----:B------:R-:W0:Y:S08]  /*113b0*/  FLO.U32 R0, UR4 ;  /* 0x0000000400007d00 */ /* 0x000e3000080e0000 */
[----:B------:R-:W1:Y:S01]  /*113c0*/  POPC R5, UR4 ;  /* 0x0000000400057d09 */ /* 0x000e620008000000 */
[----:B0-----:R-:W-:-:S13]  /*113d0*/  ISETP.EQ.U32.AND P0, PT, R0, R7, PT ;  /* 0x000000070000720c */ /* 0x001fda0003f02070 */
[----:B-1----:R-:W2:Y:S01]  /*113e0*/  @P0 ATOMG.E.ADD.STRONG.GPU PT, R3, desc[UR36][R2.64], R5 ;  /* 0x00000005020309a8 */ /* 0x002ea200081ee1e4 */
[----:B------:R-:W0:Y:S02]  /*113f0*/  S2R R4, SR_LTMASK ;  /* 0x0000000000047919 */ /* 0x000e240000003900 */
[----:B0-----:R-:W-:-:S04]  /*11400*/  LOP3.LUT R4, R4, UR4, RZ, 0xc0, !PT ;  /* 0x0000000404047c12 */ /* 0x001fc8000f8ec0ff */
[----:B------:R-:W0:Y:S01]  /*11410*/  POPC R7, R4 ;  /* 0x0000000400077309 */ /* 0x000e220000000000 */
[----:B--2---:R-:W0:Y:S02]  /*11420*/  SHFL.IDX PT, R0, R3, R0, 0x1f ;  /* 0x00001f0003007589 */ /* 0x004e2400000e0000 */
[----:B0-----:R-:W-:Y:S01]  /*11430*/  IADD3 R34, R0, UR47, R7 ;  /* 0x0000002f00227c10 */ /* 0x001fe2000fffe007 */
[----:B------:R-:W-:Y:S06]  /*11440*/  BRA `(.L_x_1100) ;  /* 0x0000003000047947 */ /* 0x000fec0003800000 */
.L_x_1099:
        /* <DEDUP_REMOVED lines=8> */
[----:B------:R-:W-:Y:S01]  /*114d0*/  MOV R6, UR6 ;  /* 0x0000000600067c02 */ /* 0x000fe20008000f00 */
[----:B------:R-:W-:Y:S01]  /*114e0*/  IMAD.U32 R5, RZ, RZ, UR5 ;  /* 0x00000005ff057e24 */ /* 0x000fe2000f8e00ff */
[----:B------:R-:W0:Y:S01]  /*114f0*/  LDC.64 R2, c[0x4][R2] ;  /* 0x0100000002027b82 */ /* 0x000e220000000a00 */
[----:B------:R-:W-:Y:S01]  /*11500*/  ULDC.64 UR4, c[0x4][0x30] ;  /* 0x01000c0000047ab9 */ /* 0x000fe20000000a00 */
[----:B------:R-:W-:Y:S01]  /*11510*/  IMAD.U32 R7, RZ, RZ, UR7 ;  /* 0x00000007ff077e24 */ /* 0x000fe2000f8e00ff */
[----:B------:R-:W-:Y:S01]  /*11520*/  MOV R13, RZ ;  /* 0x000000ff000d7202 */ /* 0x000fe20000000f00 */
[----:B------:R-:W-:-:S02]  /*11530*/  IMAD.U32 R10, RZ, RZ, UR4 ;  /* 0x00000004ff0a7e24 */ /* 0x000fc4000f8e00ff */
[----:B------:R-:W-:Y:S02]  /*11540*/  IMAD.U32 R11, RZ, RZ, UR5 ;  /* 0x00000005ff0b7e24 */ /* 0x000fe4000f8e00ff */
[----:B------:R-:W-:Y:S02]  /*11550*/  IMAD.MOV.U32 R8, RZ, RZ, 0x70 ;  /* 0x00000070ff087424 */ /* 0x000fe400078e00ff */
[----:B------:R-:W-:-:S07]  /*11560*/  IMAD.MOV.U32 R12, RZ, RZ, 0x1 ;  /* 0x00000001ff0c7424 */ /* 0x000fce00078e00ff */
[----:B------:R-:W-:-:S07]  /*11570*/  LEPC R20, `(.L_x_1102) ;  /* 0x000000001014794e */ /* 0x000fce0000000000 */
[----:B0----5:R-:W-:Y:S05]  /*11580*/  CALL.ABS.NOINC R2 ;  /* 0x0000000002007343 */ /* 0x021fea0003c00000 */
.L_x_1102:
[----:B------:R-:W-:Y:S05]  /*11590*/  BSYNC B6 ;  /* 0x0000000000067941 */ /* 0x000fea0003800000 */
.L_x_1101:
        /* <DEDUP_REMOVED lines=19> */
[----:B-1---5:R-:W-:Y:S05]  /*116d0*/  CALL.ABS.NOINC R2 ;  /* 0x0000000002007343 */ /* 0x022fea0003c00000 */
.L_x_1105:
[----:B------:R0:W1:Y:S01]  /*116e0*/  LDC.64 R2, c[0x4][R18] ;  /* 0x0100000012027b82 */ /* 0x0000620000000a00 */
[----:B------:R-:W-:Y:S01]  /*116f0*/  ULDC.64 UR4, c[0x4][0xa8] ;  /* 0x01002a0000047ab9 */ /* 0x000fe20000000a00 */
[----:B------:R-:W-:Y:S01]  /*11700*/  ULDC.64 UR6, c[0x4][0xb0] ;  /* 0x01002c0000067ab9 */ /* 0x000fe20000000a00 */
[----:B------:R-:W-:Y:S01]  /*11710*/  IMAD.U32 R4, RZ, RZ, UR4 ;  /* 0x00000004ff047e24 */ /* 0x000fe2000f8e00ff */
[----:B------:R-:W-:Y:S01]  /*11720*/  MOV R5, UR5 ;  /* 0x0000000500057c02 */ /* 0x000fe20008000f00 */
[----:B------:R-:W-:Y:S01]  /*11730*/  ULDC.64 UR4, c[0x4][0x40] ;  /* 0x0100100000047ab9 */ /* 0x000fe20000000a00 */
        /* <DEDUP_REMOVED lines=9> */
.L_x_1104:
[----:B------:R-:W-:Y:S05]  /*117d0*/  BSYNC B6 ;  /* 0x0000000000067941 */ /* 0x000fea0003800000 */
.L_x_1103:
[----:B------:R-:W-:Y:S01]  /*117e0*/  ULDC.64 UR4, c[0x0][0x9f8] ;  /* 0x00027e0000047ab9 */ /* 0x000fe20000000a00 */
[----:B------:R-:W-:Y:S01]  /*117f0*/  IMAD.U32 R29, RZ, RZ, UR43 ;  /* 0x0000002bff1d7e24 */ /* 0x000fe2000f8e00ff */
[----:B------:R-:W-:Y:S01]  /*11800*/  UISETP.NE.U32.AND UP0, UPT, UR4, URZ, UPT ;  /* 0x0000003f0400728c */ /* 0x000fe2000bf05070 */
[----:B------:R-:W0:Y:S03]  /*11810*/  LDC R10, c[0x0][0x430] ;  /* 0x00010c00ff0a7b82 */ /* 0x000e260000000800 */
[----:B------:R-:W-:-:S06]  /*11820*/  UISETP.NE.AND.EX UP0, UPT, UR5, URZ, UPT, UP0 ;  /* 0x0000003f0500728c */ /* 0x000fcc000bf05300 */
[----:B------:R-:W-:-:S05]  /*11830*/  PLOP3.LUT P0, PT, PT, PT, UP0, 0x80, 0x0 ;  /* 0x000000000000781c */ /* 0x000fca0003f0f008 */
[----:B------:R-:W-:Y:S02]  /*11840*/  @UP0 ULDC.64 UR4, c[0x0][0x9f8] ;  /* 0x00027e0000040ab9 */ /* 0x000fe40000000a00 */
[----:B------:R-:W-:-:S06]  /*11850*/  @UP0 UIMAD.WIDE UR4, UR43, 0x4, UR4 ;  /* 0x000000042b0408a5 */ /* 0x000fcc000f8e0204 */
[----:B------:R-:W-:Y:S01]  /*11860*/  IMAD.U32 R2, RZ, RZ, UR4 ;  /* 0x00000004ff027e24 */ /* 0x000fe2000f8e00ff */
[----:B------:R-:W1:Y:S01]  /*11870*/  S2R R18, SR_TID.X ;  /* 0x0000000000127919 */ /* 0x000e620000002100 */
[----:B------:R-:W-:Y:S01]  /*11880*/  IMAD.U32 R3, RZ, RZ, UR5 ;  /* 0x00000005ff037e24 */ /* 0x000fe2000f8e00ff */
[----:B------:R-:W-:-:S04]  /*11890*/  ULDC UR4, c[0x0][0xc48] ;  /* 0x0003120000047ab9 */ /* 0x000fc80000000800 */
[----:B------:R2:W5:Y:S01]  /*118a0*/  @P0 LDG.E R29, desc[UR36][R2.64] ;  /* 0x00000024021d0981 */ /* 0x000562000c1e1900 */
[----:B------:R-:W-:Y:S01]  /*118b0*/  IMAD.U32 R0, RZ, RZ, UR45 ;  /* 0x0000002dff007e24 */ /* 0x000fe2000f8e00ff */
[----:B------:R-:W-:Y:S01]  /*118c0*/  UMOV UR5, 0xffffffff ;  /* 0xffffffff00057882 */ /* 0x000fe20000000000 */
[----:B------:R-:W-:Y:S02]  /*118d0*/  IMAD.U32 R22, RZ, RZ, UR4 ;  /* 0x00000004ff167e24 */ /* 0x000fe4000f8e00ff */
[----:B------:R-:W-:Y:S01]  /*118e0*/  VIADD R0, R0, 0xffffffff ;  /* 0xffffffff00007836 */ /* 0x000fe20000000000 */
[----:B-1----:R-:W-:-:S04]  /*118f0*/  SHF.L.U32 R18, R18, 0x4, RZ ;  /* 0x0000000412127819 */ /* 0x002fc800000006ff */
[----:B------:R-:W-:-:S05]  /*11900*/  LOP3.LUT R18, R36, 0x70, R18, 0xf8, !PT ;  /* 0x0000007024127812 */ /* 0x000fca00078ef812 */
[----:B------:R-:W-:Y:S01]  /*11910*/  IMAD R7, R0, 0x40, R18 ;  /* 0x0000004000077824 */ /* 0x000fe200078e0212 */
[----:B0-2---:R-:W-:Y:S06]  /*11920*/  BRA.DIV UR5, `(.L_x_1106) ;  /* 0x0000003205f87947 */ /* 0x005fec000b800000 */
.L_x_1160:
[----:B------:R-:W-:Y:S01]  /*11930*/  ISETP.NE.AND P1, PT, R10, 0x1, PT ;  /* 0x000000010a00780c */ /* 0x000fe20003f25270 */
[C---:B-----5:R-:W-:Y:S01]  /*11940*/  IMAD.IADD R8, R7.reuse, 0x1, R32 ;  /* 0x0000000107087824 */ /* 0x060fe200078e0220 */
[----:B------:R-:W-:Y:S02]  /*11950*/  ISETP.GE.AND P0, PT, R7, UR38, PT ;  /* 0x0000002607007c0c */ /* 0x000fe4000bf06270 */
[----:B------:R-:W-:Y:S01]  /*11960*/  SHF.R.S32.HI R33, RZ, 0x1f, R29 ;  /* 0x0000001fff217819 */ /* 0x000fe2000001141d */
[----:B------:R-:W-:Y:S01]  /*11970*/  IMAD.MOV.U32 R9, RZ, RZ, R8 ;  /* 0x000000ffff097224 */ /* 0x000fe200078e0008 */
[----:B------:R-:W-:Y:S02]  /*11980*/  ISETP.GT.U32.OR P0, PT, R18, 0x3f, P0 ;  /* 0x0000003f1200780c */ /* 0x000fe40000704470 */
[----:B------:R-:W-:-:S05]  /*11990*/  LOP3.LUT R16, R16, 0xfffffbff, RZ, 0xc0, !PT ;  /* 0xfffffbff10107812 */ /* 0x000fca00078ec0ff */
[----:B------:R-:W0:Y:S01]  /*119a0*/  @P1 LDC R3, c[0x0][0x434] ;  /* 0x00010d00ff031b82 */ /* 0x000e220000000800 */
[----:B------:R-:W-:-:S07]  /*119b0*/  @P1 LOP3.LUT R16, R16, 0x400, RZ, 0xfc, !PT ;  /* 0x0000040010101812 */ /* 0x000fce00078efcff */
[----:B------:R-:W1:Y:S08]  /*119c0*/  @P1 LDC R5, c[0x0][0x438] ;  /* 0x00010e00ff051b82 */ /* 0x000e700000000800 */
[----:B------:R-:W2:Y:S01]  /*119d0*/  @!P0 LDC.64 R6, c[0x0][0x428] ;  /* 0x00010a00ff068b82 */ /* 0x000ea20000000a00 */
[----:B0-----:R-:W-:-:S05]  /*119e0*/  @P1 IMAD.HI.U32 R2, R8, R3, RZ ;  /* 0x0000000308021227 */ /* 0x001fca00078e00ff */
[----:B-1----:R-:W-:Y:S02]  /*119f0*/  @P1 SHF.R.U32.HI R9, RZ, R5, R2 ;  /* 0x00000005ff091219 */ /* 0x002fe40000011602 */
[----:B------:R-:W0:Y:S02]  /*11a00*/  @!P0 LDC.64 R4, c[0x0][0x418] ;  /* 0x00010600ff048b82 */ /* 0x000e240000000a00 */
[----:B------:R-:W-:Y:S01]  /*11a10*/  @!P0 SHF.R.S32.HI R3, RZ, 0x1f, R9 ;  /* 0x0000001fff038819 */ /* 0x000fe20000011409 */
[----:B--2---:R-:W-:-:S04]  /*11a20*/  @!P0 IMAD R2, R33, R6, RZ ;  /* 0x0000000621028224 */ /* 0x004fc800078e02ff */
[----:B------:R-:W-:Y:S01]  /*11a30*/  @!P0 IMAD R7, R29, R7, R2 ;  /* 0x000000071d078224 */ /* 0x000fe200078e0202 */
[----:B------:R-:W-:-:S05]  /*11a40*/  @!P0 MOV R2, R9 ;  /* 0x0000000900028202 */ /* 0x000fca0000000f00 */
[----:B------:R-:W-:-:S04]  /*11a50*/  @!P0 IMAD.WIDE.U32 R2, R29, R6, R2 ;  /* 0x000000061d028225 */ /* 0x000fc800078e0002 */
[----:B------:R-:W-:Y:S02]  /*11a60*/  @!P0 IMAD.IADD R3, R3, 0x1, R7 ;  /* 0x0000000103038824 */ /* 0x000fe400078e0207 */
[----:B------:R-:W-:Y:S01]  /*11a70*/  IMAD.MOV.U32 R6, RZ, RZ, RZ ;  /* 0x000000ffff067224 */ /* 0x000fe200078e00ff */
[----:B0-----:R-:W-:-:S04]  /*11a80*/  @!P0 LEA R4, P1, R2, R4, 0x2 ;  /* 0x0000000402048211 */ /* 0x001fc800078210ff */
[----:B------:R-:W-:Y:S01]  /*11a90*/  @!P0 LEA.HI.X R5, R2, R5, R3, 0x2, P1 ;  /* 0x0000000502058211 */ /* 0x000fe200008f1403 */
[----:B------:R-:W-:Y:S01]  /*11aa0*/  IMAD.U32 R2, RZ, RZ, UR48 ;  /* 0x00000030ff027e24 */ /* 0x000fe2000f8e00ff */
[----:B------:R-:W-:-:S03]  /*11ab0*/  LOP3.LUT R16, R16, 0xfffffdff, RZ, 0xc0, !PT ;  /* 0xfffffdff10107812 */ /* 0x000fc600078ec0ff */
[----:B------:R0:W5:Y:S01]  /*11ac0*/  @!P0 LDG.E R6, desc[UR36][R4.64] ;  /* 0x0000002404068981 */ /* 0x000162000c1e1900 */
[----:B------:R-:W-:Y:S01]  /*11ad0*/  ISETP.NE.AND P2, PT, R2, 0x3, PT ;  /* 0x000000030200780c */ /* 0x000fe20003f45270 */
[----:B------:R-:W-:Y:S01]  /*11ae0*/  IMAD R3, RZ, RZ, -UR43 ;  /* 0x8000002bff037e24 */ /* 0x000fe2000f8e02ff */
[----:B------:R-:W-:Y:S01]  /*11af0*/  ISETP.GT.U32.AND P0, PT, R18, 0x3f, PT ;  /* 0x0000003f1200780c */ /* 0x000fe20003f04070 */
[----:B------:R-:W-:Y:S01]  /*11b00*/  IMAD.MOV R7, RZ, RZ, -R9 ;  /* 0x000000ffff077224 */ /* 0x000fe200078e0a09 */
[----:B------:R-:W-:Y:S01]  /*11b10*/  MOV R24, R0 ;  /* 0x0000000000187202 */ /* 0x000fe20000000f00 */
[----:B------:R-:W-:Y:S02]  /*11b20*/  IMAD R22, R22, R3, UR42 ;  /* 0x0000002a16167e24 */ /* 0x000fe4000f8e0203 */
[----:B------:R-:W-:-:S03]  /*11b30*/  IMAD R7, R10, R7, R8 ;  /* 0x000000070a077224 */ /* 0x000fc600078e0208 */
[----:B------:R-:W-:-:S03]  /*11b40*/  SHF.R.S32.HI R26, RZ, 0x1f, R22 ;  /* 0x0000001fff1a7819 */ /* 0x000fc60000011416 */
[----:B------:R-:W-:-:S04]  /*11b50*/  @P2 LOP3.LUT R16, R16, 0x200, RZ, 0xfc, !PT ;  /* 0x0000020010102812 */ /* 0x000fc800078efcff */
[----:B------:R-:W-:-:S04]  /*11b60*/  LOP3.LUT R16, R16, 0xfffffffe, RZ, 0xc0, !PT ;  /* 0xfffffffe10107812 */ /* 0x000fc800078ec0ff */
[----:B------:R-:W-:Y:S01]  /*11b70*/  @P0 LOP3.LUT R16, R16, 0x1, RZ, 0xfc, !PT ;  /* 0x0000000110100812 */ /* 0x000fe200078efcff */
[----:B0-----:R-:W-:Y:S06]  /*11b80*/  @!P2 BRA `(.L_x_1107) ;  /* 0x000000000004a947 */ /* 0x001fec0003800000 */
[----:B------:R-:W-:Y:S01]  /*11b90*/  BPT.TRAP 0x1 ;  /* 0x000000040000795c */ /* 0x000fe20000300000 */
.L_x_1107:
[----:B------:R-:W-:Y:S01]  /*11ba0*/  SHF.R.S32.HI R8, RZ, 0x1f, R7 ;  /* 0x0000001fff087819 */ /* 0x000fe20000011407 */
[----:B------:R-:W-:Y:S01]  /*11bb0*/  ULDC.64 UR4, c[0x0][0x328] ;  /* 0x0000ca0000047ab9 */ /* 0x000fe20000000a00 */
[----:B------:R-:W-:Y:S01]  /*11bc0*/  IMAD R4, R23, 0x8, R17 ;  /* 0x0000000817047824 */ /* 0x000fe200078e0211 */
[----:B------:R-:W-:Y:S02]  /*11bd0*/  BSSY B0, `(.L_x_1108) ;  /* 0x0000016000007945 */ /* 0x000fe40003800000 */
[----:B------:R-:W-:-:S04]  /*11be0*/  IMAD R2, R8, UR4, RZ ;  /* 0x0000000408027c24 */ /* 0x000fc8000f8e02ff */
[C---:B------:R-:W-:Y:S02]  /*11bf0*/  IMAD R5, R7.reuse, UR5, R2 ;  /* 0x0000000507057c24 */ /* 0x040fe4000f8e0202 */
[----:B------:R-:W-:Y:S01]  /*11c00*/  IMAD.WIDE.U32 R2, R7, UR4, RZ ;  /* 0x0000000407027c25 */ /* 0x000fe2000f8e00ff */
[----:B------:R-:W-:-:S03]  /*11c10*/  ULDC.64 UR4, c[0x0][0x338] ;  /* 0x0000ce0000047ab9 */ /* 0x000fc60000000a00 */
[----:B------:R-:W-:Y:S01]  /*11c20*/  IMAD.IADD R3, R3, 0x1, R5 ;  /* 0x0000000103037824 */ /* 0x000fe200078e0205 */
[----:B-----5:R-:W-:Y:S01]  /*11c30*/  SHF.R.S32.HI R5, RZ, 0x1f, R6 ;  /* 0x0000001fff057819 */ /* 0x020fe20000011406 */
[----:B------:R-:W-:-:S04]  /*11c40*/  IMAD.WIDE.U32 R2, R6, UR4, R2 ;  /* 0x0000000406027c25 */ /* 0x000fc8000f8e0002 */
        /* <DEDUP_REMOVED lines=9> */
[----:B------:R-:W-:Y:S01]  /*11ce0*/  IMAD.IADD R19, R3, 0x1, R9 ;  /* 0x0000000103137824 */ /* 0x000fe200078e0209 */
[----:B------:R-:W-:-:S04]  /*11cf0*/  SHF.L.U32 R3, R25, 0x1f, RZ ;  /* 0x0000001f19037819 */ /* 0x000fc800000006ff */
[----:B------:R-:W-:-:S06]  /*11d00*/  LEA.HI.X R19, R2, UR5, R19, 0x1, P0 ;  /* 0x0000000502137c11 */ /* 0x000fcc00080f0c13 */
[----:B------:R-:W0:Y:S02]  /*11d10*/  SYNCS.PHASECHK.TRANS64.TRYWAIT P0, [R4+URZ+0x30840], R3 ;  /* 0x03084003040075a7 */ /* 0x000e24000800017f */
[----:B0-----:R-:W-:Y:S05]  /*11d20*/  @!P0 BRA `(.L_x_1109) ;  /* 0x0000003000248947 */ /* 0x001fea0003800000 */
.L_x_1161:
[----:B------:R-:W-:Y:S05]  /*11d30*/  BSYNC B0 ;  /* 0x0000000000007941 */ /* 0x000fea0003800000 */
.L_x_1108:
[----:B------:R-:W-:Y:S01]  /*11d40*/  ULDC.64 UR4, c[0x0][0x300] ;  /* 0x0000c00000047ab9 */ /* 0x000fe20000000a00 */
[----:B------:R-:W-:Y:S01]  /*11d50*/  LOP3.LUT P5, RZ, R16, 0x10, RZ, 0xc0, !PT ;  /* 0x0000001010ff7812 */ /* 0x000fe200078ac0ff */
[----:B------:R-:W-:Y:S01]  /*11d60*/  IMAD R8, R8, UR4, RZ ;  /* 0x0000000408087c24 */ /* 0x000fe2000f8e02ff */
[C---:B------:R-:W-:Y:S01]  /*11d70*/  LOP3.LUT P4, RZ, R16.reuse, 0x8, RZ, 0xc0, !PT ;  /* 0x0000000810ff7812 */ /* 0x040fe2000788c0ff */
[C---:B0-----:R-:W-:Y:S01]  /*11d80*/  IMAD.WIDE.U32 R2, R7.reuse, UR4, RZ ;  /* 0x0000000407027c25 */ /* 0x041fe2000f8e00ff */
[C---:B------:R-:W-:Y:S02]  /*11d90*/  LOP3.LUT P3, RZ, R16.reuse, 0x4, RZ, 0xc0, !PT ;  /* 0x0000000410ff7812 */ /* 0x040fe4000786c0ff */
[----:B------:R-:W-:Y:S01]  /*11da0*/  LOP3.LUT P2, RZ, R16, 0x2, RZ, 0xc0, !PT ;  /* 0x0000000210ff7812 */ /* 0x000fe2000784c0ff */
[----:B------:R-:W-:Y:S01]  /*11db0*/  IMAD R9, R7, UR5, R8 ;  /* 0x0000000507097c24 */ /* 0x000fe2000f8e0208 */
[----:B------:R-:W-:Y:S01]  /*11dc0*/  ULDC.64 UR4, c[0x0][0x310] ;  /* 0x0000c40000047ab9 */ /* 0x000fe20000000a00 */
[----:B------:R-:W-:-:S02]  /*11dd0*/  IMAD.MOV.U32 R7, RZ, RZ, -0x40 ;  /* 0xffffffc0ff077424 */ /* 0x000fc400078e00ff */
[----:B------:R-:W-:Y:S02]  /*11de0*/  IMAD.IADD R3, R3, 0x1, R9 ;  /* 0x0000000103037824 */ /* 0x000fe400078e0209 */
[----:B------:R-:W-:Y:S02]  /*11df0*/  IMAD R5, R5, UR4, RZ ;  /* 0x0000000405057c24 */ /* 0x000fe4000f8e02ff */
[----:B------:R-:W-:-:S04]  /*11e00*/  IMAD.WIDE.U32 R2, R6, UR4, R2 ;  /* 0x0000000406027c25 */ /* 0x000fc8000f8e0002 */
[----:B------:R-:W-:Y:S01]  /*11e10*/  IMAD R5, R6, UR5, R5 ;  /* 0x0000000506057c24 */ /* 0x000fe2000f8e0205 */
[----:B------:R-:W-:Y:S01]  /*11e20*/  ULDC.64 UR4, c[0x0][0x308] ;  /* 0x0000c20000047ab9 */ /* 0x000fe20000000a00 */
[----:B------:R-:W-:Y:S02]  /*11e30*/  IMAD R7, R0, R7, UR38 ;  /* 0x0000002600077e24 */ /* 0x000fe4000f8e0207 */
[----:B------:R-:W-:Y:S01]  /*11e40*/  IMAD R0, R23, 0x4000, R30 ;  /* 0x0000400017007824 */ /* 0x000fe200078e021e */
[----:B------:R-:W-:Y:S01]  /*11e50*/  IADD3 R3, R3, R5, RZ ;  /* 0x0000000503037210 */ /* 0x000fe20007ffe0ff */
[----:B------:R-:W-:Y:S02]  /*11e60*/  IMAD R5, R26, UR4, RZ ;  /* 0x000000041a057c24 */ /* 0x000fe4000f8e02ff */
[----:B------:R-:W-:Y:S02]  /*11e70*/  IMAD.IADD R7, R7, 0x1, -R36 ;  /* 0x0000000107077824 */ /* 0x000fe400078e0a24 */
[----:B------:R-:W-:-:S02]  /*11e80*/  IMAD R5, R22, UR5, R5 ;  /* 0x0000000516057c24 */ /* 0x000fc4000f8e0205 */
        /* <DEDUP_REMOVED lines=8> */
[----:B------:R-:W0:Y:S01]  /*11f10*/  SHFL.IDX PT, R14, R5, RZ, 0x181f ;  /* 0x00181fff050e7589 */ /* 0x000e2200000e0000 */
[----:B------:R-:W-:-:S03]  /*11f20*/  @P0 LEA R9, R0, R17, 0x1 ;  /* 0x0000001100090211 */ /* 0x000fc600078e08ff */
[----:B------:R-:W1:Y:S04]  /*11f30*/  SHFL.IDX PT, R2, R6, RZ, 0x181f ;  /* 0x00181fff06027589 */ /* 0x000e6800000e0000 */
[----:B------:R-:W-:Y:S01]  /*11f40*/  SHFL.IDX PT, R8, R6, 0x1, 0x181f ;  /* 0x00381f0006087f89 */ /* 0x000fe200000e0000 */
[----:B0-----:R-:W-:-:S05]  /*11f50*/  @P0 LEA R14, P1, R37, R14, 0x1 ;  /* 0x0000000e250e0211 */ /* 0x001fca00078208ff */
[----:B-1----:R-:W-:Y:S02]  /*11f60*/  @P0 IMAD.X R3, RZ, RZ, R2, P1 ;  /* 0x000000ffff030224 */ /* 0x002fe400008e0602 */
[----:B------:R-:W-:Y:S02]  /*11f70*/  @P0 IMAD.MOV.U32 R2, RZ, RZ, R14 ;  /* 0x000000ffff020224 */ /* 0x000fe400078e000e */
[----:B------:R-:W0:Y:S04]  /*11f80*/  SHFL.IDX PT, R14, R5, 0x1, 0x181f ;  /* 0x00381f00050e7f89 */ /* 0x000e2800000e0000 */
[----:B------:R-:W-:Y:S04]  /*11f90*/  @P0 LDGSTS.E.BYPASS.LTC128B.128 [R9+0x20400], desc[UR36][R2.64], !P5 ;  /* 0x2040000002090fae */ /* 0x000fe8000e901d64 */
[----:B------:R-:W-:Y:S04]  /*11fa0*/  @P0 LDGSTS.E.BYPASS.LTC128B.128 [R9+0x22400], desc[UR36][R2.64+0x80], !P4 ;  /* 0x2240008002090fae */ /* 0x000fe8000e101d64 */
[----:B------:R-:W-:Y:S04]  /*11fb0*/  @P0 LDGSTS.E.BYPASS.LTC128B.128 [R9+0x24400], desc[UR36][R2.64+0x100], !P3 ;  /* 0x2440010002090fae */ /* 0x000fe8000d901d64 */
[----:B------:R1:W-:Y:S01]  /*11fc0*/  @P0 LDGSTS.E.BYPASS.LTC128B.128 [R9+0x26400], desc[UR36][R2.64+0x180], !P2 ;  /* 0x2640018002090fae */ /* 0x0003e2000d101d64 */
[----:B------:R-:W-:-:S13]  /*11fd0*/  ISETP.GE.AND P0, PT, R7, 0x11, PT ;  /* 0x000000110700780c */ /* 0x000fda0003f06270 */
[----:B0-----:R-:W-:Y:S01]  /*11fe0*/  @P0 LEA R14, P1, R37, R14, 0x1 ;  /* 0x0000000e250e0211 */ /* 0x001fe200078208ff */
[----:B------:R-:W-:-:S04]  /*11ff0*/  @P0 IMAD R27, R0, 0x2, R17 ;  /* 0x00000002001b0824 */ /* 0x000fc800078e0211 */
[----:B------:R-:W-:Y:S02]  /*12000*/  @P0 IMAD.X R21, RZ, RZ, R8, P1 ;  /* 0x000000ffff150224 */ /* 0x000fe400008e0608 */
[----:B-1----:R-:W-:Y:S01]  /*12010*/  @P0 IMAD.MOV.U32 R2, RZ, RZ, R14 ;  /* 0x000000ffff020224 */ /* 0x002fe200078e000e */
[----:B------:R-:W-:Y:S01]  /*12020*/  SHFL.IDX PT, R8, R6, 0x2, 0x181f ;  /* 0x00581f0006087f89 */ /* 0x000fe200000e0000 */
[----:B------:R-:W-:-:S03]  /*12030*/  @P0 IMAD.MOV.U32 R3, RZ, RZ, R21 ;  /* 0x000000ffff030224 */ /* 0x000fc600078e0015 */
[----:B------:R-:W0:Y:S04]  /*12040*/  SHFL.IDX PT, R14, R5, 0x2, 0x181f ;  /* 0x00581f00050e7f89 */ /* 0x000e2800000e0000 */
[----:B------:R-:W-:Y:S04]  /*12050*/  @P0 LDGSTS.E.BYPASS.LTC128B.128 [R27+0x20c00], desc[UR36][R2.64], !P5 ;  /* 0x20c00000021b0fae */ /* 0x000fe8000e901d64 */
[----:B------:R-:W-:Y:S04]  /*12060*/  @P0 LDGSTS.E.BYPASS.LTC128B.128 [R27+0x22c00], desc[UR36][R2.64+0x80], !P4 ;  /* 0x22c00080021b0fae */ /* 0x000fe8000e101d64 */
[----:B------:R-:W-:Y:S04]  /*12070*/  @P0 LDGSTS.E.BYPASS.LTC128B.128 [R27+0x24c00], desc[UR36][R2.64+0x100], !P3 ;  /* 0x24c00100021b0fae */ /* 0x000fe8000d901d64 */
[----:B------:R1:W-:Y:S01]  /*12080*/  @P0 LDGSTS.E.BYPASS.LTC128B.128 [R27+0x26c00], desc[UR36][R2.64+0x180], !P2 ;  /* 0x26c00180021b0fae */ /* 0x0003e2000d101d64 */
[----:B------:R-:W-:-:S13]  /*12090*/  ISETP.GE.AND P0, PT, R7, 0x21, PT ;  /* 0x000000210700780c */ /* 0x000fda0003f06270 */
[----:B0-----:R-:W-:Y:S01]  /*120a0*/  @P0 LEA R14, P1, R37, R14, 0x1 ;  /* 0x0000000e250e0211 */ /* 0x001fe200078208ff */
[----:B------:R-:W-:-:S03]  /*120b0*/  @P0 IMAD R21, R0, 0x2, R17 ;  /* 0x0000000200150824 */ /* 0x000fc600078e0211 */
[----:B------:R-:W-:Y:S01]  /*120c0*/  @P0 IADD3.X R9, RZ, R8, RZ, P1, !PT ;  /* 0x00000008ff090210 */ /* 0x000fe20000ffe4ff */
[----:B-1----:R-:W-:Y:S01]  /*120d0*/  @P0 IMAD.MOV.U32 R2, RZ, RZ, R14 ;  /* 0x000000ffff020224 */ /* 0x002fe200078e000e */
[----:B------:R0:W1:Y:S03]  /*120e0*/  SHFL.IDX PT, R8, R6, 0x3, 0x181f ;  /* 0x00781f0006087f89 */ /* 0x00006600000e0000 */
[----:B------:R-:W-:Y:S01]  /*120f0*/  @P0 IMAD.MOV.U32 R3, RZ, RZ, R9 ;  /* 0x000000ffff030224 */ /* 0x000fe200078e0009 */
[----:B------:R0:W2:Y:S04]  /*12100*/  SHFL.IDX PT, R14, R5, 0x3, 0x181f ;  /* 0x00781f00050e7f89 */ /* 0x0000a800000e0000 */
[----:B------:R0:W-:Y:S04]  /*12110*/  @P0 LDGSTS.E.BYPASS.LTC128B.128 [R21+0x21400], desc[UR36][R2.64], !P5 ;  /* 0x2140000002150fae */ /* 0x0001e8000e901d64 */
[----:B------:R0:W-:Y:S04]  /*12120*/  @P0 LDGSTS.E.BYPASS.LTC128B.128 [R21+0x23400], desc[UR36][R2.64+0x80], !P4 ;  /* 0x2340008002150fae */ /* 0x0001e8000e101d64 */
[----:B------:R0:W-:Y:S04]  /*12130*/  @P0 LDGSTS.E.BYPASS.LTC128B.128 [R21+0x25400], desc[UR36][R2.64+0x100], !P3 ;  /* 0x2540010002150fae */ /* 0x0001e8000d901d64 */
[----:B------:R0:W-:Y:S02]  /*12140*/  @P0 LDGSTS.E.BYPASS.LTC128B.128 [R21+0x27400], desc[UR36][R2.64+0x180], !P2 ;  /* 0x2740018002150fae */ /* 0x0001e4000d101d64 */
.L_x_1171:
[----:B------:R-:W-:-:S13]  /*12150*/  ISETP.GE.AND P0, PT, R7, 0x31, PT ;  /* 0x000000310700780c */ /* 0x000fda0003f06270 */
[----:B0-2---:R-:W-:Y:S01]  /*12160*/  @P0 LEA R2, P1, R37, R14, 0x1 ;  /* 0x0000000e25020211 */ /* 0x005fe200078208ff */
[----:B------:R-:W-:-:S04]  /*12170*/  @P0 IMAD R5, R0, 0x2, R17 ;  /* 0x0000000200050824 */ /* 0x000fc800078e0211 */
[----:B-1----:R-:W-:-:S05]  /*12180*/  @P0 IMAD.X R3, RZ, RZ, R8, P1 ;  /* 0x000000ffff030224 */ /* 0x002fca00008e0608 */
[----:B------:R-:W-:Y:S01]  /*12190*/  @!PT LDS RZ, [RZ] ;  /* 0x00000000fffff984 */ /* 0x000fe20000000800 */
[----:B------:R-:W-:Y:S01]  /*121a0*/  @!PT LDS RZ, [RZ] ;  /* 0x00000000fffff984 */ /* 0x000fe20000000800 */
[----:B------:R-:W-:Y:S01]  /*121b0*/  @!PT LDS RZ, [RZ] ;  /* 0x00000000fffff984 */ /* 0x000fe20000000800 */
[----:B------:R0:W-:Y:S04]  /*121c0*/  @P0 LDGSTS.E.BYPASS.LTC128B.128 [R5+0x21c00], desc[UR36][R2.64], !P5 ;  /* 0x21c0000002050fae */ /* 0x0001e8000e901d64 */
[----:B------:R0:W-:Y:S04]  /*121d0*/  @P0 LDGSTS.E.BYPASS.LTC128B.128 [R5+0x23c00], desc[UR36][R2.64+0x80], !P4 ;  /* 0x23c0008002050fae */ /* 0x0001e8000e101d64 */
[----:B------:R0:W-:Y:S04]  /*121e0*/  @P0 LDGSTS.E.BYPASS.LTC128B.128 [R5+0x25c00], desc[UR36][R2.64+0x100], !P3 ;  /* 0x25c0010002050fae */ /* 0x0001e8000d901d64 */
[----:B------:R0:W-:Y:S01]  /*121f0*/  @P0 LDGSTS.E.BYPASS.LTC128B.128 [R5+0x27c00], desc[UR36][R2.64+0x180], !P2 ;  /* 0x27c0018002050fae */ /* 0x0001e2000d101d64 */
[----:B------:R-:W-:Y:S01]  /*12200*/  PLOP3.LUT P0, PT, PT, PT, PT, 0x80, 0x0 ;  /* 0x000000000000781c */ /* 0x000fe20003f0f070 */
[----:B------:R-:W-:-:S12]  /*12210*/  NOP ;  /* 0x0000000000007918 */ /* 0x000fd80000000000 */
.L_x_1111:
        /* <DEDUP_REMOVED lines=10> */
.L_x_1112:
[----:B------:R-:W-:Y:S01]  /*122c0*/  IADD3 R0, R17, 0x10400, RZ ;  /* 0x0001040011007810 */ /* 0x000fe20007ffe0ff */
[----:B------:R1:W-:Y:S06]  /*122d0*/  SYNCS.ARRIVE.TRANS64.A1T0 RZ, [R4+URZ+0x30830], RZ ;  /* 0x030830ff04ff79a7 */ /* 0x0003ec000810003f */
[----:B------:R-:W-:Y:S05]  /*122e0*/  WARPSYNC.ALL ;  /* 0x0000000000007948 */ /* 0x000fea0003800000 */
[----:B------:R-:W-:Y:S01]  /*122f0*/  BAR.SYNC.DEFER_BLOCKING 0x8, 0x180 ;  /* 0x0206000000007b1d */ /* 0x000fe20000010000 */
[----:B------:R-:W-:-:S05]  /*12300*/  LOP3.LUT P0, RZ, R0, 0x3ff, RZ, 0xc0, !PT ;  /* 0x000003ff00ff7812 */ /* 0x000fca000780c0ff */
[----:B------:R-:W-:Y:S08]  /*12310*/  BSSY B6, `(.L_x_1113) ;  /* 0x0000012000067945 */ /* 0x000ff00003800000 */
[----:B------:R-:W-:Y:S05]  /*12320*/  @!P0 BRA `(.L_x_1114) ;  /* 0x0000000000408947 */ /* 0x000fea0003800000 */
[----:B0-----:R-:W-:Y:S01]  /*12330*/  MOV R2, 0x0 ;  /* 0x0000000000027802 */ /* 0x001fe20000000f00 */
[----:B------:R-:W-:Y:S01]  /*12340*/  ULDC.64 UR6, c[0x4][0xa8] ;  /* 0x01002a0000067ab9 */ /* 0x000fe20000000a00 */
[----:B------:R-:W-:Y:S01]  /*12350*/  ULDC.64 UR8, c[0x4][0xb0] ;  /* 0x01002c0000087ab9 */ /* 0x000fe20000000a00 */
[----:B------:R-:W-:Y:S01]  /*12360*/  ULDC.64 UR4, c[0x4][0x20] ;  /* 0x0100080000047ab9 */ /* 0x000fe20000000a00 */
[----:B-1----:R-:W-:Y:S01]  /*12370*/  IMAD.U32 R4, RZ, RZ, UR6 ;  /* 0x00000006ff047e24 */ /* 0x002fe2000f8e00ff */
[----:B------:R-:W-:Y:S01]  /*12380*/  MOV R11, UR5 ;  /* 0x00000005000b7c02 */ /* 0x000fe20008000f00 */
[----:B------:R-:W0:Y:S01]  /*12390*/  LDC.64 R2, c[0x4][R2] ;  /* 0x0100000002027b82 */ /* 0x000e220000000a00 */
[----:B------:R-:W-:Y:S02]  /*123a0*/  IMAD.U32 R5, RZ, RZ, UR7 ;  /* 0x00000007ff057e24 */ /* 0x000fe4000f8e00ff */
[----:B------:R-:W-:Y:S02]  /*123b0*/  IMAD.U32 R6, RZ, RZ, UR8 ;  /* 0x00000008ff067e24 */ /* 0x000fe4000f8e00ff */
[----:B------:R-:W-:-:S02]  /*123c0*/  IMAD.U32 R7, RZ, RZ, UR9 ;  /* 0x00000009ff077e24 */ /* 0x000fc4000f8e00ff */
[----:B------:R-:W-:Y:S02]  /*123d0*/  IMAD.U32 R10, RZ, RZ, UR4 ;  /* 0x00000004ff0a7e24 */ /* 0x000fe4000f8e00ff */
[----:B------:R-:W-:Y:S02]  /*123e0*/  IMAD.MOV.U32 R8, RZ, RZ, 0x70 ;  /* 0x00000070ff087424 */ /* 0x000fe400078e00ff */
[----:B------:R-:W-:Y:S02]  /*123f0*/  IMAD.MOV.U32 R12, RZ, RZ, 0x1 ;  /* 0x00000001ff0c7424 */ /* 0x000fe400078e00ff */
[----:B------:R-:W-:-:S07]  /*12400*/  IMAD.MOV.U32 R13, RZ, RZ, RZ ;  /* 0x000000ffff0d7224 */ /* 0x000fce00078e00ff */
[----:B------:R-:W-:-:S07]  /*12410*/  LEPC R20, `(.L_x_1114) ;  /* 0x000000001014794e */ /* 0x000fce0000000000 */
[----:B0-----:R-:W-:Y:S05]  /*12420*/  CALL.ABS.NOINC R2 ;  /* 0x0000000002007343 */ /* 0x001fea0003c00000 */
.L_x_1114:
[----:B------:R-:W-:Y:S05]  /*12430*/  BSYNC B6 ;  /* 0x0000000000067941 */ /* 0x000fea0003800000 */
.L_x_1113:
[----:B0-----:R-:W0:Y:S01]  /*12440*/  S2R R2, SR_TID.X ;  /* 0x0000000000027919 */ /* 0x001e220000002100 */
[----:B------:R-:W-:Y:S01]  /*12450*/  UISETP.NE.AND UP0, UPT, UR50, URZ, UPT ;  /* 0x0000003f3200728c */ /* 0x000fe2000bf05270 */
[----:B------:R-:W-:Y:S01]  /*12460*/  R2UR UR6, R26 ;  /* 0x000000001a0672ca */ /* 0x000fe200000e0000 */
[----:B------:R-:W-:Y:S01]  /*12470*/  ULDC.64 UR8, c[0x0][0x2d8] ;  /* 0x0000b60000087ab9 */ /* 0x000fe20000000a00 */
[----:B------:R-:W-:Y:S02]  /*12480*/  R2UR UR7, R22 ;  /* 0x00000000160772ca */ /* 0x000fe400000e0000 */
[C---:B------:R-:W-:Y:S02]  /*12490*/  LOP3.LUT P2, RZ, R16.reuse, 0x4000, RZ, 0xc0, !PT ;  /* 0x0000400010ff7812 */ /* 0x040fe4000784c0ff */
[----:B------:R-:W-:Y:S02]  /*124a0*/  PLOP3.LUT P0, PT, PT, PT, UP0, 0x80, 0x0 ;  /* 0x000000000000781c */ /* 0x000fe40003f0f008 */
[----:B------:R-:W-:-:S02]  /*124b0*/  LOP3.LUT P3, RZ, R16, 0x2000, RZ, 0xc0, !PT ;  /* 0x0000200010ff7812 */ /* 0x000fc4000786c0ff */
[----:B------:R-:W-:Y:S01]  /*124c0*/  @UP0 ULDC UR4, c[0x0][0x44c] ;  /* 0x0001130000040ab9 */ /* 0x000fe20000000800 */
[C---:B------:R-:W-:Y:S02]  /*124d0*/  LOP3.LUT P4, RZ, R16.reuse, 0x1000, RZ, 0xc0, !PT ;  /* 0x0000100010ff7812 */ /* 0x040fe4000788c0ff */
[----:B------:R-:W-:Y:S01]  /*124e0*/  UIMAD UR6, UR6, UR8, URZ ;  /* 0x00000008060672a4 */ /* 0x000fe2000f8e023f */
[----:B------:R-:W-:-:S03]  /*124f0*/  LOP3.LUT P5, RZ, R16, 0x800, RZ, 0xc0, !PT ;  /* 0x0000080010ff7812 */ /* 0x000fc600078ac0ff */
[----:B------:R-:W-:Y:S02]  /*12500*/  UIMAD UR7, UR7, UR9, UR6 ;  /* 0x00000009070772a4 */ /* 0x000fe4000f8e0206 */
[----:B------:R-:W-:Y:S01]  /*12510*/  USHF.R.S32.HI UR6, URZ, 0x1f, UR43 ;  /* 0x0000001f3f067899 */ /* 0x000fe2000801142b */
[----:B0-----:R-:W-:-:S05]  /*12520*/  IMAD.SHL.U32 R2, R2, 0x10, RZ ;  /* 0x0000001002027824 */ /* 0x001fca00078e00ff */
[----:B------:R-:W-:-:S05]  /*12530*/  LOP3.LUT R2, R36, 0x70, R2, 0xf8, !PT ;  /* 0x0000007024027812 */ /* 0x000fca00078ef802 */
[----:B------:R-:W-:-:S04]  /*12540*/  VIADD R0, R2, UR44 ;  /* 0x0000002c02007c36 */ /* 0x000fc80008000000 */
[----:B------:R-:W-:Y:S01]  /*12550*/  @P0 IMAD.HI.U32 R3, R0, UR4, RZ ;  /* 0x0000000400030c27 */ /* 0x000fe2000f8e00ff */
[----:B------:R-:W-:Y:S01]  /*12560*/  PLOP3.LUT P0, PT, PT, PT, UP0, 0x80, 0x0 ;  /* 0x000000000000781c */ /* 0x000fe20003f0f008 */
[----:B------:R-:W-:Y:S01]  /*12570*/  @UP0 ULDC UR4, c[0x0][0x450] ;  /* 0x0001140000040ab9 */ /* 0x000fe20000000800 */
[----:B------:R-:W-:-:S11]  /*12580*/  MOV R2, R0 ;  /* 0x0000000000027202 */ /* 0x000fd60000000f00 */
[----:B------:R-:W-:Y:S02]  /*12590*/  @P0 SHF.R.U32.HI R2, RZ, UR4, R3 ;  /* 0x00000004ff020c19 */ /* 0x000fe40008011603 */
[----:B------:R-:W-:-:S03]  /*125a0*/  R2UR UR4, R22 ;  /* 0x00000000160472ca */ /* 0x000fc600000e0000 */
[----:B------:R-:W-:-:S10]  /*125b0*/  IMAD.MOV R5, RZ, RZ, -R2 ;  /* 0x000000ffff057224 */ /* 0x000fd400078e0a02 */
[----:B------:R-:W-:-:S03]  /*125c0*/  UIMAD.WIDE.U32 UR4, UR4, UR8, URZ ;  /* 0x00000008040472a5 */ /* 0x000fc6000f8e003f */
[----:B------:R-:W-:Y:S01]  /*125d0*/  ULDC.64 UR8, c[0x0][0x2e0] ;  /* 0x0000b80000087ab9 */ /* 0x000fe20000000a00 */
[----:B------:R-:W-:Y:S02]  /*125e0*/  UIADD3 UR5, UR5, UR7, URZ ;  /* 0x0000000705057290 */ /* 0x000fe4000fffe03f */
[----:B------:R-:W-:Y:S01]  /*125f0*/  UIMAD UR6, UR6, UR8, URZ ;  /* 0x00000008060672a4 */ /* 0x000fe2000f8e023f */
[----:B------:R-:W-:Y:S01]  /*12600*/  ULDC UR7, c[0x0][0x448] ;  /* 0x0001120000077ab9 */ /* 0x000fe20000000800 */
[----:B------:R-:W-:Y:S01]  /*12610*/  UIMAD.WIDE.U32 UR4, UR43, UR8, UR4 ;  /* 0x000000082b0472a5 */ /* 0x000fe2000f8e0004 */
[----:B------:R-:W-:Y:S01]  /*12620*/  IMAD R5, R5, UR7, R0 ;  /* 0x0000000705057c24 */ /* 0x000fe2000f8e0200 */
[----:B------:R-:W-:Y:S01]  /*12630*/  UIMAD UR6, UR43, UR9, UR6 ;  /* 0x000000092b0672a4 */ /* 0x000fe2000f8e0206 */
[----:B------:R-:W-:Y:S02]  /*12640*/  SHF.R.S32.HI R0, RZ, 0x1f, R2 ;  /* 0x0000001fff007819 */ /* 0x000fe40000011402 */
[----:B------:R-:W-:Y:S01]  /*12650*/  ULDC.64 UR8, c[0x0][0x2d0] ;  /* 0x0000b40000087ab9 */ /* 0x000fe20000000a00 */
[----:B------:R-:W-:Y:S01]  /*12660*/  UIADD3 UR5, UR5, UR6, URZ ;  /* 0x0000000605057290 */ /* 0x000fe2000fffe03f */
[----:B------:R-:W-:-:S02]  /*12670*/  IMAD.U32 R9, RZ, RZ, UR8 ;  /* 0x00000008ff097e24 */ /* 0x000fc4000f8e00ff */
[----:B------:R-:W-:Y:S01]  /*12680*/  IMAD R3, R0, UR8, RZ ;  /* 0x0000000800037c24 */ /* 0x000fe2000f8e02ff */
[----:B------:R-:W-:-:S03]  /*12690*/  SHF.R.S32.HI R0, RZ, 0x1f, R5 ;  /* 0x0000001fff007819 */ /* 0x000fc60000011405 */
[C---:B------:R-:W-:Y:S02]  /*126a0*/  IMAD R7, R2.reuse, UR9, R3 ;  /* 0x0000000902077c24 */ /* 0x040fe4000f8e0203 */
[----:B------:R-:W-:Y:S01]  /*126b0*/  IMAD.WIDE.U32 R2, R2, R9, UR4 ;  /* 0x0000000402027e25 */ /* 0x000fe2000f8e0009 */
        /* <DEDUP_REMOVED lines=8> */
[----:B------:R-:W-:-:S04]  /*12740*/  UMOV UR4, 0xffffffff ;  /* 0xffffffff00047882 */ /* 0x000fc80000000000 */
[----:B-1----:R-:W-:Y:S01]  /*12750*/  LEA.HI.X R4, R2, UR5, R3, 0x1, P0 ;  /* 0x0000000502047c11 */ /* 0x002fe200080f0c03 */
[----:B------:R-:W-:Y:S06]  /*12760*/  BRA.DIV UR4, `(.L_x_1115) ;  /* 0x0000002a04fc7947 */ /* 0x000fec000b800000 */
[----:B------:R-:W0:Y:S01]  /*12770*/  SHFL.IDX PT, R14, R5, RZ, 0x181f ;  /* 0x00181fff050e7589 */ /* 0x000e2200000e0000 */
[----:B------:R-:W-:-:S03]  /*12780*/  VIADD R0, R36, UR44 ;  /* 0x0000002c24007c36 */ /* 0x000fc60008000000 */
[----:B------:R-:W1:Y:S01]  /*12790*/  SHFL.IDX PT, R2, R4, RZ, 0x181f ;  /* 0x00181fff04027589 */ /* 0x000e6200000e0000 */
[C---:B------:R-:W-:Y:S01]  /*127a0*/  VIADD R7, R0.reuse, 0x10 ;  /* 0x0000001000077836 */ /* 0x040fe20000000000 */
[----:B------:R-:W-:Y:S02]  /*127b0*/  ISETP.GE.AND P0, PT, R0, UR39, PT ;  /* 0x0000002700007c0c */ /* 0x000fe4000bf06270 */
[----:B------:R-:W-:Y:S11]  /*127c0*/  SHFL.IDX PT, R6, R4, 0x1, 0x181f ;  /* 0x00381f0004067f89 */ /* 0x000ff600000e0000 */
[----:B0-----:R-:W-:-:S04]  /*127d0*/  @!P0 LEA R14, P1, R37, R14, 0x1 ;  /* 0x0000000e250e8211 */ /* 0x001fc800078208ff */
[----:B-1----:R-:W-:Y:S01]  /*127e0*/  @!P0 IADD3.X R3, RZ, R2, RZ, P1, !PT ;  /* 0x00000002ff038210 */ /* 0x002fe20000ffe4ff */
[----:B------:R-:W-:Y:S02]  /*127f0*/  @!P0 IMAD.MOV.U32 R2, RZ, RZ, R14 ;  /* 0x000000ffff028224 */ /* 0x000fe400078e000e */
[----:B------:R-:W0:Y:S04]  /*12800*/  SHFL.IDX PT, R14, R5, 0x1, 0x181f ;  /* 0x00381f00050e7f89 */ /* 0x000e2800000e0000 */
        /* <DEDUP_REMOVED lines=8> */
[----:B------:R-:W-:Y:S01]  /*12890*/  SHFL.IDX PT, R6, R4, 0x2, 0x181f ;  /* 0x00581f0004067f89 */ /* 0x000fe200000e0000 */
[----:B------:R-:W-:Y:S01]  /*128a0*/  @!P0 IMAD.MOV.U32 R3, RZ, RZ, R7 ;  /* 0x000000ffff038224 */ /* 0x000fe200078e0007 */
[----:B------:R-:W-:Y:S02]  /*128b0*/  IADD3 R7, R0, 0x20, RZ ;  /* 0x0000002000077810 */ /* 0x000fe40007ffe0ff */
        /* <DEDUP_REMOVED lines=10> */
[----:B------:R-:W-:Y:S02]  /*12960*/  @!P0 IMAD.MOV.U32 R3, RZ, RZ, R7 ;  /* 0x000000ffff038224 */ /* 0x000fe400078e0007 */
        /* <DEDUP_REMOVED lines=19> */
[----:B0-----:R-:W-:-:S05]  /*12aa0*/  @!P0 LEA R14, P1, R37, R14, 0x1 ;  /* 0x0000000e250e8211 */ /* 0x001fca00078208ff */
[----:B-1----:R-:W-:Y:S02]  /*12ab0*/  @!P0 IMAD.X R7, RZ, RZ, R6, P1 ;  /* 0x000000ffff078224 */ /* 0x002fe400008e0606 */
[----:B--2---:R-:W-:Y:S01]  /*12ac0*/  @!P0 IMAD.MOV.U32 R2, RZ, RZ, R14 ;  /* 0x000000ffff028224 */ /* 0x004fe200078e000e */
        /* <DEDUP_REMOVED lines=24> */
[----:B------:R0:W1:Y:S03]  /*12c50*/  SHFL.IDX PT, R14, R5, 0x7, 0x181f ;  /* 0x00f81f00050e7f89 */ /* 0x00006600000e0000 */
[----:B------:R-:W-:Y:S01]  /*12c60*/  @!P0 IMAD.MOV.U32 R3, RZ, RZ, R7 ;  /* 0x000000ffff038224 */ /* 0x000fe200078e0007 */
[----:B------:R0:W2:Y:S04]  /*12c70*/  SHFL.IDX PT, R6, R4, 0x7, 0x181f ;  /* 0x00f81f0004067f89 */ /* 0x0000a800000e0000 */
[----:B------:R0:W-:Y:S04]  /*12c80*/  @!P0 LDGSTS.E.BYPASS.LTC128B.128 [R31+0x13400], desc[UR36][R2.64], !P2 ;  /* 0x13400000021f8fae */ /* 0x0001e8000d101d64 */
[----:B------:R0:W-:Y:S04]  /*12c90*/  @!P0 LDGSTS.E.BYPASS.LTC128B.128 [R31+0x17400], desc[UR36][R2.64+0x80], !P3 ;  /* 0x17400080021f8fae */ /* 0x0001e8000d901d64 */
[----:B------:R0:W-:Y:S04]  /*12ca0*/  @!P0 LDGSTS.E.BYPASS.LTC128B.128 [R31+0x1b400], desc[UR36][R2.64+0x100], !P4 ;  /* 0x1b400100021f8fae */ /* 0x0001e8000e101d64 */
[----:B------:R0:W-:Y:S02]  /*12cb0*/  @!P0 LDGSTS.E.BYPASS.LTC128B.128 [R31+0x1f400], desc[UR36][R2.64+0x180], !P5 ;  /* 0x1f400180021f8fae */ /* 0x0001e4000e901d64 */
.L_x_1188:
[----:B------:R-:W-:-:S05]  /*12cc0*/  VIADD R0, R0, 0x70 ;  /* 0x0000007000007836 */ /* 0x000fca0000000000 */
[----:B------:R-:W-:-:S13]  /*12cd0*/  ISETP.GE.AND P0, PT, R0, UR39, PT ;  /* 0x0000002700007c0c */ /* 0x000fda000bf06270 */
[----:B01----:R-:W-:-:S05]  /*12ce0*/  @!P0 LEA R2, P1, R37, R14, 0x1 ;  /* 0x0000000e25028211 */ /* 0x003fca00078208ff */
[----:B--2---:R-:W-:-:S05]  /*12cf0*/  @!P0 IMAD.X R3, RZ, RZ, R6, P1 ;  /* 0x000000ffff038224 */ /* 0x004fca00008e0606 */
[----:B------:R-:W-:Y:S01]  /*12d00*/  @!PT LDS RZ, [RZ] ;  /* 0x00000000fffff984 */ /* 0x000fe20000000800 */
[----:B------:R-:W-:Y:S01]  /*12d10*/  @!PT LDS RZ, [RZ] ;  /* 0x00000000fffff984 */ /* 0x000fe20000000800 */
[----:B------:R-:W-:Y:S01]  /*12d20*/  @!PT LDS RZ, [RZ] ;  /* 0x00000000fffff984 */ /* 0x000fe20000000800 */
[----:B------:R0:W-:Y:S04]  /*12d30*/  @!P0 LDGSTS.E.BYPASS.LTC128B.128 [R31+0x13c00], desc[UR36][R2.64], !P2 ;  /* 0x13c00000021f8fae */ /* 0x0001e8000d101d64 */
[----:B------:R0:W-:Y:S04]  /*12d40*/  @!P0 LDGSTS.E.BYPASS.LTC128B.128 [R31+0x17c00], desc[UR36][R2.64+0x80], !P3 ;  /* 0x17c00080021f8fae */ /* 0x0001e8000d901d64 */
[----:B------:R0:W-:Y:S04]  /*12d50*/  @!P0 LDGSTS.E.BYPASS.LTC128B.128 [R31+0x1bc00], desc[UR36][R2.64+0x100], !P4 ;  /* 0x1bc00100021f8fae */ /* 0x0001e8000e101d64 */
[----:B------:R0:W-:Y:S01]  /*12d60*/  @!P0 LDGSTS.E.BYPASS.LTC128B.128 [R31+0x1fc00], desc[UR36][R2.64+0x180], !P5 ;  /* 0x1fc00180021f8fae */ /* 0x0001e2000e901d64 */
[----:B------:R-:W-:Y:S01]  /*12d70*/  PLOP3.LUT P0, PT, PT, PT, PT, 0x80, 0x0 ;  /* 0x000000000000781c */ /* 0x000fe20003f0f070 */
[----:B------:R-:W-:-:S12]  /*12d80*/  NOP ;  /* 0x0000000000007918 */ /* 0x000fd80000000000 */
.L_x_1116:
[----:B------:R-:W-:Y:S02]  /*12d90*/  PLOP3.LUT P1, PT, P1, P0, PT, 0xa2, 0x0 ;  /* 0x000000000000781c */ /* 0x000fe40000f21472 */
[----:B------:R-:W-:-:S08]  /*12da0*/  @P0 R2UR P1, UR4, R17 ;  /* 0x00000000110402ca */ /* 0x000fd00000020000 */
[----:B------:R-:W-:-:S05]  /*12db0*/  @P0 PLOP3.LUT P0, PT, P1, PT, PT, 0x80, 0x0 ;  /* 0x000000000000081c */ /* 0x000fca0000f0f070 */
[----:B------:R-:W-:Y:S01]  /*12dc0*/  @!P1 SYNCS.ARRIVE.TRANS64.RED.A0T1 RZ, [UR4+0x30800], RZ ;  /* 0x030800ffffff99a7 */ /* 0x000fe20008200404 */
[----:B------:R-:W-:Y:S07]  /*12dd0*/  @!P1 ARRIVES.LDGSTSBAR.64.TRANSCNT [UR4+0x30800] ;  /* 0x03080000ff0099b0 */ /* 0x000fee0008000a84 */
[----:B------:R-:W-:Y:S05]  /*12de0*/  @P0 BRA.U.ANY `(.L_x_1116) ;  /* 0xfffffffd00e80947 */ /* 0x000fea000393ffff */
[----:B0-----:R-:W2:Y:S02]  /*12df0*/  LDL.LU R2, [R1] ;  /* 0x0000000001027983 */ /* 0x001ea40000300800 */
[----:B--2---:R-:W-:-:S05]  /*12e00*/  VIADD R2, R2, 0x1 ;  /* 0x0000000102027836 */ /* 0x004fca0000000000 */
[----:B------:R0:W-:Y:S01]  /*12e10*/  STL [R1], R2 ;  /* 0x0000000201007387 */ /* 0x0001e20000100800 */
[----:B------:R-:W-:-:S04]  /*12e20*/  LEA.HI R0, R2, R2, RZ, 0x1 ;  /* 0x0000000202007211 */ /* 0x000fc800078f08ff */
[----:B------:R-:W-:-:S05]  /*12e30*/  LOP3.LUT R0, R0, 0xfffffffe, RZ, 0xc0, !PT ;  /* 0xfffffffe00007812 */ /* 0x000fca00078ec0ff */
[----:B------:R-:W-:-:S05]  /*12e40*/  IMAD.IADD R0, R2, 0x1, -R0 ;  /* 0x0000000102007824 */ /* 0x000fca00078e0a00 */
[----:B------:R-:W-:Y:S01]  /*12e50*/  SHF.L.U32 R0, R0, 0x1f, RZ ;  /* 0x0000001f00007819 */ /* 0x000fe200000006ff */
[----:B------:R-:W-:Y:S01]  /*12e60*/  NOP ;  /* 0x0000000000007918 */ /* 0x000fe20000000000 */
[----:B------:R0:W-:Y:S01]  /*12e70*/  SYNCS.ARRIVE.TRANS64.A1T0 RZ, [R17+URZ+0x30800], RZ ;  /* 0x030800ff11ff79a7 */ /* 0x0001e2000810003f */
[----:B------:R-:W-:Y:S01]  /*12e80*/  BSSY B0, `(.L_x_1117) ;  /* 0x0000003000007945 */ /* 0x000fe20003800000 */
[----:B------:R-:W1:Y:S03]  /*12e90*/  SYNCS.PHASECHK.TRANS64.TRYWAIT P0, [R17+URZ+0x30820], R0 ;  /* 0x03082000110075a7 */ /* 0x000e66000800017f */
[----:B01----:R-:W-:Y:S05]  /*12ea0*/  @!P0 BRA `(.L_x_1118) ;  /* 0x0000002c00e08947 */ /* 0x003fea0003800000 */
.L_x_1189:
[----:B------:R-:W-:Y:S05]  /*12eb0*/  BSYNC B0 ;  /* 0x0000000000007941 */ /* 0x000fea0003800000 */
.L_x_1117:
[----:B------:R-:W-:-:S04]  /*12ec0*/  UIADD3 UR4, UR45, -0x2, URZ ;  /* 0xfffffffe2d047890 */ /* 0x000fc8000fffe03f */
[----:B------:R-:W-:-:S06]  /*12ed0*/  UISETP.GE.AND UP0, UPT, UR4, UR46, UPT ;  /* 0x0000002e0400728c */ /* 0x000fcc000bf06270 */
[----:B------:R-:W-:-:S13]  /*12ee0*/  PLOP3.LUT P0, PT, PT, PT, UP0, 0x40, 0x0 ;  /* 0x000000000000781c */ /* 0x000fda0003f0e808 */
[----:B------:R-:W-:Y:S05]  /*12ef0*/  @P0 BRA `(.L_x_1119) ;  /* 0x0000000c00a80947 */ /* 0x000fea0003800000 */
[----:B------:R-:W-:Y:S01]  /*12f00*/  BSSY B0, `(.L_x_1119) ;  /* 0x00000e9000007945 */ /* 0x000fe20003800000 */
[----:B------:R-:W-:Y:S01]  /*12f10*/  MOV R6, R23 ;  /* 0x0000001700067202 */ /* 0x000fe20000000f00 */
[----:B------:R-:W-:Y:S02]  /*12f20*/  IMAD.MOV.U32 R8, RZ, RZ, R25 ;  /* 0x000000ffff087224 */ /* 0x000fe400078e0019 */
[----:B------:R-:W-:Y:S02]  /*12f30*/  IMAD.MOV.U32 R28, RZ, RZ, R24 ;  /* 0x000000ffff1c7224 */ /* 0x000fe400078e0018 */
[----:B------:R-:W-:-:S07]  /*12f40*/  IMAD.U32 R7, RZ, RZ, UR4 ;  /* 0x00000004ff077e24 */ /* 0x000fce000f8e00ff */
.L_x_1132:
[----:B------:R-:W1:Y:S01]  /*12f50*/  S2R R4, SR_TID.X ;  /* 0x0000000000047919 */ /* 0x000e620000002100 */
[----:B0-----:R-:W0:Y:S01]  /*12f60*/  LDC R0, c[0x0][0x430] ;  /* 0x00010c00ff007b82 */ /* 0x001e220000000800 */
[----:B------:R-:W-:Y:S01]  /*12f70*/  IMAD R9, R7, 0x40, R32 ;  /* 0x0000004007097824 */ /* 0x000fe200078e0220 */
[----:B------:R-:W-:Y:S01]  /*12f80*/  LOP3.LUT P1, RZ, R16, 0x200, RZ, 0xc0, !PT ;  /* 0x0000020010ff7812 */ /* 0x000fe2000782c0ff */
[----:B------:R-:W-:Y:S01]  /*12f90*/  VIADD R23, R6, 0x1 ;  /* 0x0000000106177836 */ /* 0x000fe20000000000 */
[----:B0-----:R-:W-:Y:S01]  /*12fa0*/  ISETP.NE.AND P0, PT, R0, 0x1, PT ;  /* 0x000000010000780c */ /* 0x001fe20003f05270 */
[----:B-1----:R-:W-:-:S05]  /*12fb0*/  IMAD.SHL.U32 R4, R4, 0x10, RZ ;  /* 0x0000001004047824 */ /* 0x002fca00078e00ff */
[----:B------:R-:W-:-:S07]  /*12fc0*/  LOP3.LUT R4, R36, 0x70, R4, 0xf8, !PT ;  /* 0x0000007024047812 */ /* 0x000fce00078ef804 */
[----:B------:R-:W0:Y:S01]  /*12fd0*/  @P0 LDC R0, c[0x0][0x434] ;  /* 0x00010d00ff000b82 */ /* 0x000e220000000800 */
[C---:B------:R-:W-:Y:S02]  /*12fe0*/  ISETP.GT.U32.AND P2, PT, R4.reuse, 0x3f, PT ;  /* 0x0000003f0400780c */ /* 0x040fe40003f44070 */
[----:B------:R-:W-:-:S05]  /*12ff0*/  IADD3 R9, R4, R9, RZ ;  /* 0x0000000904097210 */ /* 0x000fca0007ffe0ff */
[----:B------:R-:W1:Y:S01]  /*13000*/  @P0 LDC R3, c[0x0][0x438] ;  /* 0x00010e00ff030b82 */ /* 0x000e620000000800 */
[----:B------:R-:W-:-:S07]  /*13010*/  IMAD.MOV.U32 R12, RZ, RZ, R9 ;  /* 0x000000ffff0c7224 */ /* 0x000fce00078e0009 */
[----:B------:R-:W2:Y:S08]  /*13020*/  @!P2 LDC.64 R10, c[0x0][0x428] ;  /* 0x00010a00ff0aab82 */ /* 0x000eb00000000a00 */
[----:B------:R-:W3:Y:S01]  /*13030*/  @!P2 LDC.64 R4, c[0x0][0x418] ;  /* 0x00010600ff04ab82 */ /* 0x000ee20000000a00 */
[----:B0-----:R-:W-:-:S05]  /*13040*/  @P0 IMAD.HI.U32 R0, R9, R0, RZ ;  /* 0x0000000009000227 */ /* 0x001fca00078e00ff */
[----:B-1----:R-:W-:-:S04]  /*13050*/  @P0 SHF.R.U32.HI R12, RZ, R3, R0 ;  /* 0x00000003ff0c0219 */ /* 0x002fc80000011600 */
[--C-:B------:R-:W-:Y:S01]  /*13060*/  @!P2 SHF.R.S32.HI R3, RZ, 0x1f, R12.reuse ;  /* 0x0000001fff03a819 */ /* 0x100fe2000001140c */
[----:B------:R-:W-:Y:S02]  /*13070*/  @!P2 IMAD.MOV.U32 R2, RZ, RZ, R12 ;  /* 0x000000ffff02a224 */ /* 0x000fe400078e000c */
[-C--:B--2---:R-:W-:Y:S02]  /*13080*/  @!P2 IMAD R0, R33, R10.reuse, RZ ;  /* 0x0000000a2100a224 */ /* 0x084fe400078e02ff */
[----:B------:R-:W-:-:S04]  /*13090*/  @!P2 IMAD.WIDE.U32 R2, R29, R10, R2 ;  /* 0x0000000a1d02a225 */ /* 0x000fc800078e0002 */
[----:B------:R-:W-:Y:S01]  /*130a0*/  @!P2 IMAD R11, R29, R11, R0 ;  /* 0x0000000b1d0ba224 */ /* 0x000fe200078e0200 */
[----:B---3--:R-:W-:-:S03]  /*130b0*/  @!P2 LEA R4, P0, R2, R4, 0x2 ;  /* 0x000000040204a211 */ /* 0x008fc600078010ff */
[----:B------:R-:W-:-:S05]  /*130c0*/  @!P2 IMAD.IADD R0, R11, 0x1, R3 ;  /* 0x000000010b00a824 */ /* 0x000fca00078e0203 */
[----:B------:R-:W-:Y:S01]  /*130d0*/  @!P2 LEA.HI.X R5, R2, R5, R0, 0x2, P0 ;  /* 0x000000050205a211 */ /* 0x000fe200000f1400 */
[----:B------:R-:W-:Y:S01]  /*130e0*/  IMAD.MOV.U32 R0, RZ, RZ, RZ ;  /* 0x000000ffff007224 */ /* 0x000fe200078e00ff */
[C---:B------:R-:W-:Y:S02]  /*130f0*/  ISETP.NE.AND P0, PT, R23.reuse, 0x2, PT ;  /* 0x000000021700780c */ /* 0x040fe40003f05270 */
[----:B------:R-:W-:Y:S01]  /*13100*/  IADD3 R2, -R12, RZ, RZ ;  /* 0x000000ff0c027210 */ /* 0x000fe20007ffe1ff */
[----:B------:R-:W-:Y:S05]  /*13110*/  YIELD ;  /* 0x0000000000007946 */ /* 0x000fea0003800000 */
[----:B------:R-:W-:Y:S01]  /*13120*/  ULDC UR4, c[0x0][0x430] ;  /* 0x00010c0000047ab9 */ /* 0x000fe20000000800 */
[----:B------:R-:W-:Y:S01]  /*13130*/  SEL R25, RZ, 0x1, P0 ;  /* 0x00000001ff197807 */ /* 0x000fe20000000000 */
[----:B------:R0:W5:Y:S01]  /*13140*/  @!P2 LDG.E R0, desc[UR36][R4.64] ;  /* 0x000000240400a981 */ /* 0x000162000c1e1900 */
[----:B------:R-:W-:Y:S01]  /*13150*/  SEL R23, R23, RZ, P0 ;  /* 0x000000ff17177207 */ /* 0x000fe20000000000 */
[----:B------:R-:W-:Y:S01]  /*13160*/  IMAD.MOV.U32 R24, RZ, RZ, R7 ;  /* 0x000000ffff187224 */ /* 0x000fe200078e0007 */
[----:B------:R-:W-:Y:S01]  /*13170*/  LOP3.LUT R25, R8, R25, RZ, 0x3c, !PT ;  /* 0x0000001908197212 */ /* 0x000fe200078e3cff */
[----:B0-----:R-:W-:Y:S01]  /*13180*/  IMAD R5, R2, UR4, R9 ;  /* 0x0000000402057c24 */ /* 0x001fe2000f8e0209 */
[----:B------:R-:W-:Y:S06]  /*13190*/  @!P1 BRA `(.L_x_1120) ;  /* 0x0000000000049947 */ /* 0x000fec0003800000 */
[----:B------:R-:W-:Y:S01]  /*131a0*/  BPT.TRAP 0x1 ;  /* 0x000000040000795c */ /* 0x000fe20000300000 */
.L_x_1120:
[----:B------:R-:W-:Y:S01]  /*131b0*/  IMAD R7, R23, 0x8, R17 ;  /* 0x0000000817077824 */ /* 0x000fe200078e0211 */
[----:B------:R-:W-:Y:S01]  /*131c0*/  SHF.L.U32 R2, R25, 0x1f, RZ ;  /* 0x0000001f19027819 */ /* 0x000fe200000006ff */
[----:B------:R-:W-:Y:S03]  /*131d0*/  BSSY B1, `(.L_x_1121) ;  /* 0x0000003000017945 */ /* 0x000fe60003800000 */
[----:B------:R-:W0:Y:S02]  /*131e0*/  SYNCS.PHASECHK.TRANS64.TRYWAIT P0, [R7+URZ+0x30840], R2 ;  /* 0x03084002070075a7 */ /* 0x000e24000800017f */
[----:B0-----:R-:W-:Y:S05]  /*131f0*/  @!P0 BRA `(.L_x_1122) ;  /* 0x0000002c00208947 */ /* 0x001fea0003800000 */
.L_x_1190:
[----:B------:R-:W-:Y:S05]  /*13200*/  BSYNC B1 ;  /* 0x0000000000017941 */ /* 0x000fea0003800000 */
.L_x_1121:
[----:B------:R-:W-:Y:S01]  /*13210*/  SHF.R.S32.HI R9, RZ, 0x1f, R5 ;  /* 0x0000001fff097819 */ /* 0x000fe20000011405 */
[----:B------:R-:W-:Y:S01]  /*13220*/  ULDC.64 UR4, c[0x0][0x300] ;  /* 0x0000c00000047ab9 */ /* 0x000fe20000000a00 */
[----:B-----5:R-:W-:Y:S02]  /*13230*/  SHF.R.S32.HI R10, RZ, 0x1f, R0 ;  /* 0x0000001fff0a7819 */ /* 0x020fe40000011400 */
[C---:B------:R-:W-:Y:S01]  /*13240*/  LOP3.LUT P4, RZ, R16.reuse, 0x10, RZ, 0xc0, !PT ;  /* 0x0000001010ff7812 */ /* 0x040fe2000788c0ff */
[----:B0-----:R-:W-:Y:S01]  /*13250*/  IMAD R2, R9, UR4, RZ ;  /* 0x0000000409027c24 */ /* 0x001fe2000f8e02ff */
[C---:B------:R-:W-:Y:S02]  /*13260*/  LOP3.LUT P3, RZ, R16.reuse, 0x8, RZ, 0xc0, !PT ;  /* 0x0000000810ff7812 */ /* 0x040fe4000786c0ff */
[C---:B------:R-:W-:Y:S01]  /*13270*/  LOP3.LUT P2, RZ, R16.reuse, 0x4, RZ, 0xc0, !PT ;  /* 0x0000000410ff7812 */ /* 0x040fe2000784c0ff */
[C---:B------:R-:W-:Y:S01]  /*13280*/  IMAD R11, R5.reuse, UR5, R2 ;  /* 0x00000005050b7c24 */ /* 0x040fe2000f8e0202 */
[----:B------:R-:W-:Y:S01]  /*13290*/  LOP3.LUT P1, RZ, R16, 0x2, RZ, 0xc0, !PT ;  /* 0x0000000210ff7812 */ /* 0x000fe2000782c0ff */
[----:B------:R-:W-:Y:S01]  /*132a0*/  IMAD.WIDE.U32 R2, R5, UR4, RZ ;  /* 0x0000000405027c25 */ /* 0x000fe2000f8e00ff */
[----:B------:R-:W-:Y:S01]  /*132b0*/  ULDC.64 UR4, c[0x0][0x310] ;  /* 0x0000c40000047ab9 */ /* 0x000fe20000000a00 */
[----:B------:R-:W-:-:S02]  /*132c0*/  LEA R21, R23, R30, 0xe ;  /* 0x0000001e17157211 */ /* 0x000fc400078e70ff */
        /* <DEDUP_REMOVED lines=13> */
[----:B------:R-:W-:Y:S01]  /*133a0*/  LEA.HI.X R27, R2, UR5, R27, 0x1, P0 ;  /* 0x00000005021b7c11 */ /* 0x000fe200080f0c1b */
[----:B------:R-:W-:Y:S06]  /*133b0*/  BRA.DIV UR4, `(.L_x_1123) ;  /* 0x0000002a04c47947 */ /* 0x000fec000b800000 */
[----:B------:R-:W0:Y:S01]  /*133c0*/  SHFL.IDX PT, R14, R20, RZ, 0x181f ;  /* 0x00181fff140e7589 */ /* 0x000e2200000e0000 */
[----:B------:R-:W-:Y:S02]  /*133d0*/  IMAD.SHL.U32 R4, R37, 0x2, RZ ;  /* 0x0000000225047824 */ /* 0x000fe400078e00ff */
[----:B------:R-:W-:Y:S01]  /*133e0*/  IMAD R21, R21, 0x2, R17 ;  /* 0x0000000215157824 */ /* 0x000fe200078e0211 */
        /* <DEDUP_REMOVED lines=10> */
[----:B------:R-:W0:Y:S03]  /*13490*/  SHFL.IDX PT, R14, R20, 0x2, 0x181f ;  /* 0x00581f00140e7f89 */ /* 0x000e2600000e0000 */
[----:B------:R-:W-:Y:S02]  /*134a0*/  IMAD.X R3, RZ, RZ, R35, P0 ;  /* 0x000000ffff037224 */ /* 0x000fe400000e0623 */
        /* <DEDUP_REMOVED lines=13> */
.L_x_1200:
        /* <DEDUP_REMOVED lines=11> */
.L_x_1124:
        /* <DEDUP_REMOVED lines=10> */
.L_x_1125:
[----:B------:R1:W-:Y:S01]  /*136d0*/  SYNCS.ARRIVE.TRANS64.A1T0 RZ, [R7+URZ+0x30830], RZ ;  /* 0x030830ff07ff79a7 */ /* 0x0003e2000810003f */
[----:B------:R-:W-:Y:S05]  /*136e0*/  @!P2 BRA `(.L_x_1126) ;  /* 0x000000000004a947 */ /* 0x000fea0003800000 */
[----:B------:R-:W-:Y:S01]  /*136f0*/  BPT.TRAP 0x1 ;  /* 0x000000040000795c */ /* 0x000fe20000300000 */
.L_x_1126:
[----:B0-----:R-:W-:Y:S01]  /*13700*/  SHF.L.U32 R2, R8, 0x1f, RZ ;  /* 0x0000001f08027819 */ /* 0x001fe200000006ff */
[----:B-1----:R-:W-:Y:S01]  /*13710*/  IMAD R7, R6, 0x8, R17 ;  /* 0x0000000806077824 */ /* 0x002fe200078e0211 */
[----:B------:R-:W-:Y:S03]  /*13720*/  BSSY B1, `(.L_x_1127) ;  /* 0x0000003000017945 */ /* 0x000fe60003800000 */
[----:B------:R-:W0:Y:S02]  /*13730*/  SYNCS.PHASECHK.TRANS64.TRYWAIT P0, [R7+URZ+0x30860], R2 ;  /* 0x03086002070075a7 */ /* 0x000e24000800017f */
[----:B0-----:R-:W-:Y:S05]  /*13740*/  @!P0 BRA `(.L_x_1128) ;  /* 0x0000002c00148947 */ /* 0x001fea0003800000 */
.L_x_1201:
[----:B------:R-:W-:Y:S05]  /*13750*/  BSYNC B1 ;  /* 0x0000000000017941 */ /* 0x000fea0003800000 */
.L_x_1127:
[----:B------:R-:W-:Y:S01]  /*13760*/  IMAD.MOV.U32 R3, RZ, RZ, -0x40 ;  /* 0xffffffc0ff037424 */ /* 0x000fe200078e00ff */
[----:B------:R-:W-:Y:S01]  /*13770*/  UMOV UR4, 0xffffffff ;  /* 0xffffffff00047882 */ /* 0x000fe20000000000 */
[----:B------:R-:W-:Y:S01]  /*13780*/  LOP3.LUT P4, RZ, R16, 0x100, RZ, 0xc0, !PT ;  /* 0x0000010010ff7812 */ /* 0x000fe2000788c0ff */
[----:B------:R-:W-:Y:S01]  /*13790*/  IMAD R6, R6, 0x4000, R30 ;  /* 0x0000400006067824 */ /* 0x000fe200078e021e */
[----:B------:R-:W-:Y:S01]  /*137a0*/  LOP3.LUT P3, RZ, R16, 0x80, RZ, 0xc0, !PT ;  /* 0x0000008010ff7812 */ /* 0x000fe2000786c0ff */
[----:B------:R-:W-:Y:S01]  /*137b0*/  IMAD R3, R28, R3, UR38 ;  /* 0x000000261c037e24 */ /* 0x000fe2000f8e0203 */
[C---:B------:R-:W-:Y:S02]  /*137c0*/  LOP3.LUT P2, RZ, R16.reuse, 0x40, RZ, 0xc0, !PT ;  /* 0x0000004010ff7812 */ /* 0x040fe4000784c0ff */
[----:B------:R-:W-:Y:S01]  /*137d0*/  LOP3.LUT P1, RZ, R16, 0x20, RZ, 0xc0, !PT ;  /* 0x0000002010ff7812 */ /* 0x000fe2000782c0ff */
[----:B------:R-:W-:Y:S01]  /*137e0*/  IMAD.IADD R8, R3, 0x1, -R36 ;  /* 0x0000000103087824 */ /* 0x000fe200078e0a24 */
[----:B------:R-:W-:Y:S11]  /*137f0*/  BRA.DIV UR4, `(.L_x_1129) ;  /* 0x0000002a04fc7947 */ /* 0x000ff6000b800000 */
[----:B------:R-:W0:Y:S01]  /*13800*/  SHFL.IDX PT, R14, R18, RZ, 0x181f ;  /* 0x00181fff120e7589 */ /* 0x000e2200000e0000 */
[----:B------:R-:W-:-:S03]  /*13810*/  LEA R6, R6, R17, 0x1 ;  /* 0x0000001106067211 */ /* 0x000fc600078e08ff */
[----:B------:R-:W1:Y:S01]  /*13820*/  SHFL.IDX PT, R3, R19, RZ, 0x181f ;  /* 0x00181fff13037589 */ /* 0x000e6200000e0000 */
        /* <DEDUP_REMOVED lines=36> */
.L_x_1211:
[----:B0--3--:R-:W-:Y:S01]  /*13a70*/  IADD3 R2, P0, R14, R4, RZ ;  /* 0x000000040e027210 */ /* 0x009fe20007f1e0ff */
        /* <DEDUP_REMOVED lines=15> */
[----:B0-----:R-:W-:Y:S01]  /*13b70*/  IMAD.WIDE.U32 R2, R5, UR4, RZ ;  /* 0x0000000405027c25 */ /* 0x001fe2000f8e00ff */
[----:B------:R-:W-:-:S03]  /*13b80*/  ULDC.64 UR4, c[0x0][0x338] ;  /* 0x0000ce0000047ab9 */ /* 0x000fc60000000a00 */
[----:B------:R-:W-:Y:S02]  /*13b90*/  IMAD.IADD R3, R3, 0x1, R9 ;  /* 0x0000000103037824 */ /* 0x000fe400078e0209 */
[----:B------:R-:W-:Y:S02]  /*13ba0*/  IMAD R5, R10, UR4, RZ ;  /* 0x000000040a057c24 */ /* 0x000fe4000f8e02ff */
[----:B------:R-:W-:-:S04]  /*13bb0*/  IMAD.WIDE.U32 R2, R0, UR4, R2 ;  /* 0x0000000400027c25 */ /* 0x000fc8000f8e0002 */
[----:B------:R-:W-:Y:S01]  /*13bc0*/  IMAD R5, R0, UR5, R5 ;  /* 0x0000000500057c24 */ /* 0x000fe2000f8e0205 */
[----:B------:R-:W-:Y:S01]  /*13bd0*/  ULDC.64 UR4, c[0x0][0x330] ;  /* 0x0000cc0000047ab9 */ /* 0x000fe20000000a00 */
[----:B------:R-:W-:Y:S02]  /*13be0*/  NOP ;  /* 0x0000000000007918 */ /* 0x000fe40000000000 */
[----:B------:R-:W-:Y:S02]  /*13bf0*/  IMAD.IADD R3, R3, 0x1, R5 ;  /* 0x0000000103037824 */ /* 0x000fe400078e0205 */
[----:B------:R-:W-:Y:S02]  /*13c00*/  IMAD R5, R26, UR4, RZ ;  /* 0x000000041a057c24 */ /* 0x000fe4000f8e02ff */
[----:B------:R-:W-:-:S04]  /*13c10*/  IMAD.WIDE.U32 R2, R22, UR4, R2 ;  /* 0x0000000416027c25 */ /* 0x000fc8000f8e0002 */
[----:B------:R-:W-:Y:S01]  /*13c20*/  IMAD R5, R22, UR5, R5 ;  /* 0x0000000516057c24 */ /* 0x000fe2000f8e0205 */
[----:B------:R-:W-:Y:S02]  /*13c30*/  ULDC.64 UR4, c[0x0][0x318] ;  /* 0x0000c60000047ab9 */ /* 0x000fe40000000a00 */
[----:B------:R-:W-:Y:S02]  /*13c40*/  LEA R18, P0, R2, UR4, 0x1 ;  /* 0x0000000402127c11 */ /* 0x000fe4000f8008ff */
[----:B------:R-:W-:-:S04]  /*13c50*/  IADD3 R3, R5, R3, RZ ;  /* 0x0000000305037210 */ /* 0x000fc80007ffe0ff */
[----:B------:R-:W-:Y:S02]  /*13c60*/  LEA.HI.X R19, R2, UR5, R3, 0x1, P0 ;  /* 0x0000000502137c11 */ /* 0x000fe400080f0c03 */
[----:B------:R-:W-:-:S13]  /*13c70*/  PLOP3.LUT P0, PT, PT, PT, PT, 0x80, 0x0 ;  /* 0x000000000000781c */ /* 0x000fda0003f0f070 */
.L_x_1130:
        /* <DEDUP_REMOVED lines=10> */
.L_x_1131:
[C---:B------:R-:W-:Y:S01]  /*13d20*/  ISETP.GT.AND P0, PT, R24.reuse, UR46, PT ;  /* 0x0000002e18007c0c */ /* 0x040fe2000bf04270 */
[----:B------:R0:W-:Y:S01]  /*13d30*/  SYNCS.ARRIVE.TRANS64.A1T0 RZ, [R7+URZ+0x30850], RZ ;  /* 0x030850ff07ff79a7 */ /* 0x0001e2000810003f */
[----:B------:R-:W-:Y:S02]  /*13d40*/  IMAD.MOV.U32 R6, RZ, RZ, R23 ;  /* 0x000000ffff067224 */ /* 0x000fe400078e0017 */
[----:B------:R-:W-:Y:S02]  /*13d50*/  IMAD.MOV.U32 R8, RZ, RZ, R25 ;  /* 0x000000ffff087224 */ /* 0x000fe400078e0019 */
[----:B------:R-:W-:Y:S02]  /*13d60*/  IMAD.MOV.U32 R28, RZ, RZ, R24 ;  /* 0x000000ffff1c7224 */ /* 0x000fe400078e0018 */
[----:B0-----:R-:W-:-:S05]  /*13d70*/  VIADD R7, R24, 0xffffffff ;  /* 0xffffffff18077836 */ /* 0x001fca0000000000 */
[----:B------:R-:W-:Y:S05]  /*13d80*/  @P0 BRA `(.L_x_1132) ;  /* 0xfffffff000700947 */ /* 0x000fea000383ffff */
[----:B------:R-:W-:Y:S05]  /*13d90*/  BSYNC B0 ;  /* 0x0000000000007941 */ /* 0x000fea0003800000 */
.L_x_1119:
[----:B0-----:R-:W0:Y:S01]  /*13da0*/  S2R R0, SR_TID.X ;  /* 0x0000000000007919 */ /* 0x001e220000002100 */
[----:B------:R-:W-:Y:S01]  /*13db0*/  BSSY B0, `(.L_x_1133) ;  /* 0x0000010000007945 */ /* 0x000fe20003800000 */
        /* <DEDUP_REMOVED lines=14> */
[----:B0-----:R-:W-:-:S07]  /*13ea0*/  IADD3 R34, R0, UR47, R7 ;  /* 0x0000002f00227c10 */ /* 0x001fce000fffe007 */
.L_x_1134:
[----:B------:R-:W-:Y:S05]  /*13eb0*/  BSYNC B0 ;  /* 0x0000000000007941 */ /* 0x000fea0003800000 */
.L_x_1133:
[----:B------:R-:W-:-:S13]  /*13ec0*/  LOP3.LUT P0, RZ, R16, 0x200, RZ, 0xc0, !PT ;  /* 0x0000020010ff7812 */ /* 0x000fda000780c0ff */
[----:B------:R-:W-:Y:S05]  /*13ed0*/  @!P0 BRA `(.L_x_1135) ;  /* 0x0000000000048947 */ /* 0x000fea0003800000 */
[----:B------:R-:W-:Y:S01]  /*13ee0*/  BPT.TRAP 0x1 ;  /* 0x000000040000795c */ /* 0x000fe20000300000 */
.L_x_1135:
[----:B------:R-:W-:Y:S01]  /*13ef0*/  LEA R4, R23, R17, 0x3 ;  /* 0x0000001117047211 */ /* 0x000fe200078e18ff */
[----:B------:R-:W-:Y:S01]  /*13f00*/  IMAD.MOV.U32 R5, RZ, RZ, -0x40 ;  /* 0xffffffc0ff057424 */ /* 0x000fe200078e00ff */
[----:B------:R-:W-:Y:S01]  /*13f10*/  SHF.L.U32 R3, R25, 0x1f, RZ ;  /* 0x0000001f19037819 */ /* 0x000fe200000006ff */
[----:B------:R-:W-:Y:S02]  /*13f20*/  BSSY B0, `(.L_x_1136) ;  /* 0x0000004000007945 */ /* 0x000fe40003800000 */
[----:B------:R-:W-:Y:S01]  /*13f30*/  IMAD R5, R24, R5, UR38 ;  /* 0x0000002618057e24 */ /* 0x000fe2000f8e0205 */
[----:B------:R-:W0:Y:S02]  /*13f40*/  SYNCS.PHASECHK.TRANS64.TRYWAIT P0, [R4+URZ+0x30860], R3 ;  /* 0x03086003040075a7 */ /* 0x000e24000800017f */
[----:B0-----:R-:W-:Y:S05]  /*13f50*/  @!P0 BRA `(.L_x_1137) ;  /* 0x0000002800908947 */ /* 0x001fea0003800000 */
.L_x_1212:
[----:B------:R-:W-:Y:S05]  /*13f60*/  BSYNC B0 ;  /* 0x0000000000007941 */ /* 0x000fea0003800000 */
.L_x_1136:
[----:B------:R-:W-:Y:S01]  /*13f70*/  UMOV UR4, 0xffffffff ;  /* 0xffffffff00047882 */ /* 0x000fe20000000000 */
[C---:B------:R-:W-:Y:S01]  /*13f80*/  LOP3.LUT P5, RZ, R16.reuse, 0x100, RZ, 0xc0, !PT ;  /* 0x0000010010ff7812 */ /* 0x040fe200078ac0ff */
        /* <DEDUP_REMOVED lines=8> */
[----:B------:R-:W0:Y:S04]  /*14010*/  SHFL.IDX PT, R0, R19, RZ, 0x181f ;  /* 0x00181fff13007589 */ /* 0x000e2800000e0000 */
[----:B------:R-:W-:Y:S01]  /*14020*/  SHFL.IDX PT, R7, R19, 0x1, 0x181f ;  /* 0x00381f0013077f89 */ /* 0x000fe200000e0000 */
[----:B-1----:R-:W-:-:S03]  /*14030*/  IADD3 R2, P0, R14, R6, RZ ;  /* 0x000000060e027210 */ /* 0x002fc60007f1e0ff */
[----:B------:R-:W1:Y:S02]  /*14040*/  SHFL.IDX PT, R14, R18, 0x1, 0x181f ;  /* 0x00381f00120e7f89 */ /* 0x000e6400000e0000 */
[----:B0-----:R-:W-:Y:S01]  /*14050*/  IMAD.X R3, RZ, RZ, R0, P0 ;  /* 0x000000ffff037224 */ /* 0x001fe200000e0600 */
[----:B------:R-:W-:Y:S01]  /*14060*/  ISETP.LT.OR P0, PT, R5, 0x1, P5 ;  /* 0x000000010500780c */ /* 0x000fe20002f01670 */
[----:B------:R-:W-:-:S12]  /*14070*/  IMAD R0, R8, 0x2, R17 ;  /* 0x0000000208007824 */ /* 0x000fd800078e0211 */
        /* <DEDUP_REMOVED lines=8> */
[----:B------:R-:W0:Y:S02]  /*14100*/  SHFL.IDX PT, R14, R18, 0x2, 0x181f ;  /* 0x00581f00120e7f89 */ /* 0x000e2400000e0000 */
[----:B------:R-:W-:Y:S02]  /*14110*/  IADD3.X R3, RZ, R7, RZ, P0, !PT ;  /* 0x00000007ff037210 */ /* 0x000fe400007fe4ff */
        /* <DEDUP_REMOVED lines=11> */
[----:B------:R3:W4:Y:S03]  /*141d0*/  SHFL.IDX PT, R14, R18, 0x3, 0x181f ;  /* 0x00781f00120e7f89 */ /* 0x00072600000e0000 */
        /* <DEDUP_REMOVED lines=9> */
.L_x_1222:
[----:B0--3--:R-:W-:-:S05]  /*14270*/  IADD3 R2, P0, R14, R6, RZ ;  /* 0x000000060e027210 */ /* 0x009fca0007f1e0ff */
        /* <DEDUP_REMOVED lines=14> */
.L_x_1139:
        /* <DEDUP_REMOVED lines=10> */
.L_x_1140:
[----:B------:R1:W-:Y:S01]  /*14400*/  SYNCS.ARRIVE.TRANS64.A1T0 RZ, [R4+URZ+0x30850], RZ ;  /* 0x030850ff04ff79a7 */ /* 0x0003e2000810003f */
[----:B------:R-:W-:-:S05]  /*14410*/  VIADD R23, R23, 0x1 ;  /* 0x0000000117177836 */ /* 0x000fca0000000000 */
[----:B------:R-:W-:-:S04]  /*14420*/  ISETP.NE.AND P0, PT, R23, 0x2, PT ;  /* 0x000000021700780c */ /* 0x000fc80003f05270 */
[----:B0-----:R-:W-:Y:S02]  /*14430*/  SEL R0, RZ, 0x1, P0 ;  /* 0x00000001ff007807 */ /* 0x001fe40000000000 */
[----:B------:R-:W-:Y:S02]  /*14440*/  SEL R23, R23, RZ, P0 ;  /* 0x000000ff17177207 */ /* 0x000fe40000000000 */
[----:B-1----:R-:W-:-:S07]  /*14450*/  LOP3.LUT R25, R25, R0, RZ, 0x3c, !PT ;  /* 0x0000000019197212 */ /* 0x002fce00078e3cff */
.L_x_1100:
[----:B------:R-:W-:Y:S05]  /*14460*/  BSYNC B7 ;  /* 0x0000000000077941 */ /* 0x000fea0003800000 */
.L_x_1098:
[----:B------:R-:W-:-:S13]  /*14470*/  LOP3.LUT P0, RZ, R16, 0x8000, RZ, 0xc0, !PT ;  /* 0x0000800010ff7812 */ /* 0x000fda000780c0ff */
[----:B------:R-:W-:Y:S05]  /*14480*/  @!P0 BRA `(.L_x_1141) ;  /* 0x0000000000248947 */ /* 0x000fea0003800000 */
[----:B------:R-:W-:Y:S05]  /*14490*/  WARPSYNC.ALL ;  /* 0x0000000000007948 */ /* 0x000fea0003800000 */
[----:B------:R-:W0:Y:S08]  /*144a0*/  S2UR UR5, SR_CgaCtaId ;  /* 0x00000000000579c3 */ /* 0x000e300000008800 */
[----:B------:R-:W-:Y:S06]  /*144b0*/  BAR.SYNC.DEFER_BLOCKING 0x5, 0x180 ;  /* 0x0146000000007b1d */ /* 0x000fec0000010000 */
[----:B------:R-:W-:-:S02]  /*144c0*/  UMOV UR4, 0x400 ;  /* 0x0000040000047882 */ /* 0x000fc40000000000 */
[----:B0-----:R-:W-:-:S06]  /*144d0*/  ULEA UR4, UR5, UR4, 0x18 ;  /* 0x0000000405047291 */ /* 0x001fcc000f8ec03f */
[----:B------:R-:W-:-:S05]  /*144e0*/  IMAD.U32 R17, RZ, RZ, UR4 ;  /* 0x00000004ff117e24 */ /* 0x000fca000f8e00ff */
[----:B------:R0:W1:Y:S01]  /*144f0*/  LDS R34, [R17+0x308d0] ;  /* 0x0308d00011227984 */ /* 0x0000620000000800 */
[----:B------:R-:W-:Y:S06]  /*14500*/  BAR.ARV 0x4, 0x180 ;  /* 0x0106000000007b1d */ /* 0x000fec0000002000 */
[----:B------:R-:W-:Y:S05]  /*14510*/  BRA `(.L_x_1142) ;  /* 0x00000000002c7947 */ /* 0x000fea0003800000 */
.L_x_1141:
[----:B------:R-:W-:-:S03]  /*14520*/  UMOV UR4, 0xffffffff ;  /* 0xffffffff00047882 */ /* 0x000fc60000000000 */
[----:B------:R-:W-:Y:S05]  /*14530*/  BRA.DIV UR4, `(.L_x_1143) ;  /* 0x0000002a04b47947 */ /* 0x000fea000b800000 */
[----:B------:R0:W1:Y:S02]  /*14540*/  SHFL.IDX PT, R14, R34, RZ, 0x1f ;  /* 0x00001fff220e7589 */ /* 0x00006400000e0000 */
.L_x_1225:
[----:B------:R-:W2:Y:S01]  /*14550*/  @!P2 S2R R3, SR_CgaCtaId ;  /* 0x000000000003a919 */ /* 0x000ea20000008800 */
[----:B------:R-:W-:Y:S05]  /*14560*/  WARPSYNC.ALL ;  /* 0x0000000000007948 */ /* 0x000fea0003800000 */
[----:B------:R-:W-:Y:S01]  /*14570*/  BAR.SYNC.DEFER_BLOCKING 0x4, 0x180 ;  /* 0x0106000000007b1d */ /* 0x000fe20000010000 */
[----:B------:R-:W-:-:S04]  /*14580*/  @!P2 MOV R0, 0x400 ;  /* 0x000004000000a802 */ /* 0x000fc80000000f00 */
[----:B--2---:R-:W-:-:S05]  /*14590*/  @!P2 LEA R17, R3, R0, 0x18 ;  /* 0x000000000311a211 */ /* 0x004fca00078ec0ff */
[----:B------:R0:W-:Y:S02]  /*145a0*/  @!P2 STS [R17+0x308d0], R34 ;  /* 0x0308d0221100a388 */ /* 0x0001e40000000800 */
[----:B01----:R-:W-:Y:S01]  /*145b0*/  IMAD.MOV.U32 R34, RZ, RZ, R14 ;  /* 0x000000ffff227224 */ /* 0x003fe200078e000e */
[----:B------:R-:W-:Y:S06]  /*145c0*/  BAR.ARV 0x5, 0x180 ;  /* 0x0146000000007b1d */ /* 0x000fec0000002000 */
.L_x_1142:
[----:B------:R-:W-:Y:S02]  /*145d0*/  ULDC UR4, c[0x0][0xc38] ;  /* 0x00030e0000047ab9 */ /* 0x000fe40000000800 */
[----:B-1----:R-:W-:-:S13]  /*145e0*/  ISETP.GE.AND P0, PT, R34, UR4, PT ;  /* 0x0000000422007c0c */ /* 0x002fda000bf06270 */
[----:B------:R-:W-:Y:S05]  /*145f0*/  @!P0 BRA `(.L_x_1144) ;  /* 0xffffffc400548947 */ /* 0x000fea000383ffff */
.L_x_1089:
[----:B------:R-:W2:Y:S01]  /*14600*/  LDL.LU R0, [R1] ;  /* 0x0000000001007983 */ /* 0x000ea20000300800 */
[----:B------:R-:W-:Y:S01]  /*14610*/  BSSY B0, `(.L_x_1145) ;  /* 0x000000b000007945 */ /* 0x000fe20003800000 */
[----:B------:R-:W1:Y:S01]  /*14620*/  S2R R5, SR_CgaCtaId ;  /* 0x0000000000057919 */ /* 0x000e620000008800 */
[----:B--2---:R-:W-:-:S04]  /*14630*/  IADD3 R0, R0, 0x1, RZ ;  /* 0x0000000100007810 */ /* 0x004fc80007ffe0ff */
[----:B------:R-:W-:-:S04]  /*14640*/  LEA.HI R2, R0, R0, RZ, 0x1 ;  /* 0x0000000000027211 */ /* 0x000fc800078f08ff */
[----:B------:R-:W-:Y:S02]  /*14650*/  LOP3.LUT R3, R2, 0xfffffffe, RZ, 0xc0, !PT ;  /* 0xfffffffe02037812 */ /* 0x000fe400078ec0ff */
[----:B------:R-:W-:-:S03]  /*14660*/  MOV R2, 0x400 ;  /* 0x0000040000027802 */ /* 0x000fc60000000f00 */
[----:B------:R-:W-:Y:S01]  /*14670*/  IMAD.IADD R0, R0, 0x1, -R3 ;  /* 0x0000000100007824 */ /* 0x000fe200078e0a03 */
[----:B-1----:R-:W-:-:S04]  /*14680*/  LEA R5, R5, R2, 0x18 ;  /* 0x0000000205057211 */ /* 0x002fc800078ec0ff */
[----:B------:R-:W-:-:S04]  /*14690*/  SHF.L.U32 R0, R0, 0x1f, RZ ;  /* 0x0000001f00007819 */ /* 0x000fc800000006ff */
[----:B------:R-:W1:Y:S02]  /*146a0*/  SYNCS.PHASECHK.TRANS64.TRYWAIT P0, [R5+URZ+0x30820], R0 ;  /* 0x03082000050075a7 */ /* 0x000e64000800017f */
[----:B-1----:R-:W-:Y:S05]  /*146b0*/  @!P0 BRA `(.L_x_1146) ;  /* 0x00000028007c8947 */ /* 0x002fea0003800000 */
.L_x_1226:
[----:B------:R-:W-:Y:S05]  /*146c0*/  BSYNC B0 ;  /* 0x0000000000007941 */ /* 0x000fea0003800000 */
.L_x_1145:
[----:B------:R-:W-:-:S03]  /*146d0*/  UMOV UR4, 0xffffffff ;  /* 0xffffffff00047882 */ /* 0x000fc60000000000 */
[----:B------:R-:W-:Y:S05]  /*146e0*/  BRA.DIV UR4, `(.L_x_1147) ;  /* 0x0000002a04847947 */ /* 0x000fea000b800000 */
[----:B-1----:R-:W1:Y:S02]  /*146f0*/  S2R R0, SR_TID.X ;  /* 0x0000000000007919 */ /* 0x002e640000002100 */
[----:B-1----:R-:W-:-:S04]  /*14700*/  SHF.R.U32.HI R0, RZ, 0x5, R0 ;  /* 0x00000005ff007819 */ /* 0x002fc80000011600 */
[----:B------:R-:W-:-:S05]  /*14710*/  LOP3.LUT R0, R0, 0x3, RZ, 0xc0, !PT ;  /* 0x0000000300007812 */ /* 0x000fca00078ec0ff */
[----:B------:R1:W2:Y:S02]  /*14720*/  SHFL.IDX PT, R14, R0, RZ, 0x1f ;  /* 0x00001fff000e7589 */ /* 0x0002a400000e0000 */
.L_x_1229:
[----:B--2---:R-:W-:Y:S01]  /*14730*/  ISETP.NE.AND P0, PT, R14, RZ, PT ;  /* 0x000000ff0e00720c */ /* 0x004fe20003f05270 */
[----:B------:R-:W-:-:S12]  /*14740*/  BSSY B0, `(.L_x_1148) ;  /* 0x0000026000007945 */ /* 0x000fd80003800000 */
[----:B------:R-:W-:Y:S05]  /*14750*/  @P0 BRA `(.L_x_1149) ;  /* 0x0000000000900947 */ /* 0x000fea0003800000 */
[----:B------:R-:W-:-:S03]  /*14760*/  UMOV UR4, 0xffffffff ;  /* 0xffffffff00047882 */ /* 0x000fc60000000000 */
[----:B------:R-:W-:Y:S05]  /*14770*/  BRA.DIV UR4, `(.L_x_1150) ;  /* 0x0000002a04947947 */ /* 0x000fea000b800000 */
[----:B------:R-:W-:-:S13]  /*14780*/  ELECT P6, URZ, PT ;  /* 0x00000000003f782f */ /* 0x000fda00038c0000 */
.L_x_1232:
[----:B------:R-:W-:Y:S05]  /*14790*/  @!P6 BRA `(.L_x_1149) ;  /* 0x000000000080e947 */ /* 0x000fea0003800000 */
[----:B-1----:R-:W2:Y:S02]  /*147a0*/  LDL R0, [R1+0x4] ;  /* 0x0000040001007983 */ /* 0x002ea40000100800 */
[----:B--2---:R-:W-:-:S13]  /*147b0*/  R2UR UR4, R0 ;  /* 0x00000000000472ca */ /* 0x004fda00000e0000 */
[----:B------:R-:W-:-:S06]  /*147c0*/  ULOP3.LUT UR4, UR4, 0x2, URZ, 0xfc, !UPT ;  /* 0x0000000204047892 */ /* 0x000fcc000f8efc3f */
[----:B------:R-:W-:-:S05]  /*147d0*/  IMAD.U32 R0, RZ, RZ, UR4 ;  /* 0x00000004ff007e24 */ /* 0x000fca000f8e00ff */
[----:B------:R-:W-:-:S13]  /*147e0*/  ISETP.NE.AND P0, PT, R0, 0x3, PT ;  /* 0x000000030000780c */ /* 0x000fda0003f05270 */
[----:B------:R-:W-:Y:S05]  /*147f0*/  @!P0 BRA `(.L_x_1151) ;  /* 0x0000000000048947 */ /* 0x000fea0003800000 */
[----:B------:R-:W-:Y:S01]  /*14800*/  BPT.TRAP 0x1 ;  /* 0x000000040000795c */ /* 0x000fe20000300000 */
.L_x_1151:
[----:B------:R-:W-:Y:S01]  /*14810*/  IMAD R3, R23, 0x8, R5 ;  /* 0x0000000817037824 */ /* 0x000fe200078e0205 */
[----:B------:R-:W-:Y:S01]  /*14820*/  SHF.L.U32 R2, R25, 0x1f, RZ ;  /* 0x0000001f19027819 */ /* 0x000fe200000006ff */
[----:B------:R-:W-:-:S03]  /*14830*/  VIADD R23, R23, 0x1 ;  /* 0x0000000117177836 */ /* 0x000fc60000000000 */
[----:B------:R-:W1:Y:S02]  /*14840*/  SYNCS.PHASECHK.TRANS64.TRYWAIT P1, [R3+URZ+0x30840], R2 ;  /* 0x03084002030075a7 */ /* 0x000e64000802017f */
[----:B------:R-:W-:-:S04]  /*14850*/  ISETP.NE.AND P2, PT, R23, 0x2, PT ;  /* 0x000000021700780c */ /* 0x000fc80003f45270 */
[----:B------:R-:W-:Y:S01]  /*14860*/  SEL R0, RZ, 0x1, P2 ;  /* 0x00000001ff007807 */ /* 0x000fe20001000000 */
[----:B-1----:R-:W-:Y:S08]  /*14870*/  @!P1 BRA `(.L_x_1152) ;  /* 0x0000002800749947 */ /* 0x002ff00003800000 */
.L_x_1233:
[----:B------:R-:W-:Y:S02]  /*14880*/  SEL R23, R23, RZ, P2 ;  /* 0x000000ff17177207 */ /* 0x000fe40001000000 */
[----:B------:R-:W-:Y:S01]  /*14890*/  LOP3.LUT R0, R25, R0, RZ, 0x3c, !PT ;  /* 0x0000000019007212 */ /* 0x000fe200078e3cff */
[----:B------:R-:W-:Y:S06]  /*148a0*/  @!P0 BRA `(.L_x_1153) ;  /* 0x0000000000048947 */ /* 0x000fec0003800000 */
[----:B------:R-:W-:Y:S01]  /*148b0*/  BPT.TRAP 0x1 ;  /* 0x000000040000795c */ /* 0x000fe20000300000 */
.L_x_1153:
[----:B------:R-:W-:Y:S01]  /*148c0*/  IMAD R23, R23, 0x8, R5 ;  /* 0x0000000817177824 */ /* 0x000fe200078e0205 */
[----:B------:R-:W-:-:S04]  /*148d0*/  SHF.L.U32 R0, R0, 0x1f, RZ ;  /* 0x0000001f00007819 */ /* 0x000fc800000006ff */
[----:B------:R-:W2:Y:S02]  /*148e0*/  SYNCS.PHASECHK.TRANS64.TRYWAIT P1, [R23+URZ+0x30840], R0 ;  /* 0x03084000170075a7 */ /* 0x000ea4000802017f */
[----:B--2---:R-:W-:Y:S05]  /*148f0*/  @!P1 BRA `(.L_x_1154) ;  /* 0x0000002800689947 */ /* 0x004fea0003800000 */
.L_x_1234:
[----:B------:R-:W-:Y:S05]  /*14900*/  @!P0 BRA `(.L_x_1155) ;  /* 0x0000000000048947 */ /* 0x000fea0003800000 */
[----:B------:R-:W-:Y:S01]  /*14910*/  BPT.TRAP 0x1 ;  /* 0x000000040000795c */ /* 0x000fe20000300000 */
.L_x_1155:
[----:B------:R-:W3:Y:S02]  /*14920*/  SYNCS.PHASECHK.TRANS64.TRYWAIT P1, [R3+URZ+0x30860], R2 ;  /* 0x03086002030075a7 */ /* 0x000ee4000802017f */
[----:B---3--:R-:W-:Y:S05]  /*14930*/  @!P1 BRA `(.L_x_1156) ;  /* 0x00000028006c9947 */ /* 0x008fea0003800000 */
.L_x_1235:
[----:B------:R-:W-:Y:S05]  /*14940*/  @!P0 BRA `(.L_x_1157) ;  /* 0x0000000000048947 */ /* 0x000fea0003800000 */
[----:B------:R-:W-:Y:S01]  /*14950*/  BPT.TRAP 0x1 ;  /* 0x000000040000795c */ /* 0x000fe20000300000 */
.L_x_1157:
[----:B----4-:R4:W0:Y:S02]  /*14960*/  SYNCS.PHASECHK.TRANS64.TRYWAIT P0, [R23+URZ+0x30860], R0 ;  /* 0x03086000170075a7 */ /* 0x010824000800017f */
[----:B0-----:R-:W-:Y:S05]  /*14970*/  @!P0 NANOSLEEP.SYNCS 0x989680 ;  /* 0x009896800000895d */ /* 0x001fea0003900000 */
[----:B------:R-:W0:Y:S02]  /*14980*/  @!P0 SYNCS.PHASECHK.TRANS64 P0, [R23+URZ+0x30860], R0 ;  /* 0x03086000170085a7 */ /* 0x000e24000800007f */
[----:B0-----:R-:W-:Y:S05]  /*14990*/  @!P0 BRA `(.L_x_1157) ;  /* 0xfffffffc00f08947 */ /* 0x001fea000383ffff */
.L_x_1149:
[----:B------:R-:W-:Y:S05]  /*149a0*/  BSYNC B0 ;  /* 0x0000000000007941 */ /* 0x000fea0003800000 */
.L_x_1148:
[----:B------:R-:W-:Y:S05]  /*149b0*/  EXIT ;  /* 0x000000000000794d */ /* 0x000fea0003800000 */
.L_x_994:
[----:B0-----:R-:W-:-:S04]  /*149c0*/  MOV R3, UR40 ;  /* 0x0000002800037c02 */ /* 0x001fc80008000f00 */
[----:B------:R0:W1:Y:S03]  /*149d0*/  SYNCS.PHASECHK.TRANS64.TRYWAIT P1, [R3+URZ+0x30800], R0 ;  /* 0x03080000030075a7 */ /* 0x000066000802017f */
[----:B-1----:R-:W-:Y:S05]  /*149e0*/  @!P1 NANOSLEEP.SYNCS 0x989680 ;  /* 0x009896800000995d */ /* 0x002fea0003900000 */
[----:B------:R-:W1:Y:S02]  /*149f0*/  @!P1 SYNCS.PHASECHK.TRANS64 P1, [R3+URZ+0x30800], R0 ;  /* 0x03080000030095a7 */ /* 0x000e64000802007f */
[----:B-1----:R-:W-:Y:S05]  /*14a00*/  @!P1 BRA `(.L_x_994) ;  /* 0xfffffffc00ec9947 */ /* 0x002fea000383ffff */
[----:B------:R-:W-:Y:S05]  /*14a10*/  BRA `(.L_x_1158) ;  /* 0xfffffed000987947 */ /* 0x000fea000383ffff */
.L_x_998:
[----:B-1----:R1:W2:Y:S02]  /*14a20*/  SYNCS.PHASECHK.TRANS64.TRYWAIT P1, [R3+URZ+0x30830], R0 ;  /* 0x03083000030075a7 */ /* 0x0022a4000802017f */
[----:B--2---:R-:W-:Y:S05]  /*14a30*/  @!P1 NANOSLEEP.SYNCS 0x989680 ;  /* 0x009896800000995d */ /* 0x004fea0003900000 */
[----:B------:R-:W2:Y:S02]  /*14a40*/  @!P1 SYNCS.PHASECHK.TRANS64 P1, [R3+URZ+0x30830], R0 ;  /* 0x03083000030095a7 */ /* 0x000ea4000802007f */
[----:B--2---:R-:W-:Y:S05]  /*14a50*/  @!P1 BRA `(.L_x_998) ;  /* 0xfffffffc00f09947 */ /* 0x004fea000383ffff */
[----:B------:R-:W-:Y:S05]  /*14a60*/  BRA `(.L_x_997) ;  /* 0xfffffed000b47947 */ /* 0x000fea000383ffff */
.L_x_1015:
[----:B-1----:R-:W-:-:S04]  /*14a70*/  IMAD.U32 R4, RZ, RZ, UR7 ;  /* 0x00000007ff047e24 */ /* 0x002fc8000f8e00ff */
[----:B------:R1:W2:Y:S03]  /*14a80*/  SYNCS.PHASECHK.TRANS64.TRYWAIT P1, [R4+URZ+0x30830], R3 ;  /* 0x03083003040075a7 */ /* 0x0002a6000802017f */
[----:B--2---:R-:W-:Y:S05]  /*14a90*/  @!P1 NANOSLEEP.SYNCS 0x989680 ;  /* 0x009896800000995d */ /* 0x004fea0003900000 */
[----:B------:R-:W2:Y:S02]  /*14aa0*/  @!P1 SYNCS.PHASECHK.TRANS64 P1, [R4+URZ+0x30830], R3 ;  /* 0x03083003040095a7 */ /* 0x000ea4000802007f */
[----:B--2---:R-:W-:Y:S05]  /*14ab0*/  @!P1 BRA `(.L_x_1015) ;  /* 0xfffffffc00ec9947 */ /* 0x004fea000383ffff */
[----:B------:R-:W-:Y:S05]  /*14ac0*/  BRA `(.L_x_1014) ;  /* 0xfffffefc00e87947 */ /* 0x000fea000383ffff */
.L_x_1019:
[----:B01----:R-:W-:-:S04]  /*14ad0*/  IMAD.U32 R3, RZ, RZ, UR6 ;  /* 0x00000006ff037e24 */ /* 0x003fc8000f8e00ff */
[----:B------:R0:W1:Y:S03]  /*14ae0*/  SYNCS.PHASECHK.TRANS64.TRYWAIT P1, [R3+URZ+0x30850], R0 ;  /* 0x03085000030075a7 */ /* 0x000066000802017f */
[----:B-1----:R-:W-:Y:S05]  /*14af0*/  @!P1 NANOSLEEP.SYNCS 0x989680 ;  /* 0x009896800000995d */ /* 0x002fea0003900000 */
[----:B------:R-:W1:Y:S02]  /*14b00*/  @!P1 SYNCS.PHASECHK.TRANS64 P1, [R3+URZ+0x30850], R0 ;  /* 0x03085000030095a7 */ /* 0x000e64000802007f */
[----:B-1----:R-:W-:Y:S05]  /*14b10*/  @!P1 BRA `(.L_x_1019) ;  /* 0xfffffffc00ec9947 */ /* 0x002fea000383ffff */
[----:B------:R-:W-:Y:S05]  /*14b20*/  BRA `(.L_x_1018) ;  /* 0xffffff0c00887947 */ /* 0x000fea000383ffff */
.L_x_1038:
[----:B-1----:R-:W-:-:S04]  /*14b30*/  IMAD.U32 R4, RZ, RZ, UR7 ;  /* 0x00000007ff047e24 */ /* 0x002fc8000f8e00ff */
[----:B------:R1:W2:Y:S03]  /*14b40*/  SYNCS.PHASECHK.TRANS64.TRYWAIT P1, [R4+URZ+0x30830], R3 ;  /* 0x03083003040075a7 */ /* 0x0002a6000802017f */
[----:B--2---:R-:W-:Y:S05]  /*14b50*/  @!P1 NANOSLEEP.SYNCS 0x989680 ;  /* 0x009896800000995d */ /* 0x004fea0003900000 */
[----:B------:R-:W2:Y:S02]  /*14b60*/  @!P1 SYNCS.PHASECHK.TRANS64 P1, [R4+URZ+0x30830], R3 ;  /* 0x03083003040095a7 */ /* 0x000ea4000802007f */
[----:B--2---:R-:W-:Y:S05]  /*14b70*/  @!P1 BRA `(.L_x_1038) ;  /* 0xfffffffc00ec9947 */ /* 0x004fea000383ffff */
[----:B------:R-:W-:Y:S05]  /*14b80*/  BRA `(.L_x_1037) ;  /* 0xffffff2c00847947 */ /* 0x000fea000383ffff */
.L_x_1042:
[----:B01----:R-:W-:-:S04]  /*14b90*/  IMAD.U32 R3, RZ, RZ, UR6 ;  /* 0x00000006ff037e24 */ /* 0x003fc8000f8e00ff */
[----:B------:R0:W1:Y:S03]  /*14ba0*/  SYNCS.PHASECHK.TRANS64.TRYWAIT P1, [R3+URZ+0x30850], R0 ;  /* 0x03085000030075a7 */ /* 0x000066000802017f */
[----:B-1----:R-:W-:Y:S05]  /*14bb0*/  @!P1 NANOSLEEP.SYNCS 0x989680 ;  /* 0x009896800000995d */ /* 0x002fea0003900000 */
[----:B------:R-:W1:Y:S02]  /*14bc0*/  @!P1 SYNCS.PHASECHK.TRANS64 P1, [R3+URZ+0x30850], R0 ;  /* 0x03085000030095a7 */ /* 0x000e64000802007f */
[----:B-1----:R-:W-:Y:S05]  /*14bd0*/  @!P1 BRA `(.L_x_1042) ;  /* 0xfffffffc00ec9947 */ /* 0x002fea000383ffff */
[----:B------:R-:W-:Y:S05]  /*14be0*/  BRA `(.L_x_1041) ;  /* 0xffffff3c00247947 */ /* 0x000fea000383ffff */
.L_x_1050:
[----:B-1----:R-:W-:-:S04]  /*14bf0*/  IMAD.U32 R4, RZ, RZ, UR6 ;  /* 0x00000006ff047e24 */ /* 0x002fc8000f8e00ff */
[----:B------:R1:W2:Y:S03]  /*14c00*/  SYNCS.PHASECHK.TRANS64.TRYWAIT P1, [R4+URZ+0x30830], R3 ;  /* 0x03083003040075a7 */ /* 0x0002a6000802017f */
[----:B--2---:R-:W-:Y:S05]  /*14c10*/  @!P1 NANOSLEEP.SYNCS 0x989680 ;  /* 0x009896800000995d */ /* 0x004fea0003900000 */
[----:B------:R-:W2:Y:S02]  /*14c20*/  @!P1 SYNCS.PHASECHK.TRANS64 P1, [R4+URZ+0x30830], R3 ;  /* 0x03083003040095a7 */ /* 0x000ea4000802007f */
[----:B--2---:R-:W-:Y:S05]  /*14c30*/  @!P1 BRA `(.L_x_1050) ;  /* 0xfffffffc00ec9947 */ /* 0x004fea000383ffff */
[----:B------:R-:W-:Y:S05]  /*14c40*/  BRA `(.L_x_1049) ;  /* 0xffffff4c00bc7947 */ /* 0x000fea000383ffff */
.L_x_1054:
[----:B01----:R-:W-:-:S04]  /*14c50*/  MOV R3, UR11 ;  /* 0x0000000b00037c02 */ /* 0x003fc80008000f00 */
[----:B------:R0:W1:Y:S03]  /*14c60*/  SYNCS.PHASECHK.TRANS64.TRYWAIT P1, [R3+URZ+0x30850], R0 ;  /* 0x03085000030075a7 */ /* 0x000066000802017f */
[----:B-1----:R-:W-:Y:S05]  /*14c70*/  @!P1 NANOSLEEP.SYNCS 0x989680 ;  /* 0x009896800000995d */ /* 0x002fea0003900000 */
[----:B------:R-:W1:Y:S02]  /*14c80*/  @!P1 SYNCS.PHASECHK.TRANS64 P1, [R3+URZ+0x30850], R0 ;  /* 0x03085000030095a7 */ /* 0x000e64000802007f */
[----:B-1----:R-:W-:Y:S05]  /*14c90*/  @!P1 BRA `(.L_x_1054) ;  /* 0xfffffffc00ec9947 */ /* 0x002fea000383ffff */
[----:B------:R-:W-:Y:S05]  /*14ca0*/  BRA `(.L_x_1053) ;  /* 0xffffff5c005c7947 */ /* 0x000fea000383ffff */
.L_x_1069:
[----:B-1----:R-:W-:-:S04]  /*14cb0*/  IMAD.U32 R7, RZ, RZ, UR5 ;  /* 0x00000005ff077e24 */ /* 0x002fc8000f8e00ff */
[----:B------:R1:W2:Y:S03]  /*14cc0*/  SYNCS.PHASECHK.TRANS64.TRYWAIT P1, [R7+URZ+0x30850], R0 ;  /* 0x03085000070075a7 */ /* 0x0002a6000802017f */
[----:B--2---:R-:W-:Y:S05]  /*14cd0*/  @!P1 NANOSLEEP.SYNCS 0x989680 ;  /* 0x009896800000995d */ /* 0x004fea0003900000 */
[----:B------:R-:W2:Y:S02]  /*14ce0*/  @!P1 SYNCS.PHASECHK.TRANS64 P1, [R7+URZ+0x30850], R0 ;  /* 0x03085000070095a7 */ /* 0x000ea4000802007f */
[----:B--2---:R-:W-:Y:S05]  /*14cf0*/  @!P1 BRA `(.L_x_1069) ;  /* 0xfffffffc00ec9947 */ /* 0x004fea000383ffff */
[----:B------:R-:W-:Y:S05]  /*14d00*/  BRA `(.L_x_1068) ;  /* 0xffffff80008c7947 */ /* 0x000fea000383ffff */
.L_x_1106:
[----:B------:R-:W0:Y:S01]  /*14d10*/  S2R R19, SR_TID.X ;  /* 0x0000000000137919 */ /* 0x000e220000002100 */
[----:B------:R-:W-:Y:S02]  /*14d20*/  IMAD.MOV.U32 R12, RZ, RZ, RZ ;  /* 0x000000ffff0c7224 */ /* 0x000fe400078e00ff */
[----:B------:R-:W-:Y:S02]  /*14d30*/  IMAD.MOV.U32 R11, RZ, RZ, 0x1f ;  /* 0x0000001fff0b7424 */ /* 0x000fe400078e00ff */
[----:B------:R-:W-:Y:S01]  /*14d40*/  IMAD.MOV.U32 R15, RZ, RZ, -0x1 ;  /* 0xffffffffff0f7424 */ /* 0x000fe200078e00ff */
[----:B0-----:R-:W-:-:S04]  /*14d50*/  SHF.R.U32.HI R19, RZ, 0x5, R19 ;  /* 0x00000005ff137819 */ /* 0x001fc80000011613 */
[----:B------:R-:W-:-:S05]  /*14d60*/  LOP3.LUT R19, R19, 0x3, RZ, 0xc0, !PT ;  /* 0x0000000313137812 */ /* 0x000fca00078ec0ff */
[----:B------:R-:W-:-:S07]  /*14d70*/  IMAD.MOV.U32 R13, RZ, RZ, R19 ;  /* 0x000000ffff0d7224 */ /* 0x000fce00078e0013 */
[----:B-----5:R-:W-:Y:S05]  /*14d80*/  WARPSYNC.COLLECTIVE R15, `(.L_x_1159) ;  /* 0x000000000f087348 */ /* 0x020fea0003c00000 */
[----:B------:R0:W1:Y:S02]  /*14d90*/  SHFL.IDX P6, R14, R13, R12, R11 ;  /* 0x0000000c0d0e7389 */ /* 0x00006400000c000b */
[----:B01---5:R-:W-:Y:S01]  /*14da0*/  ENDCOLLECTIVE ;  /* 0x000000000000791b */ /* 0x023fe20003800000 */
.L_x_1159:
[----:B------:R-:W-:Y:S05]  /*14db0*/  BRA `(.L_x_1160) ;  /* 0xffffffc800dc7947 */ /* 0x000fea000383ffff */
.L_x_1109:
[----:B0-----:R0:W1:Y:S02]  /*14dc0*/  SYNCS.PHASECHK.TRANS64.TRYWAIT P0, [R4+URZ+0x30840], R3 ;  /* 0x03084003040075a7 */ /* 0x001064000800017f */
[----:B-1----:R-:W-:Y:S05]  /*14dd0*/  @!P0 NANOSLEEP.SYNCS 0x989680 ;  /* 0x009896800000895d */ /* 0x002fea0003900000 */
[----:B------:R-:W1:Y:S02]  /*14de0*/  @!P0 SYNCS.PHASECHK.TRANS64 P0, [R4+URZ+0x30840], R3 ;  /* 0x03084003040085a7 */ /* 0x000e64000800007f */
[----:B-1----:R-:W-:Y:S05]  /*14df0*/  @!P0 BRA `(.L_x_1109) ;  /* 0xfffffffc00f08947 */ /* 0x002fea000383ffff */
[----:B------:R-:W-:Y:S05]  /*14e00*/  BRA `(.L_x_1161) ;  /* 0xffffffcc00c87947 */ /* 0x000fea000383ffff */
.L_x_1110:
[----:B------:R-:W-:Y:S01]  /*14e10*/  BSSY B0, `(.L_x_1162) ;  /* 0x0000008000007945 */ /* 0x000fe20003800000 */
[----:B------:R-:W-:Y:S01]  /*14e20*/  MOV R13, R6 ;  /* 0x00000006000d7202 */ /* 0x000fe20000000f00 */
[----:B------:R-:W-:Y:S02]  /*14e30*/  IMAD.MOV.U32 R12, RZ, RZ, RZ ;  /* 0x000000ffff0c7224 */ /* 0x000fe400078e00ff */
[----:B------:R-:W-:Y:S02]  /*14e40*/  IMAD.MOV.U32 R11, RZ, RZ, 0x181f ;  /* 0x0000181fff0b7424 */ /* 0x000fe400078e00ff */
[----:B------:R-:W-:-:S07]  /*14e50*/  IMAD.MOV.U32 R15, RZ, RZ, -0x1 ;  /* 0xffffffffff0f7424 */ /* 0x000fce00078e00ff */
[----:B------:R-:W-:Y:S05]  /*14e60*/  WARPSYNC.COLLECTIVE R15, `(.L_x_1163) ;  /* 0x000000000f087348 */ /* 0x000fea0003c00000 */
[----:B------:R0:W1:Y:S02]  /*14e70*/  SHFL.IDX P6, R14, R13, R12, R11 ;  /* 0x0000000c0d0e7389 */ /* 0x00006400000c000b */
[----:B01----:R-:W-:Y:S01]  /*14e80*/  ENDCOLLECTIVE ;  /* 0x000000000000791b */ /* 0x003fe20003800000 */
.L_x_1163:
[----:B------:R-:W-:Y:S05]  /*14e90*/  BSYNC B0 ;  /* 0x0000000000007941 */ /* 0x000fea0003800000 */
.L_x_1162:
[----:B------:R-:W-:Y:S01]  /*14ea0*/  IMAD.MOV.U32 R13, RZ, RZ, R5 ;  /* 0x000000ffff0d7224 */ /* 0x000fe200078e0005 */
[----:B------:R-:W-:Y:S01]  /*14eb0*/  MOV R12, RZ ;  /* 0x000000ff000c7202 */ /* 0x000fe20000000f00 */
[----:B------:R-:W-:Y:S02]  /*14ec0*/  IMAD.MOV.U32 R11, RZ, RZ, 0x181f ;  /* 0x0000181fff0b7424 */ /* 0x000fe400078e00ff */
[----:B------:R-:W-:Y:S02]  /*14ed0*/  IMAD.MOV.U32 R15, RZ, RZ, -0x1 ;  /* 0xffffffffff0f7424 */ /* 0x000fe400078e00ff */
[----:B------:R-:W-:Y:S02]  /*14ee0*/  IMAD.MOV.U32 R2, RZ, RZ, R14 ;  /* 0x000000ffff027224 */ /* 0x000fe400078e000e */
[----:B------:R-:W-:-:S07]  /*14ef0*/  @P0 IMAD R9, R0, 0x2, R17 ;  /* 0x0000000200090824 */ /* 0x000fce00078e0211 */
[----:B------:R-:W-:Y:S05]  /*14f00*/  WARPSYNC.COLLECTIVE R15, `(.L_x_1164) ;  /* 0x000000000f087348 */ /* 0x000fea0003c00000 */
[----:B------:R0:W1:Y:S02]  /*14f10*/  SHFL.IDX P6, R14, R13, R12, R11 ;  /* 0x0000000c0d0e7389 */ /* 0x00006400000c000b */
[----:B01----:R-:W-:Y:S01]  /*14f20*/  ENDCOLLECTIVE ;  /* 0x000000000000791b */ /* 0x003fe20003800000 */
.L_x_1164:
[----:B------:R-:W-:Y:S01]  /*14f30*/  MOV R13, R6 ;  /* 0x00000006000d7202 */ /* 0x000fe20000000f00 */
[----:B------:R-:W-:Y:S01]  /*14f40*/  IMAD.MOV.U32 R12, RZ, RZ, 0x1 ;  /* 0x00000001ff0c7424 */ /* 0x000fe200078e00ff */
[----:B------:R-:W-:-:S05]  /*14f50*/  @P0 LEA R14, P1, R37, R14, 0x1 ;  /* 0x0000000e250e0211 */ /* 0x000fca00078208ff */
[----:B------:R-:W-:Y:S02]  /*14f60*/  @P0 IMAD.X R3, RZ, RZ, R2, P1 ;  /* 0x000000ffff030224 */ /* 0x000fe400008e0602 */
[----:B------:R-:W-:-:S07]  /*14f70*/  @P0 IMAD.MOV.U32 R2, RZ, RZ, R14 ;  /* 0x000000ffff020224 */ /* 0x000fce00078e000e */
[----:B------:R-:W-:Y:S05]  /*14f80*/  WARPSYNC.COLLECTIVE R15, `(.L_x_1165) ;  /* 0x000000000f087348 */ /* 0x000fea0003c00000 */
[----:B------:R0:W1:Y:S02]  /*14f90*/  SHFL.IDX P6, R14, R13, R12, R11 ;  /* 0x0000000c0d0e7389 */ /* 0x00006400000c000b */
[----:B01----:R-:W-:Y:S01]  /*14fa0*/  ENDCOLLECTIVE ;  /* 0x000000000000791b */ /* 0x003fe20003800000 */
.L_x_1165:
        /* <DEDUP_REMOVED lines=8> */
[----:B------:R-:W-:Y:S01]  /*15030*/  ISETP.GE.AND P0, PT, R7, 0x11, PT ;  /* 0x000000110700780c */ /* 0x000fe20003f06270 */
[----:B------:R-:W-:-:S12]  /*15040*/  IMAD.MOV.U32 R8, RZ, RZ, R14 ;  /* 0x000000ffff087224 */ /* 0x000fd800078e000e */
[----:B0-----:R-:W-:Y:S05]  /*15050*/  WARPSYNC.COLLECTIVE R15, `(.L_x_1166) ;  /* 0x000000000f087348 */ /* 0x001fea0003c00000 */
[----:B------:R1:W2:Y:S02]  /*15060*/  SHFL.IDX P6, R14, R13, R12, R11 ;  /* 0x0000000c0d0e7389 */ /* 0x0002a400000c000b */
[----:B012---:R-:W-:Y:S01]  /*15070*/  ENDCOLLECTIVE ;  /* 0x000000000000791b */ /* 0x007fe20003800000 */
.L_x_1166:
[----:B------:R-:W-:Y:S02]  /*15080*/  @P0 IMAD R27, R0, 0x2, R17 ;  /* 0x00000002001b0824 */ /* 0x000fe400078e0211 */
[----:B------:R-:W-:Y:S02]  /*15090*/  IMAD.MOV.U32 R13, RZ, RZ, R6 ;  /* 0x000000ffff0d7224 */ /* 0x000fe400078e0006 */
[----:B------:R-:W-:Y:S01]  /*150a0*/  IMAD.MOV.U32 R12, RZ, RZ, 0x2 ;  /* 0x00000002ff0c7424 */ /* 0x000fe200078e00ff */
[----:B------:R-:W-:-:S04]  /*150b0*/  @P0 LEA R14, P1, R37, R14, 0x1 ;  /* 0x0000000e250e0211 */ /* 0x000fc800078208ff */
[----:B------:R-:W-:Y:S01]  /*150c0*/  @P0 MOV R2, R14 ;  /* 0x0000000e00020202 */ /* 0x000fe20000000f00 */
[----:B------:R-:W-:-:S08]  /*150d0*/  @P0 IMAD.X R21, RZ, RZ, R8, P1 ;  /* 0x000000ffff150224 */ /* 0x000fd000008e0608 */
[----:B------:R-:W-:Y:S05]  /*150e0*/  WARPSYNC.COLLECTIVE R15, `(.L_x_1167) ;  /* 0x000000000f087348 */ /* 0x000fea0003c00000 */
[----:B------:R0:W1:Y:S02]  /*150f0*/  SHFL.IDX P6, R14, R13, R12, R11 ;  /* 0x0000000c0d0e7389 */ /* 0x00006400000c000b */
[----:B01----:R-:W-:Y:S01]  /*15100*/  ENDCOLLECTIVE ;  /* 0x000000000000791b */ /* 0x003fe20003800000 */
.L_x_1167:
        /* <DEDUP_REMOVED lines=14> */
.L_x_1168:
[----:B------:R-:W-:Y:S02]  /*151f0*/  @P0 IMAD R21, R0, 0x2, R17 ;  /* 0x0000000200150824 */ /* 0x000fe400078e0211 */
[----:B------:R-:W-:Y:S02]  /*15200*/  IMAD.MOV.U32 R13, RZ, RZ, R6 ;  /* 0x000000ffff0d7224 */ /* 0x000fe400078e0006 */
[----:B------:R-:W-:Y:S01]  /*15210*/  IMAD.MOV.U32 R12, RZ, RZ, 0x3 ;  /* 0x00000003ff0c7424 */ /* 0x000fe200078e00ff */
[----:B------:R-:W-:-:S04]  /*15220*/  @P0 LEA R14, P1, R37, R14, 0x1 ;  /* 0x0000000e250e0211 */ /* 0x000fc800078208ff */
[----:B------:R-:W-:Y:S01]  /*15230*/  @P0 IADD3.X R9, RZ, R8, RZ, P1, !PT ;  /* 0x00000008ff090210 */ /* 0x000fe20000ffe4ff */
[----:B------:R-:W-:-:S08]  /*15240*/  @P0 IMAD.MOV.U32 R2, RZ, RZ, R14 ;  /* 0x000000ffff020224 */ /* 0x000fd000078e000e */
[----:B------:R-:W-:Y:S05]  /*15250*/  WARPSYNC.COLLECTIVE R15, `(.L_x_1169) ;  /* 0x000000000f087348 */ /* 0x000fea0003c00000 */
[----:B------:R0:W1:Y:S02]  /*15260*/  SHFL.IDX P6, R14, R13, R12, R11 ;  /* 0x0000000c0d0e7389 */ /* 0x00006400000c000b */
[----:B01----:R-:W-:Y:S01]  /*15270*/  ENDCOLLECTIVE ;  /* 0x000000000000791b */ /* 0x003fe20003800000 */
.L_x_1169:
        /* <DEDUP_REMOVED lines=9> */
[----:B------:R-:W-:-:S07]  /*15310*/  MOV R8, R14 ;  /* 0x0000000e00087202 */ /* 0x000fce0000000f00 */
[----:B0-----:R-:W-:Y:S05]  /*15320*/  WARPSYNC.COLLECTIVE R15, `(.L_x_1170) ;  /* 0x000000000f087348 */ /* 0x001fea0003c00000 */
[----:B------:R1:W2:Y:S02]  /*15330*/  SHFL.IDX P6, R14, R13, R12, R11 ;  /* 0x0000000c0d0e7389 */ /* 0x0002a400000c000b */
[----:B012---:R-:W-:Y:S01]  /*15340*/  ENDCOLLECTIVE ;  /* 0x000000000000791b */ /* 0x007fe20003800000 */
.L_x_1170:
[----:B------:R-:W-:Y:S05]  /*15350*/  BRA `(.L_x_1171) ;  /* 0xffffffcc007c7947 */ /* 0x000fea000383ffff */
.L_x_1115:
[----:B------:R-:W-:Y:S02]  /*15360*/  IMAD.MOV.U32 R13, RZ, RZ, R4 ;  /* 0x000000ffff0d7224 */ /* 0x000fe400078e0004 */
[----:B------:R-:W-:Y:S02]  /*15370*/  IMAD.MOV.U32 R12, RZ, RZ, RZ ;  /* 0x000000ffff0c7224 */ /* 0x000fe400078e00ff */
[----:B------:R-:W-:Y:S02]  /*15380*/  IMAD.MOV.U32 R11, RZ, RZ, 0x181f ;  /* 0x0000181fff0b7424 */ /* 0x000fe400078e00ff */
[----:B------:R-:W-:Y:S02]  /*15390*/  IMAD.MOV.U32 R15, RZ, RZ, -0x1 ;  /* 0xffffffffff0f7424 */ /* 0x000fe400078e00ff */
[----:B------:R-:W-:-:S07]  /*153a0*/  VIADD R0, R36, UR44 ;  /* 0x0000002c24007c36 */ /* 0x000fce0008000000 */
[----:B------:R-:W-:Y:S05]  /*153b0*/  WARPSYNC.COLLECTIVE R15, `(.L_x_1172) ;  /* 0x000000000f087348 */ /* 0x000fea0003c00000 */
[----:B------:R0:W1:Y:S02]  /*153c0*/  SHFL.IDX P6, R14, R13, R12, R11 ;  /* 0x0000000c0d0e7389 */ /* 0x00006400000c000b */
[----:B01----:R-:W-:Y:S01]  /*153d0*/  ENDCOLLECTIVE ;  /* 0x000000000000791b */ /* 0x003fe20003800000 */
.L_x_1172:
[C---:B------:R-:W-:Y:S01]  /*153e0*/  VIADD R6, R0.reuse, 0x10 ;  /* 0x0000001000067836 */ /* 0x040fe20000000000 */
[----:B------:R-:W-:Y:S01]  /*153f0*/  ISETP.GE.AND P0, PT, R0, UR39, PT ;  /* 0x0000002700007c0c */ /* 0x000fe2000bf06270 */
[----:B------:R-:W-:Y:S01]  /*15400*/  IMAD.MOV.U32 R13, RZ, RZ, R5 ;  /* 0x000000ffff0d7224 */ /* 0x000fe200078e0005 */
[----:B------:R-:W-:-:S11]  /*15410*/  MOV R2, R14 ;  /* 0x0000000e00027202 */ /* 0x000fd60000000f00 */
[----:B------:R-:W-:Y:S05]  /*15420*/  WARPSYNC.COLLECTIVE R15, `(.L_x_1173) ;  /* 0x000000000f087348 */ /* 0x000fea0003c00000 */
[----:B------:R0:W1:Y:S02]  /*15430*/  SHFL.IDX P6, R14, R13, R12, R11 ;  /* 0x0000000c0d0e7389 */ /* 0x00006400000c000b */
[----:B01----:R-:W-:Y:S01]  /*15440*/  ENDCOLLECTIVE ;  /* 0x000000000000791b */ /* 0x003fe20003800000 */
.L_x_1173:
        /* <DEDUP_REMOVED lines=8> */
.L_x_1174:
[----:B------:R-:W-:Y:S01]  /*154d0*/  @!PT LDS RZ, [RZ] ;  /* 0x00000000fffff984 */ /* 0x000fe20000000800 */
[----:B------:R-:W-:Y:S01]  /*154e0*/  @!PT LDS RZ, [RZ] ;  /* 0x00000000fffff984 */ /* 0x000fe20000000800 */
[----:B------:R-:W-:Y:S01]  /*154f0*/  @!PT LDS RZ, [RZ] ;  /* 0x00000000fffff984 */ /* 0x000fe20000000800 */
[----:B------:R0:W-:Y:S04]  /*15500*/  @!P0 LDGSTS.E.BYPASS.LTC128B.128 [R31+0x10400], desc[UR36][R2.64], !P2 ;  /* 0x10400000021f8fae */ /* 0x0001e8000d101d64 */
[----:B------:R0:W-:Y:S04]  /*15510*/  @!P0 LDGSTS.E.BYPASS.LTC128B.128 [R31+0x14400], desc[UR36][R2.64+0x80], !P3 ;  /* 0x14400080021f8fae */ /* 0x0001e8000d901d64 */
[----:B------:R0:W-:Y:S01]  /*15520*/  @!P0 LDGSTS.E.BYPASS.LTC128B.128 [R31+0x18400], desc[UR36][R2.64+0x100], !P4 ;  /* 0x18400100021f8fae */ /* 0x0001e2000e101d64 */
[----:B------:R-:W-:-:S03]  /*15530*/  IMAD.MOV.U32 R13, RZ, RZ, R5 ;  /* 0x000000ffff0d7224 */ /* 0x000fc600078e0005 */
[----:B------:R0:W-:Y:S01]  /*15540*/  @!P0 LDGSTS.E.BYPASS.LTC128B.128 [R31+0x1c400], desc[UR36][R2.64+0x180], !P5 ;  /* 0x1c400180021f8fae */ /* 0x0001e2000e901d64 */
[----:B------:R-:W-:Y:S01]  /*15550*/  ISETP.GE.AND P0, PT, R6, UR39, PT ;  /* 0x0000002706007c0c */ /* 0x000fe2000bf06270 */
[----:B------:R-:W-:-:S12]  /*15560*/  IMAD.MOV.U32 R6, RZ, RZ, R14 ;  /* 0x000000ffff067224 */ /* 0x000fd800078e000e */
[----:B0-----:R-:W-:Y:S05]  /*15570*/  WARPSYNC.COLLECTIVE R15, `(.L_x_1175) ;  /* 0x000000000f087348 */ /* 0x001fea0003c00000 */
[----:B------:R1:W2:Y:S02]  /*15580*/  SHFL.IDX P6, R14, R13, R12, R11 ;  /* 0x0000000c0d0e7389 */ /* 0x0002a400000c000b */
[----:B012---:R-:W-:Y:S01]  /*15590*/  ENDCOLLECTIVE ;  /* 0x000000000000791b */ /* 0x007fe20003800000 */
.L_x_1175:
[----:B------:R-:W-:Y:S02]  /*155a0*/  IMAD.MOV.U32 R13, RZ, RZ, R4 ;  /* 0x000000ffff0d7224 */ /* 0x000fe400078e0004 */
[----:B------:R-:W-:Y:S01]  /*155b0*/  IMAD.MOV.U32 R12, RZ, RZ, 0x2 ;  /* 0x00000002ff0c7424 */ /* 0x000fe200078e00ff */
[----:B------:R-:W-:-:S05]  /*155c0*/  @!P0 LEA R14, P1, R37, R14, 0x1 ;  /* 0x0000000e250e8211 */ /* 0x000fca00078208ff */
[----:B------:R-:W-:-:S08]  /*155d0*/  @!P0 IMAD.MOV.U32 R2, RZ, RZ, R14 ;  /* 0x000000ffff028224 */ /* 0x000fd000078e000e */
[----:B------:R-:W-:Y:S05]  /*155e0*/  WARPSYNC.COLLECTIVE R15, `(.L_x_1176) ;  /* 0x000000000f087348 */ /* 0x000fea0003c00000 */
[----:B------:R0:W1:Y:S02]  /*155f0*/  SHFL.IDX P6, R14, R13, R12, R11 ;  /* 0x0000000c0d0e7389 */ /* 0x00006400000c000b */
[----:B01----:R-:W-:Y:S01]  /*15600*/  ENDCOLLECTIVE ;  /* 0x000000000000791b */ /* 0x003fe20003800000 */
.L_x_1176:
        /* <DEDUP_REMOVED lines=16> */
.L_x_1177:
[----:B------:R-:W-:Y:S02]  /*15710*/  IMAD.MOV.U32 R13, RZ, RZ, R4 ;  /* 0x000000ffff0d7224 */ /* 0x000fe400078e0004 */
[----:B------:R-:W-:Y:S01]  /*15720*/  IMAD.MOV.U32 R12, RZ, RZ, 0x3 ;  /* 0x00000003ff0c7424 */ /* 0x000fe200078e00ff */
[----:B------:R-:W-:-:S04]  /*15730*/  @!P0 LEA R14, P1, R37, R14, 0x1 ;  /* 0x0000000e250e8211 */ /* 0x000fc800078208ff */
[----:B------:R-:W-:Y:S01]  /*15740*/  @!P0 IADD3.X R7, RZ, R6, RZ, P1, !PT ;  /* 0x00000006ff078210 */ /* 0x000fe20000ffe4ff */
[----:B------:R-:W-:-:S08]  /*15750*/  @!P0 IMAD.MOV.U32 R2, RZ, RZ, R14 ;  /* 0x000000ffff028224 */ /* 0x000fd000078e000e */
[----:B------:R-:W-:Y:S05]  /*15760*/  WARPSYNC.COLLECTIVE R15, `(.L_x_1178) ;  /* 0x000000000f087348 */ /* 0x000fea0003c00000 */
[----:B------:R0:W1:Y:S02]  /*15770*/  SHFL.IDX P6, R14, R13, R12, R11 ;  /* 0x0000000c0d0e7389 */ /* 0x00006400000c000b */
[----:B01----:R-:W-:Y:S01]  /*15780*/  ENDCOLLECTIVE ;  /* 0x000000000000791b */ /* 0x003fe20003800000 */
.L_x_1178:
[----:B------:R-:W-:Y:S02]  /*15790*/  VIADD R6, R0, 0x30 ;  /* 0x0000003000067836 */ /* 0x000fe40000000000 */
        /* <DEDUP_REMOVED lines=14> */
.L_x_1179:
[----:B------:R-:W-:Y:S01]  /*15880*/  MOV R13, R4 ;  /* 0x00000004000d7202 */ /* 0x000fe20000000f00 */
[----:B------:R-:W-:Y:S01]  /*15890*/  IMAD.MOV.U32 R12, RZ, RZ, 0x4 ;  /* 0x00000004ff0c7424 */ /* 0x000fe200078e00ff */
[----:B------:R-:W-:-:S05]  /*158a0*/  @!P0 LEA R14, P1, R37, R14, 0x1 ;  /* 0x0000000e250e8211 */ /* 0x000fca00078208ff */
[----:B------:R-:W-:-:S08]  /*158b0*/  @!P0 IMAD.MOV.U32 R2, RZ, RZ, R14 ;  /* 0x000000ffff028224 */ /* 0x000fd000078e000e */
[----:B------:R-:W-:Y:S05]  /*158c0*/  WARPSYNC.COLLECTIVE R15, `(.L_x_1180) ;  /* 0x000000000f087348 */ /* 0x000fea0003c00000 */
[----:B------:R0:W1:Y:S02]  /*158d0*/  SHFL.IDX P6, R14, R13, R12, R11 ;  /* 0x0000000c0d0e7389 */ /* 0x00006400000c000b */
[----:B01----:R-:W-:Y:S01]  /*158e0*/  ENDCOLLECTIVE ;  /* 0x000000000000791b */ /* 0x003fe20003800000 */
.L_x_1180:
[----:B------:R-:W-:Y:S02]  /*158f0*/  @!P0 IMAD.X R7, RZ, RZ, R6, P1 ;  /* 0x000000ffff078224 */ /* 0x000fe400008e0606 */
        /* <DEDUP_REMOVED lines=10> */
[----:B------:R-:W-:Y:S01]  /*159a0*/  ISETP.GE.AND P0, PT, R6, UR39, PT ;  /* 0x0000002706007c0c */ /* 0x000fe2000bf06270 */
[----:B------:R-:W-:-:S12]  /*159b0*/  IMAD.MOV.U32 R6, RZ, RZ, R14 ;  /* 0x000000ffff067224 */ /* 0x000fd800078e000e */
[----:B0-----:R-:W-:Y:S05]  /*159c0*/  WARPSYNC.COLLECTIVE R15, `(.L_x_1181) ;  /* 0x000000000f087348 */ /* 0x001fea0003c00000 */
[----:B------:R1:W2:Y:S02]  /*159d0*/  SHFL.IDX P6, R14, R13, R12, R11 ;  /* 0x0000000c0d0e7389 */ /* 0x0002a400000c000b */
[----:B012---:R-:W-:Y:S01]  /*159e0*/  ENDCOLLECTIVE ;  /* 0x000000000000791b */ /* 0x007fe20003800000 */
.L_x_1181:
[----:B------:R-:W-:Y:S02]  /*159f0*/  IMAD.MOV.U32 R13, RZ, RZ, R4 ;  /* 0x000000ffff0d7224 */ /* 0x000fe400078e0004 */
[----:B------:R-:W-:Y:S01]  /*15a00*/  IMAD.MOV.U32 R12, RZ, RZ, 0x5 ;  /* 0x00000005ff0c7424 */ /* 0x000fe200078e00ff */
[----:B------:R-:W-:-:S05]  /*15a10*/  @!P0 LEA R14, P1, R37, R14, 0x1 ;  /* 0x0000000e250e8211 */ /* 0x000fca00078208ff */
[----:B------:R-:W-:-:S08]  /*15a20*/  @!P0 IMAD.MOV.U32 R2, RZ, RZ, R14 ;  /* 0x000000ffff028224 */ /* 0x000fd000078e000e */
[----:B------:R-:W-:Y:S05]  /*15a30*/  WARPSYNC.COLLECTIVE R15, `(.L_x_1182) ;  /* 0x000000000f087348 */ /* 0x000fea0003c00000 */
[----:B------:R0:W1:Y:S02]  /*15a40*/  SHFL.IDX P6, R14, R13, R12, R11 ;  /* 0x0000000c0d0e7389 */ /* 0x00006400000c000b */
[----:B01----:R-:W-:Y:S01]  /*15a50*/  ENDCOLLECTIVE ;  /* 0x000000000000791b */ /* 0x003fe20003800000 */
.L_x_1182:
        /* <DEDUP_REMOVED lines=16> */
.L_x_1183:
        /* <DEDUP_REMOVED lines=8> */
.L_x_1184:
        /* <DEDUP_REMOVED lines=15> */
.L_x_1185:
[----:B------:R-:W-:Y:S01]  /*15cd0*/  IMAD.MOV.U32 R13, RZ, RZ, R4 ;  /* 0x000000ffff0d7224 */ /* 0x000fe200078e0004 */
[----:B------:R-:W-:Y:S02]  /*15ce0*/  MOV R12, 0x7 ;  /* 0x00000007000c7802 */ /* 0x000fe40000000f00 */
[----:B------:R-:W-:-:S05]  /*15cf0*/  @!P0 LEA R14, P1, R37, R14, 0x1 ;  /* 0x0000000e250e8211 */ /* 0x000fca00078208ff */
[----:B------:R-:W-:-:S08]  /*15d00*/  @!P0 IMAD.MOV.U32 R2, RZ, RZ, R14 ;  /* 0x000000ffff028224 */ /* 0x000fd000078e000e */
[----:B------:R-:W-:Y:S05]  /*15d10*/  WARPSYNC.COLLECTIVE R15, `(.L_x_1186) ;  /* 0x000000000f087348 */ /* 0x000fea0003c00000 */
[----:B------:R0:W1:Y:S02]  /*15d20*/  SHFL.IDX P6, R14, R13, R12, R11 ;  /* 0x0000000c0d0e7389 */ /* 0x00006400000c000b */
[----:B01----:R-:W-:Y:S01]  /*15d30*/  ENDCOLLECTIVE ;  /* 0x000000000000791b */ /* 0x003fe20003800000 */
.L_x_1186:
[----:B------:R-:W-:-:S04]  /*15d40*/  @!P0 IMAD.X R7, RZ, RZ, R6, P1 ;  /* 0x000000ffff078224 */ /* 0x000fc800008e0606 */
[----:B------:R-:W-:-:S05]  /*15d50*/  @!P0 IMAD.MOV.U32 R3, RZ, RZ, R7 ;  /* 0x000000ffff038224 */ /* 0x000fca00078e0007 */
        /* <DEDUP_REMOVED lines=8> */
[----:B------:R-:W-:-:S07]  /*15de0*/  IMAD.MOV.U32 R6, RZ, RZ, R14 ;  /* 0x000000ffff067224 */ /* 0x000fce00078e000e */
[----:B0-----:R-:W-:Y:S05]  /*15df0*/  WARPSYNC.COLLECTIVE R15, `(.L_x_1187) ;  /* 0x000000000f087348 */ /* 0x001fea0003c00000 */
[----:B------:R1:W2:Y:S02]  /*15e00*/  SHFL.IDX P6, R14, R13, R12, R11 ;  /* 0x0000000c0d0e7389 */ /* 0x0002a400000c000b */
[----:B012---:R-:W-:Y:S01]  /*15e10*/  ENDCOLLECTIVE ;  /* 0x000000000000791b */ /* 0x007fe20003800000 */
.L_x_1187:
[----:B------:R-:W-:Y:S05]  /*15e20*/  BRA `(.L_x_1188) ;  /* 0xffffffcc00a47947 */ /* 0x000fea000383ffff */
.L_x_1118:
[----:B0-----:R0:W1:Y:S02]  /*15e30*/  SYNCS.PHASECHK.TRANS64.TRYWAIT P0, [R17+URZ+0x30820], R0 ;  /* 0x03082000110075a7 */ /* 0x001064000800017f */
[----:B-1----:R-:W-:Y:S05]  /*15e40*/  @!P0 NANOSLEEP.SYNCS 0x989680 ;  /* 0x009896800000895d */ /* 0x002fea0003900000 */
[----:B------:R-:W1:Y:S02]  /*15e50*/  @!P0 SYNCS.PHASECHK.TRANS64 P0, [R17+URZ+0x30820], R0 ;  /* 0x03082000110085a7 */ /* 0x000e64000800007f */
[----:B-1----:R-:W-:Y:S05]  /*15e60*/  @!P0 BRA `(.L_x_1118) ;  /* 0xfffffffc00f08947 */ /* 0x002fea000383ffff */
[----:B------:R-:W-:Y:S05]  /*15e70*/  BRA `(.L_x_1189) ;  /* 0xffffffd0000c7947 */ /* 0x000fea000383ffff */
.L_x_1122:
[----:B0-----:R0:W1:Y:S02]  /*15e80*/  SYNCS.PHASECHK.TRANS64.TRYWAIT P0, [R7+URZ+0x30840], R2 ;  /* 0x03084002070075a7 */ /* 0x001064000800017f */
[----:B-1----:R-:W-:Y:S05]  /*15e90*/  @!P0 NANOSLEEP.SYNCS 0x989680 ;  /* 0x009896800000895d */ /* 0x002fea0003900000 */
[----:B------:R-:W1:Y:S02]  /*15ea0*/  @!P0 SYNCS.PHASECHK.TRANS64 P0, [R7+URZ+0x30840], R2 ;  /* 0x03084002070085a7 */ /* 0x000e64000800007f */
[----:B-1----:R-:W-:Y:S05]  /*15eb0*/  @!P0 BRA `(.L_x_1122) ;  /* 0xfffffffc00f08947 */ /* 0x002fea000383ffff */
[----:B------:R-:W-:Y:S05]  /*15ec0*/  BRA `(.L_x_1190) ;  /* 0xffffffd000cc7947 */ /* 0x000fea000383ffff */
.L_x_1123:
        /* <DEDUP_REMOVED lines=8> */
.L_x_1192:
[----:B------:R-:W-:Y:S05]  /*15f50*/  BSYNC B1 ;  /* 0x0000000000017941 */ /* 0x000fea0003800000 */
.L_x_1191:
[----:B------:R-:W-:Y:S01]  /*15f60*/  IMAD.MOV.U32 R13, RZ, RZ, R20 ;  /* 0x000000ffff0d7224 */ /* 0x000fe200078e0014 */
[----:B------:R-:W-:Y:S01]  /*15f70*/  SHF.L.U32 R4, R37, 0x1, RZ ;  /* 0x0000000125047819 */ /* 0x000fe200000006ff */
[----:B------:R-:W-:Y:S02]  /*15f80*/  IMAD.MOV.U32 R12, RZ, RZ, RZ ;  /* 0x000000ffff0c7224 */ /* 0x000fe400078e00ff */
[----:B------:R-:W-:Y:S02]  /*15f90*/  IMAD.MOV.U32 R11, RZ, RZ, 0x181f ;  /* 0x0000181fff0b7424 */ /* 0x000fe400078e00ff */
[----:B------:R-:W-:Y:S02]  /*15fa0*/  IMAD.MOV.U32 R15, RZ, RZ, -0x1 ;  /* 0xffffffffff0f7424 */ /* 0x000fe400078e00ff */
[----:B------:R-:W-:Y:S02]  /*15fb0*/  IMAD.MOV.U32 R3, RZ, RZ, R14 ;  /* 0x000000ffff037224 */ /* 0x000fe400078e000e */
[----:B------:R-:W-:-:S07]  /*15fc0*/  IMAD R21, R21, 0x2, R17 ;  /* 0x0000000215157824 */ /* 0x000fce00078e0211 */
[----:B------:R-:W-:Y:S05]  /*15fd0*/  WARPSYNC.COLLECTIVE R15, `(.L_x_1193) ;  /* 0x000000000f087348 */ /* 0x000fea0003c00000 */
[----:B------:R0:W1:Y:S02]  /*15fe0*/  SHFL.IDX P6, R14, R13, R12, R11 ;  /* 0x0000000c0d0e7389 */ /* 0x00006400000c000b */
[----:B01----:R-:W-:Y:S01]  /*15ff0*/  ENDCOLLECTIVE ;  /* 0x000000000000791b */ /* 0x003fe20003800000 */
.L_x_1193:
[----:B------:R-:W-:Y:S02]  /*16000*/  IMAD.MOV.U32 R13, RZ, RZ, R27 ;  /* 0x000000ffff0d7224 */ /* 0x000fe400078e001b */
[----:B------:R-:W-:Y:S01]  /*16010*/  IMAD.MOV.U32 R12, RZ, RZ, 0x1 ;  /* 0x00000001ff0c7424 */ /* 0x000fe200078e00ff */
[----:B------:R-:W-:-:S13]  /*16020*/  IADD3 R2, P0, R14, R4, RZ ;  /* 0x000000040e027210 */ /* 0x000fda0007f1e0ff */
[----:B------:R-:W-:Y:S05]  /*16030*/  WARPSYNC.COLLECTIVE R15, `(.L_x_1194) ;  /* 0x000000000f087348 */ /* 0x000fea0003c00000 */
[----:B------:R0:W1:Y:S02]  /*16040*/  SHFL.IDX P6, R14, R13, R12, R11 ;  /* 0x0000000c0d0e7389 */ /* 0x00006400000c000b */
[----:B01----:R-:W-:Y:S01]  /*16050*/  ENDCOLLECTIVE ;  /* 0x000000000000791b */ /* 0x003fe20003800000 */
.L_x_1194:
        /* <DEDUP_REMOVED lines=13> */
.L_x_1195:
[----:B------:R-:W-:Y:S02]  /*16130*/  IMAD.MOV.U32 R13, RZ, RZ, R27 ;  /* 0x000000ffff0d7224 */ /* 0x000fe400078e001b */
[----:B------:R-:W-:Y:S01]  /*16140*/  IMAD.MOV.U32 R12, RZ, RZ, 0x2 ;  /* 0x00000002ff0c7424 */ /* 0x000fe200078e00ff */
[----:B------:R-:W-:-:S13]  /*16150*/  IADD3 R2, P0, R14, R4, RZ ;  /* 0x000000040e027210 */ /* 0x000fda0007f1e0ff */
[----:B------:R-:W-:Y:S05]  /*16160*/  WARPSYNC.COLLECTIVE R15, `(.L_x_1196) ;  /* 0x000000000f087348 */ /* 0x000fea0003c00000 */
[----:B------:R0:W1:Y:S02]  /*16170*/  SHFL.IDX P6, R14, R13, R12, R11 ;  /* 0x0000000c0d0e7389 */ /* 0x00006400000c000b */
[----:B01----:R-:W-:Y:S01]  /*16180*/  ENDCOLLECTIVE ;  /* 0x000000000000791b */ /* 0x003fe20003800000 */
.L_x_1196:
        /* <DEDUP_REMOVED lines=13> */
.L_x_1197:
[----:B------:R-:W-:Y:S02]  /*16260*/  IMAD.MOV.U32 R13, RZ, RZ, R27 ;  /* 0x000000ffff0d7224 */ /* 0x000fe400078e001b */
[----:B------:R-:W-:Y:S01]  /*16270*/  IMAD.MOV.U32 R12, RZ, RZ, 0x3 ;  /* 0x00000003ff0c7424 */ /* 0x000fe200078e00ff */
[----:B------:R-:W-:-:S13]  /*16280*/  IADD3 R2, P0, R14, R4, RZ ;  /* 0x000000040e027210 */ /* 0x000fda0007f1e0ff */
[----:B------:R-:W-:Y:S05]  /*16290*/  WARPSYNC.COLLECTIVE R15, `(.L_x_1198) ;  /* 0x000000000f087348 */ /* 0x000fea0003c00000 */
[----:B------:R0:W1:Y:S02]  /*162a0*/  SHFL.IDX P6, R14, R13, R12, R11 ;  /* 0x0000000c0d0e7389 */ /* 0x00006400000c000b */
[----:B01----:R-:W-:Y:S01]  /*162b0*/  ENDCOLLECTIVE ;  /* 0x000000000000791b */ /* 0x003fe20003800000 */
.L_x_1198:
        /* <DEDUP_REMOVED lines=13> */
.L_x_1199:
[----:B------:R-:W-:Y:S05]  /*16390*/  BRA `(.L_x_1200) ;  /* 0xffffffd000787947 */ /* 0x000fea000383ffff */
.L_x_1128:
[----:B0-----:R0:W1:Y:S02]  /*163a0*/  SYNCS.PHASECHK.TRANS64.TRYWAIT P0, [R7+URZ+0x30860], R2 ;  /* 0x03086002070075a7 */ /* 0x001064000800017f */
[----:B-1----:R-:W-:Y:S05]  /*163b0*/  @!P0 NANOSLEEP.SYNCS 0x989680 ;  /* 0x009896800000895d */ /* 0x002fea0003900000 */
[----:B------:R-:W1:Y:S02]  /*163c0*/  @!P0 SYNCS.PHASECHK.TRANS64 P0, [R7+URZ+0x30860], R2 ;  /* 0x03086002070085a7 */ /* 0x000e64000800007f */
[----:B-1----:R-:W-:Y:S05]  /*163d0*/  @!P0 BRA `(.L_x_1128) ;  /* 0xfffffffc00f08947 */ /* 0x002fea000383ffff */
[----:B------:R-:W-:Y:S05]  /*163e0*/  BRA `(.L_x_1201) ;  /* 0xffffffd000d87947 */ /* 0x000fea000383ffff */
.L_x_1129:
[----:B------:R-:W-:Y:S01]  /*163f0*/  BSSY B1, `(.L_x_1202) ;  /* 0x0000008000017945 */ /* 0x000fe20003800000 */
[----:B------:R-:W-:Y:S01]  /*16400*/  IMAD.MOV.U32 R13, RZ, RZ, R19 ;  /* 0x000000ffff0d7224 */ /* 0x000fe200078e0013 */
[----:B------:R-:W-:Y:S01]  /*16410*/  MOV R12, RZ ;  /* 0x000000ff000c7202 */ /* 0x000fe20000000f00 */
[----:B------:R-:W-:Y:S02]  /*16420*/  IMAD.MOV.U32 R11, RZ, RZ, 0x181f ;  /* 0x0000181fff0b7424 */ /* 0x000fe400078e00ff */
[----:B------:R-:W-:-:S07]  /*16430*/  IMAD.MOV.U32 R15, RZ, RZ, -0x1 ;  /* 0xffffffffff0f7424 */ /* 0x000fce00078e00ff */
[----:B0-----:R-:W-:Y:S05]  /*16440*/  WARPSYNC.COLLECTIVE R15, `(.L_x_1203) ;  /* 0x000000000f087348 */ /* 0x001fea0003c00000 */
[----:B------:R1:W2:Y:S02]  /*16450*/  SHFL.IDX P6, R14, R13, R12, R11 ;  /* 0x0000000c0d0e7389 */ /* 0x0002a400000c000b */
[----:B012---:R-:W-:Y:S01]  /*16460*/  ENDCOLLECTIVE ;  /* 0x000000000000791b */ /* 0x007fe20003800000 */
.L_x_1203:
[----:B------:R-:W-:Y:S05]  /*16470*/  BSYNC B1 ;  /* 0x0000000000017941 */ /* 0x000fea0003800000 */
.L_x_1202:
[----:B------:R-:W-:Y:S01]  /*16480*/  IMAD.MOV.U32 R13, RZ, RZ, R18 ;  /* 0x000000ffff0d7224 */ /* 0x000fe200078e0012 */
[----:B------:R-:W-:Y:S01]  /*16490*/  MOV R11, 0x181f ;  /* 0x0000181f000b7802 */ /* 0x000fe20000000f00 */
[----:B------:R-:W-:Y:S02]  /*164a0*/  IMAD.MOV.U32 R12, RZ, RZ, RZ ;  /* 0x000000ffff0c7224 */ /* 0x000fe400078e00ff */
[----:B------:R-:W-:Y:S02]  /*164b0*/  IMAD.MOV.U32 R15, RZ, RZ, -0x1 ;  /* 0xffffffffff0f7424 */ /* 0x000fe400078e00ff */
[----:B------:R-:W-:Y:S02]  /*164c0*/  IMAD.MOV.U32 R3, RZ, RZ, R14 ;  /* 0x000000ffff037224 */ /* 0x000fe400078e000e */
[----:B------:R-:W-:-:S07]  /*164d0*/  IMAD R6, R6, 0x2, R17 ;  /* 0x0000000206067824 */ /* 0x000fce00078e0211 */
[----:B------:R-:W-:Y:S05]  /*164e0*/  WARPSYNC.COLLECTIVE R15, `(.L_x_1204) ;  /* 0x000000000f087348 */ /* 0x000fea0003c00000 */
[----:B------:R0:W1:Y:S02]  /*164f0*/  SHFL.IDX P6, R14, R13, R12, R11 ;  /* 0x0000000c0d0e7389 */ /* 0x00006400000c000b */
[----:B01----:R-:W-:Y:S01]  /*16500*/  ENDCOLLECTIVE ;  /* 0x000000000000791b */ /* 0x003fe20003800000 */
.L_x_1204:
[----:B------:R-:W-:Y:S02]  /*16510*/  IMAD.MOV.U32 R13, RZ, RZ, R19 ;  /* 0x000000ffff0d7224 */ /* 0x000fe400078e0013 */
[----:B------:R-:W-:Y:S01]  /*16520*/  IMAD.MOV.U32 R12, RZ, RZ, 0x1 ;  /* 0x00000001ff0c7424 */ /* 0x000fe200078e00ff */
[----:B------:R-:W-:-:S13]  /*16530*/  IADD3 R2, P0, R14, R4, RZ ;  /* 0x000000040e027210 */ /* 0x000fda0007f1e0ff */
[----:B------:R-:W-:Y:S05]  /*16540*/  WARPSYNC.COLLECTIVE R15, `(.L_x_1205) ;  /* 0x000000000f087348 */ /* 0x000fea0003c00000 */
[----:B------:R0:W1:Y:S02]  /*16550*/  SHFL.IDX P6, R14, R13, R12, R11 ;  /* 0x0000000c0d0e7389 */ /* 0x00006400000c000b */
[----:B01----:R-:W-:Y:S01]  /*16560*/  ENDCOLLECTIVE ;  /* 0x000000000000791b */ /* 0x003fe20003800000 */
.L_x_1205:
        /* <DEDUP_REMOVED lines=17> */
.L_x_1206:
[----:B------:R-:W-:Y:S02]  /*16680*/  IMAD.MOV.U32 R13, RZ, RZ, R19 ;  /* 0x000000ffff0d7224 */ /* 0x000fe400078e0013 */
[----:B------:R-:W-:Y:S01]  /*16690*/  IMAD.MOV.U32 R12, RZ, RZ, 0x2 ;  /* 0x00000002ff0c7424 */ /* 0x000fe200078e00ff */
[----:B------:R-:W-:-:S13]  /*166a0*/  IADD3 R2, P0, R14, R4, RZ ;  /* 0x000000040e027210 */ /* 0x000fda0007f1e0ff */
[----:B------:R-:W-:Y:S05]  /*166b0*/  WARPSYNC.COLLECTIVE R15, `(.L_x_1207) ;  /* 0x000000000f087348 */ /* 0x000fea0003c00000 */
[----:B------:R0:W1:Y:S02]  /*166c0*/  SHFL.IDX P6, R14, R13, R12, R11 ;  /* 0x0000000c0d0e7389 */ /* 0x00006400000c000b */
[----:B01----:R-:W-:Y:S01]  /*166d0*/  ENDCOLLECTIVE ;  /* 0x000000000000791b */ /* 0x003fe20003800000 */
.L_x_1207:
        /* <DEDUP_REMOVED lines=17> */
.L_x_1208:
[----:B------:R-:W-:Y:S02]  /*167f0*/  IMAD.MOV.U32 R13, RZ, RZ, R19 ;  /* 0x000000ffff0d7224 */ /* 0x000fe400078e0013 */
[----:B------:R-:W-:Y:S01]  /*16800*/  IMAD.MOV.U32 R12, RZ, RZ, 0x3 ;  /* 0x00000003ff0c7424 */ /* 0x000fe200078e00ff */
[----:B------:R-:W-:-:S13]  /*16810*/  IADD3 R2, P0, R14, R4, RZ ;  /* 0x000000040e027210 */ /* 0x000fda0007f1e0ff */
[----:B------:R-:W-:Y:S05]  /*16820*/  WARPSYNC.COLLECTIVE R15, `(.L_x_1209) ;  /* 0x000000000f087348 */ /* 0x000fea0003c00000 */
[----:B------:R0:W1:Y:S02]  /*16830*/  SHFL.IDX P6, R14, R13, R12, R11 ;  /* 0x0000000c0d0e7389 */ /* 0x00006400000c000b */
[----:B01----:R-:W-:Y:S01]  /*16840*/  ENDCOLLECTIVE ;  /* 0x000000000000791b */ /* 0x003fe20003800000 */
.L_x_1209:
        /* <DEDUP_REMOVED lines=12> */
.L_x_1210:
        /* <DEDUP_REMOVED lines=9> */
.L_x_1137:
[----:B0-----:R0:W1:Y:S02]  /*169a0*/  SYNCS.PHASECHK.TRANS64.TRYWAIT P0, [R4+URZ+0x30860], R3 ;  /* 0x03086003040075a7 */ /* 0x001064000800017f */
[----:B-1----:R-:W-:Y:S05]  /*169b0*/  @!P0 NANOSLEEP.SYNCS 0x989680 ;  /* 0x009896800000895d */ /* 0x002fea0003900000 */
[----:B------:R-:W1:Y:S02]  /*169c0*/  @!P0 SYNCS.PHASECHK.TRANS64 P0, [R4+URZ+0x30860], R3 ;  /* 0x03086003040085a7 */ /* 0x000e64000800007f */
[----:B-1----:R-:W-:Y:S05]  /*169d0*/  @!P0 BRA `(.L_x_1137) ;  /* 0xfffffffc00f08947 */ /* 0x002fea000383ffff */
[----:B------:R-:W-:Y:S05]  /*169e0*/  BRA `(.L_x_1212) ;  /* 0xffffffd4005c7947 */ /* 0x000fea000383ffff */
.L_x_1138:
[----:B------:R-:W-:Y:S01]  /*169f0*/  BSSY B0, `(.L_x_1213) ;  /* 0x0000008000007945 */ /* 0x000fe20003800000 */
[----:B------:R-:W-:Y:S01]  /*16a00*/  MOV R13, R19 ;  /* 0x00000013000d7202 */ /* 0x000fe20000000f00 */
[----:B------:R-:W-:Y:S02]  /*16a10*/  IMAD.MOV.U32 R12, RZ, RZ, RZ ;  /* 0x000000ffff0c7224 */ /* 0x000fe400078e00ff */
[----:B------:R-:W-:Y:S02]  /*16a20*/  IMAD.MOV.U32 R11, RZ, RZ, 0x181f ;  /* 0x0000181fff0b7424 */ /* 0x000fe400078e00ff */
[----:B------:R-:W-:-:S07]  /*16a30*/  IMAD.MOV.U32 R15, RZ, RZ, -0x1 ;  /* 0xffffffffff0f7424 */ /* 0x000fce00078e00ff */
[----:B0-----:R-:W-:Y:S05]  /*16a40*/  WARPSYNC.COLLECTIVE R15, `(.L_x_1214) ;  /* 0x000000000f087348 */ /* 0x001fea0003c00000 */
[----:B------:R1:W2:Y:S02]  /*16a50*/  SHFL.IDX P6, R14, R13, R12, R11 ;  /* 0x0000000c0d0e7389 */ /* 0x0002a400000c000b */
[----:B012---:R-:W-:Y:S01]  /*16a60*/  ENDCOLLECTIVE ;  /* 0x000000000000791b */ /* 0x007fe20003800000 */
.L_x_1214:
[----:B------:R-:W-:Y:S05]  /*16a70*/  BSYNC B0 ;  /* 0x0000000000007941 */ /* 0x000fea0003800000 */
.L_x_1213:
[----:B------:R-:W-:Y:S01]  /*16a80*/  IMAD.MOV.U32 R13, RZ, RZ, R18 ;  /* 0x000000ffff0d7224 */ /* 0x000fe200078e0012 */
[----:B------:R-:W-:Y:S01]  /*16a90*/  MOV R12, RZ ;  /* 0x000000ff000c7202 */ /* 0x000fe20000000f00 */
[----:B------:R-:W-:Y:S02]  /*16aa0*/  IMAD.MOV.U32 R11, RZ, RZ, 0x181f ;  /* 0x0000181fff0b7424 */ /* 0x000fe400078e00ff */
[----:B------:R-:W-:Y:S02]  /*16ab0*/  IMAD.MOV.U32 R15, RZ, RZ, -0x1 ;  /* 0xffffffffff0f7424 */ /* 0x000fe400078e00ff */
[----:B------:R-:W-:Y:S02]  /*16ac0*/  IMAD.MOV.U32 R0, RZ, RZ, R14 ;  /* 0x000000ffff007224 */ /* 0x000fe400078e000e */
[----:B------:R-:W-:-:S07]  /*16ad0*/  IMAD.SHL.U32 R6, R37, 0x2, RZ ;  /* 0x0000000225067824 */ /* 0x000fce00078e00ff */
[----:B------:R-:W-:Y:S05]  /*16ae0*/  WARPSYNC.COLLECTIVE R15, `(.L_x_1215) ;  /* 0x000000000f087348 */ /* 0x000fea0003c00000 */
[----:B------:R0:W1:Y:S02]  /*16af0*/  SHFL.IDX P6, R14, R13, R12, R11 ;  /* 0x0000000c0d0e7389 */ /* 0x00006400000c000b */
[----:B01----:R-:W-:Y:S01]  /*16b00*/  ENDCOLLECTIVE ;  /* 0x000000000000791b */ /* 0x003fe20003800000 */
.L_x_1215:
[----:B------:R-:W-:Y:S01]  /*16b10*/  MOV R13, R19 ;  /* 0x00000013000d7202 */ /* 0x000fe20000000f00 */
[----:B------:R-:W-:Y:S01]  /*16b20*/  IMAD.MOV.U32 R12, RZ, RZ, 0x1 ;  /* 0x00000001ff0c7424 */ /* 0x000fe200078e00ff */
[----:B------:R-:W-:-:S13]  /*16b30*/  IADD3 R2, P0, R14, R6, RZ ;  /* 0x000000060e027210 */ /* 0x000fda0007f1e0ff */
[----:B------:R-:W-:Y:S05]  /*16b40*/  WARPSYNC.COLLECTIVE R15, `(.L_x_1216) ;  /* 0x000000000f087348 */ /* 0x000fea0003c00000 */
[----:B------:R0:W1:Y:S02]  /*16b50*/  SHFL.IDX P6, R14, R13, R12, R11 ;  /* 0x0000000c0d0e7389 */ /* 0x00006400000c000b */
[----:B01----:R-:W-:Y:S01]  /*16b60*/  ENDCOLLECTIVE ;  /* 0x000000000000791b */ /* 0x003fe20003800000 */
.L_x_1216:
[----:B------:R-:W-:Y:S01]  /*16b70*/  IMAD.X R3, RZ, RZ, R0, P0 ;  /* 0x000000ffff037224 */ /* 0x000fe200000e0600 */
[----:B------:R-:W-:Y:S01]  /*16b80*/  ISETP.LT.OR P0, PT, R5, 0x1, P5 ;  /* 0x000000010500780c */ /* 0x000fe20002f01670 */
[----:B------:R-:W-:Y:S02]  /*16b90*/  IMAD R0, R8, 0x2, R17 ;  /* 0x0000000208007824 */ /* 0x000fe400078e0211 */
        /* <DEDUP_REMOVED lines=10> */
.L_x_1217:
        /* <DEDUP_REMOVED lines=14> */
.L_x_1218:
        /* <DEDUP_REMOVED lines=12> */
.L_x_1219:
        /* <DEDUP_REMOVED lines=14> */
.L_x_1220:
        /* <DEDUP_REMOVED lines=12> */
.L_x_1221:
        /* <DEDUP_REMOVED lines=9> */
.L_x_1143:
[----:B------:R-:W-:Y:S01]  /*17010*/  BSSY B0, `(.L_x_1223) ;  /* 0x0000008000007945 */ /* 0x000fe20003800000 */
[----:B------:R-:W-:Y:S02]  /*17020*/  IMAD.MOV.U32 R13, RZ, RZ, R34 ;  /* 0x000000ffff0d7224 */ /* 0x000fe400078e0022 */
[----:B------:R-:W-:Y:S02]  /*17030*/  IMAD.MOV.U32 R12, RZ, RZ, RZ ;  /* 0x000000ffff0c7224 */ /* 0x000fe400078e00ff */
[----:B------:R-:W-:Y:S02]  /*17040*/  IMAD.MOV.U32 R11, RZ, RZ, 0x1f ;  /* 0x0000001fff0b7424 */ /* 0x000fe400078e00ff */
[----:B------:R-:W-:-:S07]  /*17050*/  IMAD.MOV.U32 R15, RZ, RZ, -0x1 ;  /* 0xffffffffff0f7424 */ /* 0x000fce00078e00ff */
[----:B-----5:R-:W-:Y:S05]  /*17060*/  WARPSYNC.COLLECTIVE R15, `(.L_x_1224) ;  /* 0x000000000f087348 */ /* 0x020fea0003c00000 */
[----:B------:R0:W1:Y:S02]  /*17070*/  SHFL.IDX P6, R14, R13, R12, R11 ;  /* 0x0000000c0d0e7389 */ /* 0x00006400000c000b */
[----:B01---5:R-:W-:Y:S01]  /*17080*/  ENDCOLLECTIVE ;  /* 0x000000000000791b */ /* 0x023fe20003800000 */
.L_x_1224:
[----:B------:R-:W-:Y:S05]  /*17090*/  BSYNC B0 ;  /* 0x0000000000007941 */ /* 0x000fea0003800000 */
.L_x_1223:
[----:B------:R-:W-:Y:S05]  /*170a0*/  BRA `(.L_x_1225) ;  /* 0xffffffd400287947 */ /* 0x000fea000383ffff */
.L_x_1146:
[----:B-1----:R1:W2:Y:S02]  /*170b0*/  SYNCS.PHASECHK.TRANS64.TRYWAIT P0, [R5+URZ+0x30820], R0 ;  /* 0x03082000050075a7 */ /* 0x0022a4000800017f */
[----:B--2---:R-:W-:Y:S05]  /*170c0*/  @!P0 NANOSLEEP.SYNCS 0x989680 ;  /* 0x009896800000895d */ /* 0x004fea0003900000 */
[----:B------:R-:W2:Y:S02]  /*170d0*/  @!P0 SYNCS.PHASECHK.TRANS64 P0, [R5+URZ+0x30820], R0 ;  /* 0x03082000050085a7 */ /* 0x000ea4000800007f */
[----:B--2---:R-:W-:Y:S05]  /*170e0*/  @!P0 BRA `(.L_x_1146) ;  /* 0xfffffffc00f08947 */ /* 0x004fea000383ffff */
[----:B------:R-:W-:Y:S05]  /*170f0*/  BRA `(.L_x_1226) ;  /* 0xffffffd400707947 */ /* 0x000fea000383ffff */
.L_x_1147:
[----:B------:R-:W2:Y:S01]  /*17100*/  S2R R2, SR_TID.X ;  /* 0x0000000000027919 */ /* 0x000ea20000002100 */
[----:B------:R-:W-:Y:S01]  /*17110*/  BSSY B0, `(.L_x_1227) ;  /* 0x000000a000007945 */ /* 0x000fe20003800000 */
[----:B------:R-:W-:Y:S02]  /*17120*/  IMAD.MOV.U32 R12, RZ, RZ, RZ ;  /* 0x000000ffff0c7224 */ /* 0x000fe400078e00ff */
[----:B------:R-:W-:Y:S02]  /*17130*/  IMAD.MOV.U32 R11, RZ, RZ, 0x1f ;  /* 0x0000001fff0b7424 */ /* 0x000fe400078e00ff */
[----:B------:R-:W-:Y:S01]  /*17140*/  IMAD.MOV.U32 R15, RZ, RZ, -0x1 ;  /* 0xffffffffff0f7424 */ /* 0x000fe200078e00ff */
[----:B--2---:R-:W-:-:S04]  /*17150*/  SHF.R.U32.HI R2, RZ, 0x5, R2 ;  /* 0x00000005ff027819 */ /* 0x004fc80000011602 */
[----:B------:R-:W-:-:S04]  /*17160*/  LOP3.LUT R2, R2, 0x3, RZ, 0xc0, !PT ;  /* 0x0000000302027812 */ /* 0x000fc800078ec0ff */
[----:B------:R-:W-:-:S07]  /*17170*/  MOV R13, R2 ;  /* 0x00000002000d7202 */ /* 0x000fce0000000f00 */
[----:B01---5:R-:W-:Y:S05]  /*17180*/  WARPSYNC.COLLECTIVE R15, `(.L_x_1228) ;  /* 0x000000000f087348 */ /* 0x023fea0003c00000 */
[----:B------:R2:W3:Y:S02]  /*17190*/  SHFL.IDX P6, R14, R13, R12, R11 ;  /* 0x0000000c0d0e7389 */ /* 0x0004e400000c000b */
[----:B0123-5:R-:W-:Y:S01]  /*171a0*/  ENDCOLLECTIVE ;  /* 0x000000000000791b */ /* 0x02ffe20003800000 */
.L_x_1228:
[----:B------:R-:W-:Y:S05]  /*171b0*/  BSYNC B0 ;  /* 0x0000000000007941 */ /* 0x000fea0003800000 */
.L_x_1227:
[----:B------:R-:W-:Y:S05]  /*171c0*/  BRA `(.L_x_1229) ;  /* 0xffffffd400587947 */ /* 0x000fea000383ffff */
.L_x_1150:
[----:B------:R-:W-:Y:S01]  /*171d0*/  BSSY B1, `(.L_x_1230) ;  /* 0x0000006000017945 */ /* 0x000fe20003800000 */
[----:B------:R-:W-:-:S07]  /*171e0*/  IMAD.MOV.U32 R15, RZ, RZ, -0x1 ;  /* 0xffffffffff0f7424 */ /* 0x000fce00078e00ff */
[----:B01---5:R-:W-:Y:S05]  /*171f0*/  WARPSYNC.COLLECTIVE R15, `(.L_x_1231) ;  /* 0x000000000f0c7348 */ /* 0x023fea0003c00000 */
[----:B------:R-:W-:Y:S02]  /*17200*/  ELECT P6, UR62, PT ;  /* 0x00000000003e782f */ /* 0x000fe400038c0000 */
[----:B------:R-:W-:Y:S01]  /*17210*/  MOV R14, UR62 ;  /* 0x0000003e000e7c02 */ /* 0x000fe20008000f00 */
[----:B01---5:R-:W-:Y:S10]  /*17220*/  ENDCOLLECTIVE ;  /* 0x000000000000791b */ /* 0x023ff40003800000 */
.L_x_1231:
[----:B------:R-:W-:Y:S05]  /*17230*/  BSYNC B1 ;  /* 0x0000000000017941 */ /* 0x000fea0003800000 */
.L_x_1230:
[----:B------:R-:W-:Y:S05]  /*17240*/  BRA `(.L_x_1232) ;  /* 0xffffffd400507947 */ /* 0x000fea000383ffff */
.L_x_1152:
[----:B-1----:R1:W2:Y:S02]  /*17250*/  SYNCS.PHASECHK.TRANS64.TRYWAIT P1, [R3+URZ+0x30840], R2 ;  /* 0x03084002030075a7 */ /* 0x0022a4000802017f */
[----:B--2---:R-:W-:Y:S05]  /*17260*/  @!P1 NANOSLEEP.SYNCS 0x989680 ;  /* 0x009896800000995d */ /* 0x004fea0003900000 */
[----:B------:R-:W2:Y:S02]  /*17270*/  @!P1 SYNCS.PHASECHK.TRANS64 P1, [R3+URZ+0x30840], R2 ;  /* 0x03084002030095a7 */ /* 0x000ea4000802007f */
[----:B--2---:R-:W-:Y:S05]  /*17280*/  @!P1 BRA `(.L_x_1152) ;  /* 0xfffffffc00f09947 */ /* 0x004fea000383ffff */
[----:B------:R-:W-:Y:S05]  /*17290*/  BRA `(.L_x_1233) ;  /* 0xffffffd400787947 */ /* 0x000fea000383ffff */
.L_x_1154:
[----:B--2---:R2:W3:Y:S02]  /*172a0*/  SYNCS.PHASECHK.TRANS64.TRYWAIT P1, [R23+URZ+0x30840], R0 ;  /* 0x03084000170075a7 */ /* 0x0044e4000802017f */
[----:B---3--:R-:W-:Y:S05]  /*172b0*/  @!P1 NANOSLEEP.SYNCS 0x989680 ;  /* 0x009896800000995d */ /* 0x008fea0003900000 */
[----:B------:R-:W3:Y:S02]  /*172c0*/  @!P1 SYNCS.PHASECHK.TRANS64 P1, [R23+URZ+0x30840], R0 ;  /* 0x03084000170095a7 */ /* 0x000ee4000802007f */
[----:B---3--:R-:W-:Y:S05]  /*172d0*/  @!P1 BRA `(.L_x_1154) ;  /* 0xfffffffc00f09947 */ /* 0x008fea000383ffff */
[----:B------:R-:W-:Y:S05]  /*172e0*/  BRA `(.L_x_1234) ;  /* 0xffffffd400847947 */ /* 0x000fea000383ffff */
.L_x_1156:
[----:B---3--:R3:W4:Y:S02]  /*172f0*/  SYNCS.PHASECHK.TRANS64.TRYWAIT P1, [R3+URZ+0x30860], R2 ;  /* 0x03086002030075a7 */ /* 0x008724000802017f */
[----:B----4-:R-:W-:Y:S05]  /*17300*/  @!P1 NANOSLEEP.SYNCS 0x989680 ;  /* 0x009896800000995d */ /* 0x010fea0003900000 */
[----:B------:R-:W4:Y:S02]  /*17310*/  @!P1 SYNCS.PHASECHK.TRANS64 P1, [R3+URZ+0x30860], R2 ;  /* 0x03086002030095a7 */ /* 0x000f24000802007f */
[----:B----4-:R-:W-:Y:S05]  /*17320*/  @!P1 BRA `(.L_x_1156) ;  /* 0xfffffffc00f09947 */ /* 0x010fea000383ffff */
[----:B------:R-:W-:Y:S05]  /*17330*/  BRA `(.L_x_1235) ;  /* 0xffffffd400807947 */ /* 0x000fea000383ffff */
.L_x_1236:
        /* <DEDUP_REMOVED lines=12> */
.L_x_3297:


//--------------------- .text._ZN7cutlass13device_kernelIN5flash11enable_sm90INS1_16FlashAttnFwdSm90INS1_25CollectiveMainloopFwdSm90ILi2EN4cute5tupleIJNS5_1CILi1EEES8_S8_EEENS6_IJNS7_ILi128EEENS7_ILi64EEENS7_ILi256EEEEEELi256ENS_6half_tEfNS_4arch4Sm90ELb0ELb1ELb1ELb1ELb1ELb0ELb0ELb1ELb1ELb1ELb0ELb0EEENS1_21CollectiveEpilogueFwdINS6_IJSA_SC_SB_EEES9_SE_SG_Li256ELb1ELb1ELb0ELb0EEENS1_36VarlenDynamicPersistentTileSchedulerILi128ELi64ELi256ELi128ELb0ELb1ELb1ELb1ELb0ELb1EEEEEEEEEvNT_6ParamsE --------------------------
	.section	.text._ZN7cutlass13device_kernelIN5flash11enable_sm90INS1_16FlashAttnFwdSm90INS1_25CollectiveMainloopFwdSm90ILi2EN4cute5tupleIJNS5_1CILi1EEES8_S8_EEENS6_IJNS7_ILi128EEENS7_ILi64EEENS7_ILi256EEEEEELi256ENS_6half_tEfNS_4arch4Sm90ELb0ELb1ELb1ELb1ELb1ELb0ELb0ELb1ELb1ELb1ELb0ELb0EEENS1_21CollectiveEpilogueFwdINS6_IJSA_SC_SB_EEES9_SE_SG_Li256ELb1ELb1ELb0ELb0EEENS1_36VarlenDynamicPersistentTileSchedulerILi128ELi64ELi256ELi128ELb0ELb1ELb1ELb1ELb0ELb1EEEEEEEEEvNT_6ParamsE,"ax",@progbits
	.align	128
.text._ZN7cutlass13device_kernelIN5flash11enable_sm90INS1_16FlashAttnFwdSm90INS1_25CollectiveMainloopFwdSm90ILi2EN4cute5tupleIJNS5_1CILi1EEES8_S8_EEENS6_IJNS7_ILi128EEENS7_ILi64EEENS7_ILi256EEEEEELi256ENS_6half_tEfNS_4arch4Sm90ELb0ELb1ELb1ELb1ELb1ELb0ELb0ELb1ELb1ELb1ELb0ELb0EEENS1_21CollectiveEpilogueFwdINS6_IJSA_SC_SB_EEES9_SE_SG_Li256ELb1ELb1ELb0ELb0EEENS1_36VarlenDynamicPersistentTileSchedulerILi128ELi64ELi256ELi128ELb0ELb1ELb1ELb1ELb0ELb1EEEEEEEEEvNT_6ParamsE:
        .type           _ZN7cutlass13device_kernelIN5flash11enable_sm90INS1_16FlashAttnFwdSm90INS1_25CollectiveMainloopFwdSm90ILi2EN4cute5tupleIJNS5_1CILi1EEES8_S8_EEENS6_IJNS7_ILi128EEENS7_ILi64EEENS7_ILi256EEEEEELi256ENS_6half_tEfNS_4arch4Sm90ELb0ELb1ELb1ELb1ELb1ELb0ELb0ELb1ELb1ELb1ELb0ELb0EEENS1_21CollectiveEpilogueFwdINS6_IJSA_SC_SB_EEES9_SE_SG_Li256ELb1ELb1ELb0ELb0EEENS1_36VarlenDynamicPersistentTileSchedulerILi128ELi64ELi256ELi128ELb0ELb1ELb1ELb1ELb0ELb1EEEEEEEEEvNT_6ParamsE,@function
        .size           _ZN7cutlass13device_kernelIN5flash11enable_sm90INS1_16FlashAttnFwdSm90INS1_25CollectiveMainloopFwdSm90ILi2EN4cute5tupleIJNS5_1CILi1EEES8_S8_EEENS6_IJNS7_ILi128EEENS7_ILi64EEENS7_ILi256EEEEEELi256ENS_6half_tEfNS_4arch4Sm90ELb0ELb1ELb1ELb1ELb1ELb0ELb0ELb1ELb1ELb1ELb0ELb0EEENS1_21CollectiveEpilogueFwdINS6_IJSA_SC_SB_EEES9_SE_SG_Li256ELb1ELb1ELb0ELb0EEENS1_36VarlenDynamicPersistentTileSchedulerILi128ELi64ELi256ELi128ELb0ELb1ELb1ELb1ELb0ELb1EEEEEEEEEvNT_6ParamsE,(.L_x_3298 - _ZN7cutlass13device_kernelIN5flash11enable_sm90INS1_16FlashAttnFwdSm90INS1_25CollectiveMainloopFwdSm90ILi2EN4cute5tupleIJNS5_1CILi1EEES8_S8_EEENS6_IJNS7_ILi128EEENS7_ILi64EEENS7_ILi256EEEEEELi256ENS_6half_tEfNS_4arch4Sm90ELb0ELb1ELb1ELb1ELb1ELb0ELb0ELb1ELb1ELb1ELb0ELb0EEENS1_21CollectiveEpilogueFwdINS6_IJSA_SC_SB_EEES9_SE_SG_Li256ELb1ELb1ELb0ELb0EEENS1_36VarlenDynamicPersistentTileSchedulerILi128ELi64ELi256ELi128ELb0ELb1ELb1ELb1ELb0ELb1EEEEEEEEEvNT_6ParamsE)
        .other          _ZN7cutlass13device_kernelIN5flash11enable_sm90INS1_16FlashAttnFwdSm90INS1_25CollectiveMainloopFwdSm90ILi2EN4cute5tupleIJNS5_1CILi1EEES8_S8_EEENS6_IJNS7_ILi128EEENS7_ILi64EEENS7_ILi256EEEEEELi256ENS_6half_tEfNS_4arch4Sm90ELb0ELb1ELb1ELb1ELb1ELb0ELb0ELb1ELb1ELb1ELb0ELb0EEENS1_21CollectiveEpilogueFwdINS6_IJSA_SC_SB_EEES9_SE_SG_Li256ELb1ELb1ELb0ELb0EEENS1_36VarlenDynamicPersistentTileSchedulerILi128ELi64ELi256ELi128ELb0ELb1ELb1ELb1ELb0ELb1EEEEEEEEEvNT_6ParamsE,@"STO_CUDA_ENTRY STV_DEFAULT"
_ZN7cutlass13device_kernelIN5flash11enable_sm90INS1_16FlashAttnFwdSm90INS1_25CollectiveMainloopFwdSm90ILi2EN4cute5tupleIJNS5_1CILi1EEES8_S8_EEENS6_IJNS7_ILi128EEENS7_ILi64EEENS7_ILi256EEEEEELi256ENS_6half_tEfNS_4arch4Sm90ELb0ELb1ELb1ELb1ELb1ELb0ELb0ELb1ELb1ELb1ELb0ELb0EEENS1_21CollectiveEpilogueFwdINS6_IJSA_SC_SB_EEES9_SE_SG_Li256ELb1ELb1ELb0ELb0EEENS1_36VarlenDynamicPersistentTileSchedulerILi128ELi64ELi256ELi128ELb0ELb1ELb1ELb1ELb0ELb1EEEEEEEEEvNT_6ParamsE:
        /* <DEDUP_REMOVED lines=45> */
.L_x_1237:
        /* <DEDUP_REMOVED lines=22> */
.L_x_1238:
        /* <DEDUP_REMOVED lines=18> */
.L_x_1239:
        /* <DEDUP_REMOVED lines=22> */
.L_x_1240:
        /* <DEDUP_REMOVED lines=23> */
.L_x_1241:
        /* <DEDUP_REMOVED lines=10> */
.L_x_1243:
        /* <DEDUP_REMOVED lines=14> */
[----:B------:R-:W2:Y:S01]  /*09a0*/  LDL R2, [R1+0x20] ;  /* 0x0000200001027983 */ /* 0x000ea20000100800 */
[----:B------:R-:W-:Y:S01]  /*09b0*/  VIADD R219, R0, 0xffffff80 ;  /* 0xffffff8000db7836 */ /* 0x000fe20000000000 */
[----:B------:R-:W-:Y:S01]  /*09c0*/  R2UR UR6, R11 ;  /* 0x000000000b0672ca */ /* 0x000fe200000e0000 */
[----:B------:R-:W-:Y:S01]  /*09d0*/  UMOV UR39, URZ ;  /* 0x0000003f00277c82 */ /* 0x000fe20008000000 */
[----:B------:R-:W-:Y:S01]  /*09e0*/  R2UR UR5, R9 ;  /* 0x00000000090572ca */ /* 0x000fe200000e0000 */
[----:B------:R-:W-:Y:S01]  /*09f0*/  UMOV UR38, URZ ;  /* 0x0000003f00267c82 */ /* 0x000fe20008000000 */
[----:B------:R-:W-:Y:S02]  /*0a00*/  SHF.R.S32.HI R0, RZ, 0x1f, R219 ;  /* 0x0000001fff007819 */ /* 0x000fe400000114db */
[----:B------:R-:W-:Y:S02]  /*0a10*/  R2UR UR7, R10 ;  /* 0x000000000a0772ca */ /* 0x000fe400000e0000 */
[----:B0-----:R-:W-:-:S02]  /*0a20*/  LEA.HI R3, R0, R219, RZ, 0x4 ;  /* 0x000000db00037211 */ /* 0x001fc400078f20ff */
[CC--:B------:R-:W-:Y:S02]  /*0a30*/  LEA.HI R4, R0.reuse, R219.reuse, RZ, 0x5 ;  /* 0x000000db00047211 */ /* 0x0c0fe400078f28ff */
[----:B------:R-:W-:Y:S02]  /*0a40*/  SHF.R.S32.HI R6, RZ, 0x4, R3 ;  /* 0x00000004ff067819 */ /* 0x000fe40000011403 */
[----:B------:R-:W-:Y:S01]  /*0a50*/  LEA.HI R11, R0, R219, RZ, 0x2 ;  /* 0x000000db000b7211 */ /* 0x000fe200078f10ff */
[----:B------:R-:W-:Y:S01]  /*0a60*/  IMAD.SHL.U32 R5, R4, 0x20, RZ ;  /* 0x0000002004057824 */ /* 0x000fe200078e00ff */
[C---:B------:R-:W-:Y:S02]  /*0a70*/  LOP3.LUT R4, R3.reuse, 0x3fffff0, RZ, 0xc0, !PT ;  /* 0x03fffff003047812 */ /* 0x040fe400078ec0ff */
[----:B------:R-:W-:Y:S02]  /*0a80*/  LEA.HI R3, R3, R6, RZ, 0x1 ;  /* 0x0000000603037211 */ /* 0x000fe400078f08ff */
[----:B------:R-:W-:Y:S01]  /*0a90*/  LOP3.LUT R5, R5, 0xfffffc00, RZ, 0xc0, !PT ;  /* 0xfffffc0005057812 */ /* 0x000fe200078ec0ff */
[----:B------:R-:W-:Y:S01]  /*0aa0*/  IMAD.IADD R4, R219, 0x1, -R4 ;  /* 0x00000001db047824 */ /* 0x000fe200078e0a04 */
[----:B------:R-:W-:-:S03]  /*0ab0*/  LOP3.LUT R3, R3, 0x1ffffffe, RZ, 0xc0, !PT ;  /* 0x1ffffffe03037812 */ /* 0x000fc600078ec0ff */
[----:B------:R-:W-:Y:S01]  /*0ac0*/  IMAD R4, R4, 0x40, R5 ;  /* 0x0000004004047824 */ /* 0x000fe200078e0205 */
[----:B------:R-:W-:Y:S02]  /*0ad0*/  IADD3 R3, R6, -R3, RZ ;  /* 0x8000000306037210 */ /* 0x000fe40007ffe0ff */
        /* <DEDUP_REMOVED lines=24> */
[----:B------:R-:W-:Y:S01]  /*0c60*/  SHF.R.S32.HI R7, RZ, 0x5, R7 ;  /* 0x00000005ff077819 */ /* 0x000fe20000011407 */
[----:B------:R-:W-:Y:S01]  /*0c70*/  IMAD.IADD R205, R219, 0x1, -R2 ;  /* 0x00000001dbcd7824 */ /* 0x000fe200078e0a02 */
[----:B------:R-:W-:Y:S02]  /*0c80*/  LOP3.LUT R10, R10, 0xfffffff8, RZ, 0xc0, !PT ;  /* 0xfffffff80a0a7812 */ /* 0x000fe400078ec0ff */
[----:B------:R-:W-:Y:S01]  /*0c90*/  LOP3.LUT R19, R8, 0x7ffffffc, RZ, 0xc0, !PT ;  /* 0x7ffffffc08137812 */ /* 0x000fe200078ec0ff */
[----:B------:R-:W-:Y:S02]  /*0ca0*/  IMAD.SHL.U32 R23, R205, 0x8, RZ ;  /* 0x00000008cd177824 */ /* 0x000fe400078e00ff */
[----:B------:R-:W-:Y:S01]  /*0cb0*/  IMAD.IADD R10, R9, 0x1, -R10 ;  /* 0x00000001090a7824 */ /* 0x000fe200078e0a0a */
[----:B------:R-:W-:Y:S01]  /*0cc0*/  LEA.HI R9, R5, R5, RZ, 0x1 ;  /* 0x0000000505097211 */ /* 0x000fe200078f08ff */
[----:B------:R-:W-:Y:S01]  /*0cd0*/  VIADD R203, R23, 0x40 ;  /* 0x0000004017cb7836 */ /* 0x000fe20000000000 */
[----:B------:R-:W-:Y:S01]  /*0ce0*/  SHF.R.S32.HI R218, RZ, 0x1f, R23 ;  /* 0x0000001fffda7819 */ /* 0x000fe20000011417 */
[----:B------:R-:W-:Y:S01]  /*0cf0*/  IMAD R7, R7, 0x10, R10 ;  /* 0x0000001007077824 */ /* 0x000fe200078e020a */
[----:B------:R-:W-:Y:S01]  /*0d00*/  LOP3.LUT R10, R9, 0x1ffffffe, RZ, 0xc0, !PT ;  /* 0x1ffffffe090a7812 */ /* 0x000fe200078ec0ff */
[C---:B------:R-:W-:Y:S01]  /*0d10*/  VIADD R202, R23.reuse, 0x80 ;  /* 0x0000008017ca7836 */ /* 0x040fe20000000000 */
[----:B------:R-:W-:Y:S01]  /*0d20*/  SHF.R.S32.HI R217, RZ, 0x1f, R203 ;  /* 0x0000001fffd97819 */ /* 0x000fe200000114cb */
[----:B------:R-:W-:Y:S01]  /*0d30*/  VIADD R204, R23, 0xc0 ;  /* 0x000000c017cc7836 */ /* 0x000fe20000000000 */
[----:B------:R-:W-:Y:S01]  /*0d40*/  LEA R212, R6, R7, 0x6 ;  /* 0x0000000706d47211 */ /* 0x000fe200078e30ff */
[----:B------:R-:W-:Y:S01]  /*0d50*/  IMAD.IADD R5, R5, 0x1, -R10 ;  /* 0x0000000105057824 */ /* 0x000fe200078e0a0a */
[----:B------:R-:W-:Y:S01]  /*0d60*/  SHF.R.S32.HI R216, RZ, 0x1f, R202 ;  /* 0x0000001fffd87819 */ /* 0x000fe200000114ca */
[----:B------:R-:W-:Y:S01]  /*0d70*/  IMAD.IADD R19, R210, 0x1, -R19 ;  /* 0x00000001d2137824 */ /* 0x000fe200078e0a13 */
[----:B------:R-:W-:-:S02]  /*0d80*/  SHF.R.S32.HI R215, RZ, 0x1f, R204 ;  /* 0x0000001fffd77819 */ /* 0x000fc400000114cc */
[----:B------:R-:W-:-:S07]  /*0d90*/  LEA R200, R5, R212, 0x3 ;  /* 0x000000d405c87211 */ /* 0x000fce00078e18ff */
.L_x_1351:
[----:B------:R-:W-:Y:S01]  /*0da0*/  ULDC.64 UR8, c[0x0][0xa28] ;  /* 0x00028a0000087ab9 */ /* 0x000fe20000000a00 */
[----:B------:R-:W-:Y:S01]  /*0db0*/  ULDC UR4, c[0x0][0x424] ;  /* 0x0001090000047ab9 */ /* 0x000fe20000000800 */
[----:B------:R-:W-:-:S04]  /*0dc0*/  UISETP.NE.U32.AND UP0, UPT, UR8, URZ, UPT ;  /* 0x0000003f0800728c */ /* 0x000fc8000bf05070 */
[----:B------:R-:W-:-:S03]  /*0dd0*/  UISETP.NE.AND.EX UP0, UPT, UR9, URZ, UPT, UP0 ;  /* 0x0000003f0900728c */ /* 0x000fc6000bf05300 */
[----:B------:R-:W-:Y:S02]  /*0de0*/  ULDC.64 UR8, c[0x0][0xa18] ;  /* 0x0002860000087ab9 */ /* 0x000fe40000000a00 */
[----:B------:R-:W-:Y:S01]  /*0df0*/  UISETP.NE.U32.AND UP1, UPT, UR8, URZ, UPT ;  /* 0x0000003f0800728c */ /* 0x000fe2000bf25070 */
[----:B------:R-:W-:-:S03]  /*0e00*/  PLOP3.LUT P0, PT, PT, PT, UP0, 0x80, 0x0 ;  /* 0x000000000000781c */ /* 0x000fc60003f0f008 */
[----:B------:R-:W-:-:S03]  /*0e10*/  UISETP.NE.AND.EX UP1, UPT, UR9, URZ, UPT, UP1 ;  /* 0x0000003f0900728c */ /* 0x000fc6000bf25310 */
[----:B------:R-:W-:Y:S02]  /*0e20*/  @UP0 ULDC.64 UR8, c[0x0][0xa28] ;  /* 0x00028a0000080ab9 */ /* 0x000fe40000000a00 */
[----:B------:R-:W-:Y:S01]  /*0e30*/  @UP0 UIMAD.WIDE UR8, UR6, 0x4, UR8 ;  /* 0x00000004060808a5 */ /* 0x000fe2000f8e0208 */
[----:B------:R-:W-:-:S05]  /*0e40*/  PLOP3.LUT P2, PT, PT, PT, UP1, 0x80, 0x0 ;  /* 0x000000000000781c */ /* 0x000fca0003f4f018 */
[----:B------:R-:W-:Y:S01]  /*0e50*/  @UP1 ULDC.64 UR10, c[0x0][0xa18] ;  /* 0x00028600000a1ab9 */ /* 0x000fe20000000a00 */
[----:B0-2-4-:R-:W-:Y:S02]  /*0e60*/  IMAD.U32 R2, RZ, RZ, UR8 ;  /* 0x00000008ff027e24 */ /* 0x015fe4000f8e00ff */
[----:B------:R-:W-:Y:S01]  /*0e70*/  IMAD.U32 R3, RZ, RZ, UR9 ;  /* 0x00000009ff037e24 */ /* 0x000fe2000f8e00ff */
[----:B------:R-:W-:-:S04]  /*0e80*/  @UP1 UIMAD.WIDE UR8, UR6, 0x4, UR10 ;  /* 0x00000004060818a5 */ /* 0x000fc8000f8e020a */
[----:B------:R-:W2:Y:S02]  /*0e90*/  @P0 LDG.E R2, desc[UR36][R2.64] ;  /* 0x0000002402020981 */ /* 0x000ea4000c1e1900 */
[----:B------:R-:W-:Y:S02]  /*0ea0*/  IMAD.U32 R4, RZ, RZ, UR8 ;  /* 0x00000008ff047e24 */ /* 0x000fe4000f8e00ff */
[----:B------:R-:W-:Y:S01]  /*0eb0*/  IMAD.U32 R5, RZ, RZ, UR9 ;  /* 0x00000009ff057e24 */ /* 0x000fe2000f8e00ff */
[----:B------:R-:W-:-:S04]  /*0ec0*/  ULDC.64 UR8, c[0x0][0x418] ;  /* 0x0001060000087ab9 */ /* 0x000fc80000000a00 */
[----:B---3--:R-:W3:Y:S01]  /*0ed0*/  @P2 LDG.E R4, desc[UR36][R4.64] ;  /* 0x0000002404042981 */ /* 0x008ee2000c1e1900 */
[----:B------:R-:W-:Y:S01]  /*0ee0*/  UISETP.NE.U32.AND UP0, UPT, UR8, URZ, UPT ;  /* 0x0000003f0800728c */ /* 0x000fe2000bf05070 */
[----:B------:R-:W-:Y:S01]  /*0ef0*/  IMAD.U32 R206, RZ, RZ, UR7 ;  /* 0x00000007ffce7e24 */ /* 0x000fe2000f8e00ff */
[----:B------:R-:W-:Y:S02]  /*0f00*/  UMOV UR43, URZ ;  /* 0x0000003f002b7c82 */ /* 0x000fe40008000000 */
[----:B------:R-:W-:-:S03]  /*0f10*/  UISETP.NE.AND.EX UP0, UPT, UR9, URZ, UPT, UP0 ;  /* 0x0000003f0900728c */ /* 0x000fc6000bf05300 */
[----:B------:R-:W-:Y:S01]  /*0f20*/  ULDC.64 UR8, c[0x0][0xa20] ;  /* 0x0002880000087ab9 */ /* 0x000fe20000000a00 */
[----:B------:R-:W-:Y:S01]  /*0f30*/  USEL UR4, UR4, 0x1, UP0 ;  /* 0x0000000104047887 */ /* 0x000fe20008000000 */
[----:B------:R-:W-:Y:S01]  /*0f40*/  ISETP.NE.U32.AND P1, PT, RZ, UR8, PT ;  /* 0x00000008ff007c0c */ /* 0x000fe2000bf25070 */
[----:B------:R-:W-:Y:S02]  /*0f50*/  ULDC UR8, c[0x0][0x2f0] ;  /* 0x0000bc0000087ab9 */ /* 0x000fe40000000800 */
[----:B------:R-:W-:Y:S01]  /*0f60*/  UIMAD UR4, UR4, UR8, URZ ;  /* 0x00000008040472a4 */ /* 0x000fe2000f8e023f */
[----:B------:R-:W-:Y:S02]  /*0f70*/  ISETP.NE.AND.EX P1, PT, RZ, UR9, PT, P1 ;  /* 0x00000009ff007c0c */ /* 0x000fe4000bf25310 */
[----:B--2---:R-:W-:Y:S02]  /*0f80*/  @P0 R2UR UR43, R2 ;  /* 0x00000000022b02ca */ /* 0x004fe400000e0000 */
[----:B---3--:R-:W-:Y:S01]  /*0f90*/  @P2 R2UR UR42, R4 ;  /* 0x00000000042a22ca */ /* 0x008fe200000e0000 */
[----:B-1----:R-:W-:-:S14]  /*0fa0*/  @P2 BRA `(.L_x_1244) ;  /* 0x0000000000382947 */ /* 0x002fdc0003800000 */
[----:B------:R-:W-:Y:S01]  /*0fb0*/  ULDC.64 UR8, c[0x0][0xa00] ;  /* 0x0002800000087ab9 */ /* 0x000fe20000000a00 */
[----:B------:R-:W-:Y:S01]  /*0fc0*/  ULDC UR42, c[0x0][0x288] ;  /* 0x0000a200002a7ab9 */ /* 0x000fe20000000800 */
[----:B------:R-:W-:-:S04]  /*0fd0*/  ISETP.NE.U32.AND P0, PT, RZ, UR8, PT ;  /* 0x00000008ff007c0c */ /* 0x000fc8000bf05070 */
[----:B------:R-:W-:-:S13]  /*0fe0*/  ISETP.NE.AND.EX P0, PT, RZ, UR9, PT, P0 ;  /* 0x00000009ff007c0c */ /* 0x000fda000bf05300 */
[----:B------:R-:W-:Y:S05]  /*0ff0*/  @!P0 BRA `(.L_x_1244) ;  /* 0x0000000000248947 */ /* 0x000fea0003800000 */
[----:B------:R-:W-:Y:S02]  /*1000*/  ULDC.64 UR8, c[0x0][0xa00] ;  /* 0x0002800000087ab9 */ /* 0x000fe40000000a00 */
        /* <DEDUP_REMOVED lines=8> */
.L_x_1244:
[----:B------:R-:W-:Y:S01]  /*1090*/  MOV R208, UR6 ;  /* 0x0000000600d07c02 */ /* 0x000fe20008000f00 */
[----:B------:R-:W-:Y:S06]  /*10a0*/  @!P1 BRA `(.L_x_1245) ;  /* 0x00000000001c9947 */ /* 0x000fec0003800000 */
[----:B------:R-:W-:Y:S02]  /*10b0*/  ULDC.64 UR8, c[0x0][0xa20] ;  /* 0x0002880000087ab9 */ /* 0x000fe40000000a00 */
[----:B------:R-:W-:-:S06]  /*10c0*/  UIMAD.WIDE UR6, UR6, 0x4, UR8 ;  /* 0x00000004060678a5 */ /* 0x000fcc000f8e0208 */
[----:B------:R-:W-:Y:S02]  /*10d0*/  IMAD.U32 R2, RZ, RZ, UR6 ;  /* 0x00000006ff027e24 */ /* 0x000fe4000f8e00ff */
[----:B------:R-:W-:-:S05]  /*10e0*/  IMAD.U32 R3, RZ, RZ, UR7 ;  /* 0x00000007ff037e24 */ /* 0x000fca000f8e00ff */
[----:B------:R-:W2:Y:S02]  /*10f0*/  LDG.E R2, desc[UR36][R2.64] ;  /* 0x0000002402027981 */ /* 0x000ea4000c1e1900 */
[----:B--2---:R-:W-:Y:S01]  /*1100*/  R2UR UR4, R2 ;  /* 0x00000000020472ca */ /* 0x004fe200000e0000 */
[----:B------:R-:W-:-:S14]  /*1110*/  BRA `(.L_x_1246) ;  /* 0x0000000000347947 */ /* 0x000fdc0003800000 */
.L_x_1245:
[----:B------:R-:W-:Y:S02]  /*1120*/  ULDC.64 UR8, c[0x0][0xa08] ;  /* 0x0002820000087ab9 */ /* 0x000fe40000000a00 */
        /* <DEDUP_REMOVED lines=12> */
.L_x_1246:
[----:B------:R-:W-:Y:S01]  /*11f0*/  ULDC UR6, c[0x0][0x448] ;  /* 0x0001120000067ab9 */ /* 0x000fe20000000800 */
[----:B------:R-:W-:Y:S02]  /*1200*/  USHF.L.U32 UR61, UR5, 0x7, URZ ;  /* 0x00000007053d7899 */ /* 0x000fe4000800063f */
[----:B------:R-:W-:Y:S02]  /*1210*/  UISETP.NE.AND UP0, UPT, UR6, 0x1, UPT ;  /* 0x000000010600788c */ /* 0x000fe4000bf05270 */
[----:B------:R-:W-:Y:S02]  /*1220*/  UIADD3 UR43, -UR43, UR4, URZ ;  /* 0x000000042b2b7290 */ /* 0x000fe4000fffe13f */
[----:B------:R-:W-:Y:S02]  /*1230*/  UIADD3 UR8, UR61, 0x7f, URZ ;  /* 0x0000007f3d087890 */ /* 0x000fe4000fffe03f */
[----:B------:R-:W-:Y:S02]  /*1240*/  UP2UR UR4, UPR, URZ, 0x1 ;  /* 0x000000013f047883 */ /* 0x000fe40008000000 */
[----:B------:R-:W-:-:S03]  /*1250*/  UIADD3 UR9, UR43, 0x1, -UR42 ;  /* 0x000000012b097890 */ /* 0x000fc6000fffe82a */
[----:B------:R-:W-:Y:S01]  /*1260*/  @UP0 ULDC UR6, c[0x0][0x44c] ;  /* 0x0001130000060ab9 */ /* 0x000fe20000000800 */
[----:B------:R-:W-:Y:S01]  /*1270*/  IMAD.U32 R22, RZ, RZ, UR4 ;  /* 0x00000004ff167e24 */ /* 0x000fe2000f8e00ff */
[----:B------:R-:W-:Y:S01]  /*1280*/  UIMAD.WIDE.U32 UR6, UR8, UR6, URZ ;  /* 0x00000006080672a5 */ /* 0x000fe2000f8e003f */
[----:B------:R-:W-:Y:S01]  /*1290*/  @UP0 ULDC UR10, c[0x0][0x450] ;  /* 0x00011400000a0ab9 */ /* 0x000fe20000000800 */
[----:B------:R-:W-:Y:S02]  /*12a0*/  ULDC.64 UR4, c[0x0][0x9e0] ;  /* 0x0002780000047ab9 */ /* 0x000fe40000000a00 */
[----:B------:R-:W-:Y:S02]  /*12b0*/  @UP0 USHF.R.U32.HI UR8, URZ, UR10, UR7 ;  /* 0x0000000a3f080299 */ /* 0x000fe40008011607 */
[----:B------:R-:W-:Y:S02]  /*12c0*/  UISETP.GE.AND UP0, UPT, UR5, 0x1, UPT ;  /* 0x000000010500788c */ /* 0x000fe4000bf06270 */
[----:B------:R-:W-:-:S02]  /*12d0*/  UIADD3 UR8, UR9, UR8, URZ ;  /* 0x0000000809087290 */ /* 0x000fc4000fffe03f */
[----:B------:R-:W-:Y:S02]  /*12e0*/  UP2UR UR60, UPR, URZ, 0x1 ;  /* 0x000000013f3c7883 */ /* 0x000fe40008000000 */
[----:B------:R-:W-:Y:S01]  /*12f0*/  PLOP3.LUT P0, PT, PT, PT, UP0, 0x40, 0x0 ;  /* 0x000000000000781c */ /* 0x000fe20003f0e808 */
[----:B------:R-:W-:-:S06]  /*1300*/  UIADD3 UR4, UR8, UR4, URZ ;  /* 0x0000000408047290 */ /* 0x000fcc000fffe03f */
[----:B------:R-:W-:-:S06]  /*1310*/  IMAD.U32 R0, RZ, RZ, UR4 ;  /* 0x00000004ff007e24 */ /* 0x000fcc000f8e00ff */
[----:B------:R-:W-:Y:S05]  /*1320*/  @P0 BRA `(.L_x_1247) ;  /* 0x0000000000400947 */ /* 0x000fea0003800000 */
        /* <DEDUP_REMOVED lines=10> */
.L_x_1248:
[----:B------:R-:W-:-:S11]  /*13d0*/  UISETP.NE.AND UP0, UPT, UR5, 0x1, UPT ;  /* 0x000000010500788c */ /* 0x000fd6000bf05270 */
[----:B------:R-:W-:Y:S02]  /*13e0*/  @UP0 ULDC.64 UR8, c[0x0][0x9e8] ;  /* 0x00027a0000080ab9 */ /* 0x000fe40000000a00 */
[----:B------:R-:W-:-:S04]  /*13f0*/  UIMAD.WIDE.U32 UR6, UR4, UR8, URZ ;  /* 0x00000008040672a5 */ /* 0x000fc8000f8e003f */
[----:B------:R-:W-:-:S12]  /*1400*/  @UP0 USHF.R.U32.HI UR4, URZ, UR9, UR7 ;  /* 0x000000093f040299 */ /* 0x000fd80008011607 */
.L_x_1249:
[----:B------:R-:W-:-:S06]  /*1410*/  UIMAD UR4, UR4, UR5, UR5 ;  /* 0x00000005040472a4 */ /* 0x000fcc000f8e0205 */
[----:B------:R-:W-:-:S07]  /*1420*/  VIMNMX R0, R0, UR4, PT ;  /* 0x0000000400007c48 */ /* 0x000fce000bfe0100 */
.L_x_1247:
[----:B------:R-:W-:Y:S01]  /*1430*/  R2UR UR4, R22 ;  /* 0x00000000160472ca */ /* 0x000fe200000e0000 */
[----:B------:R-:W-:Y:S01]  /*1440*/  UMOV UR9, UR61 ;  /* 0x0000003d00097c82 */ /* 0x000fe20008000000 */
[----:B------:R-:W-:Y:S01]  /*1450*/  VIADD R0, R0, 0x3f ;  /* 0x0000003f00007836 */ /* 0x000fe20000000000 */
[----:B------:R-:W-:Y:S01]  /*1460*/  UIADD3 UR41, UR43, -UR42, URZ ;  /* 0x8000002a2b297290 */ /* 0x000fe2000fffe03f */
[----:B------:R-:W-:-:S03]  /*1470*/  ULDC UR10, c[0x0][0x9dc] ;  /* 0x00027700000a7ab9 */ /* 0x000fc60000000800 */
[----:B------:R-:W-:-:S04]  /*1480*/  SHF.R.S32.HI R3, RZ, 0x1f, R0 ;  /* 0x0000001fff037819 */ /* 0x000fc80000011400 */
[----:B------:R-:W-:Y:S02]  /*1490*/  LEA.HI R3, R3, R0, RZ, 0x6 ;  /* 0x0000000003037211 */ /* 0x000fe400078f30ff */
[----:B------:R-:W-:Y:S02]  /*14a0*/  UISETP.NE.AND UP0, UPT, UR4, URZ, UPT ;  /* 0x0000003f0400728c */ /* 0x000fe4000bf05270 */
[----:B------:R-:W-:Y:S01]  /*14b0*/  UIADD3 UR4, UR43, 0x3f, URZ ;  /* 0x0000003f2b047890 */ /* 0x000fe2000fffe03f */
        /* <DEDUP_REMOVED lines=24> */
.L_x_1251:
[----:B------:R-:W-:-:S11]  /*1640*/  UISETP.NE.AND UP0, UPT, UR5, 0x1, UPT ;  /* 0x000000010500788c */ /* 0x000fd6000bf05270 */
[----:B------:R-:W-:Y:S02]  /*1650*/  @UP0 ULDC.64 UR10, c[0x0][0x9e8] ;  /* 0x00027a00000a0ab9 */ /* 0x000fe40000000a00 */
[----:B------:R-:W-:-:S04]  /*1660*/  UIMAD.WIDE.U32 UR6, UR4, UR10, URZ ;  /* 0x0000000a040672a5 */ /* 0x000fc8000f8e003f */
[----:B------:R-:W-:-:S12]  /*1670*/  @UP0 USHF.R.U32.HI UR4, URZ, UR11, UR7 ;  /* 0x0000000b3f040299 */ /* 0x000fd80008011607 */
.L_x_1252:
[----:B------:R-:W-:-:S04]  /*1680*/  UIMAD UR4, UR4, UR5, URZ ;  /* 0x00000005040472a4 */ /* 0x000fc8000f8e023f */
[----:B------:R-:W-:-:S04]  /*1690*/  UISETP.LT.AND UP0, UPT, UR9, UR4, UPT ;  /* 0x000000040900728c */ /* 0x000fc8000bf01270 */
[----:B------:R-:W-:-:S12]  /*16a0*/  USEL UR9, UR9, UR4, !UP0 ;  /* 0x0000000409097287 */ /* 0x000fd8000c000000 */
.L_x_1250:
[----:B------:R-:W-:Y:S01]  /*16b0*/  USHF.R.S32.HI UR4, URZ, 0x1f, UR9 ;  /* 0x0000001f3f047899 */ /* 0x000fe20008011409 */
[----:B------:R-:W-:Y:S02]  /*16c0*/  PLOP3.LUT P0, PT, PT, PT, PT, 0x80, 0x0 ;  /* 0x000000000000781c */ /* 0x000fe40003f0f070 */
[----:B------:R-:W-:Y:S02]  /*16d0*/  CS2R R2, SRZ ;  /* 0x0000000000027805 */ /* 0x000fe4000001ff00 */
[----:B------:R-:W-:Y:S01]  /*16e0*/  MOV R0, RZ ;  /* 0x000000ff00007202 */ /* 0x000fe20000000f00 */
        /* <DEDUP_REMOVED lines=29> */
[----:B------:R-:W-:Y:S01]  /*18c0*/  CS2R R104, SRZ ;  /* 0x0000000000687805 */ /* 0x000fe2000001ff00 */
[----:B------:R-:W-:Y:S01]  /*18d0*/  IMAD.MOV.U32 R166, RZ, RZ, RZ ;  /* 0x000000ffffa67224 */ /* 0x000fe200078e00ff */
        /* <DEDUP_REMOVED lines=36> */
[----:B------:R-:W-:Y:S01]  /*1b20*/  IMAD.MOV.U32 R8, RZ, RZ, RZ ;  /* 0x000000ffff087224 */ /* 0x000fe200078e00ff */
        /* <DEDUP_REMOVED lines=35> */
.L_x_1254:
        /* <DEDUP_REMOVED lines=11> */
.L_x_1446:
[----:B------:R-:W-:Y:S05]  /*1e10*/  @!P0 BRA `(.L_x_1256) ;  /* 0x0000000000048947 */ /* 0x000fea0003800000 */
[----:B------:R-:W-:Y:S01]  /*1e20*/  BPT.TRAP 0x1 ;  /* 0x000000040000795c */ /* 0x000fe20000300000 */
.L_x_1256:
[----:B0-----:R-:W-:Y:S01]  /*1e30*/  IMAD.U32 R0, RZ, RZ, UR39 ;  /* 0x00000027ff007e24 */ /* 0x001fe2000f8e00ff */
[----:B------:R-:W-:-:S04]  /*1e40*/  MOV R3, UR38 ;  /* 0x0000002600037c02 */ /* 0x000fc80008000f00 */
[----:B------:R-:W-:Y:S02]  /*1e50*/  LEA R3, R3, UR40, 0x3 ;  /* 0x0000002803037c11 */ /* 0x000fe4000f8e18ff */
[----:B------:R-:W-:-:S04]  /*1e60*/  SHF.L.U32 R0, R0, 0x1f, RZ ;  /* 0x0000001f00007819 */ /* 0x000fc800000006ff */
[----:B------:R0:W1:Y:S01]  /*1e70*/  SYNCS.PHASECHK.TRANS64.TRYWAIT P1, [R3+URZ+0x30830], R0 ;  /* 0x03083000030075a7 */ /* 0x000062000802017f */
[----:B------:R-:W-:Y:S05]  /*1e80*/  @!P0 BRA `(.L_x_1257) ;  /* 0x0000000000048947 */ /* 0x000fea0003800000 */
[----:B------:R-:W-:Y:S01]  /*1e90*/  BPT.TRAP 0x1 ;  /* 0x000000040000795c */ /* 0x000fe20000300000 */
.L_x_1257:
[----:B-1----:R-:W-:Y:S05]  /*1ea0*/  @P1 BRA `(.L_x_1258) ;  /* 0x0000000000081947 */ /* 0x002fea0003800000 */
[----:B------:R-:W1:Y:S02]  /*1eb0*/  SYNCS.PHASECHK.TRANS64.TRYWAIT P1, [R3+URZ+0x30830], R0 ;  /* 0x03083000030075a7 */ /* 0x000e64000802017f */
[----:B-1----:R-:W-:Y:S05]  /*1ec0*/  @!P1 BRA `(.L_x_1259) ;  /* 0x0000014400d89947 */ /* 0x002fea0003800000 */
.L_x_1258:
        /* <DEDUP_REMOVED lines=13> */
[----:B------:R-:W-:Y:S01]  /*1fa0*/  ULOP3.LUT UR4, UR44, 0x10000, URZ, 0xfc, !UPT ;  /* 0x000100002c047892 */ /* 0x000fe2000f8efc3f */
[----:B------:R-:W-:Y:S01]  /*1fb0*/  UMOV UR13, 0x40000040 ;  /* 0x40000040000d7882 */ /* 0x000fe20000000000 */
[----:B------:R-:W-:Y:S02]  /*1fc0*/  UMOV UR15, 0x40000040 ;  /* 0x40000040000f7882 */ /* 0x000fe40000000000 */
[----:B------:R-:W-:Y:S01]  /*1fd0*/  IMAD.U32 R20, RZ, RZ, UR5 ;  /* 0x00000005ff147e24 */ /* 0x000fe2000f8e00ff */
[----:B------:R-:W-:Y:S02]  /*1fe0*/  ULEA UR5, UR38, UR5, 0xb ;  /* 0x0000000526057291 */ /* 0x000fe4000f8e583f */
[----:B------:R-:W-:Y:S01]  /*1ff0*/  UMOV UR8, UR4 ;  /* 0x0000000400087c82 */ /* 0x000fe20008000000 */
[----:B------:R-:W-:Y:S01]  /*2000*/  UIADD3 UR6, UR4, 0x2, URZ ;  /* 0x0000000204067890 */ /* 0x000fe2000fffe03f */
[----:B------:R-:W-:Y:S01]  /*2010*/  IMAD.U32 R16, RZ, RZ, UR8 ;  /* 0x00000008ff107e24 */ /* 0x000fe2000f8e00ff */
[----:B------:R-:W-:-:S02]  /*2020*/  UIADD3 UR7, UR5, 0x2, URZ ;  /* 0x0000000205077890 */ /* 0x000fc4000fffe03f */
[----:B------:R-:W-:Y:S01]  /*2030*/  UMOV UR10, UR5 ;  /* 0x00000005000a7c82 */ /* 0x000fe20008000000 */
[----:B------:R-:W-:Y:S01]  /*2040*/  UIADD3 UR56, UR4, 0x404, URZ ;  /* 0x0000040404387890 */ /* 0x000fe2000fffe03f */
        /* <DEDUP_REMOVED lines=9> */
[----:B------:R-:W-:-:S02]  /*20e0*/  UIADD3 UR58, UR5, 0x204, URZ ;  /* 0x00000204053a7890 */ /* 0x000fc4000fffe03f */
[----:B------:R-:W-:Y:S02]  /*20f0*/  UIADD3 UR52, UR4, 0x406, URZ ;  /* 0x0000040604347890 */ /* 0x000fe4000fffe03f */
        /* <DEDUP_REMOVED lines=67> */
[----:B------:R-:W-:Y:S02]  /*2530*/  IMAD.U32 R6, RZ, RZ, UR8 ;  /* 0x00000008ff067e24 */ /* 0x000fe4000f8e00ff */
        /* <DEDUP_REMOVED lines=41> */
.L_x_1260:
[----:B------:R-:W-:Y:S01]  /*27d0*/  R2UR UR4, R22 ;  /* 0x00000000160472ca */ /* 0x000fe200000e0000 */
[----:B------:R-:W2:Y:S01]  /*27e0*/  S2UR UR7, SR_CgaCtaId ;  /* 0x00000000000779c3 */ /* 0x000ea20000008800 */
[----:B01----:R-:W-:Y:S01]  /*27f0*/  VIADD R0, R200, UR61 ;  /* 0x0000003dc8007c36 */ /* 0x003fe20008000000 */
[----:B------:R-:W-:Y:S01]  /*2800*/  ULDC UR5, c[0x0][0x9d8] ;  /* 0x0002760000057ab9 */ /* 0x000fe20000000800 */
[----:B------:R-:W-:Y:S01]  /*2810*/  UISETP.NE.AND UP0, UPT, UR60, URZ, UPT ;  /* 0x0000003f3c00728c */ /* 0x000fe2000bf05270 */
[----:B------:R-:W-:Y:S01]  /*2820*/  FMUL.FTZ R31, R31, UR5 ;  /* 0x000000051f1f7c20 */ /* 0x000fe20008410000 */
[----:B------:R-:W-:Y:S01]  /*2830*/  FMUL.FTZ R24, R24, UR5 ;  /* 0x0000000518187c20 */ /* 0x000fe20008410000 */
[----:B------:R-:W-:Y:S01]  /*2840*/  MOV R2, R0 ;  /* 0x0000000000027202 */ /* 0x000fe20000000f00 */
[----:B------:R-:W-:Y:S01]  /*2850*/  FMUL.FTZ R25, R25, UR5 ;  /* 0x0000000519197c20 */ /* 0x000fe20008410000 */
[----:B------:R0:W1:Y:S01]  /*2860*/  MUFU.TANH R21, R31 ;  /* 0x0000001f00157308 */ /* 0x0000620000002400 */
[----:B------:R-:W-:Y:S01]  /*2870*/  FMUL.FTZ R27, R27, UR5 ;  /* 0x000000051b1b7c20 */ /* 0x000fe20008410000 */
[----:B------:R-:W-:Y:S01]  /*2880*/  FMUL.FTZ R28, R28, UR5 ;  /* 0x000000051c1c7c20 */ /* 0x000fe20008410000 */
[----:B------:R-:W-:Y:S01]  /*2890*/  FMUL.FTZ R29, R29, UR5 ;  /* 0x000000051d1d7c20 */ /* 0x000fe20008410000 */
[----:B------:R-:W-:Y:S01]  /*28a0*/  UISETP.NE.AND UP1, UPT, UR4, URZ, UPT ;  /* 0x0000003f0400728c */ /* 0x000fe2000bf25270 */
[----:B------:R-:W-:Y:S01]  /*28b0*/  R2UR UR4, R3 ;  /* 0x00000000030472ca */ /* 0x000fe200000e0000 */
[----:B------:R-:W-:Y:S01]  /*28c0*/  FMUL.FTZ R32, R32, UR5 ;  /* 0x0000000520207c20 */ /* 0x000fe20008410000 */
[----:B------:R-:W-:Y:S01]  /*28d0*/  FMUL.FTZ R33, R33, UR5 ;  /* 0x0000000521217c20 */ /* 0x000fe20008410000 */
[----:B------:R-:W-:Y:S01]  /*28e0*/  FMUL.FTZ R34, R34, UR5 ;  /* 0x0000000522227c20 */ /* 0x000fe20008410000 */
[----:B------:R-:W-:Y:S01]  /*28f0*/  FMUL.FTZ R35, R35, UR5 ;  /* 0x0000000523237c20 */ /* 0x000fe20008410000 */
[----:B------:R-:W-:Y:S01]  /*2900*/  PLOP3.LUT P1, PT, PT, PT, UP1, 0x80, 0x0 ;  /* 0x000000000000781c */ /* 0x000fe20003f2f018 */
[----:B------:R-:W-:Y:S01]  /*2910*/  FMUL.FTZ R36, R36, UR5 ;  /* 0x0000000524247c20 */ /* 0x000fe20008410000 */
[----:B------:R-:W-:Y:S01]  /*2920*/  PLOP3.LUT P2, PT, PT, PT, UP1, 0x80, 0x0 ;  /* 0x000000000000781c */ /* 0x000fe20003f4f018 */
[----:B------:R-:W-:Y:S01]  /*2930*/  FMUL.FTZ R37, R37, UR5 ;  /* 0x0000000525257c20 */ /* 0x000fe20008410000 */
[----:B------:R-:W-:Y:S01]  /*2940*/  FMUL.FTZ R39, R39, UR5 ;  /* 0x0000000527277c20 */ /* 0x000fe20008410000 */
[----:B------:R-:W-:Y:S01]  /*2950*/  @UP1 ULDC UR6, c[0x0][0x44c] ;  /* 0x0001130000061ab9 */ /* 0x000fe20000000800 */
[----:B------:R-:W-:Y:S01]  /*2960*/  FMUL.FTZ R40, R40, UR5 ;  /* 0x0000000528287c20 */ /* 0x000fe20008410000 */
[----:B------:R-:W-:Y:S01]  /*2970*/  FMUL.FTZ R41, R41, UR5 ;  /* 0x0000000529297c20 */ /* 0x000fe20008410000 */
[----:B------:R-:W-:Y:S01]  /*2980*/  UIADD3 UR4, UR4, 0x30840, URZ ;  /* 0x0003084004047890 */ /* 0x000fe2000fffe03f */
[----:B------:R-:W-:Y:S01]  /*2990*/  FMUL.FTZ R42, R42, UR5 ;  /* 0x000000052a2a7c20 */ /* 0x000fe20008410000 */
[----:B------:R-:W-:Y:S01]  /*29a0*/  FMUL.FTZ R43, R43, UR5 ;  /* 0x000000052b2b7c20 */ /* 0x000fe20008410000 */
[----:B------:R-:W-:Y:S01]  /*29b0*/  FMUL.FTZ R44, R44, UR5 ;  /* 0x000000052c2c7c20 */ /* 0x000fe20008410000 */
[----:B--2---:R-:W-:Y:S01]  /*29c0*/  UPRMT UR4, UR7, 0x654, UR4 ;  /* 0x0000065407047896 */ /* 0x004fe20008000004 */
[----:B------:R-:W-:Y:S01]  /*29d0*/  @P1 IMAD.HI.U32 R3, R0, UR6, RZ ;  /* 0x0000000600031c27 */ /* 0x000fe2000f8e00ff */
[----:B------:R-:W-:-:S03]  /*29e0*/  @UP1 ULDC UR6, c[0x0][0x450] ;  /* 0x0001140000061ab9 */ /* 0x000fc60000000800 */
[----:B------:R-:W-:Y:S01]  /*29f0*/  FMUL.FTZ R45, R45, UR5 ;  /* 0x000000052d2d7c20 */ /* 0x000fe20008410000 */
[----:B------:R-:W-:Y:S01]  /*2a00*/  FMUL.FTZ R46, R46, UR5 ;  /* 0x000000052e2e7c20 */ /* 0x000fe20008410000 */
[----:B------:R-:W-:Y:S01]  /*2a10*/  FMUL.FTZ R47, R47, UR5 ;  /* 0x000000052f2f7c20 */ /* 0x000fe20008410000 */
[----:B------:R-:W-:Y:S01]  /*2a20*/  @P2 SHF.R.U32.HI R2, RZ, UR6, R3 ;  /* 0x00000006ff022c19 */ /* 0x000fe20008011603 */
[----:B------:R-:W-:Y:S02]  /*2a30*/  IMAD.MOV.U32 R3, RZ, RZ, -0x40 ;  /* 0xffffffc0ff037424 */ /* 0x000fe400078e00ff */
[----:B------:R-:W-:Y:S01]  /*2a40*/  FMUL.FTZ R48, R48, UR5 ;  /* 0x0000000530307c20 */ /* 0x000fe20008410000 */
[----:B------:R-:W-:Y:S01]  /*2a50*/  FMUL.FTZ R49, R49, UR5 ;  /* 0x0000000531317c20 */ /* 0x000fe20008410000 */
[----:B------:R-:W-:Y:S01]  /*2a60*/  FMUL.FTZ R50, R50, UR5 ;  /* 0x0000000532327c20 */ /* 0x000fe20008410000 */
[----:B------:R-:W2:Y:S01]  /*2a70*/  SHFL.IDX PT, R5, R2, RZ, 0x1c1f ;  /* 0x001c1fff02057589 */ /* 0x000ea200000e0000 */
[----:B0-----:R-:W-:-:S02]  /*2a80*/  IMAD R31, R62, R3, 0x40 ;  /* 0x000000403e1f7424 */ /* 0x001fc400078e0203 */
[----:B------:R-:W-:Y:S01]  /*2a90*/  FMUL.FTZ R51, R51, UR5 ;  /* 0x0000000533337c20 */ /* 0x000fe20008410000 */
[----:B------:R-:W-:Y:S01]  /*2aa0*/  FMUL.FTZ R52, R52, UR5 ;  /* 0x0000000534347c20 */ /* 0x000fe20008410000 */
[----:B------:R-:W-:Y:S01]  /*2ab0*/  FMUL.FTZ R53, R53, UR5 ;  /* 0x0000000535357c20 */ /* 0x000fe20008410000 */
[----:B------:R-:W-:Y:S02]  /*2ac0*/  VIADD R0, R31, 0x1 ;  /* 0x000000011f007836 */ /* 0x000fe40000000000 */
[----:B------:R-:W-:Y:S01]  /*2ad0*/  FMUL.FTZ R54, R54, UR5 ;  /* 0x0000000536367c20 */ /* 0x000fe20008410000 */
[----:B------:R-:W-:Y:S01]  /*2ae0*/  FMUL.FTZ R55, R55, UR5 ;  /* 0x0000000537377c20 */ /* 0x000fe20008410000 */
[----:B------:R-:W-:Y:S01]  /*2af0*/  IMAD.U32 R4, RZ, RZ, UR42 ;  /* 0x0000002aff047e24 */ /* 0x000fe2000f8e00ff */
[----:B------:R-:W-:Y:S01]  /*2b00*/  PLOP3.LUT P1, PT, PT, PT, UP0, 0x40, 0x0 ;  /* 0x000000000000781c */ /* 0x000fe20003f2e808 */
[----:B------:R-:W-:Y:S01]  /*2b10*/  IMAD R3, R19, -0x2, R0 ;  /* 0xfffffffe13037824 */ /* 0x000fe200078e0200 */
[----:B------:R-:W0:Y:S01]  /*2b20*/  MUFU.TANH R24, R24 ;  /* 0x0000001800187308 */ /* 0x000e220000002400 */
[----:B------:R-:W-:Y:S01]  /*2b30*/  FMUL.FTZ R26, R26, UR5 ;  /* 0x000000051a1a7c20 */ /* 0x000fe20008410000 */
[----:B------:R-:W-:Y:S01]  /*2b40*/  ULDC UR7, c[0x0][0x9dc] ;  /* 0x0002770000077ab9 */ /* 0x000fe20000000800 */
[----:B------:R-:W-:Y:S01]  /*2b50*/  SYNCS.ARRIVE.TRANS64.RED.A1T0 RZ, [UR4], RZ ;  /* 0x000000ffffff79a7 */ /* 0x000fe20008100404 */
[----:B------:R-:W-:Y:S01]  /*2b60*/  FMUL.FTZ R38, R38, UR5 ;  /* 0x0000000526267c20 */ /* 0x000fe20008410000 */
[----:B------:R-:W-:Y:S01]  /*2b70*/  ULOP3.LUT UR4, URZ, UR7, URZ, 0x33, !UPT ;  /* 0x000000073f047292 */ /* 0x000fe2000f8e333f */
[----:B------:R-:W-:Y:S01]  /*2b80*/  IADD3 R3, -R4, UR43, R3 ;  /* 0x0000002b04037c10 */ /* 0x000fe2000fffe103 */
[----:B------:R-:W-:Y:S01]  /*2b90*/  VIADD R0, R31, UR43 ;  /* 0x0000002b1f007c36 */ /* 0x000fe20008000000 */
[----:B------:R-:W3:Y:S01]  /*2ba0*/  MUFU.TANH R25, R25 ;  /* 0x0000001900197308 */ /* 0x000ee20000002400 */
[----:B------:R-:W-:Y:S01]  /*2bb0*/  ULDC UR14, c[0x0][0x9e0] ;  /* 0x00027800000e7ab9 */ /* 0x000fe20000000800 */
[----:B------:R-:W-:Y:S01]  /*2bc0*/  FMUL.FTZ R30, R30, UR5 ;  /* 0x000000051e1e7c20 */ /* 0x000fe20008410000 */
[----:B------:R-:W-:-:S02]  /*2bd0*/  VIADD R57, R3, UR14 ;  /* 0x0000000e03397c36 */ /* 0x000fc40008000000 */
[----:B------:R-:W-:-:S03]  /*2be0*/  VIADD R58, R3, UR4 ;  /* 0x00000004033a7c36 */ /* 0x000fc60008000000 */
[----:B------:R-:W4:Y:S01]  /*2bf0*/  MUFU.TANH R27, R27 ;  /* 0x0000001b001b7308 */ /* 0x000f220000002400 */
[----:B--2---:R-:W-:-:S07]  /*2c00*/  IMAD.IADD R3, R58, 0x1, R5 ;  /* 0x000000013a037824 */ /* 0x004fce00078e0205 */
[----:B------:R-:W2:Y:S08]  /*2c10*/  MUFU.TANH R28, R28 ;  /* 0x0000001c001c7308 */ /* 0x000eb00000002400 */
        /* <DEDUP_REMOVED lines=27> */
[----:B-----5:R-:W-:-:S05]  /*2dd0*/  IMAD R38, R19, -0x2, R0 ;  /* 0xfffffffe13267824 */ /* 0x020fca00078e0200 */
[----:B------:R-:W-:Y:S02]  /*2de0*/  VIADDMNMX R0, R5, R57, R38, PT ;  /* 0x0000003905007246 */ /* 0x000fe40003800126 */
[----:B-1----:R-:W-:Y:S01]  /*2df0*/  LEA R30, R62, 0xffffffc0, 0x6 ;  /* 0xffffffc03e1e7811 */ /* 0x002fe200078e30ff */
[----:B--234-:R-:W-:Y:S06]  /*2e00*/  @P1 BRA `(.L_x_1261) ;  /* 0x0000000000641947 */ /* 0x01cfec0003800000 */
[----:B------:R-:W-:Y:S01]  /*2e10*/  MOV R4, UR42 ;  /* 0x0000002a00047c02 */ /* 0x000fe20008000f00 */
[----:B------:R-:W-:Y:S03]  /*2e20*/  BSSY B0, `(.L_x_1262) ;  /* 0x0000013000007945 */ /* 0x000fe60003800000 */
[----:B------:R-:W-:-:S04]  /*2e30*/  IADD3 R5, -R4, UR43, R5 ;  /* 0x0000002b04057c10 */ /* 0x000fc8000fffe105 */
        /* <DEDUP_REMOVED lines=11> */
.L_x_1263:
[----:B------:R-:W-:Y:S02]  /*2ef0*/  ULDC UR4, c[0x0][0x9e4] ;  /* 0x0002790000047ab9 */ /* 0x000fe40000000800 */
[----:B------:R-:W-:-:S05]  /*2f00*/  IMAD.U32 R59, RZ, RZ, UR4 ;  /* 0x00000004ff3b7e24 */ /* 0x000fca000f8e00ff */
[----:B------:R-:W-:-:S13]  /*2f10*/  ISETP.NE.AND P1, PT, R59, 0x1, PT ;  /* 0x000000013b00780c */ /* 0x000fda0003f25270 */
[----:B------:R-:W1:Y:S02]  /*2f20*/  @P1 LDC.64 R60, c[0x0][0x9e8] ;  /* 0x00027a00ff3c1b82 */ /* 0x000e640000000a00 */
[----:B-1----:R-:W-:-:S05]  /*2f30*/  @P1 IMAD.HI.U32 R4, R5, R60, RZ ;  /* 0x0000003c05041227 */ /* 0x002fca00078e00ff */
[----:B------:R-:W-:-:S07]  /*2f40*/  @P1 SHF.R.U32.HI R5, RZ, R61, R4 ;  /* 0x0000003dff051219 */ /* 0x000fce0000011604 */
.L_x_1264:
[----:B------:R-:W-:Y:S05]  /*2f50*/  BSYNC B0 ;  /* 0x0000000000007941 */ /* 0x000fea0003800000 */
.L_x_1262:
[----:B------:R-:W-:-:S04]  /*2f60*/  IMAD R4, R5, R59, -R30 ;  /* 0x0000003b05047224 */ /* 0x000fc800078e0a1e */
[----:B------:R-:W-:-:S05]  /*2f70*/  IMAD R4, R19, -0x2, R4 ;  /* 0xfffffffe13047824 */ /* 0x000fca00078e0204 */
[----:B------:R-:W-:Y:S02]  /*2f80*/  VIADDMNMX R0, R4, R59, R0, PT ;  /* 0x0000003b04007246 */ /* 0x000fe40003800100 */
[----:B------:R-:W-:-:S07]  /*2f90*/  VIMNMX R3, R3, R4, !PT ;  /* 0x0000000403037248 */ /* 0x000fce0007fe0100 */
.L_x_1261:
        /* <DEDUP_REMOVED lines=12> */
[----:B------:R-:W-:Y:S02]  /*3060*/  FSEL R60, R25, -INF , !P4 ;  /* 0xff800000193c7808 */ /* 0x000fe40006000000 */
[----:B------:R-:W-:-:S02]  /*3070*/  P2R R61, PR, RZ, 0x20 ;  /* 0x00000020ff3d7803 */ /* 0x000fc40000000000 */
[----:B------:R-:W-:Y:S02]  /*3080*/  ISETP.LT.OR P3, PT, R0, 0x11, P3 ;  /* 0x000000110000780c */ /* 0x000fe40001f61670 */
[----:B------:R-:W-:Y:S02]  /*3090*/  ISETP.GT.AND P4, PT, R3, 0x9, !P6 ;  /* 0x000000090300780c */ /* 0x000fe40007784270 */
[----:B------:R-:W-:Y:S02]  /*30a0*/  ISETP.GE.AND P5, PT, R31, 0x12, PT ;  /* 0x000000121f00780c */ /* 0x000fe40003fa6270 */
[----:B0-----:R-:W-:Y:S02]  /*30b0*/  FSEL R68, R32, -INF , !P3 ;  /* 0xff80000020447808 */ /* 0x001fe40005800000 */
        /* <DEDUP_REMOVED lines=63> */
[----:B------:R-:W-:Y:S01]  /*34b0*/  IMAD.U32 R2, RZ, RZ, UR42 ;  /* 0x0000002aff027e24 */ /* 0x000fe2000f8e00ff */
[----:B------:R-:W-:Y:S04]  /*34c0*/  BSSY B0, `(.L_x_1266) ;  /* 0x0000013000007945 */ /* 0x000fe80003800000 */
[----:B------:R-:W-:-:S04]  /*34d0*/  IADD3 R5, -R2, UR43, R5 ;  /* 0x0000002b02057c10 */ /* 0x000fc8000fffe105 */
        /* <DEDUP_REMOVED lines=11> */
.L_x_1267:
[----:B------:R-:W-:Y:S02]  /*3590*/  ULDC UR4, c[0x0][0x9e4] ;  /* 0x0002790000047ab9 */ /* 0x000fe40000000800 */
[----:B------:R-:W-:-:S05]  /*35a0*/  IMAD.U32 R25, RZ, RZ, UR4 ;  /* 0x00000004ff197e24 */ /* 0x000fca000f8e00ff */
[----:B------:R-:W-:-:S13]  /*35b0*/  ISETP.NE.AND P6, PT, R25, 0x1, PT ;  /* 0x000000011900780c */ /* 0x000fda0003fc5270 */
[----:B------:R-:W0:Y:S02]  /*35c0*/  @P6 LDC.64 R28, c[0x0][0x9e8] ;  /* 0x00027a00ff1c6b82 */ /* 0x000e240000000a00 */
[----:B0-----:R-:W-:-:S05]  /*35d0*/  @P6 IMAD.HI.U32 R2, R5, R28, RZ ;  /* 0x0000001c05026227 */ /* 0x001fca00078e00ff */
[----:B------:R-:W-:-:S07]  /*35e0*/  @P6 SHF.R.U32.HI R5, RZ, R29, R2 ;  /* 0x0000001dff056219 */ /* 0x000fce0000011602 */
.L_x_1268:
[----:B------:R-:W-:Y:S05]  /*35f0*/  BSYNC B0 ;  /* 0x0000000000007941 */ /* 0x000fea0003800000 */
.L_x_1266:
[----:B------:R-:W-:-:S04]  /*3600*/  IMAD R2, R5, R25, -R30 ;  /* 0x0000001905027224 */ /* 0x000fc800078e0a1e */
[----:B------:R-:W-:-:S05]  /*3610*/  IMAD R2, R19, -0x2, R2 ;  /* 0xfffffffe13027824 */ /* 0x000fca00078e0202 */
[----:B------:R-:W-:Y:S02]  /*3620*/  VIADDMNMX R0, R2, R25, R0, PT ;  /* 0x0000001902007246 */ /* 0x000fe40003800100 */
[----:B------:R-:W-:-:S07]  /*3630*/  VIMNMX R3, R3, R2, !PT ;  /* 0x0000000203037248 */ /* 0x000fce0007fe0100 */
.L_x_1265:
        /* <DEDUP_REMOVED lines=25> */
[----:B------:R-:W-:Y:S02]  /*37d0*/  ISETP.GT.AND P1, PT, R3, 0x11, !P1 ;  /* 0x000000110300780c */ /* 0x000fe40004f24270 */
[----:B------:R-:W-:Y:S02]  /*37e0*/  FMNMX.FTZ R4, R78, R4, !PT ;  /* 0x000000044e047209 */ /* 0x000fe40007810000 */
[----:B------:R-:W-:-:S02]  /*37f0*/  ISETP.LT.OR P1, PT, R0, 0x12, P1 ;  /* 0x000000120000780c */ /* 0x000fc40000f21670 */
[----:B------:R-:W-:Y:S02]  /*3800*/  FMNMX.FTZ R4, R80, R4, !PT ;  /* 0x0000000450047209 */ /* 0x000fe40007810000 */
[----:B------:R-:W-:Y:S02]  /*3810*/  FSEL R25, R35, -INF , !P1 ;  /* 0xff80000023197808 */ /* 0x000fe40004800000 */
[----:B------:R-:W-:Y:S02]  /*3820*/  ISETP.NE.AND P1, PT, R33, RZ, PT ;  /* 0x000000ff2100720c */ /* 0x000fe40003f25270 */
[C---:B------:R-:W-:Y:S02]  /*3830*/  ISETP.GT.AND P2, PT, R3.reuse, 0x8, !P2 ;  /* 0x000000080300780c */ /* 0x040fe40005744270 */
[----:B------:R-:W-:Y:S02]  /*3840*/  ISETP.GT.AND P1, PT, R3, 0x18, !P1 ;  /* 0x000000180300780c */ /* 0x000fe40004f24270 */
[----:B------:R-:W-:-:S02]  /*3850*/  FMNMX.FTZ R4, R82, R4, !PT ;  /* 0x0000000452047209 */ /* 0x000fc40007810000 */
[C---:B------:R-:W-:Y:S02]  /*3860*/  ISETP.LT.OR P1, PT, R0.reuse, 0x19, P1 ;  /* 0x000000190000780c */ /* 0x040fe40000f21670 */
[----:B------:R-:W-:Y:S02]  /*3870*/  ISETP.LT.OR P2, PT, R0, 0x9, P2 ;  /* 0x000000090000780c */ /* 0x000fe40001741670 */
[----:B------:R-:W-:Y:S02]  /*3880*/  FSEL R26, R26, -INF , !P1 ;  /* 0xff8000001a1a7808 */ /* 0x000fe40004800000 */
[----:B------:R-:W-:Y:S02]  /*3890*/  ISETP.NE.AND P1, PT, R63, RZ, PT ;  /* 0x000000ff3f00720c */ /* 0x000fe40003f25270 */
[----:B------:R-:W-:Y:S02]  /*38a0*/  FMNMX.FTZ R4, R48, R4, !PT ;  /* 0x0000000430047209 */ /* 0x000fe40007810000 */
[----:B------:R-:W-:-:S02]  /*38b0*/  ISETP.GT.AND P1, PT, R3, 0x19, !P1 ;  /* 0x000000190300780c */ /* 0x000fc40004f24270 */
[----:B------:R-:W-:Y:S02]  /*38c0*/  FSEL R18, R18, -INF , !P2 ;  /* 0xff80000012127808 */ /* 0x000fe40005000000 */
[----:B------:R-:W-:Y:S02]  /*38d0*/  ISETP.LT.OR P1, PT, R0, 0x1a, P1 ;  /* 0x0000001a0000780c */ /* 0x000fe40000f21670 */
[----:B------:R-:W-:Y:S02]  /*38e0*/  ISETP.NE.AND P2, PT, R40, RZ, PT ;  /* 0x000000ff2800720c */ /* 0x000fe40003f45270 */
[----:B------:R-:W-:Y:S02]  /*38f0*/  FSEL R27, R39, -INF , !P1 ;  /* 0xff800000271b7808 */ /* 0x000fe40004800000 */
[----:B------:R-:W-:Y:S02]  /*3900*/  ISETP.NE.AND P1, PT, R37, RZ, PT ;  /* 0x000000ff2500720c */ /* 0x000fe40003f25270 */
[----:B------:R-:W-:-:S02]  /*3910*/  FMNMX.FTZ R4, R84, R4, !PT ;  /* 0x0000000454047209 */ /* 0x000fc40007810000 */
[C---:B------:R-:W-:Y:S02]  /*3920*/  ISETP.GT.AND P1, PT, R3.reuse, 0x20, !P1 ;  /* 0x000000200300780c */ /* 0x040fe40004f24270 */
[----:B------:R-:W-:Y:S02]  /*3930*/  FMNMX.FTZ R4, R52, R4, !PT ;  /* 0x0000000434047209 */ /* 0x000fe40007810000 */
[----:B------:R-:W-:Y:S02]  /*3940*/  ISETP.LT.OR P1, PT, R0, 0x21, P1 ;  /* 0x000000210000780c */ /* 0x000fe40000f21670 */
[----:B------:R-:W-:Y:S02]  /*3950*/  FMNMX.FTZ R32, R86, R4, !PT ;  /* 0x0000000456207209 */ /* 0x000fe40007810000 */
        /* <DEDUP_REMOVED lines=8> */
[----:B------:R-:W0:Y:S01]  /*39e0*/  SHFL.BFLY PT, R31, R32, 0x2, 0x1f ;  /* 0x0c401f00201f7f89 */ /* 0x000e2200000e0000 */
[----:B------:R-:W-:Y:S02]  /*39f0*/  ISETP.LT.OR P1, PT, R0, 0x1, P1 ;  /* 0x000000010000780c */ /* 0x000fe40000f21670 */
[----:B------:R-:W-:Y:S02]  /*3a00*/  ISETP.GT.AND P3, PT, R3, 0x30, !P3 ;  /* 0x000000300300780c */ /* 0x000fe40005f64270 */
[----:B------:R-:W-:Y:S02]  /*3a10*/  FSEL R2, R56, -INF , !P1 ;  /* 0xff80000038027808 */ /* 0x000fe40004800000 */
[----:B------:R-:W-:Y:S02]  /*3a20*/  ISETP.NE.AND P1, PT, R41, RZ, PT ;  /* 0x000000ff2900720c */ /* 0x000fe40003f25270 */
[C---:B------:R-:W-:Y:S02]  /*3a30*/  ISETP.GT.AND P4, PT, R3.reuse, 0x31, !P4 ;  /* 0x000000310300780c */ /* 0x040fe40006784270 */
[----:B------:R-:W-:-:S02]  /*3a40*/  ISETP.GT.AND P1, PT, R3, 0x28, !P1 ;  /* 0x000000280300780c */ /* 0x000fc40004f24270 */
[----:B------:R-:W-:Y:S02]  /*3a50*/  ISETP.GT.AND P5, PT, R3, 0x38, !P5 ;  /* 0x000000380300780c */ /* 0x000fe40006fa4270 */
[C---:B------:R-:W-:Y:S02]  /*3a60*/  ISETP.LT.OR P1, PT, R0.reuse, 0x29, P1 ;  /* 0x000000290000780c */ /* 0x040fe40000f21670 */
[C---:B------:R-:W-:Y:S02]  /*3a70*/  ISETP.LT.OR P2, PT, R0.reuse, 0x2a, P2 ;  /* 0x0000002a0000780c */ /* 0x040fe40001741670 */
[C---:B------:R-:W-:Y:S02]  /*3a80*/  ISETP.LT.OR P3, PT, R0.reuse, 0x31, P3 ;  /* 0x000000310000780c */ /* 0x040fe40001f61670 */
[C---:B------:R-:W-:Y:S02]  /*3a90*/  ISETP.LT.OR P4, PT, R0.reuse, 0x32, P4 ;  /* 0x000000320000780c */ /* 0x040fe40002781670 */
[----:B------:R-:W-:-:S02]  /*3aa0*/  ISETP.LT.OR P5, PT, R0, 0x39, P5 ;  /* 0x000000390000780c */ /* 0x000fc40002fa1670 */
[----:B0-----:R-:W-:Y:S02]  /*3ab0*/  FMNMX.FTZ R33, R32, R31, !PT ;  /* 0x0000001f20217209 */ /* 0x001fe40007810000 */
[----:B------:R-:W-:Y:S02]  /*3ac0*/  FMNMX.FTZ R31, R2, R5, !PT ;  /* 0x00000005021f7209 */ /* 0x000fe40007810000 */
[----:B------:R-:W-:Y:S01]  /*3ad0*/  R2UR UR4, R22 ;  /* 0x00000000160472ca */ /* 0x000fe200000e0000 */
[----:B------:R-:W0:Y:S01]  /*3ae0*/  SHFL.BFLY PT, R34, R33, 0x1, 0x1f ;  /* 0x0c201f0021227f89 */ /* 0x000e2200000e0000 */
[----:B------:R-:W-:-:S04]  /*3af0*/  FMNMX.FTZ R4, R18, R31, !PT ;  /* 0x0000001f12047209 */ /* 0x000fc80007810000 */
[----:B------:R-:W-:-:S04]  /*3b00*/  FMNMX.FTZ R31, R21, R4, !PT ;  /* 0x00000004151f7209 */ /* 0x000fc80007810000 */
[----:B------:R-:W-:-:S03]  /*3b10*/  FMNMX.FTZ R30, R24, R31, !PT ;  /* 0x0000001f181e7209 */ /* 0x000fc60007810000 */
[----:B------:R-:W-:Y:S01]  /*3b20*/  UISETP.NE.AND UP1, UPT, UR4, URZ, UPT ;  /* 0x0000003f0400728c */ /* 0x000fe2000bf25270 */
[----:B------:R-:W-:Y:S02]  /*3b30*/  FMNMX.FTZ R31, R25, R30, !PT ;  /* 0x0000001e191f7209 */ /* 0x000fe40007810000 */
[----:B------:R-:W-:Y:S02]  /*3b40*/  FSEL R30, R46, -INF , !P1 ;  /* 0xff8000002e1e7808 */ /* 0x000fe40004800000 */
[----:B------:R-:W-:-:S04]  /*3b50*/  FMNMX.FTZ R32, R26, R31, !PT ;  /* 0x0000001f1a207209 */ /* 0x000fc80007810000 */
[----:B------:R-:W-:Y:S02]  /*3b60*/  FMNMX.FTZ R31, R27, R32, !PT ;  /* 0x000000201b1f7209 */ /* 0x000fe40007810000 */
[----:B------:R-:W-:Y:S01]  /*3b70*/  @UP1 ULDC UR4, c[0x0][0x44c] ;  /* 0x0001130000041ab9 */ /* 0x000fe20000000800 */
[----:B0-----:R-:W-:Y:S01]  /*3b80*/  FMNMX.FTZ R4, R33, R34, !PT ;  /* 0x0000002221047209 */ /* 0x001fe20007810000 */
[----:B------:R-:W-:Y:S01]  /*3b90*/  UIMAD.WIDE.U32 UR4, UR61, UR4, URZ ;  /* 0x000000043d0472a5 */ /* 0x000fe2000f8e003f */
[----:B------:R-:W-:Y:S01]  /*3ba0*/  FMNMX.FTZ R32, R28, R31, !PT ;  /* 0x0000001f1c207209 */ /* 0x000fe20007810000 */
[----:B------:R-:W-:Y:S01]  /*3bb0*/  @UP1 ULDC UR11, c[0x0][0x450] ;  /* 0x00011400000b1ab9 */ /* 0x000fe20000000800 */
[C---:B------:R-:W-:Y:S01]  /*3bc0*/  FSETP.NEU.FTZ.AND P1, PT, R4.reuse, -INF , PT ;  /* 0xff8000000400780b */ /* 0x040fe20003f3d000 */
[----:B------:R-:W-:Y:S01]  /*3bd0*/  FMUL.FTZ R33, R4, UR6 ;  /* 0x0000000604217c20 */ /* 0x000fe20008410000 */
[----:B------:R-:W-:Y:S01]  /*3be0*/  FSEL R31, R47, -INF , !P2 ;  /* 0xff8000002f1f7808 */ /* 0x000fe20005000000 */
[----:B------:R-:W-:-:S03]  /*3bf0*/  @UP1 USHF.R.U32.HI UR10, URZ, UR11, UR5 ;  /* 0x0000000b3f0a1299 */ /* 0x000fc60008011605 */
[----:B------:R-:W-:Y:S01]  /*3c00*/  FSEL R35, R33, RZ, P1 ;  /* 0x000000ff21237208 */ /* 0x000fe20000800000 */
[----:B------:R-:W-:Y:S01]  /*3c10*/  UIADD3 UR41, UR41, UR10, URZ ;  /* 0x0000000a29297290 */ /* 0x000fe2000fffe03f */
[----:B------:R-:W-:Y:S02]  /*3c20*/  ISETP.GT.AND P1, PT, R3, 0x39, !P6 ;  /* 0x000000390300780c */ /* 0x000fe40007724270 */
[----:B------:R-:W-:Y:S01]  /*3c30*/  FMNMX.FTZ R3, R29, R32, !PT ;  /* 0x000000201d037209 */ /* 0x000fe20007810000 */
[--C-:B------:R-:W-:Y:S01]  /*3c40*/  FFMA.FTZ R36, R36, UR6, -R35.reuse ;  /* 0x0000000624247c23 */ /* 0x100fe20008010823 */
[----:B------:R-:W-:Y:S01]  /*3c50*/  FSEL R32, R50, -INF , !P3 ;  /* 0xff80000032207808 */ /* 0x000fe20005800000 */
[--C-:B------:R-:W-:Y:S01]  /*3c60*/  FFMA.FTZ R37, R60, UR6, -R35.reuse ;  /* 0x000000063c257c23 */ /* 0x100fe20008010823 */
[----:B------:R-:W-:Y:S01]  /*3c70*/  FMNMX.FTZ R34, R30, R3, !PT ;  /* 0x000000031e227209 */ /* 0x000fe20007810000 */
[----:B------:R0:W-:Y:S01]  /*3c80*/  MUFU.EX2 R196, R36 ;  /* 0x0000002400c47308 */ /* 0x0001e20000000800 */
[----:B------:R-:W-:Y:S01]  /*3c90*/  FSEL R33, R51, -INF , !P4 ;  /* 0xff80000033217808 */ /* 0x000fe20006000000 */
[--C-:B------:R-:W-:Y:S01]  /*3ca0*/  FFMA.FTZ R38, R64, UR6, -R35.reuse ;  /* 0x0000000640267c23 */ /* 0x100fe20008010823 */
[----:B------:R-:W-:Y:S01]  /*3cb0*/  FMNMX.FTZ R3, R31, R34, !PT ;  /* 0x000000221f037209 */ /* 0x000fe20007810000 */
[--C-:B------:R-:W-:Y:S01]  /*3cc0*/  FFMA.FTZ R39, R66, UR6, -R35.reuse ;  /* 0x0000000642277c23 */ /* 0x100fe20008010823 */
[----:B------:R-:W-:Y:S01]  /*3cd0*/  ISETP.LT.OR P1, PT, R0, 0x3a, P1 ;  /* 0x0000003a0000780c */ /* 0x000fe20000f21670 */
[--C-:B------:R-:W-:Y:S01]  /*3ce0*/  FFMA.FTZ R40, R68, UR6, -R35.reuse ;  /* 0x0000000644287c23 */ /* 0x100fe20008010823 */
[----:B------:R-:W-:Y:S01]  /*3cf0*/  FMNMX.FTZ R34, R32, R3, !PT ;  /* 0x0000000320227209 */ /* 0x000fe20007810000 */
[----:B------:R-:W1:Y:S01]  /*3d00*/  MUFU.EX2 R37, R37 ;  /* 0x0000002500257308 */ /* 0x000e620000000800 */
[----:B------:R-:W-:Y:S01]  /*3d10*/  FSEL R0, R54, -INF , !P5 ;  /* 0xff80000036007808 */ /* 0x000fe20006800000 */
[--C-:B------:R-:W-:Y:S01]  /*3d20*/  FFMA.FTZ R41, R70, UR6, -R35.reuse ;  /* 0x0000000646297c23 */ /* 0x100fe20008010823 */
        /* <DEDUP_REMOVED lines=12> */
[----:B------:R-:W-:Y:S01]  /*3df0*/  FFMA.FTZ R49, R84, UR6, -R35 ;  /* 0x0000000654317c23 */ /* 0x000fe20008010823 */
[----:B0-----:R-:W0:Y:S01]  /*3e00*/  SHFL.BFLY PT, R36, R3, 0x2, 0x1f ;  /* 0x0c401f0003247f89 */ /* 0x001e2200000e0000 */
[----:B------:R-:W2:Y:S01]  /*3e10*/  MUFU.EX2 R39, R39 ;  /* 0x0000002700277308 */ /* 0x000ea20000000800 */
[----:B-1----:R-:W-:Y:S01]  /*3e20*/  FADD.FTZ R53, R196, R37 ;  /* 0x00000025c4357221 */ /* 0x002fe20000010000 */
[----:B------:R-:W-:Y:S01]  /*3e30*/  F2FP.F16.F32.PACK_AB R196, R37, R196 ;  /* 0x000000c425c4723e */ /* 0x000fe200000000ff */
[----:B------:R-:W-:-:S05]  /*3e40*/  UIADD3 UR14, UR41, UR14, URZ ;  /* 0x0000000e290e7290 */ /* 0x000fca000fffe03f */
[----:B------:R-:W-:Y:S08]  /*3e50*/  MUFU.EX2 R40, R40 ;  /* 0x0000002800287308 */ /* 0x000ff00000000800 */
[----:B------:R-:W1:Y:S01]  /*3e60*/  MUFU.EX2 R41, R41 ;  /* 0x0000002900297308 */ /* 0x000e620000000800 */
[----:B--2---:R-:W-:Y:S02]  /*3e70*/  F2FP.F16.F32.PACK_AB R198, R39, R38 ;  /* 0x0000002627c6723e */ /* 0x004fe400000000ff */
[----:B0-----:R-:W-:-:S05]  /*3e80*/  FMNMX.FTZ R36, R3, R36, !PT ;  /* 0x0000002403247209 */ /* 0x001fca0007810000 */
        /* <DEDUP_REMOVED lines=9> */
[----:B------:R-:W-:-:S02]  /*3f20*/  FFMA.FTZ R35, R86, UR6, -R35 ;  /* 0x0000000656237c23 */ /* 0x000fc40008010823 */
[C---:B------:R-:W-:Y:S01]  /*3f30*/  FSETP.NEU.FTZ.AND P1, PT, R3.reuse, -INF , PT ;  /* 0xff8000000300780b */ /* 0x040fe20003f3d000 */
[----:B------:R-:W-:Y:S01]  /*3f40*/  FMUL.FTZ R50, R3, UR6 ;  /* 0x0000000603327c20 */ /* 0x000fe20008410000 */
[----:B------:R-:W-:Y:S04]  /*3f50*/  MUFU.EX2 R46, R46 ;  /* 0x0000002e002e7308 */ /* 0x000fe80000000800 */
[----:B------:R-:W-:Y:S02]  /*3f60*/  FSEL R51, R50, RZ, P1 ;  /* 0x000000ff32337208 */ /* 0x000fe40000800000 */
[----:B------:R-:W-:Y:S02]  /*3f70*/  PLOP3.LUT P1, PT, PT, PT, UP0, 0x40, 0x0 ;  /* 0x000000000000781c */ /* 0x000fe40003f2e808 */
        /* <DEDUP_REMOVED lines=8> */
[----:B------:R2:W-:Y:S01]  /*4000*/  MUFU.EX2 R199, R18 ;  /* 0x0000001200c77308 */ /* 0x0005e20000000800 */
[--C-:B------:R-:W-:Y:S01]  /*4010*/  FFMA.FTZ R27, R27, UR6, -R51.reuse ;  /* 0x000000061b1b7c23 */ /* 0x100fe20008010833 */
[--C-:B------:R-:W-:Y:S01]  /*4020*/  FFMA.FTZ R28, R28, UR6, -R51.reuse ;  /* 0x000000061c1c7c23 */ /* 0x100fe20008010833 */
[--C-:B------:R-:W-:Y:S01]  /*4030*/  FFMA.FTZ R29, R29, UR6, -R51.reuse ;  /* 0x000000061d1d7c23 */ /* 0x100fe20008010833 */
[--C-:B------:R-:W-:Y:S01]  /*4040*/  FFMA.FTZ R30, R30, UR6, -R51.reuse ;  /* 0x000000061e1e7c23 */ /* 0x100fe20008010833 */
[--C-:B------:R-:W-:Y:S01]  /*4050*/  FFMA.FTZ R31, R31, UR6, -R51.reuse ;  /* 0x000000061f1f7c23 */ /* 0x100fe20008010833 */
[--C-:B------:R-:W-:Y:S01]  /*4060*/  FFMA.FTZ R32, R32, UR6, -R51.reuse ;  /* 0x0000000620207c23 */ /* 0x100fe20008010833 */
[----:B------:R-:W-:Y:S01]  /*4070*/  FFMA.FTZ R33, R33, UR6, -R51 ;  /* 0x0000000621217c23 */ /* 0x000fe20008010833 */
[----:B------:R-:W-:Y:S01]  /*4080*/  MUFU.EX2 R2, R2 ;  /* 0x0000000200027308 */ /* 0x000fe20000000800 */
[----:B--2---:R-:W-:Y:S01]  /*4090*/  FADD.FTZ R18, R38, R53 ;  /* 0x0000003526127221 */ /* 0x004fe20000010000 */
[--C-:B------:R-:W-:Y:S01]  /*40a0*/  FFMA.FTZ R0, R0, UR6, -R51.reuse ;  /* 0x0000000600007c23 */ /* 0x100fe20008010833 */
[----:B------:R-:W-:Y:S01]  /*40b0*/  FFMA.FTZ R34, R34, UR6, -R51 ;  /* 0x0000000622227c23 */ /* 0x000fe20008010833 */
[----:B-1----:R-:W-:-:S02]  /*40c0*/  F2FP.F16.F32.PACK_AB R188, R45, R44 ;  /* 0x0000002c2dbc723e */ /* 0x002fc400000000ff */
[----:B0-----:R-:W-:Y:S02]  /*40d0*/  F2FP.F16.F32.PACK_AB R190, R47, R46 ;  /* 0x0000002e2fbe723e */ /* 0x001fe400000000ff */
[----:B------:R-:W0:Y:S08]  /*40e0*/  MUFU.EX2 R5, R5 ;  /* 0x0000000500057308 */ /* 0x000e300000000800 */
[----:B------:R1:W2:Y:S08]  /*40f0*/  MUFU.EX2 R50, R21 ;  /* 0x0000001500327308 */ /* 0x0002b00000000800 */
[----:B------:R-:W3:Y:S01]  /*4100*/  MUFU.EX2 R24, R24 ;  /* 0x0000001800187308 */ /* 0x000ee20000000800 */
[----:B-1----:R-:W-:Y:S01]  /*4110*/  FADD.FTZ R21, R39, R18 ;  /* 0x0000001227157221 */ /* 0x002fe20000010000 */
[----:B0-----:R-:W-:-:S03]  /*4120*/  F2FP.F16.F32.PACK_AB R197, R5, R2 ;  /* 0x0000000205c5723e */ /* 0x001fc600000000ff */
[----:B------:R-:W-:-:S03]  /*4130*/  FADD.FTZ R18, R40, R21 ;  /* 0x0000001528127221 */ /* 0x000fc60000010000 */
[----:B------:R-:W0:Y:S01]  /*4140*/  MUFU.EX2 R25, R25 ;  /* 0x0000001900197308 */ /* 0x000e220000000800 */
[----:B------:R-:W-:Y:S01]  /*4150*/  FADD.FTZ R21, R41, R18 ;  /* 0x0000001229157221 */ /* 0x000fe20000010000 */
[----:B------:R-:W-:-:S03]  /*4160*/  FADD.FTZ R18, R2, R5 ;  /* 0x0000000502127221 */ /* 0x000fc60000010000 */
[----:B------:R-:W-:Y:S01]  /*4170*/  FADD.FTZ R52, R42, R21 ;  /* 0x000000152a347221 */ /* 0x000fe20000010000 */
[----:B------:R-:W-:Y:S01]  /*4180*/  FADD.FTZ R21, R199, R18 ;  /* 0x00000012c7157221 */ /* 0x000fe20000010000 */
[C---:B--2---:R-:W-:Y:S01]  /*4190*/  F2FP.F16.F32.PACK_AB R199, R50.reuse, R199 ;  /* 0x000000c732c7723e */ /* 0x044fe200000000ff */
[----:B------:R-:W1:Y:S01]  /*41a0*/  MUFU.EX2 R26, R26 ;  /* 0x0000001a001a7308 */ /* 0x000e620000000800 */
[----:B------:R-:W-:Y:S01]  /*41b0*/  FADD.FTZ R53, R43, R52 ;  /* 0x000000342b357221 */ /* 0x000fe20000010000 */
[----:B------:R-:W-:-:S03]  /*41c0*/  FADD.FTZ R21, R50, R21 ;  /* 0x0000001532157221 */ /* 0x000fc60000010000 */
[----:B------:R-:W-:-:S03]  /*41d0*/  FADD.FTZ R18, R44, R53 ;  /* 0x000000352c127221 */ /* 0x000fc60000010000 */
[----:B------:R-:W2:Y:S01]  /*41e0*/  MUFU.EX2 R27, R27 ;  /* 0x0000001b001b7308 */ /* 0x000ea20000000800 */
[----:B------:R-:W-:Y:S01]  /*41f0*/  FADD.FTZ R53, R45, R18 ;  /* 0x000000122d357221 */ /* 0x000fe20000010000 */
[----:B---3--:R-:W-:Y:S01]  /*4200*/  FADD.FTZ R18, R24, R21 ;  /* 0x0000001518127221 */ /* 0x008fe20000010000 */
[C---:B0-----:R-:W-:Y:S02]  /*4210*/  F2FP.F16.F32.PACK_AB R193, R25.reuse, R24 ;  /* 0x0000001819c1723e */ /* 0x041fe400000000ff */
[----:B------:R-:W-:Y:S01]  /*4220*/  FADD.FTZ R52, R46, R53 ;  /* 0x000000352e347221 */ /* 0x000fe20000010000 */
[----:B------:R-:W-:Y:S02]  /*4230*/  FADD.FTZ R21, R25, R18 ;  /* 0x0000001219157221 */ /* 0x000fe40000010000 */
[----:B------:R-:W0:Y:S01]  /*4240*/  MUFU.EX2 R28, R28 ;  /* 0x0000001c001c7308 */ /* 0x000e220000000800 */
[----:B------:R-:W-:Y:S01]  /*4250*/  FADD.FTZ R37, R47, R52 ;  /* 0x000000342f257221 */ /* 0x000fe20000010000 */
[----:B-1----:R-:W-:-:S06]  /*4260*/  FADD.FTZ R18, R26, R21 ;  /* 0x000000151a127221 */ /* 0x002fcc0000010000 */
        /* <DEDUP_REMOVED lines=14> */
[----:B-1----:R-:W-:-:S07]  /*4350*/  FADD.FTZ R2, R32, R5 ;  /* 0x0000000520027221 */ /* 0x002fce0000010000 */
        /* <DEDUP_REMOVED lines=11> */
[----:B0-----:R-:W-:Y:S01]  /*4410*/  FADD.FTZ R38, R36, R37 ;  /* 0x0000002524267221 */ /* 0x001fe20000010000 */
[C---:B-1----:R-:W-:Y:S01]  /*4420*/  FADD.FTZ R5, R187.reuse, R2 ;  /* 0x00000002bb057221 */ /* 0x042fe20000010000 */
[----:B------:R-:W-:Y:S02]  /*4430*/  F2FP.F16.F32.PACK_AB R187, R187, R0 ;  /* 0x00000000bbbb723e */ /* 0x000fe400000000ff */
[C---:B--2---:R-:W-:Y:S01]  /*4440*/  FADD.FTZ R18, R35.reuse, R38 ;  /* 0x0000002623127221 */ /* 0x044fe20000010000 */
        /* <DEDUP_REMOVED lines=13> */
.L_x_1270:
[----:B------:R-:W-:Y:S02]  /*4520*/  ULDC UR15, c[0x0][0x9e4] ;  /* 0x00027900000f7ab9 */ /* 0x000fe40000000800 */
[----:B------:R-:W-:-:S11]  /*4530*/  UISETP.NE.AND UP0, UPT, UR15, 0x1, UPT ;  /* 0x000000010f00788c */ /* 0x000fd6000bf05270 */
[----:B------:R-:W-:Y:S02]  /*4540*/  @UP0 ULDC.64 UR4, c[0x0][0x9e8] ;  /* 0x00027a0000040ab9 */ /* 0x000fe40000000a00 */
[----:B------:R-:W-:-:S04]  /*4550*/  UIMAD.WIDE.U32 UR10, UR18, UR4, URZ ;  /* 0x00000004120a72a5 */ /* 0x000fc8000f8e003f */
[----:B------:R-:W-:-:S12]  /*4560*/  @UP0 USHF.R.U32.HI UR18, URZ, UR5, UR11 ;  /* 0x000000053f120299 */ /* 0x000fd8000801160b */
.L_x_1271:
[----:B------:R-:W-:-:S04]  /*4570*/  UIMAD UR15, UR18, UR15, UR15 ;  /* 0x0000000f120f72a4 */ /* 0x000fc8000f8e020f */
[----:B------:R-:W-:-:S04]  /*4580*/  UISETP.LT.AND UP0, UPT, UR14, UR15, UPT ;  /* 0x0000000f0e00728c */ /* 0x000fc8000bf01270 */
[----:B------:R-:W-:-:S12]  /*4590*/  USEL UR14, UR14, UR15, UP0 ;  /* 0x0000000f0e0e7287 */ /* 0x000fd80008000000 */
.L_x_1269:
[----:B------:R-:W-:Y:S01]  /*45a0*/  R2UR UR5, R201 ;  /* 0x00000000c90572ca */ /* 0x000fe200000e0000 */
[----:B------:R-:W-:Y:S01]  /*45b0*/  USHF.R.S32.HI UR4, URZ, 0x1f, UR14 ;  /* 0x0000001f3f047899 */ /* 0x000fe2000801140e */
[----:B------:R-:W-:Y:S01]  /*45c0*/  MOV R2, 0x3f800000 ;  /* 0x3f80000000027802 */ /* 0x000fe20000000f00 */
[----:B------:R-:W-:Y:S01]  /*45d0*/  IMAD.MOV.U32 R0, RZ, RZ, 0x3f800000 ;  /* 0x3f800000ff007424 */ /* 0x000fe200078e00ff */
[----:B------:R-:W-:Y:S01]  /*45e0*/  CS2R R150, SRZ ;  /* 0x0000000000967805 */ /* 0x000fe2000001ff00 */
        /* <DEDUP_REMOVED lines=70> */
[----:B------:R-:W-:Y:S01]  /*4a50*/  UMOV UR41, UR39 ;  /* 0x0000002700297c82 */ /* 0x000fe20008000000 */
[----:B------:R-:W-:Y:S01]  /*4a60*/  IMAD.MOV.U32 R220, RZ, RZ, R4 ;  /* 0x000000ffffdc7224 */ /* 0x000fe200078e0004 */
[----:B------:R-:W-:Y:S01]  /*4a70*/  UMOV UR4, UR38 ;  /* 0x0000002600047c82 */ /* 0x000fe20008000000 */
[----:B------:R-:W-:Y:S01]  /*4a80*/  IMAD.MOV.U32 R2, RZ, RZ, 0x3f800000 ;  /* 0x3f800000ff027424 */ /* 0x000fe200078e00ff */
[----:B------:R-:W-:Y:S01]  /*4a90*/  ULDC UR51, c[0x0][0x9e4] ;  /* 0x0002790000337ab9 */ /* 0x000fe20000000800 */
[----:B------:R-:W-:Y:S01]  /*4aa0*/  IMAD.MOV.U32 R151, RZ, RZ, RZ ;  /* 0x000000ffff977224 */ /* 0x000fe200078e00ff */
[----:B------:R-:W-:Y:S01]  /*4ab0*/  ULDC UR54, c[0x0][0x9dc] ;  /* 0x0002770000367ab9 */ /* 0x000fe20000000800 */
[----:B------:R-:W-:-:S05]  /*4ac0*/  ULDC UR5, c[0x0][0x9d8] ;  /* 0x0002760000057ab9 */ /* 0x000fca0000000800 */
.L_x_1291:
[----:B------:R-:W-:-:S04]  /*4ad0*/  UISETP.NE.AND UP0, UPT, UR4, 0x1, UPT ;  /* 0x000000010400788c */ /* 0x000fc8000bf05270 */
[----:B------:R-:W-:-:S04]  /*4ae0*/  USEL UR39, URZ, 0x1, UP0 ;  /* 0x000000013f277887 */ /* 0x000fc80008000000 */
[----:B------:R-:W-:Y:S01]  /*4af0*/  ULOP3.LUT UR39, UR41, UR39, URZ, 0x3c, !UPT ;  /* 0x0000002729277292 */ /* 0x000fe2000f8e3c3f */
[----:B------:R-:W-:Y:S11]  /*4b00*/  @!P0 BRA `(.L_x_1273) ;  /* 0x0000000000048947 */ /* 0x000ff60003800000 */
[----:B------:R-:W-:Y:S01]  /*4b10*/  BPT.TRAP 0x1 ;  /* 0x000000040000795c */ /* 0x000fe20000300000 */
.L_x_1273:
        /* <DEDUP_REMOVED lines=9> */
.L_x_1274:
[----:B-1----:R-:W-:Y:S05]  /*4bb0*/  @P1 BRA `(.L_x_1275) ;  /* 0x0000000000081947 */ /* 0x002fea0003800000 */
[----:B------:R-:W1:Y:S02]  /*4bc0*/  SYNCS.PHASECHK.TRANS64.TRYWAIT P1, [UR7+0x30830], R3 ;  /* 0x03083003ff0075a7 */ /* 0x000e640008020147 */
[----:B-1----:R-:W-:Y:S05]  /*4bd0*/  @!P1 BRA `(.L_x_1276) ;  /* 0x0000011800a89947 */ /* 0x002fea0003800000 */
.L_x_1275:
[----:B------:R-:W-:Y:S01]  /*4be0*/  R2UR UR6, R20 ;  /* 0x00000000140672ca */ /* 0x000fe200000e0000 */
[----:B------:R-:W-:Y:S01]  /*4bf0*/  WARPGROUP.ARRIVE ;  /* 0x00000000000079c5 */ /* 0x000fe20000000000 */
[----:B------:R-:W-:Y:S01]  /*4c00*/  R2UR UR44, R16 ;  /* 0x00000000102c72ca */ /* 0x000fe200000e0000 */
[----:B------:R-:W-:Y:S01]  /*4c10*/  UMOV UR47, 0x40000040 ;  /* 0x40000040002f7882 */ /* 0x000fe20000000000 */
[----:B------:R-:W-:Y:S01]  /*4c20*/  R2UR UR45, R17 ;  /* 0x00000000112d72ca */ /* 0x000fe200000e0000 */
[----:B------:R-:W-:Y:S01]  /*4c30*/  UMOV UR11, 0x40000040 ;  /* 0x40000040000b7882 */ /* 0x000fe20000000000 */
[----:B------:R-:W-:Y:S01]  /*4c40*/  UMOV UR15, 0x40000040 ;  /* 0x40000040000f7882 */ /* 0x000fe20000000000 */
[----:B------:R-:W-:Y:S01]  /*4c50*/  UMOV UR19, 0x40000040 ;  /* 0x4000004000137882 */ /* 0x000fe20000000000 */
[----:B------:R-:W-:Y:S01]  /*4c60*/  UMOV UR23, 0x40000040 ;  /* 0x4000004000177882 */ /* 0x000fe20000000000 */
[----:B------:R-:W-:Y:S01]  /*4c70*/  UMOV UR27, 0x40000040 ;  /* 0x40000040001b7882 */ /* 0x000fe20000000000 */
[----:B------:R-:W-:Y:S01]  /*4c80*/  UMOV UR31, 0x40000040 ;  /* 0x40000040001f7882 */ /* 0x000fe20000000000 */
[----:B------:R-:W-:Y:S01]  /*4c90*/  UMOV UR35, 0x40000040 ;  /* 0x4000004000237882 */ /* 0x000fe20000000000 */
[-C--:B------:R-:W-:Y:S01]  /*4ca0*/  FMUL.FTZ R24, R24, R0.reuse ;  /* 0x0000000018187220 */ /* 0x080fe20000410000 */
[----:B------:R-:W-:Y:S01]  /*4cb0*/  ULEA UR6, UR38, UR6, 0xb ;  /* 0x0000000626067291 */ /* 0x000fe2000f8e583f */
[-C--:B------:R-:W-:Y:S01]  /*4cc0*/  FMUL.FTZ R25, R25, R0.reuse ;  /* 0x0000000019197220 */ /* 0x080fe20000410000 */
[-C--:B------:R-:W-:Y:S01]  /*4cd0*/  FMUL.FTZ R28, R28, R0.reuse ;  /* 0x000000001c1c7220 */ /* 0x080fe20000410000 */
[-C--:B------:R-:W-:Y:S01]  /*4ce0*/  FMUL.FTZ R29, R29, R0.reuse ;  /* 0x000000001d1d7220 */ /* 0x080fe20000410000 */
[----:B------:R-:W-:Y:S01]  /*4cf0*/  UIADD3 UR10, UR6, 0x400, URZ ;  /* 0x00000400060a7890 */ /* 0x000fe2000fffe03f */
[-C--:B------:R-:W-:Y:S01]  /*4d00*/  FMUL.FTZ R32, R32, R0.reuse ;  /* 0x0000000020207220 */ /* 0x080fe20000410000 */
[----:B------:R-:W-:Y:S01]  /*4d10*/  UIADD3 UR14, UR6, 0x402, URZ ;  /* 0x00000402060e7890 */ /* 0x000fe2000fffe03f */
[-C--:B------:R-:W-:Y:S01]  /*4d20*/  FMUL.FTZ R33, R33, R0.reuse ;  /* 0x0000000021217220 */ /* 0x080fe20000410000 */
[----:B------:R-:W-:Y:S01]  /*4d30*/  UMOV UR46, UR6 ;  /* 0x00000006002e7c82 */ /* 0x000fe20008000000 */
[----:B------:R-:W-:Y:S01]  /*4d40*/  UIADD3 UR18, UR6, 0x404, URZ ;  /* 0x0000040406127890 */ /* 0x000fe2000fffe03f */
[----:B------:R-:W-:Y:S01]  /*4d50*/  HGMMA.64x64x16.F32 R152, gdesc[UR44], RZ, !UPT, gsb0 ;  /* 0x00e000002c9879f0 */ /* 0x000fe2000c0008ff */
[----:B------:R-:W-:Y:S01]  /*4d60*/  R2UR UR44, R14 ;  /* 0x000000000e2c72ca */ /* 0x000fe200000e0000 */
[----:B------:R-:W-:Y:S01]  /*4d70*/  UIADD3 UR46, UR6, 0x2, URZ ;  /* 0x00000002062e7890 */ /* 0x000fe2000fffe03f */
[----:B------:R-:W-:Y:S01]  /*4d80*/  R2UR UR45, R15 ;  /* 0x000000000f2d72ca */ /* 0x000fe200000e0000 */
        /* <DEDUP_REMOVED lines=203> */
.L_x_1277:
[----:B------:R-:W-:Y:S01]  /*5a40*/  ULEA UR14, UR4, UR40, 0x3 ;  /* 0x00000028040e7291 */ /* 0x000fe2000f8e183f */
[----:B------:R-:W-:-:S04]  /*5a50*/  MOV R0, UR41 ;  /* 0x0000002900007c02 */ /* 0x000fc80008000f00 */
[----:B------:R-:W-:-:S04]  /*5a60*/  SHF.L.U32 R0, R0, 0x1f, RZ ;  /* 0x0000001f00007819 */ /* 0x000fc800000006ff */
[----:B------:R2:W3:Y:S01]  /*5a70*/  SYNCS.PHASECHK.TRANS64.TRYWAIT P1, [UR14+0x30850], R0 ;  /* 0x03085000ff0075a7 */ /* 0x0004e2000802014e */
[----:B------:R-:W-:Y:S05]  /*5a80*/  @!P0 BRA `(.L_x_1278) ;  /* 0x0000000000048947 */ /* 0x000fea0003800000 */
[----:B------:R-:W-:Y:S01]  /*5a90*/  BPT.TRAP 0x1 ;  /* 0x000000040000795c */ /* 0x000fe20000300000 */
.L_x_1278:
[----:B---3--:R-:W-:Y:S05]  /*5aa0*/  @P1 BRA `(.L_x_1279) ;  /* 0x0000000000081947 */ /* 0x008fea0003800000 */
[----:B------:R-:W3:Y:S02]  /*5ab0*/  SYNCS.PHASECHK.TRANS64.TRYWAIT P1, [UR14+0x30850], R0 ;  /* 0x03085000ff0075a7 */ /* 0x000ee4000802014e */
[----:B---3--:R-:W-:Y:S05]  /*5ac0*/  @!P1 BRA `(.L_x_1280) ;  /* 0x0000010c00049947 */ /* 0x008fea0003800000 */
.L_x_1279:
        /* <DEDUP_REMOVED lines=30> */
.L_x_1281:
[----:B------:R-:W-:Y:S01]  /*5cb0*/  R2UR UR4, R22 ;  /* 0x00000000160472ca */ /* 0x000fe200000e0000 */
[----:B------:R-:W3:Y:S01]  /*5cc0*/  S2UR UR6, SR_CgaCtaId ;  /* 0x00000000000679c3 */ /* 0x000ee20000008800 */
[----:B------:R-:W-:Y:S01]  /*5cd0*/  FMUL.FTZ R191, R169, UR5 ;  /* 0x00000005a9bf7c20 */ /* 0x000fe20008410000 */
[----:B------:R-:W-:Y:S02]  /*5ce0*/  VIADD R169, R200, UR61 ;  /* 0x0000003dc8a97c36 */ /* 0x000fe40008000000 */
[----:B------:R-:W-:Y:S01]  /*5cf0*/  FMUL.FTZ R186, R156, UR5 ;  /* 0x000000059cba7c20 */ /* 0x000fe20008410000 */
[----:B-1----:R-:W-:Y:S01]  /*5d00*/  FMUL.FTZ R4, R153, UR5 ;  /* 0x0000000599047c20 */ /* 0x002fe20008410000 */
[----:B------:R-:W-:Y:S01]  /*5d10*/  FMUL.FTZ R156, R163, UR5 ;  /* 0x00000005a39c7c20 */ /* 0x000fe20008410000 */
[----:B------:R-:W-:Y:S01]  /*5d20*/  UIADD3 UR7, UR7, 0x30840, URZ ;  /* 0x0003084007077890 */ /* 0x000fe2000fffe03f */
[----:B------:R-:W-:Y:S01]  /*5d30*/  FMUL.FTZ R153, R158, UR5 ;  /* 0x000000059e997c20 */ /* 0x000fe20008410000 */
[----:B------:R-:W-:Y:S01]  /*5d40*/  FMUL.FTZ R163, R178, UR5 ;  /* 0x00000005b2a37c20 */ /* 0x000fe20008410000 */
[----:B------:R-:W-:Y:S01]  /*5d50*/  FMUL.FTZ R158, R167, UR5 ;  /* 0x00000005a79e7c20 */ /* 0x000fe20008410000 */
[----:B------:R-:W-:-:S02]  /*5d60*/  IMAD.SHL.U32 R178, R221, 0x40, RZ ;  /* 0x00000040ddb27824 */ /* 0x000fc400078e00ff */
[----:B------:R-:W-:Y:S01]  /*5d70*/  FMUL.FTZ R184, R152, UR5 ;  /* 0x0000000598b87c20 */ /* 0x000fe20008410000 */
[----:B------:R-:W-:Y:S01]  /*5d80*/  UISETP.NE.AND UP1, UPT, UR4, URZ, UPT ;  /* 0x0000003f0400728c */ /* 0x000fe2000bf25270 */
[----:B------:R-:W-:Y:S01]  /*5d90*/  FMUL.FTZ R152, R155, UR5 ;  /* 0x000000059b987c20 */ /* 0x000fe20008410000 */
[----:B------:R-:W-:Y:S01]  /*5da0*/  UISETP.NE.AND UP0, UPT, UR60, URZ, UPT ;  /* 0x0000003f3c00728c */ /* 0x000fe2000bf05270 */
[----:B------:R-:W-:Y:S01]  /*5db0*/  FMUL.FTZ R188, R160, UR5 ;  /* 0x00000005a0bc7c20 */ /* 0x000fe20008410000 */
[----:B0-2---:R-:W-:Y:S01]  /*5dc0*/  FMUL.FTZ R0, R154, UR5 ;  /* 0x000000059a007c20 */ /* 0x005fe20008410000 */
[----:B------:R-:W-:Y:S01]  /*5dd0*/  FMUL.FTZ R185, R157, UR5 ;  /* 0x000000059db97c20 */ /* 0x000fe20008410000 */
[----:B------:R-:W-:Y:S01]  /*5de0*/  PLOP3.LUT P1, PT, PT, PT, UP1, 0x80, 0x0 ;  /* 0x000000000000781c */ /* 0x000fe20003f2f018 */
[----:B------:R-:W-:Y:S01]  /*5df0*/  FMUL.FTZ R187, R161, UR5 ;  /* 0x00000005a1bb7c20 */ /* 0x000fe20008410000 */
[----:B------:R-:W-:Y:S01]  /*5e00*/  PLOP3.LUT P2, PT, PT, PT, UP1, 0x80, 0x0 ;  /* 0x000000000000781c */ /* 0x000fe20003f4f018 */
[----:B------:R-:W-:Y:S01]  /*5e10*/  FMUL.FTZ R155, R162, UR5 ;  /* 0x00000005a29b7c20 */ /* 0x000fe20008410000 */
        /* <DEDUP_REMOVED lines=19> */
[----:B------:R-:W0:Y:S01]  /*5f50*/  SHFL.IDX PT, R167, R169, RZ, 0x1c1f ;  /* 0x001c1fffa9a77589 */ /* 0x000e2200000e0000 */
[----:B------:R-:W-:Y:S01]  /*5f60*/  FMUL.FTZ R175, R177, UR5 ;  /* 0x00000005b1af7c20 */ /* 0x000fe20008410000 */
[----:B------:R-:W-:Y:S01]  /*5f70*/  FMUL.FTZ R174, R180, UR5 ;  /* 0x00000005b4ae7c20 */ /* 0x000fe20008410000 */
[----:B------:R-:W-:Y:S01]  /*5f80*/  FMUL.FTZ R179, R181, UR5 ;  /* 0x00000005b5b37c20 */ /* 0x000fe20008410000 */
[----:B------:R-:W-:Y:S01]  /*5f90*/  FMUL.FTZ R165, R182, UR5 ;  /* 0x00000005b6a57c20 */ /* 0x000fe20008410000 */
[----:B------:R-:W-:Y:S01]  /*5fa0*/  FMUL.FTZ R166, R183, UR5 ;  /* 0x00000005b7a67c20 */ /* 0x000fe20008410000 */
[----:B------:R-:W-:Y:S01]  /*5fb0*/  IMAD R2, R19, -0x2, R2 ;  /* 0xfffffffe13027824 */ /* 0x000fe200078e0202 */
[----:B------:R-:W-:Y:S01]  /*5fc0*/  PLOP3.LUT P1, PT, PT, PT, UP0, 0x40, 0x0 ;  /* 0x000000000000781c */ /* 0x000fe20003f2e808 */
[----:B------:R-:W-:Y:S01]  /*5fd0*/  IMAD.U32 R3, RZ, RZ, UR42 ;  /* 0x0000002aff037e24 */ /* 0x000fe2000f8e00ff */
[----:B------:R-:W-:Y:S01]  /*5fe0*/  SYNCS.ARRIVE.TRANS64.RED.A1T0 RZ, [UR7], RZ ;  /* 0x000000ffffff79a7 */ /* 0x000fe20008100407 */
[----:B------:R-:W-:Y:S01]  /*5ff0*/  UMOV UR7, UR54 ;  /* 0x0000003600077c82 */ /* 0x000fe20008000000 */
[----:B------:R-:W1:Y:S01]  /*6000*/  MUFU.TANH R184, R184 ;  /* 0x000000b800b87308 */ /* 0x000e620000002400 */
[----:B------:R-:W-:Y:S01]  /*6010*/  ULOP3.LUT UR4, URZ, UR7, URZ, 0x33, !UPT ;  /* 0x000000073f047292 */ /* 0x000fe2000f8e333f */
[----:B------:R-:W-:Y:S01]  /*6020*/  IADD3 R2, -R3, UR43, R2 ;  /* 0x0000002b03027c10 */ /* 0x000fe2000fffe102 */
[----:B------:R-:W-:-:S04]  /*6030*/  ULDC UR6, c[0x0][0x9e0] ;  /* 0x0002780000067ab9 */ /* 0x000fc80000000800 */
[C---:B------:R-:W-:Y:S01]  /*6040*/  VIADD R180, R2.reuse, UR4 ;  /* 0x0000000402b47c36 */ /* 0x040fe20008000000 */
[----:B------:R-:W2:Y:S01]  /*6050*/  MUFU.TANH R4, R4 ;  /* 0x0000000400047308 */ /* 0x000ea20000002400 */
[----:B------:R-:W-:-:S04]  /*6060*/  VIADD R177, R2, UR6 ;  /* 0x0000000602b17c36 */ /* 0x000fc80008000000 */
[----:B0-----:R-:W-:Y:S01]  /*6070*/  IMAD.IADD R181, R177, 0x1, R167 ;  /* 0x00000001b1b57824 */ /* 0x001fe200078e02a7 */
[----:B------:R-:W-:Y:S02]  /*6080*/  IADD3 R182, R180, R167, RZ ;  /* 0x000000a7b4b67210 */ /* 0x000fe40007ffe0ff */
[----:B------:R-:W0:Y:S08]  /*6090*/  MUFU.TANH R0, R0 ;  /* 0x0000000000007308 */ /* 0x000e300000002400 */
        /* <DEDUP_REMOVED lines=30> */
[----:B------:R-:W-:Y:S01]  /*6280*/  IMAD.U32 R2, RZ, RZ, UR42 ;  /* 0x0000002aff027e24 */ /* 0x000fe2000f8e00ff */
[----:B------:R-:W-:Y:S04]  /*6290*/  BSSY B0, `(.L_x_1283) ;  /* 0x0000011000007945 */ /* 0x000fe80003800000 */
[----:B------:R-:W-:-:S04]  /*62a0*/  IADD3 R167, -R2, UR43, R167 ;  /* 0x0000002b02a77c10 */ /* 0x000fc8000fffe1a7 */
        /* <DEDUP_REMOVED lines=10> */
.L_x_1284:
[----:B------:R-:W-:-:S05]  /*6350*/  IMAD.U32 R168, RZ, RZ, UR51 ;  /* 0x00000033ffa87e24 */ /* 0x000fca000f8e00ff */
[----:B------:R-:W-:-:S13]  /*6360*/  ISETP.NE.AND P1, PT, R168, 0x1, PT ;  /* 0x00000001a800780c */ /* 0x000fda0003f25270 */
[----:B------:R-:W1:Y:S02]  /*6370*/  @P1 LDC.64 R2, c[0x0][0x9e8] ;  /* 0x00027a00ff021b82 */ /* 0x000e640000000a00 */
[----:B-1----:R-:W-:-:S05]  /*6380*/  @P1 IMAD.HI.U32 R2, R167, R2, RZ ;  /* 0x00000002a7021227 */ /* 0x002fca00078e00ff */
[----:B------:R-:W-:-:S07]  /*6390*/  @P1 SHF.R.U32.HI R167, RZ, R3, R2 ;  /* 0x00000003ffa71219 */ /* 0x000fce0000011602 */
.L_x_1285:
[----:B------:R-:W-:Y:S05]  /*63a0*/  BSYNC B0 ;  /* 0x0000000000007941 */ /* 0x000fea0003800000 */
.L_x_1283:
[----:B------:R-:W-:-:S04]  /*63b0*/  IMAD R2, R167, R168, -R178 ;  /* 0x000000a8a7027224 */ /* 0x000fc800078e0ab2 */
[----:B------:R-:W-:-:S05]  /*63c0*/  IMAD R2, R19, -0x2, R2 ;  /* 0xfffffffe13027824 */ /* 0x000fca00078e0202 */
[----:B------:R-:W-:Y:S02]  /*63d0*/  VIADDMNMX R181, R2, R168, R181, PT ;  /* 0x000000a802b57246 */ /* 0x000fe400038001b5 */
[----:B------:R-:W-:-:S07]  /*63e0*/  VIMNMX R182, R182, R2, !PT ;  /* 0x00000002b6b67248 */ /* 0x000fce0007fe0100 */
.L_x_1282:
        /* <DEDUP_REMOVED lines=8> */
[----:B------:R-:W-:Y:S02]  /*6470*/  ISETP.GT.AND P4, PT, R182, 0x18, P1 ;  /* 0x00000018b600780c */ /* 0x000fe40000f84270 */
[----:B------:R-:W-:Y:S02]  /*6480*/  FSEL R167, R184, -INF , !P5 ;  /* 0xff800000b8a77808 */ /* 0x000fe40006800000 */
[----:B------:R-:W-:Y:S02]  /*6490*/  ISETP.LT.OR P4, PT, R181, 0x19, P4 ;  /* 0x00000019b500780c */ /* 0x000fe40002781670 */
[C---:B------:R-:W-:Y:S02]  /*64a0*/  ISETP.GT.AND P6, PT, R182.reuse, 0x8, P1 ;  /* 0x00000008b600780c */ /* 0x040fe40000fc4270 */
[----:B------:R-:W-:-:S02]  /*64b0*/  ISETP.GT.AND P2, PT, R182, 0x9, P1 ;  /* 0x00000009b600780c */ /* 0x000fc40000f44270 */
[C---:B------:R-:W-:Y:S01]  /*64c0*/  ISETP.GT.AND P3, PT, R182.reuse, 0x10, P1 ;  /* 0x00000010b600780c */ /* 0x040fe20000f64270 */
[--C-:B-1----:R-:W-:Y:S01]  /*64d0*/  IMAD.IADD R177, R177, 0x1, R2.reuse ;  /* 0x00000001b1b17824 */ /* 0x102fe200078e0202 */
[----:B------:R-:W-:Y:S01]  /*64e0*/  ISETP.GT.AND P5, PT, R182, 0x11, P1 ;  /* 0x00000011b600780c */ /* 0x000fe20000fa4270 */
[----:B------:R-:W-:Y:S01]  /*64f0*/  IMAD.IADD R180, R180, 0x1, R2 ;  /* 0x00000001b4b47824 */ /* 0x000fe200078e0202 */
[----:B0-----:R-:W-:Y:S02]  /*6500*/  FSEL R190, R190, -INF , !P4 ;  /* 0xff800000bebe7808 */ /* 0x001fe40006000000 */
        /* <DEDUP_REMOVED lines=37> */
[----:B------:R-:W-:Y:S01]  /*6760*/  IMAD.U32 R179, RZ, RZ, UR42 ;  /* 0x0000002affb37e24 */ /* 0x000fe2000f8e00ff */
[----:B------:R-:W-:Y:S04]  /*6770*/  BSSY B0, `(.L_x_1287) ;  /* 0x0000011000007945 */ /* 0x000fe80003800000 */
[----:B------:R-:W-:-:S04]  /*6780*/  IADD3 R179, -R179, UR43, R2 ;  /* 0x0000002bb3b37c10 */ /* 0x000fc8000fffe102 */
[----:B------:R-:W-:-:S13]  /*6790*/  ISETP.GT.AND P2, PT, R179, -0x1, PT ;  /* 0xffffffffb300780c */ /* 0x000fda0003f44270 */
[----:B------:R-:W-:Y:S05]  /*67a0*/  @P2 BRA `(.L_x_1288) ;  /* 0x0000000000202947 */ /* 0x000fea0003800000 */
[----:B------:R-:W-:Y:S02]  /*67b0*/  MOV R4, UR51 ;  /* 0x0000003300047c02 */ /* 0x000fe40008000f00 */
[----:B------:R-:W-:Y:S02]  /*67c0*/  LOP3.LUT R179, RZ, R179, RZ, 0x33, !PT ;  /* 0x000000b3ffb37212 */ /* 0x000fe400078e33ff */
[----:B------:R-:W-:-:S13]  /*67d0*/  ISETP.NE.AND P2, PT, R4, 0x1, PT ;  /* 0x000000010400780c */ /* 0x000fda0003f45270 */
[----:B------:R-:W0:Y:S02]  /*67e0*/  @P2 LDC.64 R2, c[0x0][0x9e8] ;  /* 0x00027a00ff022b82 */ /* 0x000e240000000a00 */
[----:B0-----:R-:W-:-:S05]  /*67f0*/  @P2 IMAD.HI.U32 R2, R179, R2, RZ ;  /* 0x00000002b3022227 */ /* 0x001fca00078e00ff */
[----:B------:R-:W-:-:S04]  /*6800*/  @P2 SHF.R.U32.HI R179, RZ, R3, R2 ;  /* 0x00000003ffb32219 */ /* 0x000fc80000011602 */
[----:B------:R-:W-:Y:S01]  /*6810*/  LOP3.LUT R179, RZ, R179, RZ, 0x33, !PT ;  /* 0x000000b3ffb37212 */ /* 0x000fe200078e33ff */
[----:B------:R-:W-:Y:S06]  /*6820*/  BRA `(.L_x_1289) ;  /* 0x0000000000147947 */ /* 0x000fec0003800000 */
.L_x_1288:
[----:B------:R-:W-:-:S05]  /*6830*/  IMAD.U32 R4, RZ, RZ, UR51 ;  /* 0x00000033ff047e24 */ /* 0x000fca000f8e00ff */
[----:B------:R-:W-:-:S13]  /*6840*/  ISETP.NE.AND P2, PT, R4, 0x1, PT ;  /* 0x000000010400780c */ /* 0x000fda0003f45270 */
[----:B------:R-:W0:Y:S02]  /*6850*/  @P2 LDC.64 R2, c[0x0][0x9e8] ;  /* 0x00027a00ff022b82 */ /* 0x000e240000000a00 */
[----:B0-----:R-:W-:-:S05]  /*6860*/  @P2 IMAD.HI.U32 R2, R179, R2, RZ ;  /* 0x00000002b3022227 */ /* 0x001fca00078e00ff */
[----:B------:R-:W-:-:S07]  /*6870*/  @P2 SHF.R.U32.HI R179, RZ, R3, R2 ;  /* 0x00000003ffb32219 */ /* 0x000fce0000011602 */
.L_x_1289:
[----:B------:R-:W-:Y:S05]  /*6880*/  BSYNC B0 ;  /* 0x0000000000007941 */ /* 0x000fea0003800000 */
.L_x_1287:
[----:B------:R-:W-:-:S04]  /*6890*/  IMAD R178, R179, R4, -R178 ;  /* 0x00000004b3b27224 */ /* 0x000fc800078e0ab2 */
[----:B------:R-:W-:-:S05]  /*68a0*/  IMAD R178, R19, -0x2, R178 ;  /* 0xfffffffe13b27824 */ /* 0x000fca00078e02b2 */
[----:B------:R-:W-:Y:S02]  /*68b0*/  VIADDMNMX R177, R178, R4, R177, PT ;  /* 0x00000004b2b17246 */ /* 0x000fe400038001b1 */
[----:B------:R-:W-:-:S07]  /*68c0*/  VIMNMX R180, R180, R178, !PT ;  /* 0x000000b2b4b47248 */ /* 0x000fce0007fe0100 */
.L_x_1286:
[----:B------:R-:W-:Y:S01]  /*68d0*/  FMNMX.FTZ R3, R167, R220, !PT ;  /* 0x000000dca7037209 */ /* 0x000fe20007810000 */
[----:B------:R-:W-:Y:S01]  /*68e0*/  ULDC UR6, c[0x0][0x988] ;  /* 0x0002620000067ab9 */ /* 0x000fe20000000800 */
[----:B------:R-:W-:Y:S02]  /*68f0*/  ISETP.GT.AND P3, PT, R180, RZ, P1 ;  /* 0x000000ffb400720c */ /* 0x000fe40000f64270 */
        /* <DEDUP_REMOVED lines=45> */
[----:B------:R-:W-:Y:S02]  /*6bd0*/  FSEL R2, R0, -INF , !P3 ;  /* 0xff80000000027808 */ /* 0x000fe40005800000 */
[C---:B------:R-:W-:Y:S01]  /*6be0*/  ISETP.GT.AND P3, PT, R180.reuse, 0x20, P1 ;  /* 0x00000020b400780c */ /* 0x040fe20000f64270 */
[----:B------:R-:W0:Y:S01]  /*6bf0*/  SHFL.BFLY PT, R4, R3, 0x1, 0x1f ;  /* 0x0c201f0003047f89 */ /* 0x000e2200000e0000 */
[----:B------:R-:W-:-:S02]  /*6c00*/  ISETP.GT.AND P2, PT, R180, 0x30, P1 ;  /* 0x00000030b400780c */ /* 0x000fc40000f44270 */
[C---:B------:R-:W-:Y:S02]  /*6c10*/  ISETP.LT.OR P3, PT, R177.reuse, 0x21, P3 ;  /* 0x00000021b100780c */ /* 0x040fe40001f61670 */
[----:B------:R-:W-:Y:S02]  /*6c20*/  ISETP.LT.OR P6, PT, R177, 0x2a, P6 ;  /* 0x0000002ab100780c */ /* 0x000fe400037c1670 */
[----:B------:R-:W-:Y:S02]  /*6c30*/  FSEL R159, R159, -INF , !P3 ;  /* 0xff8000009f9f7808 */ /* 0x000fe40005800000 */
[----:B------:R-:W-:Y:S02]  /*6c40*/  ISETP.GT.AND P5, PT, R180, 0x31, P1 ;  /* 0x00000031b400780c */ /* 0x000fe40000fa4270 */
[----:B------:R-:W-:Y:S02]  /*6c50*/  ISETP.LT.OR P2, PT, R177, 0x31, P2 ;  /* 0x00000031b100780c */ /* 0x000fe40001741670 */
[----:B------:R-:W-:-:S02]  /*6c60*/  FSEL R162, R162, -INF , !P6 ;  /* 0xff800000a2a27808 */ /* 0x000fc40007000000 */
[----:B------:R-:W-:Y:S02]  /*6c70*/  ISETP.LT.OR P5, PT, R177, 0x32, P5 ;  /* 0x00000032b100780c */ /* 0x000fe40002fa1670 */
[----:B------:R-:W-:Y:S02]  /*6c80*/  FSEL R163, R163, -INF , !P2 ;  /* 0xff800000a3a37808 */ /* 0x000fe40005000000 */
[----:B------:R-:W-:Y:S02]  /*6c90*/  FSEL R164, R164, -INF , !P5 ;  /* 0xff800000a4a47808 */ /* 0x000fe40006800000 */
[----:B0-----:R-:W-:Y:S02]  /*6ca0*/  FMNMX.FTZ R4, R3, R4, !PT ;  /* 0x0000000403047209 */ /* 0x001fe40007810000 */
[----:B------:R-:W-:Y:S02]  /*6cb0*/  FMNMX.FTZ R3, R2, R21, !PT ;  /* 0x0000001502037209 */ /* 0x000fe40007810000 */
[----:B------:R-:W-:-:S02]  /*6cc0*/  FSETP.NEU.FTZ.AND P3, PT, R4, -INF , PT ;  /* 0xff8000000400780b */ /* 0x000fc40003f7d000 */
[----:B------:R-:W-:-:S04]  /*6cd0*/  FMNMX.FTZ R0, R152, R3, !PT ;  /* 0x0000000398007209 */ /* 0x000fc80007810000 */
[----:B------:R-:W-:-:S04]  /*6ce0*/  FMNMX.FTZ R3, R153, R0, !PT ;  /* 0x0000000099037209 */ /* 0x000fc80007810000 */
        /* <DEDUP_REMOVED lines=16> */
[----:B------:R0:W-:Y:S01]  /*6df0*/  MUFU.EX2 R161, R179 ;  /* 0x000000b300a17308 */ /* 0x0001e20000000800 */
        /* <DEDUP_REMOVED lines=11> */
[--C-:B0-----:R-:W-:Y:S01]  /*6eb0*/  FFMA.FTZ R179, R189, UR6, -R0.reuse ;  /* 0x00000006bdb37c23 */ /* 0x101fe20008010800 */
[----:B------:R-:W-:Y:S01]  /*6ec0*/  FSEL R168, R165, -INF , !P4 ;  /* 0xff800000a5a87808 */ /* 0x000fe20006000000 */
[--C-:B------:R-:W-:Y:S01]  /*6ed0*/  FFMA.FTZ R169, R172, UR6, -R0.reuse ;  /* 0x00000006aca97c23 */ /* 0x100fe20008010800 */
[----:B------:R-:W-:Y:S01]  /*6ee0*/  FMNMX.FTZ R3, R164, R3, !PT ;  /* 0x00000003a4037209 */ /* 0x000fe20007810000 */
[--C-:B------:R-:W-:Y:S01]  /*6ef0*/  FFMA.FTZ R184, R176, UR6, -R0.reuse ;  /* 0x00000006b0b87c23 */ /* 0x100fe20008010800 */
[----:B------:R-:W-:Y:S01]  /*6f00*/  FSEL R166, R166, -INF , !P1 ;  /* 0xff800000a6a67808 */ /* 0x000fe20004800000 */
[--C-:B------:R-:W-:Y:S01]  /*6f10*/  FFMA.FTZ R165, R175, UR6, -R0.reuse ;  /* 0x00000006afa57c23 */ /* 0x100fe20008010800 */
[----:B------:R-:W-:Y:S01]  /*6f20*/  FMNMX.FTZ R3, R168, R3, !PT ;  /* 0x00000003a8037209 */ /* 0x000fe20007810000 */
[--C-:B------:R-:W-:Y:S01]  /*6f30*/  FFMA.FTZ R186, R174, UR6, -R0.reuse ;  /* 0x00000006aeba7c23 */ /* 0x100fe20008010800 */
[----:B------:R-:W-:Y:S01]  /*6f40*/  FSEL R173, R4, RZ, P3 ;  /* 0x000000ff04ad7208 */ /* 0x000fe20001800000 */
[----:B------:R-:W-:Y:S01]  /*6f50*/  FFMA.FTZ R171, R171, UR6, -R0 ;  /* 0x00000006abab7c23 */ /* 0x000fe20008010800 */
[----:B------:R-:W-:Y:S01]  /*6f60*/  FMNMX.FTZ R3, R166, R3, !PT ;  /* 0x00000003a6037209 */ /* 0x000fe20007810000 */
[----:B------:R-:W-:Y:S02]  /*6f70*/  MUFU.EX2 R196, R196 ;  /* 0x000000c400c47308 */ /* 0x000fe40000000800 */
[----:B------:R-:W-:-:S02]  /*6f80*/  FADD.FTZ R173, -R173, R220 ;  /* 0x000000dcadad7221 */ /* 0x000fc40000010100 */
[----:B------:R-:W0:Y:S02]  /*6f90*/  SHFL.BFLY PT, R178, R3, 0x2, 0x1f ;  /* 0x0c401f0003b27f89 */ /* 0x000e2400000e0000 */
[----:B------:R-:W-:Y:S02]  /*6fa0*/  FMUL.FTZ R0, R173, UR6 ;  /* 0x00000006ad007c20 */ /* 0x000fe40008410000 */
        /* <DEDUP_REMOVED lines=12> */
[----:B------:R-:W-:Y:S03]  /*7070*/  MUFU.EX2 R188, R188 ;  /* 0x000000bc00bc7308 */ /* 0x000fe60000000800 */
[----:B------:R-:W-:-:S05]  /*7080*/  FSEL R173, R170, RZ, P1 ;  /* 0x000000ffaaad7208 */ /* 0x000fca0000800000 */
        /* <DEDUP_REMOVED lines=17> */
[----:B------:R-:W-:Y:S01]  /*71a0*/  FADD.FTZ R170, R198, R21 ;  /* 0x00000015c6aa7221 */ /* 0x000fe20000010000 */
[--C-:B------:R-:W-:Y:S01]  /*71b0*/  FFMA.FTZ R191, R167, UR6, -R173.reuse ;  /* 0x00000006a7bf7c23 */ /* 0x100fe200080108ad */
[--C-:B------:R-:W-:Y:S01]  /*71c0*/  FFMA.FTZ R162, R162, UR6, -R173.reuse ;  /* 0x00000006a2a27c23 */ /* 0x100fe200080108ad */
[--C-:B------:R-:W-:Y:S01]  /*71d0*/  FFMA.FTZ R185, R163, UR6, -R173.reuse ;  /* 0x00000006a3b97c23 */ /* 0x100fe200080108ad */
[----:B--2---:R-:W-:Y:S01]  /*71e0*/  FADD.FTZ R21, R183, R170 ;  /* 0x000000aab7157221 */ /* 0x004fe20000010000 */
[--C-:B------:R-:W-:Y:S01]  /*71f0*/  FFMA.FTZ R164, R164, UR6, -R173.reuse ;  /* 0x00000006a4a47c23 */ /* 0x100fe200080108ad */
[----:B------:R-:W1:Y:S01]  /*7200*/  MUFU.EX2 R2, R2 ;  /* 0x0000000200027308 */ /* 0x000e620000000800 */
[----:B------:R-:W-:Y:S01]  /*7210*/  FFMA.FTZ R187, R168, UR6, -R173 ;  /* 0x00000006a8bb7c23 */ /* 0x000fe200080108ad */
[----:B0-----:R-:W-:Y:S01]  /*7220*/  FADD.FTZ R170, R192, R21 ;  /* 0x00000015c0aa7221 */ /* 0x001fe20000010000 */
[----:B------:R-:W-:-:S03]  /*7230*/  FFMA.FTZ R166, R166, UR6, -R173 ;  /* 0x00000006a6a67c23 */ /* 0x000fc600080108ad */
[----:B----4-:R-:W-:Y:S02]  /*7240*/  FADD.FTZ R21, R181, R170 ;  /* 0x000000aab5157221 */ /* 0x010fe40000010000 */
[----:B------:R-:W0:Y:S02]  /*7250*/  MUFU.EX2 R199, R199 ;  /* 0x000000c700c77308 */ /* 0x000e240000000800 */
[----:B-----5:R-:W-:-:S04]  /*7260*/  FADD.FTZ R170, R194, R21 ;  /* 0x00000015c2aa7221 */ /* 0x020fc80000010000 */
[----:B------:R-:W-:Y:S02]  /*7270*/  FADD.FTZ R21, R179, R170 ;  /* 0x000000aab3157221 */ /* 0x000fe40000010000 */
[----:B------:R-:W2:Y:S01]  /*7280*/  MUFU.EX2 R154, R154 ;  /* 0x0000009a009a7308 */ /* 0x000ea20000000800 */
[----:B-1----:R-:W-:Y:S01]  /*7290*/  FFMA.FTZ R5, R2, R5, R197 ;  /* 0x0000000502057223 */ /* 0x002fe200000100c5 */
[----:B------:R-:W-:-:S03]  /*72a0*/  FADD.FTZ R168, R188, R21 ;  /* 0x00000015bca87221 */ /* 0x000fc60000010000 */
[----:B------:R-:W-:-:S03]  /*72b0*/  FADD.FTZ R18, R152, R5 ;  /* 0x0000000598127221 */ /* 0x000fc60000010000 */
        /* <DEDUP_REMOVED lines=42> */
.L_x_1290:
[----:B------:R-:W0:Y:S01]  /*7560*/  S2UR UR4, SR_CgaCtaId ;  /* 0x00000000000479c3 */ /* 0x000e220000008800 */
[----:B------:R-:W-:Y:S01]  /*7570*/  UIADD3 UR14, UR14, 0x30860, URZ ;  /* 0x000308600e0e7890 */ /* 0x000fe2000fffe03f */
[C---:B------:R-:W-:Y:S01]  /*7580*/  ISETP.GT.AND P1, PT, R221.reuse, UR50, PT ;  /* 0x00000032dd007c0c */ /* 0x040fe2000bf24270 */
        /* <DEDUP_REMOVED lines=24> */
.L_x_1272:
[----:B------:R-:W-:Y:S01]  /*7710*/  R2UR UR4, R22 ;  /* 0x00000000160472ca */ /* 0x000fe200000e0000 */
[----:B------:R-:W-:Y:S02]  /*7720*/  UISETP.NE.AND UP0, UPT, UR60, URZ, UPT ;  /* 0x0000003f3c00728c */ /* 0x000fe4000bf05270 */
[----:B------:R-:W-:Y:S02]  /*7730*/  UIADD3 UR11, UR61, 0x7f, URZ ;  /* 0x0000007f3d0b7890 */ /* 0x000fe4000fffe03f */
[----:B------:R-:W-:Y:S02]  /*7740*/  UIADD3 UR10, UR43, 0x1, -UR42 ;  /* 0x000000012b0a7890 */ /* 0x000fe4000fffe82a */
[----:B------:R-:W-:-:S06]  /*7750*/  PLOP3.LUT P1, PT, PT, PT, UP0, 0x40, 0x0 ;  /* 0x000000000000781c */ /* 0x000fcc0003f2e808 */
[----:B------:R-:W-:-:S11]  /*7760*/  UISETP.NE.AND UP1, UPT, UR4, URZ, UPT ;  /* 0x0000003f0400728c */ /* 0x000fd6000bf25270 */
[----:B------:R-:W-:Y:S01]  /*7770*/  @UP1 ULDC UR4, c[0x0][0x44c] ;  /* 0x0001130000041ab9 */ /* 0x000fe20000000800 */
[----:B------:R-:W-:Y:S01]  /*7780*/  @UP1 ULDC UR14, c[0x0][0x450] ;  /* 0x00011400000e1ab9 */ /* 0x000fe20000000800 */
[----:B------:R-:W-:-:S04]  /*7790*/  UIMAD.WIDE.U32 UR4, UR11, UR4, URZ ;  /* 0x000000040b0472a5 */ /* 0x000fc8000f8e003f */
[----:B------:R-:W-:-:S04]  /*77a0*/  @UP1 USHF.R.U32.HI UR11, URZ, UR14, UR5 ;  /* 0x0000000e3f0b1299 */ /* 0x000fc80008011605 */
[----:B------:R-:W-:-:S04]  /*77b0*/  UIADD3 UR15, UR10, UR11, URZ ;  /* 0x0000000b0a0f7290 */ /* 0x000fc8000fffe03f */
[----:B------:R-:W-:Y:S01]  /*77c0*/  UIADD3 UR7, UR15, -UR7, URZ ;  /* 0x800000070f077290 */ /* 0x000fe2000fffe03f */
[----:B------:R-:W-:Y:S11]  /*77d0*/  @P1 BRA `(.L_x_1292) ;  /* 0x00000000004c1947 */ /* 0x000ff60003800000 */
[----:B------:R-:W-:-:S06]  /*77e0*/  UISETP.GT.AND UP0, UPT, UR15, -0x1, UPT ;  /* 0xffffffff0f00788c */ /* 0x000fcc000bf04270 */
[----:B------:R-:W-:-:S13]  /*77f0*/  PLOP3.LUT P1, PT, PT, PT, UP0, 0x80, 0x0 ;  /* 0x000000000000781c */ /* 0x000fda0003f2f008 */
[----:B------:R-:W-:Y:S05]  /*7800*/  @P1 BRA `(.L_x_1293) ;  /* 0x0000000000201947 */ /* 0x000fea0003800000 */
[----:B------:R-:W-:Y:S01]  /*7810*/  ULDC UR14, c[0x0][0x9e4] ;  /* 0x00027900000e7ab9 */ /* 0x000fe20000000800 */
[----:B------:R-:W-:Y:S02]  /*7820*/  ULOP3.LUT UR15, URZ, UR15, URZ, 0x33, !UPT ;  /* 0x0000000f3f0f7292 */ /* 0x000fe4000f8e333f */
[----:B------:R-:W-:-:S11]  /*7830*/  UISETP.NE.AND UP0, UPT, UR14, 0x1, UPT ;  /* 0x000000010e00788c */ /* 0x000fd6000bf05270 */
[----:B------:R-:W-:Y:S02]  /*7840*/  @UP0 ULDC.64 UR4, c[0x0][0x9e8] ;  /* 0x00027a0000040ab9 */ /* 0x000fe40000000a00 */
[----:B------:R-:W-:-:S04]  /*7850*/  UIMAD.WIDE.U32 UR10, UR15, UR4, URZ ;  /* 0x000000040f0a72a5 */ /* 0x000fc8000f8e003f */
[----:B------:R-:W-:-:S04]  /*7860*/  @UP0 USHF.R.U32.HI UR15, URZ, UR5, UR11 ;  /* 0x000000053f0f0299 */ /* 0x000fc8000801160b */
[----:B------:R-:W-:Y:S01]  /*7870*/  ULOP3.LUT UR15, URZ, UR15, URZ, 0x33, !UPT ;  /* 0x0000000f3f0f7292 */ /* 0x000fe2000f8e333f */
[----:B------:R-:W-:Y:S11]  /*7880*/  BRA `(.L_x_1294) ;  /* 0x0000000000147947 */ /* 0x000ff60003800000 */
.L_x_1293:
[----:B------:R-:W-:Y:S02]  /*7890*/  ULDC UR14, c[0x0][0x9e4] ;  /* 0x00027900000e7ab9 */ /* 0x000fe40000000800 */
[----:B------:R-:W-:-:S11]  /*78a0*/  UISETP.NE.AND UP0, UPT, UR14, 0x1, UPT ;  /* 0x000000010e00788c */ /* 0x000fd6000bf05270 */
[----:B------:R-:W-:Y:S02]  /*78b0*/  @UP0 ULDC.64 UR4, c[0x0][0x9e8] ;  /* 0x00027a0000040ab9 */ /* 0x000fe40000000a00 */
[----:B------:R-:W-:-:S04]  /*78c0*/  UIMAD.WIDE.U32 UR10, UR15, UR4, URZ ;  /* 0x000000040f0a72a5 */ /* 0x000fc8000f8e003f */
[----:B------:R-:W-:-:S12]  /*78d0*/  @UP0 USHF.R.U32.HI UR15, URZ, UR5, UR11 ;  /* 0x000000053f0f0299 */ /* 0x000fd8000801160b */
.L_x_1294:
[----:B------:R-:W-:-:S04]  /*78e0*/  UIMAD UR14, UR15, UR14, URZ ;  /* 0x0000000e0f0e72a4 */ /* 0x000fc8000f8e023f */
[----:B------:R-:W-:-:S04]  /*78f0*/  UISETP.LT.AND UP0, UPT, UR7, UR14, UPT ;  /* 0x0000000e0700728c */ /* 0x000fc8000bf01270 */
[----:B------:R-:W-:-:S12]  /*7900*/  USEL UR7, UR7, UR14, !UP0 ;  /* 0x0000000e07077287 */ /* 0x000fd8000c000000 */
.L_x_1292:
[----:B------:R-:W-:Y:S01]  /*7910*/  UIADD3 UR7, UR7, 0x3f, URZ ;  /* 0x0000003f07077890 */ /* 0x000fe2000fffe03f */
[----:B------:R-:W-:-:S03]  /*7920*/  R2UR UR5, R201 ;  /* 0x00000000c90572ca */ /* 0x000fc600000e0000 */
[----:B------:R-:W-:-:S04]  /*7930*/  USHF.R.S32.HI UR4, URZ, 0x1f, UR7 ;  /* 0x0000001f3f047899 */ /* 0x000fc80008011407 */
[----:B------:R-:W-:-:S04]  /*7940*/  ULEA.HI UR4, UR4, UR7, URZ, 0x6 ;  /* 0x0000000704047291 */ /* 0x000fc8000f8f303f */
[----:B------:R-:W-:-:S04]  /*7950*/  USHF.R.S32.HI UR4, URZ, 0x6, UR4 ;  /* 0x000000063f047899 */ /* 0x000fc80008011404 */
[----:B------:R-:W-:-:S04]  /*7960*/  UISETP.LT.AND UP0, UPT, UR5, UR4, UPT ;  /* 0x000000040500728c */ /* 0x000fc8000bf01270 */
[----:B------:R-:W-:-:S06]  /*7970*/  USEL UR50, UR5, UR4, !UP0 ;  /* 0x0000000405327287 */ /* 0x000fcc000c000000 */
[----:B------:R-:W-:-:S13]  /*7980*/  ISETP.GE.AND P1, PT, R221, UR50, PT ;  /* 0x00000032dd007c0c */ /* 0x000fda000bf26270 */
[----:B------:R-:W-:Y:S05]  /*7990*/  @!P1 BRA `(.L_x_1295) ;  /* 0x0000002000589947 */ /* 0x000fea0003800000 */
[----:B------:R-:W-:Y:S01]  /*79a0*/  IMAD.MOV.U32 R220, RZ, RZ, R3 ;  /* 0x000000ffffdc7224 */ /* 0x000fe200078e0003 */
[----:B------:R-:W-:Y:S01]  /*79b0*/  UMOV UR41, UR39 ;  /* 0x0000002700297c82 */ /* 0x000fe20008000000 */
[----:B------:R-:W-:Y:S01]  /*79c0*/  IMAD.MOV.U32 R21, RZ, RZ, R4 ;  /* 0x000000ffff157224 */ /* 0x000fe200078e0004 */
[----:B------:R-:W-:Y:S01]  /*79d0*/  UMOV UR4, UR38 ;  /* 0x0000002600047c82 */ /* 0x000fe20008000000 */
[----:B------:R-:W-:Y:S01]  /*79e0*/  ULDC UR5, c[0x0][0x9d8] ;  /* 0x0002760000057ab9 */ /* 0x000fe20000000800 */
[----:B------:R-:W-:-:S05]  /*79f0*/  ULDC UR51, c[0x0][0x988] ;  /* 0x0002620000337ab9 */ /* 0x000fca0000000800 */
.L_x_1306:
[----:B------:R-:W-:-:S04]  /*7a00*/  UISETP.NE.AND UP0, UPT, UR4, 0x1, UPT ;  /* 0x000000010400788c */ /* 0x000fc8000bf05270 */
[----:B------:R-:W-:-:S04]  /*7a10*/  USEL UR39, URZ, 0x1, UP0 ;  /* 0x000000013f277887 */ /* 0x000fc80008000000 */
[----:B------:R-:W-:Y:S01]  /*7a20*/  ULOP3.LUT UR39, UR41, UR39, URZ, 0x3c, !UPT ;  /* 0x0000002729277292 */ /* 0x000fe2000f8e3c3f */
[----:B------:R-:W-:Y:S11]  /*7a30*/  @!P0 BRA `(.L_x_1296) ;  /* 0x0000000000048947 */ /* 0x000ff60003800000 */
[----:B------:R-:W-:Y:S01]  /*7a40*/  BPT.TRAP 0x1 ;  /* 0x000000040000795c */ /* 0x000fe20000300000 */
.L_x_1296:
[----:B------:R-:W-:Y:S01]  /*7a50*/  UIADD3 UR38, UR4, 0x1, URZ ;  /* 0x0000000104267890 */ /* 0x000fe2000fffe03f */
[----:B------:R-:W-:-:S03]  /*7a60*/  MOV R3, UR39 ;  /* 0x0000002700037c02 */ /* 0x000fc60008000f00 */
[----:B------:R-:W-:Y:S01]  /*7a70*/  UISETP.NE.AND UP0, UPT, UR38, 0x2, UPT ;  /* 0x000000022600788c */ /* 0x000fe2000bf05270 */
[----:B------:R-:W-:-:S03]  /*7a80*/  SHF.L.U32 R3, R3, 0x1f, RZ ;  /* 0x0000001f03037819 */ /* 0x000fc600000006ff */
[----:B------:R-:W-:-:S04]  /*7a90*/  USEL UR38, UR38, URZ, UP0 ;  /* 0x0000003f26267287 */ /* 0x000fc80008000000 */
[----:B------:R-:W-:-:S09]  /*7aa0*/  ULEA UR7, UR38, UR40, 0x3 ;  /* 0x0000002826077291 */ /* 0x000fd2000f8e183f */
[----:B------:R0:W1:Y:S01]  /*7ab0*/  SYNCS.PHASECHK.TRANS64.TRYWAIT P1, [UR7+0x30830], R3 ;  /* 0x03083003ff0075a7 */ /* 0x0000620008020147 */
[----:B------:R-:W-:Y:S05]  /*7ac0*/  @!P0 BRA `(.L_x_1297) ;  /* 0x0000000000048947 */ /* 0x000fea0003800000 */
[----:B------:R-:W-:Y:S01]  /*7ad0*/  BPT.TRAP 0x1 ;  /* 0x000000040000795c */ /* 0x000fe20000300000 */
.L_x_1297:
[----:B-1----:R-:W-:Y:S05]  /*7ae0*/  @P1 BRA `(.L_x_1298) ;  /* 0x0000000000081947 */ /* 0x002fea0003800000 */
[----:B------:R-:W1:Y:S02]  /*7af0*/  SYNCS.PHASECHK.TRANS64.TRYWAIT P1, [UR7+0x30830], R3 ;  /* 0x03083003ff0075a7 */ /* 0x000e640008020147 */
[----:B-1----:R-:W-:Y:S05]  /*7b00*/  @!P1 BRA `(.L_x_1299) ;  /* 0x000000ec000c9947 */ /* 0x002fea0003800000 */
.L_x_1298:
        /* <DEDUP_REMOVED lines=230> */
.L_x_1300:
[----:B------:R-:W-:Y:S01]  /*8970*/  ULEA UR14, UR4, UR40, 0x3 ;  /* 0x00000028040e7291 */ /* 0x000fe2000f8e183f */
[----:B------:R-:W-:-:S05]  /*8980*/  IMAD.U32 R0, RZ, RZ, UR41 ;  /* 0x00000029ff007e24 */ /* 0x000fca000f8e00ff */
[----:B------:R-:W-:-:S04]  /*8990*/  SHF.L.U32 R0, R0, 0x1f, RZ ;  /* 0x0000001f00007819 */ /* 0x000fc800000006ff */
[----:B------:R2:W3:Y:S01]  /*89a0*/  SYNCS.PHASECHK.TRANS64.TRYWAIT P1, [UR14+0x30850], R0 ;  /* 0x03085000ff0075a7 */ /* 0x0004e2000802014e */
[----:B------:R-:W-:Y:S05]  /*89b0*/  @!P0 BRA `(.L_x_1301) ;  /* 0x0000000000048947 */ /* 0x000fea0003800000 */
[----:B------:R-:W-:Y:S01]  /*89c0*/  BPT.TRAP 0x1 ;  /* 0x000000040000795c */ /* 0x000fe20000300000 */
.L_x_1301:
[----:B---3--:R-:W-:Y:S05]  /*89d0*/  @P1 BRA `(.L_x_1302) ;  /* 0x0000000000081947 */ /* 0x008fea0003800000 */
[----:B------:R-:W3:Y:S02]  /*89e0*/  SYNCS.PHASECHK.TRANS64.TRYWAIT P1, [UR14+0x30850], R0 ;  /* 0x03085000ff0075a7 */ /* 0x000ee4000802014e */
[----:B---3--:R-:W-:Y:S05]  /*89f0*/  @!P1 BRA `(.L_x_1303) ;  /* 0x000000dc00689947 */ /* 0x008fea0003800000 */
.L_x_1302:
        /* <DEDUP_REMOVED lines=30> */
.L_x_1304:
        /* <DEDUP_REMOVED lines=110> */
[----:B------:R-:W-:-:S03]  /*92c0*/  FMUL.FTZ R181, R4, UR6 ;  /* 0x0000000604b57c20 */ /* 0x000fc60008410000 */
[----:B------:R-:W-:Y:S01]  /*92d0*/  FMUL.FTZ R177, R21, UR6 ;  /* 0x0000000615b17c20 */ /* 0x000fe20008410000 */
[--C-:B------:R-:W-:Y:S01]  /*92e0*/  FFMA.FTZ R21, R152, UR6, -R181.reuse ;  /* 0x0000000698157c23 */ /* 0x100fe200080108b5 */
[C---:B------:R-:W-:Y:S01]  /*92f0*/  FADD.FTZ R2, -R3.reuse, R220 ;  /* 0x000000dc03027221 */ /* 0x040fe20000010100 */
[----:B------:R-:W-:Y:S01]  /*9300*/  FMUL.FTZ R152, R3, UR6 ;  /* 0x0000000603987c20 */ /* 0x000fe20008410000 */
[--C-:B------:R-:W-:Y:S01]  /*9310*/  FFMA.FTZ R196, R153, UR6, -R181.reuse ;  /* 0x0000000699c47c23 */ /* 0x100fe200080108b5 */
[----:B------:R-:W-:Y:S01]  /*9320*/  MUFU.EX2 R0, R177 ;  /* 0x000000b100007308 */ /* 0x000fe20000000800 */
[----:B------:R-:W-:Y:S01]  /*9330*/  FMUL.FTZ R2, R2, UR6 ;  /* 0x0000000602027c20 */ /* 0x000fe20008410000 */
        /* <DEDUP_REMOVED lines=25> */
[--C-:B------:R-:W-:Y:S01]  /*94d0*/  FFMA.FTZ R184, R174, UR6, -R181.reuse ;  /* 0x00000006aeb87c23 */ /* 0x100fe200080108b5 */
[--C-:B------:R-:W-:Y:S01]  /*94e0*/  FFMA.FTZ R185, R169, UR6, -R152.reuse ;  /* 0x00000006a9b97c23 */ /* 0x100fe20008010898 */
[--C-:B------:R-:W-:Y:S01]  /*94f0*/  FFMA.FTZ R153, R176, UR6, -R181.reuse ;  /* 0x00000006b0997c23 */ /* 0x100fe200080108b5 */
[----:B------:R-:W-:Y:S01]  /*9500*/  FFMA.FTZ R187, R171, UR6, -R152 ;  /* 0x00000006abbb7c23 */ /* 0x000fe20008010898 */
[----:B------:R-:W-:Y:S01]  /*9510*/  FFMA.FTZ R179, R179, UR6, -R181 ;  /* 0x00000006b3b37c23 */ /* 0x000fe200080108b5 */
        /* <DEDUP_REMOVED lines=67> */
.L_x_1305:
        /* <DEDUP_REMOVED lines=27> */
.L_x_1295:
[----:B------:R-:W-:-:S13]  /*9b00*/  R2UR UR4, R201 ;  /* 0x00000000c90472ca */ /* 0x000fda00000e0000 */
[----:B------:R-:W-:-:S13]  /*9b10*/  ISETP.GE.AND P1, PT, R221, UR4, PT ;  /* 0x00000004dd007c0c */ /* 0x000fda000bf26270 */
[----:B------:R-:W-:Y:S05]  /*9b20*/  @!P1 BRA `(.L_x_1307) ;  /* 0x0000002c00309947 */ /* 0x000fea0003800000 */
[----:B------:R-:W-:Y:S01]  /*9b30*/  IMAD.MOV.U32 R21, RZ, RZ, R3 ;  /* 0x000000ffff157224 */ /* 0x000fe200078e0003 */
[----:B------:R-:W-:Y:S01]  /*9b40*/  UMOV UR7, UR39 ;  /* 0x0000002700077c82 */ /* 0x000fe20008000000 */
[----:B------:R-:W-:Y:S01]  /*9b50*/  IMAD.MOV.U32 R220, RZ, RZ, R4 ;  /* 0x000000ffffdc7224 */ /* 0x000fe200078e0004 */
[----:B------:R-:W-:Y:S01]  /*9b60*/  UMOV UR4, UR38 ;  /* 0x0000002600047c82 */ /* 0x000fe20008000000 */
[----:B------:R-:W-:Y:S01]  /*9b70*/  ULDC UR41, c[0x0][0x9e4] ;  /* 0x0002790000297ab9 */ /* 0x000fe20000000800 */
[----:B------:R-:W-:Y:S01]  /*9b80*/  ULDC UR50, c[0x0][0x9dc] ;  /* 0x0002770000327ab9 */ /* 0x000fe20000000800 */
[----:B------:R-:W-:Y:S01]  /*9b90*/  ULDC UR5, c[0x0][0x9d8] ;  /* 0x0002760000057ab9 */ /* 0x000fe20000000800 */
[----:B------:R-:W-:-:S05]  /*9ba0*/  ULDC UR51, c[0x0][0x988] ;  /* 0x0002620000337ab9 */ /* 0x000fca0000000800 */
.L_x_1326:
[----:B------:R-:W-:-:S04]  /*9bb0*/  UIADD3 UR38, UR4, 0x1, URZ ;  /* 0x0000000104267890 */ /* 0x000fc8000fffe03f */
[----:B------:R-:W-:-:S04]  /*9bc0*/  UISETP.NE.AND UP0, UPT, UR38, 0x2, UPT ;  /* 0x000000022600788c */ /* 0x000fc8000bf05270 */
[----:B------:R-:W-:Y:S02]  /*9bd0*/  USEL UR39, URZ, 0x1, UP0 ;  /* 0x000000013f277887 */ /* 0x000fe40008000000 */
[----:B------:R-:W-:Y:S02]  /*9be0*/  USEL UR38, UR38, URZ, UP0 ;  /* 0x0000003f26267287 */ /* 0x000fe40008000000 */
[----:B------:R-:W-:Y:S01]  /*9bf0*/  ULOP3.LUT UR39, UR7, UR39, URZ, 0x3c, !UPT ;  /* 0x0000002707277292 */ /* 0x000fe2000f8e3c3f */
[----:B------:R-:W-:Y:S11]  /*9c00*/  @!P0 BRA `(.L_x_1308) ;  /* 0x0000000000048947 */ /* 0x000ff60003800000 */
[----:B------:R-:W-:Y:S01]  /*9c10*/  BPT.TRAP 0x1 ;  /* 0x000000040000795c */ /* 0x000fe20000300000 */
.L_x_1308:
[----:B------:R-:W-:Y:S01]  /*9c20*/  ULEA UR6, UR38, UR40, 0x3 ;  /* 0x0000002826067291 */ /* 0x000fe2000f8e183f */
[----:B------:R-:W-:-:S04]  /*9c30*/  MOV R3, UR39 ;  /* 0x0000002700037c02 */ /* 0x000fc80008000f00 */
[----:B------:R-:W-:-:S04]  /*9c40*/  SHF.L.U32 R3, R3, 0x1f, RZ ;  /* 0x0000001f03037819 */ /* 0x000fc800000006ff */
[----:B------:R0:W1:Y:S01]  /*9c50*/  SYNCS.PHASECHK.TRANS64.TRYWAIT P1, [UR6+0x30830], R3 ;  /* 0x03083003ff0075a7 */ /* 0x0000620008020146 */
[----:B------:R-:W-:Y:S05]  /*9c60*/  @!P0 BRA `(.L_x_1309) ;  /* 0x0000000000048947 */ /* 0x000fea0003800000 */
[----:B------:R-:W-:Y:S01]  /*9c70*/  BPT.TRAP 0x1 ;  /* 0x000000040000795c */ /* 0x000fe20000300000 */
.L_x_1309:
[----:B-1----:R-:W-:Y:S05]  /*9c80*/  @P1 BRA `(.L_x_1310) ;  /* 0x0000000000081947 */ /* 0x002fea0003800000 */
[----:B------:R-:W1:Y:S02]  /*9c90*/  SYNCS.PHASECHK.TRANS64.TRYWAIT P1, [UR6+0x30830], R3 ;  /* 0x03083003ff0075a7 */ /* 0x000e640008020146 */
[----:B-1----:R-:W-:Y:S05]  /*9ca0*/  @!P1 BRA `(.L_x_1311) ;  /* 0x000000c800d49947 */ /* 0x002fea0003800000 */
.L_x_1310:
        /* <DEDUP_REMOVED lines=230> */
.L_x_1312:
[----:B------:R-:W-:Y:S01]  /*ab10*/  ULEA UR10, UR4, UR40, 0x3 ;  /* 0x00000028040a7291 */ /* 0x000fe2000f8e183f */
[----:B------:R-:W-:-:S05]  /*ab20*/  IMAD.U32 R0, RZ, RZ, UR7 ;  /* 0x00000007ff007e24 */ /* 0x000fca000f8e00ff */
[----:B------:R-:W-:-:S04]  /*ab30*/  SHF.L.U32 R0, R0, 0x1f, RZ ;  /* 0x0000001f00007819 */ /* 0x000fc800000006ff */
[----:B------:R2:W3:Y:S01]  /*ab40*/  SYNCS.PHASECHK.TRANS64.TRYWAIT P1, [UR10+0x30850], R0 ;  /* 0x03085000ff0075a7 */ /* 0x0004e2000802014a */
[----:B------:R-:W-:Y:S05]  /*ab50*/  @!P0 BRA `(.L_x_1313) ;  /* 0x0000000000048947 */ /* 0x000fea0003800000 */
[----:B------:R-:W-:Y:S01]  /*ab60*/  BPT.TRAP 0x1 ;  /* 0x000000040000795c */ /* 0x000fe20000300000 */
.L_x_1313:
[----:B---3--:R-:W-:Y:S05]  /*ab70*/  @P1 BRA `(.L_x_1314) ;  /* 0x0000000000081947 */ /* 0x008fea0003800000 */
[----:B------:R-:W3:Y:S02]  /*ab80*/  SYNCS.PHASECHK.TRANS64.TRYWAIT P1, [UR10+0x30850], R0 ;  /* 0x03085000ff0075a7 */ /* 0x000ee4000802014a */
[----:B---3--:R-:W-:Y:S05]  /*ab90*/  @!P1 BRA `(.L_x_1315) ;  /* 0x000000bc00309947 */ /* 0x008fea0003800000 */
.L_x_1314:
        /* <DEDUP_REMOVED lines=30> */
.L_x_1316:
[----:B------:R-:W-:Y:S01]  /*ad80*/  R2UR UR4, R22 ;  /* 0x00000000160472ca */ /* 0x000fe200000e0000 */
[----:B------:R-:W3:Y:S01]  /*ad90*/  S2UR UR7, SR_CgaCtaId ;  /* 0x00000000000779c3 */ /* 0x000ee20000008800 */
[----:B------:R-:W-:Y:S01]  /*ada0*/  FMUL.FTZ R191, R169, UR5 ;  /* 0x00000005a9bf7c20 */ /* 0x000fe20008410000 */
[----:B------:R-:W-:Y:S02]  /*adb0*/  VIADD R169, R200, UR61 ;  /* 0x0000003dc8a97c36 */ /* 0x000fe40008000000 */
[----:B------:R-:W-:Y:S01]  /*adc0*/  FMUL.FTZ R184, R152, UR5 ;  /* 0x0000000598b87c20 */ /* 0x000fe20008410000 */
[----:B------:R-:W-:Y:S01]  /*add0*/  FMUL.FTZ R152, R155, UR5 ;  /* 0x000000059b987c20 */ /* 0x000fe20008410000 */
[----:B------:R-:W-:Y:S01]  /*ade0*/  FMUL.FTZ R155, R162, UR5 ;  /* 0x00000005a29b7c20 */ /* 0x000fe20008410000 */
[----:B-1----:R-:W-:Y:S01]  /*adf0*/  FMUL.FTZ R4, R153, UR5 ;  /* 0x0000000599047c20 */ /* 0x002fe20008410000 */
[----:B------:R-:W-:Y:S01]  /*ae00*/  FMUL.FTZ R162, R175, UR5 ;  /* 0x00000005afa27c20 */ /* 0x000fe20008410000 */
[----:B------:R-:W-:Y:S01]  /*ae10*/  FMUL.FTZ R153, R158, UR5 ;  /* 0x000000059e997c20 */ /* 0x000fe20008410000 */
[----:B------:R-:W-:Y:S01]  /*ae20*/  FMUL.FTZ R175, R177, UR5 ;  /* 0x00000005b1af7c20 */ /* 0x000fe20008410000 */
[----:B------:R-:W-:Y:S01]  /*ae30*/  FMUL.FTZ R158, R167, UR5 ;  /* 0x00000005a79e7c20 */ /* 0x000fe20008410000 */
[----:B------:R-:W-:Y:S01]  /*ae40*/  IMAD.SHL.U32 R177, R221, 0x40, RZ ;  /* 0x00000040ddb17824 */ /* 0x000fe200078e00ff */
[----:B------:R-:W-:Y:S01]  /*ae50*/  UISETP.NE.AND UP1, UPT, UR4, URZ, UPT ;  /* 0x0000003f0400728c */ /* 0x000fe2000bf25270 */
[----:B------:R-:W-:Y:S01]  /*ae60*/  FMUL.FTZ R188, R160, UR5 ;  /* 0x00000005a0bc7c20 */ /* 0x000fe20008410000 */
[----:B------:R-:W-:Y:S01]  /*ae70*/  ULEA UR4, UR38, UR40, 0x3 ;  /* 0x0000002826047291 */ /* 0x000fe2000f8e183f */
[----:B0-2---:R-:W-:Y:S01]  /*ae80*/  FMUL.FTZ R0, R154, UR5 ;  /* 0x000000059a007c20 */ /* 0x005fe20008410000 */
[----:B------:R-:W-:Y:S01]  /*ae90*/  UISETP.NE.AND UP0, UPT, UR60, URZ, UPT ;  /* 0x0000003f3c00728c */ /* 0x000fe2000bf05270 */
[----:B------:R-:W-:Y:S01]  /*aea0*/  FMUL.FTZ R186, R156, UR5 ;  /* 0x000000059cba7c20 */ /* 0x000fe20008410000 */
[----:B------:R-:W-:Y:S01]  /*aeb0*/  PLOP3.LUT P1, PT, PT, PT, UP1, 0x80, 0x0 ;  /* 0x000000000000781c */ /* 0x000fe20003f2f018 */
[----:B------:R-:W-:Y:S01]  /*aec0*/  UIADD3 UR4, UR4, 0x30840, URZ ;  /* 0x0003084004047890 */ /* 0x000fe2000fffe03f */
[----:B------:R-:W-:Y:S01]  /*aed0*/  PLOP3.LUT P2, PT, PT, PT, UP1, 0x80, 0x0 ;  /* 0x000000000000781c */ /* 0x000fe20003f4f018 */
[----:B------:R-:W-:Y:S01]  /*aee0*/  FMUL.FTZ R185, R157, UR5 ;  /* 0x000000059db97c20 */ /* 0x000fe20008410000 */
[----:B------:R-:W-:Y:S01]  /*aef0*/  FMUL.FTZ R187, R161, UR5 ;  /* 0x00000005a1bb7c20 */ /* 0x000fe20008410000 */
[----:B------:R-:W-:Y:S01]  /*af00*/  @UP1 ULDC UR6, c[0x0][0x44c] ;  /* 0x0001130000061ab9 */ /* 0x000fe20000000800 */
[----:B------:R-:W-:Y:S01]  /*af10*/  FMUL.FTZ R190, R164, UR5 ;  /* 0x00000005a4be7c20 */ /* 0x000fe20008410000 */
[----:B------:R-:W-:Y:S01]  /*af20*/  FMUL.FTZ R160, R171, UR5 ;  /* 0x00000005aba07c20 */ /* 0x000fe20008410000 */
[----:B---3--:R-:W-:Y:S01]  /*af30*/  UPRMT UR4, UR7, 0x654, UR4 ;  /* 0x0000065407047896 */ /* 0x008fe20008000004 */
        /* <DEDUP_REMOVED lines=24> */
[----:B------:R-:W1:Y:S01]  /*b0c0*/  MUFU.TANH R184, R184 ;  /* 0x000000b800b87308 */ /* 0x000e620000002400 */
[----:B------:R-:W-:Y:S01]  /*b0d0*/  SYNCS.ARRIVE.TRANS64.RED.A1T0 RZ, [UR4], RZ ;  /* 0x000000ffffff79a7 */ /* 0x000fe20008100404 */
[----:B------:R-:W-:-:S02]  /*b0e0*/  ULOP3.LUT UR4, URZ, UR50, URZ, 0x33, !UPT ;  /* 0x000000323f047292 */ /* 0x000fc4000f8e333f */
[----:B------:R-:W-:Y:S01]  /*b0f0*/  IADD3 R2, -R3, UR43, R2 ;  /* 0x0000002b03027c10 */ /* 0x000fe2000fffe102 */
[----:B------:R-:W-:-:S03]  /*b100*/  ULDC UR6, c[0x0][0x9e0] ;  /* 0x0002780000067ab9 */ /* 0x000fc60000000800 */
[----:B------:R-:W2:Y:S01]  /*b110*/  MUFU.TANH R4, R4 ;  /* 0x0000000400047308 */ /* 0x000ea20000002400 */
[C---:B------:R-:W-:Y:S02]  /*b120*/  VIADD R178, R2.reuse, UR6 ;  /* 0x0000000602b27c36 */ /* 0x040fe40008000000 */
[----:B------:R-:W-:-:S03]  /*b130*/  VIADD R180, R2, UR4 ;  /* 0x0000000402b47c36 */ /* 0x000fc60008000000 */
[----:B0-----:R-:W-:Y:S01]  /*b140*/  IADD3 R181, R178, R167, RZ ;  /* 0x000000a7b2b57210 */ /* 0x001fe20007ffe0ff */
[----:B------:R-:W-:Y:S01]  /*b150*/  IMAD.IADD R182, R180, 0x1, R167 ;  /* 0x00000001b4b67824 */ /* 0x000fe200078e02a7 */
        /* <DEDUP_REMOVED lines=44> */
.L_x_1319:
[----:B------:R-:W-:-:S05]  /*b420*/  IMAD.U32 R168, RZ, RZ, UR41 ;  /* 0x00000029ffa87e24 */ /* 0x000fca000f8e00ff */
[----:B------:R-:W-:-:S13]  /*b430*/  ISETP.NE.AND P1, PT, R168, 0x1, PT ;  /* 0x00000001a800780c */ /* 0x000fda0003f25270 */
[----:B------:R-:W1:Y:S02]  /*b440*/  @P1 LDC.64 R2, c[0x0][0x9e8] ;  /* 0x00027a00ff021b82 */ /* 0x000e640000000a00 */
[----:B-1----:R-:W-:-:S05]  /*b450*/  @P1 IMAD.HI.U32 R2, R167, R2, RZ ;  /* 0x00000002a7021227 */ /* 0x002fca00078e00ff */
[----:B------:R-:W-:-:S07]  /*b460*/  @P1 SHF.R.U32.HI R167, RZ, R3, R2 ;  /* 0x00000003ffa71219 */ /* 0x000fce0000011602 */
.L_x_1320:
[----:B------:R-:W-:Y:S05]  /*b470*/  BSYNC B0 ;  /* 0x0000000000007941 */ /* 0x000fea0003800000 */
.L_x_1318:
[----:B------:R-:W-:-:S04]  /*b480*/  IMAD R2, R167, R168, -R177 ;  /* 0x000000a8a7027224 */ /* 0x000fc800078e0ab1 */
[----:B------:R-:W-:-:S05]  /*b490*/  IMAD R2, R19, -0x2, R2 ;  /* 0xfffffffe13027824 */ /* 0x000fca00078e0202 */
[----:B------:R-:W-:Y:S02]  /*b4a0*/  VIADDMNMX R181, R2, R168, R181, PT ;  /* 0x000000a802b57246 */ /* 0x000fe400038001b5 */
[----:B------:R-:W-:-:S07]  /*b4b0*/  VIMNMX R182, R182, R2, !PT ;  /* 0x00000002b6b67248 */ /* 0x000fce0007fe0100 */
.L_x_1317:
        /* <DEDUP_REMOVED lines=13> */
[----:B------:R-:W-:Y:S01]  /*b590*/  ISETP.GT.AND P3, PT, R182, 0x10, P1 ;  /* 0x00000010b600780c */ /* 0x000fe20000f64270 */
        /* <DEDUP_REMOVED lines=41> */
[----:B------:R-:W-:Y:S01]  /*b830*/  MOV R4, UR42 ;  /* 0x0000002a00047c02 */ /* 0x000fe20008000f00 */
[----:B------:R-:W-:Y:S03]  /*b840*/  BSSY B0, `(.L_x_1322) ;  /* 0x0000011000007945 */ /* 0x000fe60003800000 */
[----:B------:R-:W-:-:S04]  /*b850*/  IADD3 R4, -R4, UR43, R3 ;  /* 0x0000002b04047c10 */ /* 0x000fc8000fffe103 */
        /* <DEDUP_REMOVED lines=10> */
.L_x_1323:
[----:B------:R-:W-:-:S05]  /*b900*/  IMAD.U32 R181, RZ, RZ, UR41 ;  /* 0x00000029ffb57e24 */ /* 0x000fca000f8e00ff */
[----:B------:R-:W-:-:S13]  /*b910*/  ISETP.NE.AND P2, PT, R181, 0x1, PT ;  /* 0x00000001b500780c */ /* 0x000fda0003f45270 */
[----:B------:R-:W0:Y:S02]  /*b920*/  @P2 LDC.64 R2, c[0x0][0x9e8] ;  /* 0x00027a00ff022b82 */ /* 0x000e240000000a00 */
[----:B0-----:R-:W-:-:S05]  /*b930*/  @P2 IMAD.HI.U32 R2, R4, R2, RZ ;  /* 0x0000000204022227 */ /* 0x001fca00078e00ff */
[----:B------:R-:W-:-:S07]  /*b940*/  @P2 SHF.R.U32.HI R4, RZ, R3, R2 ;  /* 0x00000003ff042219 */ /* 0x000fce0000011602 */
.L_x_1324:
[----:B------:R-:W-:Y:S05]  /*b950*/  BSYNC B0 ;  /* 0x0000000000007941 */ /* 0x000fea0003800000 */
.L_x_1322:
[----:B------:R-:W-:-:S04]  /*b960*/  IMAD R4, R4, R181, -R177 ;  /* 0x000000b504047224 */ /* 0x000fc800078e0ab1 */
[----:B------:R-:W-:-:S05]  /*b970*/  IMAD R3, R19, -0x2, R4 ;  /* 0xfffffffe13037824 */ /* 0x000fca00078e0204 */
[----:B------:R-:W-:Y:S02]  /*b980*/  VIADDMNMX R178, R3, R181, R178, PT ;  /* 0x000000b503b27246 */ /* 0x000fe400038001b2 */
[----:B------:R-:W-:-:S07]  /*b990*/  VIMNMX R180, R180, R3, !PT ;  /* 0x00000003b4b47248 */ /* 0x000fce0007fe0100 */
.L_x_1321:
[----:B------:R-:W-:Y:S01]  /*b9a0*/  FMNMX.FTZ R3, R167, R220, !PT ;  /* 0x000000dca7037209 */ /* 0x000fe20007810000 */
[----:B------:R-:W-:Y:S01]  /*b9b0*/  UMOV UR6, UR51 ;  /* 0x0000003300067c82 */ /* 0x000fe20008000000 */
        /* <DEDUP_REMOVED lines=78> */
[----:B------:R0:W-:Y:S01]  /*bea0*/  MUFU.EX2 R161, R177 ;  /* 0x000000b100a17308 */ /* 0x0001e20000000800 */
        /* <DEDUP_REMOVED lines=9> */
[--C-:B0-----:R-:W-:Y:S01]  /*bf40*/  FFMA.FTZ R177, R170, UR6, -R0.reuse ;  /* 0x00000006aab17c23 */ /* 0x101fe20008010800 */
        /* <DEDUP_REMOVED lines=110> */
.L_x_1325:
[----:B------:R-:W0:Y:S01]  /*c630*/  S2UR UR7, SR_CgaCtaId ;  /* 0x00000000000779c3 */ /* 0x000e220000008800 */
[----:B------:R-:W-:Y:S01]  /*c640*/  R2UR UR4, R201 ;  /* 0x00000000c90472ca */ /* 0x000fe200000e0000 */
[----:B------:R-:W-:Y:S01]  /*c650*/  UIADD3 UR10, UR10, 0x30860, URZ ;  /* 0x000308600a0a7890 */ /* 0x000fe2000fffe03f */
[----:B------:R-:W-:Y:S01]  /*c660*/  F2FP.F16.F32.PACK_AB R196, R196, R161 ;  /* 0x000000a1c4c4723e */ /* 0x000fe200000000ff */
[----:B------:R-:W-:Y:S01]  /*c670*/  IMAD.MOV.U32 R21, RZ, RZ, R3 ;  /* 0x000000ffff157224 */ /* 0x000fe200078e0003 */
[----:B------:R-:W-:Y:S01]  /*c680*/  F2FP.F16.F32.PACK_AB R197, R152, R197 ;  /* 0x000000c598c5723e */ /* 0x000fe200000000ff */
[----:B------:R-:W-:Y:S01]  /*c690*/  IMAD.MOV.U32 R220, RZ, RZ, R4 ;  /* 0x000000ffffdc7224 */ /* 0x000fe200078e0004 */
[----:B------:R-:W-:Y:S02]  /*c6a0*/  F2FP.F16.F32.PACK_AB R198, R183, R198 ;  /* 0x000000c6b7c6723e */ /* 0x000fe400000000ff */
[----:B------:R-:W-:Y:S02]  /*c6b0*/  F2FP.F16.F32.PACK_AB R199, R154, R199 ;  /* 0x000000c79ac7723e */ /* 0x000fe400000000ff */
[----:B------:R-:W-:-:S02]  /*c6c0*/  F2FP.F16.F32.PACK_AB R192, R181, R192 ;  /* 0x000000c0b5c0723e */ /* 0x000fc400000000ff */
[----:B------:R-:W-:Y:S02]  /*c6d0*/  F2FP.F16.F32.PACK_AB R193, R156, R193 ;  /* 0x000000c19cc1723e */ /* 0x000fe400000000ff */
[----:B------:R-:W-:Y:S01]  /*c6e0*/  ISETP.GT.AND P1, PT, R221, UR4, PT ;  /* 0x00000004dd007c0c */ /* 0x000fe2000bf24270 */
        /* <DEDUP_REMOVED lines=16> */
.L_x_1307:
        /* <DEDUP_REMOVED lines=131> */
.L_x_1327:
[----:B------:R-:W-:Y:S01]  /*d020*/  ULEA UR5, UR38, UR40, 0x3 ;  /* 0x0000002826057291 */ /* 0x000fe2000f8e183f */
[----:B------:R-:W-:-:S05]  /*d030*/  IMAD.U32 R0, RZ, RZ, UR39 ;  /* 0x00000027ff007e24 */ /* 0x000fca000f8e00ff */
[----:B------:R-:W-:-:S04]  /*d040*/  SHF.L.U32 R0, R0, 0x1f, RZ ;  /* 0x0000001f00007819 */ /* 0x000fc800000006ff */
[----:B------:R0:W1:Y:S01]  /*d050*/  SYNCS.PHASECHK.TRANS64.TRYWAIT P1, [UR5+0x30850], R0 ;  /* 0x03085000ff0075a7 */ /* 0x0000620008020145 */
[----:B------:R-:W-:Y:S05]  /*d060*/  @!P0 BRA `(.L_x_1328) ;  /* 0x0000000000048947 */ /* 0x000fea0003800000 */
[----:B------:R-:W-:Y:S01]  /*d070*/  BPT.TRAP 0x1 ;  /* 0x000000040000795c */ /* 0x000fe20000300000 */
.L_x_1328:
[----:B-1----:R-:W-:Y:S05]  /*d080*/  @P1 BRA `(.L_x_1329) ;  /* 0x0000000000081947 */ /* 0x002fea0003800000 */
[----:B------:R-:W1:Y:S02]  /*d090*/  SYNCS.PHASECHK.TRANS64.TRYWAIT P1, [UR5+0x30850], R0 ;  /* 0x03085000ff0075a7 */ /* 0x000e640008020145 */
[----:B-1----:R-:W-:Y:S05]  /*d0a0*/  @!P1 BRA `(.L_x_1330) ;  /* 0x0000009800049947 */ /* 0x002fea0003800000 */
.L_x_1329:
[----:B------:R-:W-:Y:S01]  /*d0b0*/  UIADD3 UR40, UR40, 0x400, URZ ;  /* 0x0000040028287890 */ /* 0x000fe2000fffe03f */
[----:B------:R-:W-:Y:S01]  /*d0c0*/  WARPGROUP.ARRIVE ;  /* 0x00000000000079c5 */ /* 0x000fe20000000000 */
[----:B------:R-:W-:Y:S01]  /*d0d0*/  UMOV UR11, 0x40000040 ;  /* 0x40000040000b7882 */ /* 0x000fe20000000000 */
[----:B-1----:R-:W1:Y:S01]  /*d0e0*/  SHFL.BFLY PT, R7, R18, 0x2, 0x1f ;  /* 0x0c401f0012077f89 */ /* 0x002e6200000e0000 */
[----:B------:R-:W-:Y:S01]  /*d0f0*/  USHF.R.U32.HI UR40, URZ, 0x4, UR40 ;  /* 0x000000043f287899 */ /* 0x000fe20008011628 */
[----:B------:R-:W-:Y:S01]  /*d100*/  MOV R6, RZ ;  /* 0x000000ff00067202 */ /* 0x000fe20000000f00 */
[----:B------:R-:W-:Y:S01]  /*d110*/  IMAD.U32 R13, RZ, RZ, UR6 ;  /* 0x00000006ff0d7e24 */ /* 0x000fe2000f8e00ff */
[----:B0-----:R-:W0:Y:S01]  /*d120*/  SHFL.BFLY PT, R0, R5, 0x2, 0x1f ;  /* 0x0c401f0005007f89 */ /* 0x001e2200000e0000 */
[----:B------:R-:W-:-:S04]  /*d130*/  ULOP3.LUT UR40, UR40, 0x3fff, URZ, 0xc0, !UPT ;  /* 0x00003fff28287892 */ /* 0x000fc8000f8ec03f */
[----:B------:R-:W-:-:S04]  /*d140*/  ULOP3.LUT UR4, UR40, 0x2000000, URZ, 0xfc, !UPT ;  /* 0x0200000028047892 */ /* 0x000fc8000f8efc3f */
[----:B------:R-:W-:-:S04]  /*d150*/  ULEA UR4, UR38, UR4, 0xb ;  /* 0x0000000426047291 */ /* 0x000fc8000f8e583f */
[----:B------:R-:W-:-:S03]  /*d160*/  UIADD3 UR8, UR4, 0x80, URZ ;  /* 0x0000008004087890 */ /* 0x000fc6000fffe03f */
[----:B------:R-:W-:-:S06]  /*d170*/  UMOV UR10, UR4 ;  /* 0x00000004000a7c82 */ /* 0x000fcc0008000000 */
[----:B------:R-:W-:Y:S01]  /*d180*/  HGMMA.64x256x16.F32 R24, R196, gdesc[UR8].tnspB, R24, gsb0 ;  /* 0x43e00008c4187df0 */ /* 0x000fe20008000818 */
[----:B------:R-:W-:Y:S01]  /*d190*/  UMOV UR11, 0x40000040 ;  /* 0x40000040000b7882 */ /* 0x000fe20000000000 */
[----:B------:R-:W-:Y:S01]  /*d1a0*/  UMOV UR10, UR8 ;  /* 0x00000008000a7c82 */ /* 0x000fe20008000000 */
[----:B------:R-:W-:Y:S01]  /*d1b0*/  UIADD3 UR8, UR4, 0x100, URZ ;  /* 0x0000010004087890 */ /* 0x000fe2000fffe03f */
[----:B-1----:R-:W-:Y:S01]  /*d1c0*/  FADD.FTZ R7, R7, R18 ;  /* 0x0000001207077221 */ /* 0x002fe20000010000 */
[----:B------:R-:W-:Y:S01]  /*d1d0*/  UIADD3 UR4, UR4, 0x180, URZ ;  /* 0x0000018004047890 */ /* 0x000fe2000fffe03f */
        /* <DEDUP_REMOVED lines=39> */
.L_x_1331:
        /* <DEDUP_REMOVED lines=136> */
[-C--:B------:R-:W-:Y:S01]  /*dcd0*/  FMUL.FTZ R147, R147, R5.reuse ;  /* 0x0000000593937220 */ /* 0x080fe20000410000 */
[-C--:B------:R-:W-:Y:S01]  /*dce0*/  FMUL.FTZ R150, R150, R5.reuse ;  /* 0x0000000596967220 */ /* 0x080fe20000410000 */
[----:B------:R-:W-:Y:S01]  /*dcf0*/  FMUL.FTZ R151, R151, R5 ;  /* 0x0000000597977220 */ /* 0x000fe20000410000 */
[----:B------:R-:W-:-:S02]  /*dd00*/  USEL UR38, UR38, URZ, UP0 ;  /* 0x0000003f26267287 */ /* 0x000fc40008000000 */
[----:B------:R-:W-:-:S12]  /*dd10*/  ULOP3.LUT UR39, UR39, UR4, URZ, 0x3c, !UPT ;  /* 0x0000000427277292 */ /* 0x000fd8000f8e3c3f */
.L_x_1253:
[----:B------:R-:W0:Y:S01]  /*dd20*/  S2R R5, SR_CgaCtaId ;  /* 0x0000000000057919 */ /* 0x000e220000008800 */
[----:B------:R-:W-:Y:S01]  /*dd30*/  MOV R22, 0x400 ;  /* 0x0000040000167802 */ /* 0x000fe20000000f00 */
[----:B------:R-:W-:Y:S01]  /*dd40*/  BSSY B0, `(.L_x_1332) ;  /* 0x00002dd000007945 */ /* 0x000fe20003800000 */
[----:B------:R-:W-:Y:S02]  /*dd50*/  BAR.SYNC.DEFER_BLOCKING 0x5, 0x180 ;  /* 0x0146000000007b1d */ /* 0x000fe40000010000 */
[----:B0-----:R-:W-:-:S05]  /*dd60*/  LEA R22, R5, R22, 0x18 ;  /* 0x0000001605167211 */ /* 0x001fca00078ec0ff */
[----:B------:R-:W0:Y:S02]  /*dd70*/  LDS.128 R4, [R22+0x308d0] ;  /* 0x0308d00016047984 */ /* 0x000e240000000c00 */
[----:B0-----:R-:W-:Y:S02]  /*dd80*/  R2UR UR5, R5 ;  /* 0x00000000050572ca */ /* 0x001fe400000e0000 */
[----:B------:R-:W-:Y:S02]  /*dd90*/  R2UR UR7, R6 ;  /* 0x00000000060772ca */ /* 0x000fe400000e0000 */
[----:B------:R-:W-:Y:S01]  /*dda0*/  R2UR UR6, R7 ;  /* 0x00000000070672ca */ /* 0x000fe200000e0000 */
[----:B------:R-:W-:Y:S06]  /*ddb0*/  BAR.ARV 0x4, 0x180 ;  /* 0x0106000000007b1d */ /* 0x000fec0000002000 */
[----:B------:R-:W-:Y:S08]  /*ddc0*/  @P0 BRA `(.L_x_1333) ;  /* 0x0000001c00dc0947 */ /* 0x000ff00003800000 */
[----:B------:R-:W0:Y:S01]  /*ddd0*/  S2R R7, SR_SWINHI ;  /* 0x0000000000077919 */ /* 0x000e220000002f00 */
[----:B------:R-:W-:Y:S01]  /*dde0*/  F2FP.F16.F32.PACK_AB R24, R25, R24 ;  /* 0x000000181918723e */ /* 0x000fe200000000ff */
[----:B------:R-:W-:Y:S01]  /*ddf0*/  ULDC.64 UR8, c[0x0][0xc00] ;  /* 0x0003000000087ab9 */ /* 0x000fe20000000a00 */
[----:B------:R-:W-:Y:S01]  /*de00*/  F2FP.F16.F32.PACK_AB R25, R161, R26 ;  /* 0x0000001aa119723e */ /* 0x000fe200000000ff */
[----:B------:R-:W-:Y:S01]  /*de10*/  UISETP.NE.U32.AND UP0, UPT, UR8, URZ, UPT ;  /* 0x0000003f0800728c */ /* 0x000fe2000bf05070 */
[----:B------:R-:W-:Y:S02]  /*de20*/  F2FP.F16.F32.PACK_AB R26, R29, R28 ;  /* 0x0000001c1d1a723e */ /* 0x000fe400000000ff */
[----:B------:R-:W-:Y:S01]  /*de30*/  F2FP.F16.F32.PACK_AB R27, R8, R27 ;  /* 0x0000001b081b723e */ /* 0x000fe200000000ff */
[----:B------:R-:W-:Y:S01]  /*de40*/  UISETP.NE.AND.EX UP0, UPT, UR9, URZ, UPT, UP0 ;  /* 0x0000003f0900728c */ /* 0x000fe2000bf05300 */
[----:B------:R-:W-:Y:S02]  /*de50*/  F2FP.F16.F32.PACK_AB R32, R33, R32 ;  /* 0x000000202120723e */ /* 0x000fe400000000ff */
[----:B------:R-:W-:Y:S01]  /*de60*/  F2FP.F16.F32.PACK_AB R33, R160, R34 ;  /* 0x00000022a021723e */ /* 0x000fe200000000ff */
[----:B------:R-:W-:Y:S01]  /*de70*/  ULDC.64 UR8, c[0x0][0xc00] ;  /* 0x0003000000087ab9 */ /* 0x000fe20000000a00 */
        /* <DEDUP_REMOVED lines=10> */
[----:B------:R-:W-:Y:S02]  /*df20*/  MOV R4, R22 ;  /* 0x0000001600047202 */ /* 0x000fe40000000f00 */
[----:B0-----:R-:W-:Y:S02]  /*df30*/  MOV R5, R7 ;  /* 0x0000000700057202 */ /* 0x001fe40000000f00 */
[----:B------:R-:W-:-:S02]  /*df40*/  F2FP.F16.F32.PACK_AB R51, R155, R51 ;  /* 0x000000339b33723e */ /* 0x000fc400000000ff */
[----:B------:R-:W-:Y:S01]  /*df50*/  F2FP.F16.F32.PACK_AB R57, R154, R58 ;  /* 0x0000003a9a39723e */ /* 0x000fe200000000ff */
[----:B------:R-:W-:Y:S01]  /*df60*/  IMAD.WIDE R102, R213, 0x2, R4 ;  /* 0x00000002d5667825 */ /* 0x000fe200078e0204 */
[----:B------:R-:W-:Y:S02]  /*df70*/  F2FP.F16.F32.PACK_AB R64, R65, R64 ;  /* 0x000000404140723e */ /* 0x000fe400000000ff */
[----:B------:R-:W-:Y:S02]  /*df80*/  F2FP.F16.F32.PACK_AB R58, R61, R60 ;  /* 0x0000003c3d3a723e */ /* 0x000fe400000000ff */
[C---:B------:R-:W-:Y:S02]  /*df90*/  IADD3 R169, P1, R102.reuse, 0x20, RZ ;  /* 0x0000002066a97810 */ /* 0x040fe40007f3e0ff */
[----:B------:R-:W-:Y:S02]  /*dfa0*/  IADD3 R171, P0, R102, 0x40, RZ ;  /* 0x0000004066ab7810 */ /* 0x000fe40007f1e0ff */
[----:B------:R-:W-:-:S02]  /*dfb0*/  IADD3.X R11, RZ, R103, RZ, P1, !PT ;  /* 0x00000067ff0b7210 */ /* 0x000fc40000ffe4ff */
[C---:B------:R-:W-:Y:S01]  /*dfc0*/  IADD3 R183, P1, R102.reuse, 0x8000, RZ ;  /* 0x0000800066b77810 */ /* 0x040fe20007f3e0ff */
[--C-:B------:R-:W-:Y:S01]  /*dfd0*/  IMAD.X R13, RZ, RZ, R103.reuse, P0 ;  /* 0x000000ffff0d7224 */ /* 0x100fe200000e0667 */
[C---:B------:R-:W-:Y:S02]  /*dfe0*/  IADD3 R173, P4, R102.reuse, 0x60, RZ ;  /* 0x0000006066ad7810 */ /* 0x040fe40007f9e0ff */
[C---:B------:R-:W-:Y:S02]  /*dff0*/  IADD3 R179, P5, R102.reuse, 0x4040, RZ ;  /* 0x0000404066b37810 */ /* 0x040fe40007fbe0ff */
[C---:B------:R-:W-:Y:S01]  /*e000*/  IADD3 R175, P3, R102.reuse, 0x4000, RZ ;  /* 0x0000400066af7810 */ /* 0x040fe20007f7e0ff */
[--C-:B------:R-:W-:Y:S01]  /*e010*/  IMAD.X R15, RZ, RZ, R103.reuse, P4 ;  /* 0x000000ffff0f7224 */ /* 0x100fe200020e0667 */
[----:B------:R-:W-:Y:S01]  /*e020*/  IADD3.X R47, RZ, R103, RZ, P1, !PT ;  /* 0x00000067ff2f7210 */ /* 0x000fe20000ffe4ff */
[--C-:B------:R-:W-:Y:S01]  /*e030*/  IMAD.X R31, RZ, RZ, R103.reuse, P5 ;  /* 0x000000ffff1f7224 */ /* 0x100fe200028e0667 */
[C---:B------:R-:W-:Y:S01]  /*e040*/  LOP3.LUT R7, R102.reuse, 0x380, RZ, 0xc0, !PT ;  /* 0x0000038066077812 */ /* 0x040fe200078ec0ff */
[----:B------:R-:W-:Y:S01]  /*e050*/  IMAD.X R17, RZ, RZ, R103, P3 ;  /* 0x000000ffff117224 */ /* 0x000fe200018e0667 */
[----:B------:R-:W-:-:S02]  /*e060*/  IADD3 R167, P1, R102, 0xc060, RZ ;  /* 0x0000c06066a77810 */ /* 0x000fc40007f3e0ff */
[----:B------:R-:W-:Y:S02]  /*e070*/  LOP3.LUT R10, R169, 0x380, RZ, 0xc0, !PT ;  /* 0x00000380a90a7812 */ /* 0x000fe400078ec0ff */
[C---:B------:R-:W-:Y:S02]  /*e080*/  IADD3 R177, P6, R102.reuse, 0x4020, RZ ;  /* 0x0000402066b17810 */ /* 0x040fe40007fde0ff */
[----:B------:R-:W-:Y:S02]  /*e090*/  IADD3 R181, P2, R102, 0x4060, RZ ;  /* 0x0000406066b57810 */ /* 0x000fe40007f5e0ff */
[----:B------:R-:W-:Y:S01]  /*e0a0*/  LOP3.LUT R12, R171, 0x380, RZ, 0xc0, !PT ;  /* 0x00000380ab0c7812 */ /* 0x000fe200078ec0ff */
[--C-:B------:R-:W-:Y:S01]  /*e0b0*/  IMAD.X R21, RZ, RZ, R103.reuse, P6 ;  /* 0x000000ffff157224 */ /* 0x100fe200030e0667 */
[----:B------:R-:W-:Y:S01]  /*e0c0*/  LOP3.LUT R14, R173, 0x380, RZ, 0xc0, !PT ;  /* 0x00000380ad0e7812 */ /* 0x000fe200078ec0ff */
[----:B------:R-:W-:Y:S01]  /*e0d0*/  IMAD.X R39, RZ, RZ, R103, P2 ;  /* 0x000000ffff277224 */ /* 0x000fe200010e0667 */
[----:B------:R-:W-:-:S02]  /*e0e0*/  LOP3.LUT R16, R175, 0x380, RZ, 0xc0, !PT ;  /* 0x00000380af107812 */ /* 0x000fc400078ec0ff */
[----:B------:R-:W-:Y:S02]  /*e0f0*/  IADD3 R6, P5, R102, 0xc020, RZ ;  /* 0x0000c02066067810 */ /* 0x000fe40007fbe0ff */
[----:B------:R-:W-:Y:S02]  /*e100*/  SHF.R.U64 R7, R7, 0x3, RZ ;  /* 0x0000000307077819 */ /* 0x000fe400000012ff */
[----:B------:R-:W-:Y:S01]  /*e110*/  SHF.R.U64 R10, R10, 0x3, RZ ;  /* 0x000000030a0a7819 */ /* 0x000fe200000012ff */
[----:B------:R-:W-:Y:S01]  /*e120*/  IMAD.X R99, RZ, RZ, R103, P5 ;  /* 0x000000ffff637224 */ /* 0x000fe200028e0667 */
[----:B------:R-:W-:Y:S02]  /*e130*/  LOP3.LUT R161, R167, 0x380, RZ, 0xc0, !PT ;  /* 0x00000380a7a17812 */ /* 0x000fe400078ec0ff */
[----:B------:R-:W-:Y:S02]  /*e140*/  IADD3 R54, P0, R102, 0x8020, RZ ;  /* 0x0000802066367810 */ /* 0x000fe40007f1e0ff */
[----:B------:R-:W-:-:S02]  /*e150*/  SHF.R.U64 R12, R12, 0x3, RZ ;  /* 0x000000030c0c7819 */ /* 0x000fc400000012ff */
[----:B------:R-:W-:Y:S01]  /*e160*/  LOP3.LUT R20, R177, 0x380, RZ, 0xc0, !PT ;  /* 0x00000380b1147812 */ /* 0x000fe200078ec0ff */
[--C-:B------:R-:W-:Y:S01]  /*e170*/  IMAD.X R55, RZ, RZ, R103.reuse, P0 ;  /* 0x000000ffff377224 */ /* 0x100fe200000e0667 */
[----:B------:R-:W-:Y:S02]  /*e180*/  IADD3 R62, P4, R102, 0x8040, RZ ;  /* 0x00008040663e7810 */ /* 0x000fe40007f9e0ff */
[----:B------:R-:W-:Y:S02]  /*e190*/  SHF.R.U64 R14, R14, 0x3, RZ ;  /* 0x000000030e0e7819 */ /* 0x000fe400000012ff */
[----:B------:R-:W-:Y:S01]  /*e1a0*/  LOP3.LUT R30, R179, 0x380, RZ, 0xc0, !PT ;  /* 0x00000380b31e7812 */ /* 0x000fe200078ec0ff */
[----:B------:R-:W-:Y:S01]  /*e1b0*/  IMAD.X R63, RZ, RZ, R103, P4 ;  /* 0x000000ffff3f7224 */ /* 0x000fe200020e0667 */
[C---:B------:R-:W-:Y:S02]  /*e1c0*/  IADD3 R70, P3, R102.reuse, 0x8060, RZ ;  /* 0x0000806066467810 */ /* 0x040fe40007f7e0ff */
[----:B------:R-:W-:-:S02]  /*e1d0*/  IADD3 R94, P6, R102, 0xc000, RZ ;  /* 0x0000c000665e7810 */ /* 0x000fc40007fde0ff */
[----:B------:R-:W-:Y:S01]  /*e1e0*/  IADD3 R168, P2, R102, 0xc040, RZ ;  /* 0x0000c04066a87810 */ /* 0x000fe20007f5e0ff */
[--C-:B------:R-:W-:Y:S01]  /*e1f0*/  IMAD.X R71, RZ, RZ, R103.reuse, P3 ;  /* 0x000000ffff477224 */ /* 0x100fe200018e0667 */
[----:B------:R-:W-:Y:S01]  /*e200*/  SHF.R.U64 R16, R16, 0x3, RZ ;  /* 0x0000000310107819 */ /* 0x000fe200000012ff */
[--C-:B------:R-:W-:Y:S01]  /*e210*/  IMAD.X R95, RZ, RZ, R103.reuse, P6 ;  /* 0x000000ffff5f7224 */ /* 0x100fe200030e0667 */
[----:B------:R-:W-:Y:S02]  /*e220*/  LOP3.LUT R38, R181, 0x380, RZ, 0xc0, !PT ;  /* 0x00000380b5267812 */ /* 0x000fe400078ec0ff */
[----:B------:R-:W-:Y:S01]  /*e230*/  LOP3.LUT R102, R7, R102, RZ, 0x3c, !PT ;  /* 0x0000006607667212 */ /* 0x000fe200078e3cff */
[----:B------:R-:W-:Y:S01]  /*e240*/  IMAD.X R7, RZ, RZ, R103, P2 ;  /* 0x000000ffff077224 */ /* 0x000fe200010e0667 */
[----:B------:R-:W-:Y:S02]  /*e250*/  LOP3.LUT R10, R10, R169, RZ, 0x3c, !PT ;  /* 0x000000a90a0a7212 */ /* 0x000fe400078e3cff */
[----:B------:R-:W-:-:S02]  /*e260*/  LOP3.LUT R46, R183, 0x380, RZ, 0xc0, !PT ;  /* 0x00000380b72e7812 */ /* 0x000fc400078ec0ff */
[----:B------:R-:W-:Y:S02]  /*e270*/  LOP3.LUT R98, R6, 0x380, RZ, 0xc0, !PT ;  /* 0x0000038006627812 */ /* 0x000fe400078ec0ff */
[----:B------:R-:W-:Y:S02]  /*e280*/  SHF.R.U64 R28, R161, 0x3, RZ ;  /* 0x00000003a11c7819 */ /* 0x000fe400000012ff */
[----:B------:R-:W-:Y:S02]  /*e290*/  LOP3.LUT R12, R12, R171, RZ, 0x3c, !PT ;  /* 0x000000ab0c0c7212 */ /* 0x000fe400078e3cff */
[----:B------:R-:W-:Y:S02]  /*e2a0*/  SHF.R.U64 R20, R20, 0x3, RZ ;  /* 0x0000000314147819 */ /* 0x000fe400000012ff */
[----:B------:R-:W-:Y:S02]  /*e2b0*/  LOP3.LUT R169, R54, 0x380, RZ, 0xc0, !PT ;  /* 0x0000038036a97812 */ /* 0x000fe400078ec0ff */
[----:B------:R-:W-:-:S02]  /*e2c0*/  LOP3.LUT R14, R14, R173, RZ, 0x3c, !PT ;  /* 0x000000ad0e0e7212 */ /* 0x000fc400078e3cff */
[----:B------:R-:W-:Y:S02]  /*e2d0*/  SHF.R.U64 R30, R30, 0x3, RZ ;  /* 0x000000031e1e7819 */ /* 0x000fe400000012ff */
[----:B------:R-:W-:Y:S02]  /*e2e0*/  LOP3.LUT R171, R62, 0x380, RZ, 0xc0, !PT ;  /* 0x000003803eab7812 */ /* 0x000fe400078ec0ff */
[----:B------:R-:W-:Y:S02]  /*e2f0*/  LOP3.LUT R16, R16, R175, RZ, 0x3c, !PT ;  /* 0x000000af10107212 */ /* 0x000fe400078e3cff */
[----:B------:R-:W-:Y:S02]  /*e300*/  SHF.R.U64 R38, R38, 0x3, RZ ;  /* 0x0000000326267819 */ /* 0x000fe400000012ff */
[----:B------:R-:W-:Y:S02]  /*e310*/  LOP3.LUT R173, R70, 0x380, RZ, 0xc0, !PT ;  /* 0x0000038046ad7812 */ /* 0x000fe400078ec0ff */
[----:B------:R-:W-:-:S02]  /*e320*/  SHF.R.U64 R46, R46, 0x3, RZ ;  /* 0x000000032e2e7819 */ /* 0x000fc400000012ff */
[----:B------:R-:W-:Y:S02]  /*e330*/  LOP3.LUT R175, R94, 0x380, RZ, 0xc0, !PT ;  /* 0x000003805eaf7812 */ /* 0x000fe400078ec0ff */
[----:B------:R-:W-:Y:S01]  /*e340*/  MOV R102, R102 ;  /* 0x0000006600667202 */ /* 0x000fe20000000f00 */
[----:B------:R-:W-:Y:S01]  /*e350*/  BAR.SYNC.DEFER_BLOCKING 0x1, 0x100 ;  /* 0x0044000000007b1d */ /* 0x000fe20000010000 */
[----:B------:R-:W-:Y:S02]  /*e360*/  SHF.R.U64 R29, R98, 0x3, RZ ;  /* 0x00000003621d7819 */ /* 0x000fe400000012ff */
[----:B------:R-:W-:Y:S02]  /*e370*/  LOP3.LUT R8, R28, R167, RZ, 0x3c, !PT ;  /* 0x000000a71c087212 */ /* 0x000fe400078e3cff */
[----:B------:R-:W-:Y:S02]  /*e380*/  IADD3.X R9, RZ, R103, RZ, P1, !PT ;  /* 0x00000067ff097210 */ /* 0x000fe40000ffe4ff */
[----:B------:R-:W-:-:S02]  /*e390*/  LOP3.LUT R20, R20, R177, RZ, 0x3c, !PT ;  /* 0x000000b114147212 */ /* 0x000fc400078e3cff */
[----:B------:R-:W-:Y:S02]  /*e3a0*/  SHF.R.U64 R169, R169, 0x3, RZ ;  /* 0x00000003a9a97819 */ /* 0x000fe400000012ff */
[----:B------:R-:W-:Y:S02]  /*e3b0*/  MOV R28, R10 ;  /* 0x0000000a001c7202 */ /* 0x000fe40000000f00 */
[----:B------:R-:W-:Y:S02]  /*e3c0*/  LOP3.LUT R30, R30, R179, RZ, 0x3c, !PT ;  /* 0x000000b31e1e7212 */ /* 0x000fe400078e3cff */
[----:B------:R-:W-:Y:S02]  /*e3d0*/  SHF.R.U64 R171, R171, 0x3, RZ ;  /* 0x00000003abab7819 */ /* 0x000fe400000012ff */
[----:B------:R-:W-:Y:S02]  /*e3e0*/  LOP3.LUT R103, R168, 0x380, RZ, 0xc0, !PT ;  /* 0x00000380a8677812 */ /* 0x000fe400078ec0ff */
[----:B------:R-:W-:-:S02]  /*e3f0*/  MOV R12, R12 ;  /* 0x0000000c000c7202 */ /* 0x000fc40000000f00 */
[----:B------:R-:W-:Y:S02]  /*e400*/  LOP3.LUT R38, R38, R181, RZ, 0x3c, !PT ;  /* 0x000000b526267212 */ /* 0x000fe400078e3cff */
[----:B------:R-:W-:Y:S01]  /*e410*/  SHF.R.U64 R173, R173, 0x3, RZ ;  /* 0x00000003adad7819 */ /* 0x000fe200000012ff */
[----:B------:R-:W-:Y:S01]  /*e420*/  STSM.16.M88.4 [R102], R24 ;  /* 0x0000001866007844 */ /* 0x000fe20000000200 */
[----:B------:R-:W-:Y:S02]  /*e430*/  MOV R14, R14 ;  /* 0x0000000e000e7202 */ /* 0x000fe40000000f00 */
[----:B------:R-:W-:Y:S01]  /*e440*/  LOP3.LUT R46, R46, R183, RZ, 0x3c, !PT ;  /* 0x000000b72e2e7212 */ /* 0x000fe200078e3cff */
[----:B------:R-:W-:Y:S01]  /*e450*/  STSM.16.M88.4 [R28], R32 ;  /* 0x000000201c007844 */ /* 0x000fe20000000200 */
[----:B------:R-:W-:Y:S02]  /*e460*/  SHF.R.U64 R175, R175, 0x3, RZ ;  /* 0x00000003afaf7819 */ /* 0x000fe400000012ff */
[----:B------:R-:W-:Y:S01]  /*e470*/  LOP3.LUT R98, R29, R6, RZ, 0x3c, !PT ;  /* 0x000000061d627212 */ /* 0x000fe200078e3cff */
[----:B------:R0:W-:Y:S01]  /*e480*/  STSM.16.M88.4 [R12], R40 ;  /* 0x000000280c007844 */ /* 0x0001e20000000200 */
[----:B------:R-:W-:-:S02]  /*e490*/  MOV R16, R16 ;  /* 0x0000001000107202 */ /* 0x000fc40000000f00 */
[----:B------:R-:W-:Y:S01]  /*e4a0*/  F2FP.F16.F32.PACK_AB R59, R153, R59 ;  /* 0x0000003b993b723e */ /* 0x000fe200000000ff */
[----:B------:R-:W-:Y:S01]  /*e4b0*/  STSM.16.M88.4 [R14], R48 ;  /* 0x000000300e007844 */ /* 0x000fe20000000200 */
[----:B------:R-:W-:Y:S02]  /*e4c0*/  F2FP.F16.F32.PACK_AB R65, R152, R66 ;  /* 0x000000429841723e */ /* 0x000fe400000000ff */
[----:B------:R-:W-:Y:S01]  /*e4d0*/  F2FP.F16.F32.PACK_AB R72, R73, R72 ;  /* 0x000000484948723e */ /* 0x000fe200000000ff */
[----:B------:R-:W-:Y:S01]  /*e4e0*/  STSM.16.M88.4 [R16], R56 ;  /* 0x0000003810007844 */ /* 0x000fe20000000200 */
[----:B------:R-:W-:Y:S02]  /*e4f0*/  LOP3.LUT R54, R169, R54, RZ, 0x3c, !PT ;  /* 0x00000036a9367212 */ /* 0x000fe400078e3cff */
[----:B------:R-:W-:Y:S02]  /*e500*/  MOV R20, R20 ;  /* 0x0000001400147202 */ /* 0x000fe40000000f00 */
[----:B------:R-:W-:-:S02]  /*e510*/  F2FP.F16.F32.PACK_AB R66, R69, R68 ;  /* 0x000000444542723e */ /* 0x000fc400000000ff */
[----:B------:R-:W-:Y:S02]  /*e520*/  F2FP.F16.F32.PACK_AB R67, R18, R67 ;  /* 0x000000431243723e */ /* 0x000fe400000000ff */
[----:B------:R-:W-:Y:S02]  /*e530*/  F2FP.F16.F32.PACK_AB R73, R3, R74 ;  /* 0x0000004a0349723e */ /* 0x000fe400000000ff */
[----:B------:R-:W-:Y:S01]  /*e540*/  F2FP.F16.F32.PACK_AB R80, R81, R80 ;  /* 0x000000505150723e */ /* 0x000fe200000000ff */
[----:B------:R-:W-:Y:S01]  /*e550*/  STSM.16.M88.4 [R20], R64 ;  /* 0x0000004014007844 */ /* 0x000fe20000000200 */
[----:B------:R-:W-:Y:S02]  /*e560*/  LOP3.LUT R62, R171, R62, RZ, 0x3c, !PT ;  /* 0x0000003eab3e7212 */ /* 0x000fe400078e3cff */
        /* <DEDUP_REMOVED lines=9> */
[----:B------:R-:W-:Y:S01]  /*e600*/  R2UR UR4, R208 ;  /* 0x00000000d00472ca */ /* 0x000fe200000e0000 */
[----:B------:R-:W-:Y:S01]  /*e610*/  ULDC UR10, c[0x0][0xa88] ;  /* 0x0002a200000a7ab9 */ /* 0x000fe20000000800 */
[----:B------:R-:W-:Y:S01]  /*e620*/  SHF.R.U64 R103, R103, 0x3, RZ ;  /* 0x0000000367677819 */ /* 0x000fe200000012ff */
[----:B------:R-:W1:Y:S01]  /*e630*/  LDC R18, c[0x0][0xbe8] ;  /* 0x0002fa00ff127b82 */ /* 0x000e620000000800 */
[----:B------:R-:W-:Y:S02]  /*e640*/  MOV R30, R30 ;  /* 0x0000001e001e7202 */ /* 0x000fe40000000f00 */
[----:B------:R-:W-:Y:S02]  /*e650*/  F2FP.F16.F32.PACK_AB R74, R77, R76 ;  /* 0x0000004c4d4a723e */ /* 0x000fe400000000ff */
[----:B------:R-:W-:-:S02]  /*e660*/  F2FP.F16.F32.PACK_AB R81, R83, R82 ;  /* 0x000000525351723e */ /* 0x000fc400000000ff */
[----:B------:R-:W-:Y:S01]  /*e670*/  LOP3.LUT R70, R173, R70, RZ, 0x3c, !PT ;  /* 0x00000046ad467212 */ /* 0x000fe200078e3cff */
[----:B------:R-:W-:Y:S01]  /*e680*/  STSM.16.M88.4 [R30], R72 ;  /* 0x000000481e007844 */ /* 0x000fe20000000200 */
[----:B------:R-:W-:Y:S01]  /*e690*/  MOV R38, R38 ;  /* 0x0000002600267202 */ /* 0x000fe20000000f00 */
[----:B------:R-:W-:Y:S01]  /*e6a0*/  UIMAD.WIDE UR8, UR4, 0x4, UR8 ;  /* 0x00000004040878a5 */ /* 0x000fe2000f8e0208 */
[----:B------:R-:W-:Y:S02]  /*e6b0*/  F2FP.F16.F32.PACK_AB R82, R85, R84 ;  /* 0x000000545552723e */ /* 0x000fe400000000ff */
[----:B------:R-:W-:Y:S02]  /*e6c0*/  F2FP.F16.F32.PACK_AB R83, R87, R86 ;  /* 0x000000565753723e */ /* 0x000fe400000000ff */
[----:B------:R-:W-:Y:S02]  /*e6d0*/  LOP3.LUT R94, R175, R94, RZ, 0x3c, !PT ;  /* 0x0000005eaf5e7212 */ /* 0x000fe400078e3cff */
[----:B------:R-:W-:Y:S01]  /*e6e0*/  MOV R46, R46 ;  /* 0x0000002e002e7202 */ /* 0x000fe20000000f00 */
[----:B------:R-:W-:Y:S01]  /*e6f0*/  STSM.16.M88.4 [R38], R80 ;  /* 0x0000005026007844 */ /* 0x000fe20000000200 */
[----:B------:R-:W-:-:S02]  /*e700*/  MOV R11, R98 ;  /* 0x00000062000b7202 */ /* 0x000fc40000000f00 */
[----:B------:R-:W-:Y:S02]  /*e710*/  F2FP.F16.F32.PACK_AB R76, R89, R88 ;  /* 0x00000058594c723e */ /* 0x000fe400000000ff */
[----:B------:R-:W-:Y:S02]  /*e720*/  F2FP.F16.F32.PACK_AB R77, R91, R90 ;  /* 0x0000005a5b4d723e */ /* 0x000fe400000000ff */
[----:B------:R-:W-:Y:S02]  /*e730*/  F2FP.F16.F32.PACK_AB R78, R93, R92 ;  /* 0x0000005c5d4e723e */ /* 0x000fe400000000ff */
[----:B------:R-:W-:Y:S02]  /*e740*/  MOV R54, R54 ;  /* 0x0000003600367202 */ /* 0x000fe40000000f00 */
[----:B------:R-:W-:Y:S01]  /*e750*/  F2FP.F16.F32.PACK_AB R97, R164, R163 ;  /* 0x000000a3a461723e */ /* 0x000fe200000000ff */
[----:B------:R-:W-:Y:S01]  /*e760*/  STSM.16.M88.4 [R46], R76 ;  /* 0x0000004c2e007844 */ /* 0x000fe20000000200 */
[----:B------:R-:W-:-:S02]  /*e770*/  F2FP.F16.F32.PACK_AB R98, R101, R100 ;  /* 0x000000646562723e */ /* 0x000fc400000000ff */
[----:B------:R-:W-:Y:S02]  /*e780*/  F2FP.F16.F32.PACK_AB R99, R166, R165 ;  /* 0x000000a5a663723e */ /* 0x000fe400000000ff */
[----:B------:R-:W-:Y:S02]  /*e790*/  F2FP.F16.F32.PACK_AB R105, R107, R106 ;  /* 0x0000006a6b69723e */ /* 0x000fe400000000ff */
[----:B------:R-:W-:Y:S01]  /*e7a0*/  LOP3.LUT R6, R103, R168, RZ, 0x3c, !PT ;  /* 0x000000a867067212 */ /* 0x000fe200078e3cff */
[----:B------:R-:W-:Y:S01]  /*e7b0*/  STSM.16.M88.4 [R54], R96 ;  /* 0x0000006036007844 */ /* 0x000fe20000000200 */
[----:B------:R-:W-:Y:S02]  /*e7c0*/  MOV R62, R62 ;  /* 0x0000003e003e7202 */ /* 0x000fe40000000f00 */
[----:B------:R-:W-:Y:S02]  /*e7d0*/  F2FP.F16.F32.PACK_AB R106, R109, R108 ;  /* 0x0000006c6d6a723e */ /* 0x000fe400000000ff */
[----:B------:R-:W-:-:S02]  /*e7e0*/  F2FP.F16.F32.PACK_AB R107, R111, R110 ;  /* 0x0000006e6f6b723e */ /* 0x000fc400000000ff */
[----:B------:R-:W-:Y:S02]  /*e7f0*/  F2FP.F16.F32.PACK_AB R113, R115, R114 ;  /* 0x000000727371723e */ /* 0x000fe400000000ff */
[----:B------:R-:W-:Y:S01]  /*e800*/  MOV R70, R70 ;  /* 0x0000004600467202 */ /* 0x000fe20000000f00 */
[----:B------:R-:W-:Y:S01]  /*e810*/  STSM.16.M88.4 [R62], R104 ;  /* 0x000000683e007844 */ /* 0x000fe20000000200 */
[----:B------:R-:W-:Y:S02]  /*e820*/  F2FP.F16.F32.PACK_AB R114, R117, R116 ;  /* 0x000000747572723e */ /* 0x000fe400000000ff */
[----:B------:R-:W-:Y:S02]  /*e830*/  F2FP.F16.F32.PACK_AB R115, R119, R118 ;  /* 0x000000767773723e */ /* 0x000fe400000000ff */
[----:B------:R-:W-:Y:S02]  /*e840*/  F2FP.F16.F32.PACK_AB R121, R123, R122 ;  /* 0x0000007a7b79723e */ /* 0x000fe400000000ff */
[----:B------:R-:W-:Y:S01]  /*e850*/  MOV R94, R94 ;  /* 0x0000005e005e7202 */ /* 0x000fe20000000f00 */
[----:B------:R-:W-:Y:S01]  /*e860*/  STSM.16.M88.4 [R70], R112 ;  /* 0x0000007046007844 */ /* 0x000fe20000000200 */
[----:B------:R-:W-:-:S02]  /*e870*/  F2FP.F16.F32.PACK_AB R122, R125, R124 ;  /* 0x0000007c7d7a723e */ /* 0x000fc400000000ff */
[----:B------:R-:W-:Y:S02]  /*e880*/  F2FP.F16.F32.PACK_AB R123, R127, R126 ;  /* 0x0000007e7f7b723e */ /* 0x000fe400000000ff */
[----:B------:R-:W-:Y:S02]  /*e890*/  F2FP.F16.F32.PACK_AB R129, R131, R130 ;  /* 0x000000828381723e */ /* 0x000fe400000000ff */
[----:B------:R-:W-:Y:S01]  /*e8a0*/  F2FP.F16.F32.PACK_AB R130, R133, R132 ;  /* 0x000000848582723e */ /* 0x000fe200000000ff */
[----:B------:R-:W-:Y:S01]  /*e8b0*/  STSM.16.M88.4 [R94], R120 ;  /* 0x000000785e007844 */ /* 0x000fe20000000200 */
[----:B------:R-:W-:Y:S02]  /*e8c0*/  F2FP.F16.F32.PACK_AB R131, R135, R134 ;  /* 0x000000868783723e */ /* 0x000fe400000000ff */
[----:B------:R-:W-:Y:S02]  /*e8d0*/  F2FP.F16.F32.PACK_AB R137, R139, R138 ;  /* 0x0000008a8b89723e */ /* 0x000fe400000000ff */
[----:B------:R-:W-:Y:S01]  /*e8e0*/  MOV R10, R6 ;  /* 0x00000006000a7202 */ /* 0x000fe20000000f00 */
[----:B------:R-:W-:Y:S01]  /*e8f0*/  STSM.16.M88.4 [R11], R128 ;  /* 0x000000800b007844 */ /* 0x000fe20000000200 */
[----:B------:R-:W-:Y:S01]  /*e900*/  F2FP.F16.F32.PACK_AB R138, R141, R140 ;  /* 0x0000008c8d8a723e */ /* 0x000fe200000000ff */
[----:B------:R-:W-:Y:S01]  /*e910*/  IMAD.U32 R6, RZ, RZ, UR8 ;  /* 0x00000008ff067e24 */ /* 0x000fe2000f8e00ff */
[----:B------:R-:W-:Y:S01]  /*e920*/  F2FP.F16.F32.PACK_AB R139, R143, R142 ;  /* 0x0000008e8f8b723e */ /* 0x000fe200000000ff */
[----:B------:R-:W-:Y:S01]  /*e930*/  IMAD.U32 R7, RZ, RZ, UR9 ;  /* 0x00000009ff077e24 */ /* 0x000fe2000f8e00ff */
[----:B------:R-:W-:Y:S01]  /*e940*/  F2FP.F16.F32.PACK_AB R145, R147, R146 ;  /* 0x000000929391723e */ /* 0x000fe200000000ff */
[----:B------:R-:W-:Y:S01]  /*e950*/  ULDC.64 UR8, c[0x0][0xc08] ;  /* 0x0003020000087ab9 */ /* 0x000fe20000000a00 */
[----:B------:R-:W-:Y:S01]  /*e960*/  MOV R8, R8 ;  /* 0x0000000800087202 */ /* 0x000fe20000000f00 */
[----:B------:R2:W-:Y:S01]  /*e970*/  STSM.16.M88.4 [R10], R136 ;  /* 0x000000880a007844 */ /* 0x0005e20000000200 */
[----:B------:R-:W-:-:S02]  /*e980*/  F2FP.F16.F32.PACK_AB R146, R149, R148 ;  /* 0x000000949592723e */ /* 0x000fc400000000ff */
[----:B------:R-:W-:Y:S02]  /*e990*/  F2FP.F16.F32.PACK_AB R147, R151, R150 ;  /* 0x000000969793723e */ /* 0x000fe400000000ff */
[----:B------:R-:W-:-:S03]  /*e9a0*/  PLOP3.LUT P0, PT, PT, PT, UP0, 0x80, 0x0 ;  /* 0x000000000000781c */ /* 0x000fc60003f0f008 */
[----:B------:R3:W-:Y:S01]  /*e9b0*/  STSM.16.M88.4 [R8], R144 ;  /* 0x0000009008007844 */ /* 0x0007e20000000200 */
[----:B------:R-:W-:Y:S09]  /*e9c0*/  BAR.SYNC.DEFER_BLOCKING 0x1, 0x100 ;  /* 0x0044000000007b1d */ /* 0x000ff20000010000 */
[----:B------:R-:W4:Y:S01]  /*e9d0*/  @P0 LDG.E R3, desc[UR36][R6.64] ;  /* 0x0000002406030981 */ /* 0x000f22000c1e1900 */
[----:B------:R-:W-:Y:S01]  /*e9e0*/  UISETP.NE.U32.AND UP1, UPT, UR8, URZ, UPT ;  /* 0x0000003f0800728c */ /* 0x000fe2000bf25070 */
[----:B-1----:R-:W-:-:S03]  /*e9f0*/  ISETP.NE.AND P1, PT, R18, 0x1, PT ;  /* 0x000000011200780c */ /* 0x002fc60003f25270 */
[----:B------:R-:W-:-:S06]  /*ea00*/  UISETP.NE.AND.EX UP1, UPT, UR9, URZ, UPT, UP1 ;  /* 0x0000003f0900728c */ /* 0x000fcc000bf25310 */
[----:B------:R-:W-:-:S04]  /*ea10*/  PLOP3.LUT P2, PT, PT, PT, UP1, 0x80, 0x0 ;  /* 0x000000000000781c */ /* 0x000fc80003f4f018 */
[----:B------:R-:W1:Y:S01]  /*ea20*/  @P1 LDC R9, c[0x0][0xbec] ;  /* 0x0002fb00ff091b82 */ /* 0x000e620000000800 */
[----:B------:R-:W-:Y:S02]  /*ea30*/  @UP1 ULDC.64 UR8, c[0x0][0xc08] ;  /* 0x0003020000081ab9 */ /* 0x000fe40000000a00 */
[----:B------:R-:W-:-:S03]  /*ea40*/  @UP1 UIMAD.WIDE UR8, UR4, 0x4, UR8 ;  /* 0x00000004040818a5 */ /* 0x000fc6000f8e0208 */
[----:B------:R-:W-:Y:S02]  /*ea50*/  UMOV UR4, URZ ;  /* 0x0000003f00047c82 */ /* 0x000fe40008000000 */
[----:B0-----:R-:W0:Y:S01]  /*ea60*/  @P1 LDC R12, c[0x0][0xbf0] ;  /* 0x0002fc00ff0c1b82 */ /* 0x001e220000000800 */
[----:B--2---:R-:W-:Y:S02]  /*ea70*/  IMAD.U32 R10, RZ, RZ, UR8 ;  /* 0x00000008ff0a7e24 */ /* 0x004fe4000f8e00ff */
[----:B------:R-:W-:Y:S01]  /*ea80*/  IMAD.U32 R11, RZ, RZ, UR9 ;  /* 0x00000009ff0b7e24 */ /* 0x000fe2000f8e00ff */
[----:B----4-:R-:W-:Y:S01]  /*ea90*/  @P0 R2UR UR4, R3 ;  /* 0x00000000030402ca */ /* 0x010fe200000e0000 */
[----:B------:R-:W-:-:S06]  /*eaa0*/  IMAD.U32 R3, RZ, RZ, UR10 ;  /* 0x0000000aff037e24 */ /* 0x000fcc000f8e00ff */
[----:B------:R3:W5:Y:S01]  /*eab0*/  @P2 LDG.E R3, desc[UR36][R10.64] ;  /* 0x000000240a032981 */ /* 0x000762000c1e1900 */
[----:B01----:R-:W-:Y:S07]  /*eac0*/  @P2 BRA `(.L_x_1334) ;  /* 0x0000000000102947 */ /* 0x003fee0003800000 */
[----:B------:R-:W-:Y:S05]  /*ead0*/  @!P0 BRA `(.L_x_1334) ;  /* 0x00000000000c8947 */ /* 0x000fea0003800000 */
[----:B---3--:R-:W2:Y:S04]  /*eae0*/  LDG.E R8, desc[UR36][R6.64] ;  /* 0x0000002406087981 */ /* 0x008ea8000c1e1900 */
[----:B-----5:R-:W2:Y:S02]  /*eaf0*/  LDG.E R3, desc[UR36][R6.64+0x4] ;  /* 0x0000042406037981 */ /* 0x020ea4000c1e1900 */
[----:B--2---:R-:W-:-:S07]  /*eb00*/  IMAD.IADD R3, R3, 0x1, -R8 ;  /* 0x0000000103037824 */ /* 0x004fce00078e0a08 */
.L_x_1334:
[----:B------:R-:W-:Y:S01]  /*eb10*/  R2UR UR19, R206 ;  /* 0x00000000ce1372ca */ /* 0x000fe200000e0000 */
[----:B------:R-:W-:Y:S01]  /*eb20*/  USHF.R.S32.HI UR9, URZ, 0x1f, UR4 ;  /* 0x0000001f3f097899 */ /* 0x000fe20008011404 */
[----:B------:R-:W-:Y:S01]  /*eb30*/  R2UR UR13, R208 ;  /* 0x00000000d00d72ca */ /* 0x000fe200000e0000 */
[----:B------:R-:W-:Y:S01]  /*eb40*/  ULDC.64 UR14, c[0x0][0xb90] ;  /* 0x0002e400000e7ab9 */ /* 0x000fe20000000a00 */
[----:B---3--:R-:W-:Y:S01]  /*eb50*/  IADD3 R8, R200, UR61, RZ ;  /* 0x0000003dc8087c10 */ /* 0x008fe2000fffe0ff */
[----:B------:R-:W-:Y:S01]  /*eb60*/  UMOV UR8, UR4 ;  /* 0x0000000400087c82 */ /* 0x000fe20008000000 */
[----:B------:R-:W-:Y:S01]  /*eb70*/  IADD3 R26, R212, UR61, RZ ;  /* 0x0000003dd41a7c10 */ /* 0x000fe2000fffe0ff */
[----:B-----5:R-:W-:Y:S02]  /*eb80*/  IMAD R79, R3, R18, RZ ;  /* 0x00000012034f7224 */ /* 0x020fe400078e02ff */
[----:B------:R-:W-:-:S04]  /*eb90*/  @P1 IMAD.HI.U32 R7, R8, R9, RZ ;  /* 0x0000000908071227 */ /* 0x000fc800078e00ff */
[----:B------:R-:W-:Y:S01]  /*eba0*/  USHF.R.S32.HI UR16, URZ, 0x1f, UR19 ;  /* 0x0000001f3f107899 */ /* 0x000fe20008011413 */
[----:B------:R-:W-:Y:S01]  /*ebb0*/  IMAD.MOV.U32 R6, RZ, RZ, R8 ;  /* 0x000000ffff067224 */ /* 0x000fe200078e0008 */
[----:B------:R-:W-:Y:S01]  /*ebc0*/  UIMAD.WIDE.U32 UR10, UR19, UR14, UR8 ;  /* 0x0000000e130a72a5 */ /* 0x000fe2000f8e0008 */
[----:B------:R-:W-:Y:S01]  /*ebd0*/  @P1 SHF.R.U32.HI R6, RZ, R12, R7 ;  /* 0x0000000cff061219 */ /* 0x000fe20000011607 */
[----:B------:R-:W-:Y:S01]  /*ebe0*/  USHF.R.S32.HI UR8, URZ, 0x1f, UR13 ;  /* 0x0000001f3f087899 */ /* 0x000fe2000801140d */
[----:B------:R-:W-:Y:S01]  /*ebf0*/  IMAD R7, R207, 0x40, R23 ;  /* 0x00000040cf077824 */ /* 0x000fe200078e0217 */
[----:B------:R-:W-:Y:S02]  /*ec00*/  UIMAD UR12, UR16, UR14, URZ ;  /* 0x0000000e100c72a4 */ /* 0x000fe4000f8e023f */
[----:B------:R-:W-:Y:S01]  /*ec10*/  USEL UR18, UR8, URZ, !UP0 ;  /* 0x0000003f08127287 */ /* 0x000fe2000c000000 */
[----:B------:R-:W-:Y:S01]  /*ec20*/  IMAD.MOV R9, RZ, RZ, -R6 ;  /* 0x000000ffff097224 */ /* 0x000fe200078e0a06 */
[----:B------:R-:W-:Y:S01]  /*ec30*/  UIMAD UR12, UR19, UR15, UR12 ;  /* 0x0000000f130c72a4 */ /* 0x000fe2000f8e020c */
[----:B------:R-:W-:Y:S01]  /*ec40*/  IMAD.WIDE R4, R7, 0x2, R4 ;  /* 0x0000000207047825 */ /* 0x000fe200078e0204 */
[----:B------:R-:W-:Y:S01]  /*ec50*/  USEL UR17, UR13, URZ, !UP0 ;  /* 0x0000003f0d117287 */ /* 0x000fe2000c000000 */
[----:B------:R-:W-:Y:S01]  /*ec60*/  SHF.R.S32.HI R7, RZ, 0x1f, R6 ;  /* 0x0000001fff077819 */ /* 0x000fe20000011406 */
[----:B------:R-:W-:Y:S01]  /*ec70*/  ULDC.64 UR14, c[0x0][0xb98] ;  /* 0x0002e600000e7ab9 */ /* 0x000fe20000000a00 */
[----:B------:R-:W-:Y:S01]  /*ec80*/  UIADD3 UR11, UR11, UR12, URZ ;  /* 0x0000000c0b0b7290 */ /* 0x000fe2000fffe03f */
[----:B------:R-:W-:Y:S01]  /*ec90*/  IMAD R9, R18, R9, R8 ;  /* 0x0000000912097224 */ /* 0x000fe200078e0208 */
[----:B------:R-:W-:Y:S01]  /*eca0*/  UIMAD UR8, UR18, UR14, URZ ;  /* 0x0000000e120872a4 */ /* 0x000fe2000f8e023f */
[C---:B------:R-:W-:Y:S01]  /*ecb0*/  IADD3 R11, P5, R4.reuse, 0x1000, RZ ;  /* 0x00001000040b7810 */ /* 0x040fe20007fbe0ff */
[----:B------:R-:W-:Y:S01]  /*ecc0*/  UIMAD.WIDE.U32 UR10, UR17, UR14, UR10 ;  /* 0x0000000e110a72a5 */ /* 0x000fe2000f8e000a */
[C---:B------:R-:W-:Y:S01]  /*ecd0*/  IADD3 R53, P3, R4.reuse, 0x4000, RZ ;  /* 0x0000400004357810 */ /* 0x040fe20007f7e0ff */
[----:B------:R-:W-:Y:S01]  /*ece0*/  UIMAD UR8, UR17, UR15, UR8 ;  /* 0x0000000f110872a4 */ /* 0x000fe2000f8e0208 */
[----:B------:R-:W-:Y:S01]  /*ecf0*/  SHF.R.S32.HI R8, RZ, 0x1f, R9 ;  /* 0x0000001fff087819 */ /* 0x000fe20000011409 */
[----:B------:R-:W-:Y:S01]  /*ed00*/  ULDC.64 UR12, c[0x0][0xaa0] ;  /* 0x0002a800000c7ab9 */ /* 0x000fe20000000a00 */
[----:B------:R-:W-:-:S02]  /*ed10*/  IADD3 R29, P2, R4, 0x5000, RZ ;  /* 0x00005000041d7810 */ /* 0x000fc40007f5e0ff */
[----:B------:R-:W-:Y:S01]  /*ed20*/  IADD3 R6, P0, R6, UR10, RZ ;  /* 0x0000000a06067c10 */ /* 0x000fe2000ff1e0ff */
[----:B------:R-:W-:Y:S01]  /*ed30*/  IMAD.U32 R10, RZ, RZ, UR8 ;  /* 0x00000008ff0a7e24 */ /* 0x000fe2000f8e00ff */
[----:B------:R-:W-:Y:S02]  /*ed40*/  LOP3.LUT R52, R53, 0x380, RZ, 0xc0, !PT ;  /* 0x0000038035347812 */ /* 0x000fe400078ec0ff */
[----:B------:R-:W-:Y:S02]  /*ed50*/  LOP3.LUT R28, R29, 0x380, RZ, 0xc0, !PT ;  /* 0x000003801d1c7812 */ /* 0x000fe400078ec0ff */
[----:B------:R-:W-:Y:S01]  /*ed60*/  IADD3.X R7, R7, UR11, R10, P0, !PT ;  /* 0x0000000b07077c10 */ /* 0x000fe200087fe40a */
[----:B------:R-:W-:Y:S01]  /*ed70*/  ULDC.64 UR10, c[0x0][0xb88] ;  /* 0x0002e200000a7ab9 */ /* 0x000fe20000000a00 */
[----:B------:R-:W-:Y:S01]  /*ed80*/  SHF.R.U64 R52, R52, 0x3, RZ ;  /* 0x0000000334347819 */ /* 0x000fe200000012ff */
[----:B------:R-:W-:Y:S01]  /*ed90*/  IMAD R10, R8, UR10, RZ ;  /* 0x0000000a080a7c24 */ /* 0x000fe2000f8e02ff */
[----:B------:R-:W-:Y:S01]  /*eda0*/  LOP3.LUT R8, R11, 0x380, RZ, 0xc0, !PT ;  /* 0x000003800b087812 */ /* 0x000fe200078ec0ff */
[----:B------:R-:W-:Y:S01]  /*edb0*/  IMAD.WIDE.U32 R6, R9, UR10, R6 ;  /* 0x0000000a09067c25 */ /* 0x000fe2000f8e0006 */
[----:B------:R-:W-:-:S02]  /*edc0*/  SHF.R.U64 R28, R28, 0x3, RZ ;  /* 0x000000031c1c7819 */ /* 0x000fc400000012ff */
[----:B------:R-:W-:Y:S01]  /*edd0*/  SHF.R.U64 R8, R8, 0x3, RZ ;  /* 0x0000000308087819 */ /* 0x000fe200000012ff */
[----:B------:R-:W-:Y:S01]  /*ede0*/  IMAD R15, R9, UR11, R10 ;  /* 0x0000000b090f7c24 */ /* 0x000fe2000f8e020a */
[----:B------:R-:W-:Y:S01]  /*edf0*/  ULDC.64 UR10, c[0x0][0xb50] ;  /* 0x0002d400000a7ab9 */ /* 0x000fe20000000a00 */
[----:B------:R-:W-:Y:S01]  /*ee00*/  LOP3.LUT R52, R52, R53, RZ, 0x3c, !PT ;  /* 0x0000003534347212 */ /* 0x000fe200078e3cff */
[----:B------:R-:W-:Y:S01]  /*ee10*/  IMAD.X R53, RZ, RZ, R5, P3 ;  /* 0x000000ffff357224 */ /* 0x000fe200018e0605 */
[----:B------:R-:W-:Y:S01]  /*ee20*/  LEA R14, P0, R6, UR10, 0x2 ;  /* 0x0000000a060e7c11 */ /* 0x000fe2000f8010ff */
[----:B------:R-:W-:Y:S01]  /*ee30*/  IMAD.IADD R7, R7, 0x1, R15 ;  /* 0x0000000107077824 */ /* 0x000fe200078e020f */
[----:B------:R-:W-:Y:S01]  /*ee40*/  LOP3.LUT R8, R8, R11, RZ, 0x3c, !PT ;  /* 0x0000000b08087212 */ /* 0x000fe200078e3cff */
[----:B------:R-:W-:Y:S01]  /*ee50*/  IMAD.X R9, RZ, RZ, R5, P5 ;  /* 0x000000ffff097224 */ /* 0x000fe200028e0605 */
[----:B------:R-:W-:Y:S01]  /*ee60*/  IADD3 R41, P3, R4, 0xa000, RZ ;  /* 0x0000a00004297810 */ /* 0x000fe20007f7e0ff */
[----:B------:R-:W-:Y:S01]  /*ee70*/  SHFL.IDX PT, R16, R14, RZ, 0x1c1f ;  /* 0x001c1fff0e107589 */ /* 0x000fe200000e0000 */
[----:B------:R-:W-:Y:S01]  /*ee80*/  LEA.HI.X R11, R6, UR11, R7, 0x2, P0 ;  /* 0x0000000b060b7c11 */ /* 0x000fe200080f1407 */
[----:B------:R-:W-:Y:S01]  /*ee90*/  VIADD R6, R26, 0x8 ;  /* 0x000000081a067836 */ /* 0x000fe20000000000 */
[----:B------:R-:W-:Y:S01]  /*eea0*/  IADD3 R25, P0, R4, 0x3000, RZ ;  /* 0x0000300004197810 */ /* 0x000fe20007f1e0ff */
[----:B------:R-:W-:Y:S01]  /*eeb0*/  SHFL.IDX PT, R20, R14, 0x1, 0x1c1f ;  /* 0x003c1f000e147f89 */ /* 0x000fe200000e0000 */
[----:B------:R-:W-:Y:S01]  /*eec0*/  LOP3.LUT R28, R28, R29, RZ, 0x3c, !PT ;  /* 0x0000001d1c1c7212 */ /* 0x000fe200078e3cff */
[----:B------:R-:W-:Y:S01]  /*eed0*/  IMAD.X R29, RZ, RZ, R5, P2 ;  /* 0x000000ffff1d7224 */ /* 0x000fe200010e0605 */
[----:B------:R-:W-:Y:S01]  /*eee0*/  LOP3.LUT R24, R25, 0x380, RZ, 0xc0, !PT ;  /* 0x0000038019187812 */ /* 0x000fe200078ec0ff */
[----:B------:R-:W0:Y:S01]  /*eef0*/  SHFL.IDX PT, R17, R11, RZ, 0x1c1f ;  /* 0x001c1fff0b117589 */ /* 0x000e2200000e0000 */
[----:B------:R-:W-:-:S02]  /*ef00*/  LOP3.LUT R40, R41, 0x380, RZ, 0xc0, !PT ;  /* 0x0000038029287812 */ /* 0x000fc400078ec0ff */
[----:B------:R-:W-:Y:S01]  /*ef10*/  SHF.R.U64 R24, R24, 0x3, RZ ;  /* 0x0000000318187819 */ /* 0x000fe200000012ff */
[----:B------:R-:W1:Y:S01]  /*ef20*/  SHFL.IDX PT, R21, R11, 0x1, 0x1c1f ;  /* 0x003c1f000b157f89 */ /* 0x000e6200000e0000 */
[----:B------:R-:W-:Y:S02]  /*ef30*/  IADD3 R45, P2, R4, 0xb000, RZ ;  /* 0x0000b000042d7810 */ /* 0x000fe40007f5e0ff */
[----:B------:R-:W-:Y:S01]  /*ef40*/  LOP3.LUT R24, R24, R25, RZ, 0x3c, !PT ;  /* 0x0000001918187212 */ /* 0x000fe200078e3cff */
[----:B------:R-:W-:Y:S01]  /*ef50*/  IMAD.X R25, RZ, RZ, R5, P0 ;  /* 0x000000ffff197224 */ /* 0x000fe200000e0605 */
[----:B------:R-:W-:Y:S02]  /*ef60*/  IADD3 R57, P0, R4, 0x9000, RZ ;  /* 0x0000900004397810 */ /* 0x000fe40007f1e0ff */
[----:B------:R-:W-:Y:S02]  /*ef70*/  SHF.R.U64 R40, R40, 0x3, RZ ;  /* 0x0000000328287819 */ /* 0x000fe400000012ff */
[----:B------:R-:W-:-:S02]  /*ef80*/  LOP3.LUT R56, R57, 0x380, RZ, 0xc0, !PT ;  /* 0x0000038039387812 */ /* 0x000fc400078ec0ff */
[----:B------:R-:W-:Y:S02]  /*ef90*/  LOP3.LUT R44, R45, 0x380, RZ, 0xc0, !PT ;  /* 0x000003802d2c7812 */ /* 0x000fe400078ec0ff */
[----:B------:R-:W-:Y:S02]  /*efa0*/  SHF.R.U64 R56, R56, 0x3, RZ ;  /* 0x0000000338387819 */ /* 0x000fe400000012ff */
[----:B------:R-:W-:Y:S01]  /*efb0*/  LOP3.LUT R40, R40, R41, RZ, 0x3c, !PT ;  /* 0x0000002928287212 */ /* 0x000fe200078e3cff */
[--C-:B------:R-:W-:Y:S01]  /*efc0*/  IMAD.X R41, RZ, RZ, R5.reuse, P3 ;  /* 0x000000ffff297224 */ /* 0x100fe200018e0605 */
[----:B------:R-:W-:Y:S01]  /*efd0*/  LOP3.LUT R56, R56, R57, RZ, 0x3c, !PT ;  /* 0x0000003938387212 */ /* 0x000fe200078e3cff */
[----:B------:R-:W-:Y:S01]  /*efe0*/  IMAD.X R57, RZ, RZ, R5, P0 ;  /* 0x000000ffff397224 */ /* 0x000fe200000e0605 */
[----:B------:R-:W-:Y:S02]  /*eff0*/  SHF.R.U64 R44, R44, 0x3, RZ ;  /* 0x000000032c2c7819 */ /* 0x000fe400000012ff */
[----:B------:R-:W-:-:S02]  /*f000*/  LOP3.LUT P0, RZ, R210, 0x3, RZ, 0xc0, !PT ;  /* 0x00000003d2ff7812 */ /* 0x000fc4000780c0ff */
[----:B------:R-:W-:Y:S02]  /*f010*/  IADD3 R10, P3, R4, 0xf000, RZ ;  /* 0x0000f000040a7810 */ /* 0x000fe40007f7e0ff */
[----:B------:R-:W-:Y:S01]  /*f020*/  LOP3.LUT R44, R44, R45, RZ, 0x3c, !PT ;  /* 0x0000002d2c2c7212 */ /* 0x000fe200078e3cff */
[--C-:B------:R-:W-:Y:S01]  /*f030*/  IMAD.X R45, RZ, RZ, R5.reuse, P2 ;  /* 0x000000ffff2d7224 */ /* 0x100fe200010e0605 */
[-C--:B------:R-:W-:Y:S02]  /*f040*/  ISETP.GE.OR P2, PT, R26, R79.reuse, P0 ;  /* 0x0000004f1a00720c */ /* 0x080fe40000746670 */
[----:B------:R-:W-:Y:S01]  /*f050*/  IADD3 R13, P4, R4, 0x2000, RZ ;  /* 0x00002000040d7810 */ /* 0x000fe20007f9e0ff */
[----:B------:R-:W-:Y:S01]  /*f060*/  UIMAD UR10, UR9, UR12, URZ ;  /* 0x0000000c090a72a4 */ /* 0x000fe2000f8e023f */
[----:B------:R-:W-:Y:S01]  /*f070*/  LOP3.LUT R3, R10, 0x380, RZ, 0xc0, !PT ;  /* 0x000003800a037812 */ /* 0x000fe200078ec0ff */
[----:B------:R-:W-:Y:S01]  /*f080*/  IMAD.X R49, RZ, RZ, R5, P3 ;  /* 0x000000ffff317224 */ /* 0x000fe200018e0605 */
[----:B------:R-:W-:-:S02]  /*f090*/  ISETP.GE.OR P0, PT, R6, R79, P0 ;  /* 0x0000004f0600720c */ /* 0x000fc40000706670 */
[----:B------:R-:W-:Y:S02]  /*f0a0*/  SHF.R.U64 R3, R3, 0x3, RZ ;  /* 0x0000000303037819 */ /* 0x000fe400000012ff */
        /* <DEDUP_REMOVED lines=8> */
[----:B------:R-:W-:Y:S02]  /*f130*/  IADD3.X R13, RZ, R5, RZ, P4, !PT ;  /* 0x00000005ff0d7210 */ /* 0x000fe400027fe4ff */
[C---:B------:R-:W-:Y:S01]  /*f140*/  IADD3 R37, P5, R4.reuse, 0x7000, RZ ;  /* 0x0000700004257810 */ /* 0x040fe20007fbe0ff */
[----:B------:R-:W-:Y:S01]  /*f150*/  UIMAD.WIDE.U32 UR8, UR4, UR12, URZ ;  /* 0x0000000c040872a5 */ /* 0x000fe2000f8e003f */
[----:B------:R-:W-:Y:S01]  /*f160*/  IADD3 R65, P4, R4, 0x8000, RZ ;  /* 0x0000800004417810 */ /* 0x000fe20007f9e0ff */
[----:B------:R-:W-:Y:S01]  /*f170*/  UIMAD UR10, UR4, UR13, UR10 ;  /* 0x0000000d040a72a4 */ /* 0x000fe2000f8e020a */
[----:B------:R-:W-:Y:S01]  /*f180*/  LOP3.LUT R32, R33, 0x380, RZ, 0xc0, !PT ;  /* 0x0000038021207812 */ /* 0x000fe200078ec0ff */
[----:B0-----:R-:W-:Y:S01]  /*f190*/  IMAD R0, R205, 0x20, R207 ;  /* 0x00000020cd007824 */ /* 0x001fe200078e02cf */
[----:B------:R-:W-:Y:S01]  /*f1a0*/  LOP3.LUT R36, R37, 0x380, RZ, 0xc0, !PT ;  /* 0x0000038025247812 */ /* 0x000fe200078ec0ff */
[----:B-1----:R-:W0:Y:S01]  /*f1b0*/  @P1 LDC R21, c[0x0][0xbf0] ;  /* 0x0002fc00ff151b82 */ /* 0x002e220000000800 */
[----:B------:R-:W-:Y:S01]  /*f1c0*/  LOP3.LUT R64, R65, 0x380, RZ, 0xc0, !PT ;  /* 0x0000038041407812 */ /* 0x000fe200078ec0ff */
[----:B------:R-:W-:Y:S01]  /*f1d0*/  ULDC.64 UR12, c[0x0][0xae8] ;  /* 0x0002ba00000c7ab9 */ /* 0x000fe20000000a00 */
[----:B------:R-:W-:Y:S01]  /*f1e0*/  SHF.R.U64 R32, R32, 0x3, RZ ;  /* 0x0000000320207819 */ /* 0x000fe200000012ff */
[----:B------:R-:W-:Y:S01]  /*f1f0*/  UIADD3 UR9, UR9, UR10, URZ ;  /* 0x0000000a09097290 */ /* 0x000fe2000fffe03f */
[----:B------:R-:W-:Y:S01]  /*f200*/  SHF.R.U64 R36, R36, 0x3, RZ ;  /* 0x0000000324247819 */ /* 0x000fe200000012ff */
[----:B------:R-:W-:Y:S01]  /*f210*/  UIMAD UR4, UR16, UR12, URZ ;  /* 0x0000000c100472a4 */ /* 0x000fe2000f8e023f */
[----:B------:R-:W-:Y:S01]  /*f220*/  SHF.R.U64 R64, R64, 0x3, RZ ;  /* 0x0000000340407819 */ /* 0x000fe200000012ff */
[----:B------:R-:W-:Y:S01]  /*f230*/  VIADD R16, R0, UR61 ;  /* 0x0000003d00107c36 */ /* 0x000fe20008000000 */
[----:B------:R-:W-:Y:S01]  /*f240*/  LOP3.LUT R32, R32, R33, RZ, 0x3c, !PT ;  /* 0x0000002120207212 */ /* 0x000fe200078e3cff */
[--C-:B------:R-:W-:Y:S01]  /*f250*/  IMAD.X R33, RZ, RZ, R5.reuse, P6 ;  /* 0x000000ffff217224 */ /* 0x100fe200030e0605 */
[----:B------:R-:W-:Y:S01]  /*f260*/  LOP3.LUT R36, R36, R37, RZ, 0x3c, !PT ;  /* 0x0000002524247212 */ /* 0x000fe200078e3cff */
[--C-:B------:R-:W-:Y:S01]  /*f270*/  IMAD.X R37, RZ, RZ, R5.reuse, P5 ;  /* 0x000000ffff257224 */ /* 0x100fe200028e0605 */
[----:B------:R-:W-:Y:S01]  /*f280*/  LOP3.LUT R64, R64, R65, RZ, 0x3c, !PT ;  /* 0x0000004140407212 */ /* 0x000fe200078e3cff */
[----:B------:R-:W-:Y:S01]  /*f290*/  IMAD.X R65, RZ, RZ, R5, P4 ;  /* 0x000000ffff417224 */ /* 0x000fe200020e0605 */
[----:B------:R-:W-:Y:S01]  /*f2a0*/  UIMAD UR4, UR19, UR13, UR4 ;  /* 0x0000000d130472a4 */ /* 0x000fe2000f8e0204 */
[C---:B------:R-:W-:Y:S01]  /*f2b0*/  IADD3 R73, P6, R4.reuse, 0xc000, RZ ;  /* 0x0000c00004497810 */ /* 0x040fe20007fde0ff */
[----:B------:R-:W-:Y:S01]  /*f2c0*/  UIMAD.WIDE.U32 UR8, UR19, UR12, UR8 ;  /* 0x0000000c130872a5 */ /* 0x000fe2000f8e0008 */
[C---:B------:R-:W-:Y:S01]  /*f2d0*/  IADD3 R69, P5, R4.reuse, 0xd000, RZ ;  /* 0x0000d00004457810 */ /* 0x040fe20007fbe0ff */
[----:B------:R-:W-:Y:S01]  /*f2e0*/  ULDC.64 UR10, c[0x0][0xaf0] ;  /* 0x0002bc00000a7ab9 */ /* 0x000fe20000000a00 */
[----:B------:R-:W-:Y:S01]  /*f2f0*/  IADD3 R61, P4, R4, 0xe000, RZ ;  /* 0x0000e000043d7810 */ /* 0x000fe20007f9e0ff */
[----:B--2---:R-:W-:Y:S01]  /*f300*/  @P1 IMAD.HI.U32 R0, R16, R3, RZ ;  /* 0x0000000310001227 */ /* 0x004fe200078e00ff */
[----:B------:R-:W-:Y:S01]  /*f310*/  UIADD3 UR9, UR9, UR4, URZ ;  /* 0x0000000409097290 */ /* 0x000fe2000fffe03f */
[----:B------:R-:W-:Y:S01]  /*f320*/  LOP3.LUT R72, R73, 0x380, RZ, 0xc0, !PT ;  /* 0x0000038049487812 */ /* 0x000fe200078ec0ff */
[----:B------:R-:W-:Y:S01]  /*f330*/  UIMAD UR4, UR18, UR10, URZ ;  /* 0x0000000a120472a4 */ /* 0x000fe2000f8e023f */
[----:B------:R-:W-:Y:S01]  /*f340*/  LOP3.LUT R68, R69, 0x380, RZ, 0xc0, !PT ;  /* 0x0000038045447812 */ /* 0x000fe200078ec0ff */
[----:B------:R-:W-:Y:S01]  /*f350*/  IMAD.MOV.U32 R17, RZ, RZ, R16 ;  /* 0x000000ffff117224 */ /* 0x000fe200078e0010 */
[----:B------:R-:W-:-:S02]  /*f360*/  LOP3.LUT R60, R61, 0x380, RZ, 0xc0, !PT ;  /* 0x000003803d3c7812 */ /* 0x000fc400078ec0ff */
[----:B------:R-:W-:Y:S01]  /*f370*/  LOP3.LUT R7, R4, 0x380, RZ, 0xc0, !PT ;  /* 0x0000038004077812 */ /* 0x000fe200078ec0ff */
[----:B------:R-:W-:Y:S01]  /*f380*/  UIMAD UR4, UR17, UR11, UR4 ;  /* 0x0000000b110472a4 */ /* 0x000fe2000f8e0204 */
[----:B0-----:R-:W-:Y:S01]  /*f390*/  @P1 SHF.R.U32.HI R17, RZ, R21, R0 ;  /* 0x00000015ff111219 */ /* 0x001fe20000011600 */
[----:B------:R-:W-:Y:S01]  /*f3a0*/  UIMAD.WIDE.U32 UR8, UR17, UR10, UR8 ;  /* 0x0000000a110872a5 */ /* 0x000fe2000f8e0008 */
[----:B------:R-:W-:Y:S01]  /*f3b0*/  SHF.R.U64 R72, R72, 0x3, RZ ;  /* 0x0000000348487819 */ /* 0x000fe200000012ff */
[----:B------:R-:W5:Y:S01]  /*f3c0*/  LD.E.128 R8, desc[UR36][R8.64] ;  /* 0x0000002408087980 */ /* 0x000f62000c101d00 */
[----:B------:R-:W-:Y:S02]  /*f3d0*/  SHF.R.U64 R68, R68, 0x3, RZ ;  /* 0x0000000344447819 */ /* 0x000fe400000012ff */
[----:B------:R-:W-:Y:S01]  /*f3e0*/  SHF.R.U64 R60, R60, 0x3, RZ ;  /* 0x000000033c3c7819 */ /* 0x000fe200000012ff */
[----:B------:R-:W5:Y:S01]  /*f3f0*/  LD.E.128 R12, desc[UR36][R12.64] ;  /* 0x000000240c0c7980 */ /* 0x000f62000c101d00 */
[----:B------:R-:W-:Y:S01]  /*f400*/  SHF.R.U64 R7, R7, 0x3, RZ ;  /* 0x0000000307077819 */ /* 0x000fe200000012ff */
[----:B------:R-:W-:Y:S01]  /*f410*/  UIADD3 UR4, UR9, UR4, URZ ;  /* 0x0000000409047290 */ /* 0x000fe2000fffe03f */
[--C-:B------:R-:W-:Y:S01]  /*f420*/  SHF.R.S32.HI R0, RZ, 0x1f, R17.reuse ;  /* 0x0000001fff007819 */ /* 0x100fe20000011411 */
[----:B------:R-:W-:Y:S01]  /*f430*/  IMAD.MOV R21, RZ, RZ, -R17 ;  /* 0x000000ffff157224 */ /* 0x000fe200078e0a11 */
[----:B------:R-:W-:Y:S01]  /*f440*/  LOP3.LUT R72, R72, R73, RZ, 0x3c, !PT ;  /* 0x0000004948487212 */ /* 0x000fe200078e3cff */
[--C-:B------:R-:W-:Y:S01]  /*f450*/  IMAD.X R73, RZ, RZ, R5.reuse, P6 ;  /* 0x000000ffff497224 */ /* 0x100fe200030e0605 */
[----:B------:R-:W-:Y:S01]  /*f460*/  LOP3.LUT R68, R68, R69, RZ, 0x3c, !PT ;  /* 0x0000004544447212 */ /* 0x000fe200078e3cff */
[----:B------:R-:W-:Y:S01]  /*f470*/  IMAD.X R69, RZ, RZ, R5, P5 ;  /* 0x000000ffff457224 */ /* 0x000fe200028e0605 */
[----:B------:R-:W-:Y:S01]  /*f480*/  LOP3.LUT R60, R60, R61, RZ, 0x3c, !PT ;  /* 0x0000003d3c3c7212 */ /* 0x000fe200078e3cff */
[----:B------:R-:W-:Y:S01]  /*f490*/  ULDC.64 UR10, c[0x0][0xae0] ;  /* 0x0002b800000a7ab9 */ /* 0x000fe20000000a00 */
[----:B------:R-:W-:Y:S01]  /*f4a0*/  LOP3.LUT R4, R7, R4, RZ, 0x3c, !PT ;  /* 0x0000000407047212 */ /* 0x000fe200078e3cff */
[----:B------:R-:W-:Y:S01]  /*f4b0*/  IMAD R21, R18, R21, R16 ;  /* 0x0000001512157224 */ /* 0x000fe200078e0210 */
[----:B------:R-:W-:Y:S01]  /*f4c0*/  IADD3.X R61, RZ, R5, RZ, P4, !PT ;  /* 0x00000005ff3d7210 */ /* 0x000fe200027fe4ff */
[----:B------:R-:W-:Y:S01]  /*f4d0*/  IMAD R0, R0, UR10, RZ ;  /* 0x0000000a00007c24 */ /* 0x000fe2000f8e02ff */
[----:B------:R-:W-:Y:S01]  /*f4e0*/  MOV R3, UR9 ;  /* 0x0000000900037c02 */ /* 0x000fe20008000f00 */
[----:B------:R-:W-:Y:S01]  /*f4f0*/  IMAD.U32 R2, RZ, RZ, UR8 ;  /* 0x00000008ff027e24 */ /* 0x000fe2000f8e00ff */
[----:B------:R-:W5:Y:S01]  /*f500*/  LD.E.128 R4, desc[UR36][R4.64] ;  /* 0x0000002404047980 */ /* 0x000f62000c101d00 */
[----:B------:R-:W-:Y:S01]  /*f510*/  IMAD.U32 R3, RZ, RZ, UR4 ;  /* 0x00000004ff037e24 */ /* 0x000fe2000f8e00ff */
[----:B------:R-:W-:Y:S01]  /*f520*/  ULDC.64 UR8, c[0x0][0xad8] ;  /* 0x0002b60000087ab9 */ /* 0x000fe20000000a00 */
[----:B------:R-:W-:Y:S01]  /*f530*/  IMAD R77, R17, UR11, R0 ;  /* 0x0000000b114d7c24 */ /* 0x000fe2000f8e0200 */
[----:B------:R-:W5:Y:S01]  /*f540*/  LD.E.128 R24, desc[UR36][R24.64] ;  /* 0x0000002418187980 */ /* 0x000f62000c101d00 */
[----:B------:R-:W-:-:S03]  /*f550*/  SHF.R.S32.HI R0, RZ, 0x1f, R21 ;  /* 0x0000001fff007819 */ /* 0x000fc60000011415 */
[----:B------:R-:W5:Y:S01]  /*f560*/  LD.E.128 R52, desc[UR36][R52.64] ;  /* 0x0000002434347980 */ /* 0x000f62000c101d00 */
[----:B------:R-:W-:-:S03]  /*f570*/  IMAD.WIDE.U32 R2, R17, UR10, R2 ;  /* 0x0000000a11027c25 */ /* 0x000fc6000f8e0002 */
[----:B------:R-:W5:Y:S04]  /*f580*/  LD.E.128 R28, desc[UR36][R28.64] ;  /* 0x000000241c1c7980 */ /* 0x000f68000c101d00 */
        /* <DEDUP_REMOVED lines=18> */
[----:B------:R-:W-:Y:S02]  /*f6b0*/  VIADD R80, R207, UR61 ;  /* 0x0000003dcf507c36 */ /* 0x000fe40008000000 */
[C---:B------:R-:W-:Y:S02]  /*f6c0*/  IMAD R17, R21.reuse, UR9, R16 ;  /* 0x0000000915117c24 */ /* 0x040fe4000f8e0210 */
[----:B------:R-:W-:Y:S01]  /*f6d0*/  IMAD.WIDE.U32 R2, R21, UR8, R2 ;  /* 0x0000000815027c25 */ /* 0x000fe2000f8e0002 */
[C---:B------:R-:W-:Y:S01]  /*f6e0*/  ISETP.GE.AND P2, PT, R80.reuse, R79, PT ;  /* 0x0000004f5000720c */ /* 0x040fe20003f46270 */
[----:B------:R-:W-:Y:S02]  /*f6f0*/  ULDC.64 UR8, c[0x0][0xa80] ;  /* 0x0002a00000087ab9 */ /* 0x000fe40000000a00 */
[----:B------:R-:W-:Y:S01]  /*f700*/  VIADD R0, R80, 0x20 ;  /* 0x0000002050007836 */ /* 0x000fe20000000000 */
[----:B------:R-:W-:Y:S01]  /*f710*/  IADD3 R3, R3, R17, RZ ;  /* 0x0000001103037210 */ /* 0x000fe20007ffe0ff */
[----:B------:R-:W-:Y:S01]  /*f720*/  VIADD R22, R22, 0x30820 ;  /* 0x0003082016167836 */ /* 0x000fe20000000000 */
[----:B------:R-:W-:-:S02]  /*f730*/  LEA R18, P3, R2, UR8, 0x1 ;  /* 0x0000000802127c11 */ /* 0x000fc4000f8608ff */
[-C--:B------:R-:W-:Y:S01]  /*f740*/  ISETP.GE.AND P1, PT, R0, R79.reuse, PT ;  /* 0x0000004f0000720c */ /* 0x080fe20003f26270 */
[----:B------:R-:W-:Y:S01]  /*f750*/  VIADD R0, R80, 0x40 ;  /* 0x0000004050007836 */ /* 0x000fe20000000000 */
[----:B------:R-:W-:Y:S02]  /*f760*/  LEA.HI.X R78, R2, UR9, R3, 0x1, P3 ;  /* 0x00000009024e7c11 */ /* 0x000fe400098f0c03 */
[----:B------:R-:W-:Y:S01]  /*f770*/  PRMT R22, RZ, 0x654, R22 ;  /* 0x00000654ff167816 */ /* 0x000fe20000000016 */
[----:B0-----:R0:W1:Y:S01]  /*f780*/  SHFL.IDX PT, R76, R18, RZ, 0x181f ;  /* 0x00181fff124c7589 */ /* 0x00106200000e0000 */
[----:B------:R-:W-:Y:S01]  /*f790*/  ISETP.GE.AND P0, PT, R0, R79, PT ;  /* 0x0000004f0000720c */ /* 0x000fe20003f06270 */
[----:B------:R-:W-:Y:S01]  /*f7a0*/  BSSY B1, `(.L_x_1335) ;  /* 0x0000015000017945 */ /* 0x000fe20003800000 */
[----:B------:R0:W-:Y:S01]  /*f7b0*/  SYNCS.ARRIVE.TRANS64.RED.A1T0 RZ, [R22+URZ], RZ ;  /* 0x000000ff16ff79a7 */ /* 0x0001e2000810043f */
[----:B------:R0:W2:Y:S02]  /*f7c0*/  SHFL.IDX PT, R0, R78, RZ, 0x181f ;  /* 0x00181fff4e007589 */ /* 0x0000a400000e0000 */
[----:B------:R-:W-:Y:S08]  /*f7d0*/  @P2 BRA `(.L_x_1336) ;  /* 0x0000000000442947 */ /* 0x000ff00003800000 */
        /* <DEDUP_REMOVED lines=17> */
.L_x_1336:
[----:B------:R-:W-:Y:S05]  /*f8f0*/  BSYNC B1 ;  /* 0x0000000000017941 */ /* 0x000fea0003800000 */
.L_x_1335:
        /* <DEDUP_REMOVED lines=21> */
.L_x_1338:
[----:B------:R-:W-:Y:S05]  /*fa50*/  BSYNC B1 ;  /* 0x0000000000017941 */ /* 0x000fea0003800000 */
.L_x_1337:
        /* <DEDUP_REMOVED lines=21> */
.L_x_1340:
[----:B------:R-:W-:Y:S05]  /*fbb0*/  BSYNC B1 ;  /* 0x0000000000017941 */ /* 0x000fea0003800000 */
.L_x_1339:
        /* <DEDUP_REMOVED lines=20> */
[----:B----4-:R-:W-:-:S04]  /*fd00*/  LEA R2, P0, R204, R18, 0x1 ;  /* 0x00000012cc027211 */ /* 0x010fc800078008ff */
[----:B------:R-:W-:-:S05]  /*fd10*/  LEA.HI.X R3, R204, R78, R215, 0x1, P0 ;  /* 0x0000004ecc037211 */ /* 0x000fca00000f0cd7 */
[----:B------:R0:W-:Y:S01]  /*fd20*/  ST.E.128 desc[UR36][R2.64], R48 ;  /* 0x0000003002007985 */ /* 0x0001e2000c101d24 */
[----:B------:R-:W-:Y:S05]  /*fd30*/  BRA `(.L_x_1341) ;  /* 0x0000000c00747947 */ /* 0x000fea0003800000 */
.L_x_1333:
        /* <DEDUP_REMOVED lines=19> */
[----:B------:R-:W-:Y:S02]  /*fe70*/  IMAD.U32 R0, RZ, RZ, UR4 ;  /* 0x00000004ff007e24 */ /* 0x000fe4000f8e00ff */
[----:B------:R-:W-:Y:S02]  /*fe80*/  IMAD.U32 R4, RZ, RZ, UR8 ;  /* 0x00000008ff047e24 */ /* 0x000fe4000f8e00ff */
[----:B------:R-:W-:-:S05]  /*fe90*/  IMAD.U32 R5, RZ, RZ, UR9 ;  /* 0x00000009ff057e24 */ /* 0x000fca000f8e00ff */
[----:B------:R1:W5:Y:S01]  /*fea0*/  @P3 LDG.E R0, desc[UR36][R4.64] ;  /* 0x0000002404003981 */ /* 0x000362000c1e1900 */
[----:B0-----:R-:W-:Y:S01]  /*feb0*/  ISETP.NE.AND P0, PT, R11, 0x1, PT ;  /* 0x000000010b00780c */ /* 0x001fe20003f05270 */
[----:B------:R-:W-:Y:S01]  /*fec0*/  UMOV UR4, URZ ;  /* 0x0000003f00047c82 */ /* 0x000fe20008000000 */
[----:B------:R-:W-:Y:S01]  /*fed0*/  USHF.R.S32.HI UR12, URZ, 0x1f, UR10 ;  /* 0x0000001f3f0c7899 */ /* 0x000fe2000801140a */
[----:B------:R-:W-:-:S10]  /*fee0*/  ISETP.GE.AND P1, PT, R219, 0x80, PT ;  /* 0x00000080db00780c */ /* 0x000fd40003f26270 */
[----:B------:R-:W0:Y:S01]  /*fef0*/  @P0 LDC R9, c[0x0][0xbec] ;  /* 0x0002fb00ff090b82 */ /* 0x000e220000000800 */
[----:B--2---:R-:W-:Y:S01]  /*ff00*/  @P2 R2UR UR4, R6 ;  /* 0x00000000060422ca */ /* 0x004fe200000e0000 */
[----:B01----:R-:W-:-:S14]  /*ff10*/  @P3 BRA `(.L_x_1342) ;  /* 0x0000000000103947 */ /* 0x003fdc0003800000 */
[----:B------:R-:W-:Y:S05]  /*ff20*/  @!P2 BRA `(.L_x_1342) ;  /* 0x00000000000ca947 */ /* 0x000fea0003800000 */
[----:B------:R-:W2:Y:S04]  /*ff30*/  LDG.E R5, desc[UR36][R2.64] ;  /* 0x0000002402057981 */ /* 0x000ea8000c1e1900 */
[----:B-----5:R-:W2:Y:S02]  /*ff40*/  LDG.E R0, desc[UR36][R2.64+0x4] ;  /* 0x0000042402007981 */ /* 0x020ea4000c1e1900 */
[----:B--2---:R-:W-:-:S07]  /*ff50*/  IADD3 R0, -R5, R0, RZ ;  /* 0x0000000005007210 */ /* 0x004fce0007ffe1ff */
.L_x_1342:
[----:B------:R-:W-:Y:S01]  /*ff60*/  R2UR UR9, R208 ;  /* 0x00000000d00972ca */ /* 0x000fe200000e0000 */
[----:B------:R-:W-:Y:S01]  /*ff70*/  USHF.R.S32.HI UR11, URZ, 0x1f, UR4 ;  /* 0x0000001f3f0b7899 */ /* 0x000fe20008011404 */
[----:B------:R-:W-:Y:S11]  /*ff80*/  BSSY B1, `(.L_x_1343) ;  /* 0x000002f000017945 */ /* 0x000ff60003800000 */
[----:B------:R-:W-:-:S02]  /*ff90*/  USHF.R.S32.HI UR8, URZ, 0x1f, UR9 ;  /* 0x0000001f3f087899 */ /* 0x000fc40008011409 */
[----:B------:R-:W-:Y:S02]  /*ffa0*/  USEL UR13, UR9, URZ, !UP0 ;  /* 0x0000003f090d7287 */ /* 0x000fe4000c000000 */
[----:B------:R-:W-:Y:S01]  /*ffb0*/  USEL UR14, UR8, URZ, !UP0 ;  /* 0x0000003f080e7287 */ /* 0x000fe2000c000000 */
[----:B------:R-:W-:Y:S11]  /*ffc0*/  @P1 BRA `(.L_x_1344) ;  /* 0x0000000000a81947 */ /* 0x000ff60003800000 */
[----:B------:R-:W0:Y:S01]  /*ffd0*/  S2R R4, SR_TID.X ;  /* 0x0000000000047919 */ /* 0x000e220000002100 */
[----:B------:R-:W1:Y:S01]  /*ffe0*/  LDC R7, c[0x0][0xbe8] ;  /* 0x0002fa00ff077b82 */ /* 0x000e620000000800 */
[----:B------:R-:W-:Y:S02]  /*fff0*/  IMAD.U32 R3, RZ, RZ, UR61 ;  /* 0x0000003dff037e24 */ /* 0x000fe4000f8e00ff */
[----:B-1---5:R-:W-:-:S03]  /*10000*/  IMAD R2, R0, R7, RZ ;  /* 0x0000000700027224 */ /* 0x022fc600078e02ff */
[----:B0-----:R-:W-:-:S04]  /*10010*/  IADD3 R4, R3, -0x80, R4 ;  /* 0xffffff8003047810 */ /* 0x001fc80007ffe004 */
[----:B------:R-:W-:-:S13]  /*10020*/  ISETP.GE.AND P1, PT, R4, R2, PT ;  /* 0x000000020400720c */ /* 0x000fda0003f26270 */
[----:B------:R-:W-:Y:S05]  /*10030*/  @P1 BRA `(.L_x_1344) ;  /* 0x00000000008c1947 */ /* 0x000fea0003800000 */
[----:B------:R-:W-:Y:S01]  /*10040*/  ISETP.NE.AND P1, PT, R7, 0x1, PT ;  /* 0x000000010700780c */ /* 0x000fe20003f25270 */
[----:B------:R-:W-:Y:S01]  /*10050*/  ULDC.64 UR16, c[0x0][0xb90] ;  /* 0x0002e40000107ab9 */ /* 0x000fe20000000a00 */
[----:B------:R-:W-:Y:S01]  /*10060*/  R2UR UR15, R206 ;  /* 0x00000000ce0f72ca */ /* 0x000fe200000e0000 */
[----:B------:R-:W-:Y:S01]  /*10070*/  UIMAD UR10, UR12, UR16, URZ ;  /* 0x000000100c0a72a4 */ /* 0x000fe2000f8e023f */
[----:B------:R-:W-:Y:S01]  /*10080*/  IMAD.MOV.U32 R2, RZ, RZ, R4 ;  /* 0x000000ffff027224 */ /* 0x000fe200078e0004 */
        /* <DEDUP_REMOVED lines=30> */
.L_x_1344:
[----:B------:R-:W-:Y:S05]  /*10270*/  BSYNC B1 ;  /* 0x0000000000017941 */ /* 0x000fea0003800000 */
.L_x_1343:
[----:B0-----:R-:W0:Y:S01]  /*10280*/  @P0 LDC R3, c[0x0][0xbf0] ;  /* 0x0002fc00ff030b82 */ /* 0x001e220000000800 */
[----:B------:R-:W-:Y:S01]  /*10290*/  ULDC.64 UR16, c[0x0][0xaa0] ;  /* 0x0002a80000107ab9 */ /* 0x000fe20000000a00 */
[----:B------:R-:W-:Y:S01]  /*102a0*/  R2UR UR15, R206 ;  /* 0x00000000ce0f72ca */ /* 0x000fe200000e0000 */
[----:B------:R-:W-:Y:S01]  /*102b0*/  UIMAD UR10, UR11, UR16, URZ ;  /* 0x000000100b0a72a4 */ /* 0x000fe2000f8e023f */
[----:B------:R-:W-:Y:S01]  /*102c0*/  LEA R2, R205, R207, 0x5 ;  /* 0x000000cfcd027211 */ /* 0x000fe200078e28ff */
[----:B------:R-:W-:Y:S01]  /*102d0*/  UIMAD.WIDE.U32 UR8, UR4, UR16, URZ ;  /* 0x00000010040872a5 */ /* 0x000fe2000f8e003f */
[----:B------:R-:W-:Y:S01]  /*102e0*/  BSSY B1, `(.L_x_1345) ;  /* 0x0000040000017945 */ /* 0x000fe20003800000 */
[----:B------:R-:W-:Y:S02]  /*102f0*/  UIMAD UR10, UR4, UR17, UR10 ;  /* 0x00000011040a72a4 */ /* 0x000fe4000f8e020a */
[----:B------:R-:W-:Y:S01]  /*10300*/  VIADD R6, R2, UR61 ;  /* 0x0000003d02067c36 */ /* 0x000fe20008000000 */
[----:B------:R-:W-:Y:S01]  /*10310*/  ULDC.64 UR16, c[0x0][0xae8] ;  /* 0x0002ba0000107ab9 */ /* 0x000fe20000000a00 */
[----:B------:R-:W-:-:S02]  /*10320*/  UIADD3 UR9, UR9, UR10, URZ ;  /* 0x0000000a09097290 */ /* 0x000fc4000fffe03f */
[----:B------:R-:W-:Y:S01]  /*10330*/  UIMAD UR4, UR12, UR16, URZ ;  /* 0x000000100c0472a4 */ /* 0x000fe2000f8e023f */
[----:B------:R-:W-:Y:S01]  /*10340*/  @P0 IMAD.HI.U32 R2, R6, R9, RZ ;  /* 0x0000000906020227 */ /* 0x000fe200078e00ff */
[----:B------:R-:W-:Y:S02]  /*10350*/  UIMAD.WIDE.U32 UR8, UR15, UR16, UR8 ;  /* 0x000000100f0872a5 */ /* 0x000fe4000f8e0008 */
[----:B------:R-:W-:Y:S01]  /*10360*/  UIMAD UR4, UR15, UR17, UR4 ;  /* 0x000000110f0472a4 */ /* 0x000fe2000f8e0204 */
[----:B------:R-:W-:Y:S01]  /*10370*/  IMAD.MOV.U32 R5, RZ, RZ, R6 ;  /* 0x000000ffff057224 */ /* 0x000fe200078e0006 */
[----:B------:R-:W-:Y:S02]  /*10380*/  ULDC.64 UR10, c[0x0][0xaf0] ;  /* 0x0002bc00000a7ab9 */ /* 0x000fe40000000a00 */
[----:B------:R-:W-:Y:S02]  /*10390*/  UIADD3 UR9, UR9, UR4, URZ ;  /* 0x0000000409097290 */ /* 0x000fe4000fffe03f */
[----:B------:R-:W-:Y:S01]  /*103a0*/  UIMAD UR4, UR14, UR10, URZ ;  /* 0x0000000a0e0472a4 */ /* 0x000fe2000f8e023f */
        /* <DEDUP_REMOVED lines=9> */
[----:B------:R-:W-:Y:S01]  /*10440*/  IMAD.U32 R2, RZ, RZ, UR8 ;  /* 0x00000008ff027e24 */ /* 0x000fe2000f8e00ff */
[----:B------:R-:W-:Y:S01]  /*10450*/  ULDC.64 UR8, c[0x0][0xad8] ;  /* 0x0002b60000087ab9 */ /* 0x000fe20000000a00 */
[----:B------:R-:W-:-:S02]  /*10460*/  IMAD.U32 R3, RZ, RZ, UR4 ;  /* 0x00000004ff037e24 */ /* 0x000fc4000f8e00ff */
[----:B------:R-:W-:Y:S02]  /*10470*/  IMAD R7, R11, R7, R6 ;  /* 0x000000070b077224 */ /* 0x000fe400078e0206 */
[C---:B------:R-:W-:Y:S02]  /*10480*/  IMAD R9, R5.reuse, UR11, R4 ;  /* 0x0000000b05097c24 */ /* 0x040fe4000f8e0204 */
[----:B------:R-:W-:Y:S01]  /*10490*/  IMAD.WIDE.U32 R2, R5, UR10, R2 ;  /* 0x0000000a05027c25 */ /* 0x000fe2000f8e0002 */
[----:B------:R-:W-:-:S03]  /*104a0*/  SHF.R.S32.HI R4, RZ, 0x1f, R7 ;  /* 0x0000001fff047819 */ /* 0x000fc60000011407 */
[----:B------:R-:W-:Y:S01]  /*104b0*/  VIADD R6, R207, UR61 ;  /* 0x0000003dcf067c36 */ /* 0x000fe20008000000 */
[----:B------:R-:W-:Y:S01]  /*104c0*/  IADD3 R3, R3, R9, RZ ;  /* 0x0000000903037210 */ /* 0x000fe20007ffe0ff */
[----:B------:R-:W-:Y:S02]  /*104d0*/  IMAD R4, R4, UR8, RZ ;  /* 0x0000000804047c24 */ /* 0x000fe4000f8e02ff */
[----:B-----5:R-:W-:Y:S02]  /*104e0*/  IMAD R11, R0, R11, RZ ;  /* 0x0000000b000b7224 */ /* 0x020fe400078e02ff */
[C---:B------:R-:W-:Y:S02]  /*104f0*/  IMAD R5, R7.reuse, UR9, R4 ;  /* 0x0000000907057c24 */ /* 0x040fe4000f8e0204 */
[----:B------:R-:W-:Y:S01]  /*10500*/  IMAD.WIDE.U32 R2, R7, UR8, R2 ;  /* 0x0000000807027c25 */ /* 0x000fe2000f8e0002 */
[----:B------:R-:W-:Y:S01]  /*10510*/  ISETP.GE.AND P2, PT, R6, R11, PT ;  /* 0x0000000b0600720c */ /* 0x000fe20003f46270 */
[----:B------:R-:W-:-:S02]  /*10520*/  ULDC.64 UR8, c[0x0][0xa80] ;  /* 0x0002a00000087ab9 */ /* 0x000fc40000000a00 */
[----:B------:R-:W-:Y:S01]  /*10530*/  VIADD R0, R6, 0x20 ;  /* 0x0000002006007836 */ /* 0x000fe20000000000 */
[----:B------:R-:W-:Y:S01]  /*10540*/  LEA R4, P3, R2, UR8, 0x1 ;  /* 0x0000000802047c11 */ /* 0x000fe2000f8608ff */
[----:B------:R-:W-:-:S03]  /*10550*/  IMAD.IADD R3, R3, 0x1, R5 ;  /* 0x0000000103037824 */ /* 0x000fc600078e0205 */
[-C--:B------:R-:W-:Y:S01]  /*10560*/  ISETP.GE.AND P1, PT, R0, R11.reuse, PT ;  /* 0x0000000b0000720c */ /* 0x080fe20003f26270 */
[----:B------:R-:W-:Y:S01]  /*10570*/  VIADD R0, R6, 0x40 ;  /* 0x0000004006007836 */ /* 0x000fe20000000000 */
[----:B------:R-:W-:Y:S02]  /*10580*/  LEA.HI.X R5, R2, UR9, R3, 0x1, P3 ;  /* 0x0000000902057c11 */ /* 0x000fe400098f0c03 */
[----:B------:R0:W1:Y:S02]  /*10590*/  SHFL.IDX PT, R2, R4, RZ, 0x181f ;  /* 0x00181fff04027589 */ /* 0x00006400000e0000 */
[----:B------:R-:W-:Y:S02]  /*105a0*/  ISETP.GE.AND P0, PT, R0, R11, PT ;  /* 0x0000000b0000720c */ /* 0x000fe40003f06270 */
        /* <DEDUP_REMOVED lines=19> */
.L_x_1346:
[----:B------:R-:W-:Y:S05]  /*106e0*/  BSYNC B1 ;  /* 0x0000000000017941 */ /* 0x000fea0003800000 */
.L_x_1345:
        /* <DEDUP_REMOVED lines=21> */
.L_x_1348:
[----:B------:R-:W-:Y:S05]  /*10840*/  BSYNC B1 ;  /* 0x0000000000017941 */ /* 0x000fea0003800000 */
.L_x_1347:
        /* <DEDUP_REMOVED lines=21> */
.L_x_1350:
[----:B------:R-:W-:Y:S05]  /*109a0*/  BSYNC B1 ;  /* 0x0000000000017941 */ /* 0x000fea0003800000 */
.L_x_1349:
        /* <DEDUP_REMOVED lines=22> */
.L_x_1341:
[----:B------:R-:W-:Y:S05]  /*10b10*/  BSYNC B0 ;  /* 0x0000000000007941 */ /* 0x000fea0003800000 */
.L_x_1332:
[----:B------:R-:W-:Y:S02]  /*10b20*/  ULDC UR4, c[0x0][0xc3c] ;  /* 0x00030f0000047ab9 */ /* 0x000fe40000000800 */
[----:B------:R-:W-:-:S06]  /*10b30*/  UISETP.GE.AND UP0, UPT, UR6, UR4, UPT ;  /* 0x000000040600728c */ /* 0x000fcc000bf06270 */
[----:B------:R-:W-:-:S13]  /*10b40*/  PLOP3.LUT P0, PT, PT, PT, UP0, 0x80, 0x0 ;  /* 0x000000000000781c */ /* 0x000fda0003f0f008 */
[----:B------:R-:W-:Y:S05]  /*10b50*/  @!P0 BRA `(.L_x_1351) ;  /* 0xffffff0000908947 */ /* 0x000fea000383ffff */
[----:B------:R-:W-:Y:S05]  /*10b60*/  EXIT ;  /* 0x000000000000794d */ /* 0x000fea0003800000 */
.L_x_1242:
[----:B------:R-:W-:-:S08]  /*10b70*/  NOP ;  /* 0x0000000000007918 */ /* 0x000fd00000000000 */
[----:B0-----:R-:W0:-:S00]  /*10b80*/  USETMAXREG.DEALLOC.CTAPOOL 0x28 ;  /* 0x00000028000079c8 */ /* 0x001e0000080e0500 */
        /* <DEDUP_REMOVED lines=14> */
.L_x_1352:
[----:B------:R-:W-:Y:S01]  /*10c70*/  LOP3.LUT R5, R0, 0x1f, RZ, 0xc0, !PT ;  /* 0x0000001f00057812 */ /* 0x000fe200078ec0ff */
[----:B------:R-:W-:Y:S01]  /*10c80*/  ULDC UR4, c[0x0][0xc3c] ;  /* 0x00030f0000047ab9 */ /* 0x000fe20000000800 */
[----:B------:R-:W0:Y:S01]  /*10c90*/  S2UR UR6, SR_CTAID.X ;  /* 0x00000000000679c3 */ /* 0x000e220000002500 */
[----:B------:R-:W-:Y:S01]  /*10ca0*/  ULDC UR5, c[0x0][0xc38] ;  /* 0x00030e0000057ab9 */ /* 0x000fe20000000800 */
[----:B------:R-:W-:-:S04]  /*10cb0*/  ISETP.NE.AND P0, PT, R5, 0x1f, PT ;  /* 0x0000001f0500780c */ /* 0x000fc80003f05270 */
[----:B------:R-:W-:-:S13]  /*10cc0*/  ISETP.GE.OR P1, PT, R5, UR4, !P0 ;  /* 0x0000000405007c0c */ /* 0x000fda000c726670 */
[----:B------:R-:W1:Y:S02]  /*10cd0*/  @!P1 LDC.64 R2, c[0x0][0xc80] ;  /* 0x00032000ff029b82 */ /* 0x000e640000000a00 */
[----:B-1----:R-:W-:-:S05]  /*10ce0*/  @!P1 IMAD.WIDE.U32 R2, R5, 0x4, R2 ;  /* 0x0000000405029825 */ /* 0x002fca00078e0002 */
        /* <DEDUP_REMOVED lines=8> */
[----:B--2---:R-:W1:Y:S02]  /*10d70*/  SHFL.UP PT, R6, R4, 0x1, RZ ;  /* 0x0420000004067989 */ /* 0x004e6400000e00ff */
        /* <DEDUP_REMOVED lines=14> */
[----:B------:R-:W1:Y:S02]  /*10e60*/  SHFL.IDX PT, R6, R8, 0x1f, 0x1f ;  /* 0x03e01f0008067f89 */ /* 0x000e6400000e0000 */
[----:B-1----:R-:W-:-:S04]  /*10e70*/  IMAD R6, R6, UR5, RZ ;  /* 0x0000000506067c24 */ /* 0x002fc8000f8e02ff */
[----:B------:R-:W-:Y:S01]  /*10e80*/  IMAD.MOV.U32 R3, RZ, RZ, R6 ;  /* 0x000000ffff037224 */ /* 0x000fe200078e0006 */
[----:B0-----:R-:W-:-:S13]  /*10e90*/  ISETP.GT.AND P6, PT, R6, UR6, PT ;  /* 0x0000000606007c0c */ /* 0x001fda000bfc4270 */
[----:B------:R-:W-:Y:S05]  /*10ea0*/  @P6 BRA `(.L_x_1354) ;  /* 0x0000000000906947 */ /* 0x000fea0003800000 */
[----:B------:R-:W-:Y:S01]  /*10eb0*/  MOV R6, R3 ;  /* 0x0000000300067202 */ /* 0x000fe20000000f00 */
[----:B------:R-:W-:Y:S01]  /*10ec0*/  UMOV UR4, URZ ;  /* 0x0000003f00047c82 */ /* 0x000fe20008000000 */
[----:B------:R-:W-:-:S05]  /*10ed0*/  ULDC UR5, c[0x0][0xc38] ;  /* 0x00030e0000057ab9 */ /* 0x000fca0000000800 */
.L_x_1358:
[----:B------:R-:W0:Y:S01]  /*10ee0*/  LDC R2, c[0x0][0xc3c] ;  /* 0x00030f00ff027b82 */ /* 0x000e220000000800 */
[----:B------:R-:W-:-:S06]  /*10ef0*/  UIADD3 UR4, UR4, 0x1f, URZ ;  /* 0x0000001f04047890 */ /* 0x000fcc000fffe03f */
[----:B0-----:R-:W-:-:S13]  /*10f00*/  ISETP.LE.AND P6, PT, R2, UR4, PT ;  /* 0x0000000402007c0c */ /* 0x001fda000bfc3270 */
[----:B------:R-:W-:Y:S05]  /*10f10*/  @P6 BRA `(.L_x_1355) ;  /* 0x0000000400b06947 */ /* 0x000fea0003800000 */
[----:B------:R-:W-:Y:S01]  /*10f20*/  VIADD R7, R5, UR4 ;  /* 0x0000000405077c36 */ /* 0x000fe20008000000 */
[----:B------:R-:W-:Y:S01]  /*10f30*/  BSSY B0, `(.L_x_1356) ;  /* 0x0000007000007945 */ /* 0x000fe20003800000 */
[----:B------:R-:W-:-:S03]  /*10f40*/  IMAD.MOV.U32 R4, RZ, RZ, RZ ;  /* 0x000000ffff047224 */ /* 0x000fc600078e00ff */
[----:B------:R-:W-:-:S13]  /*10f50*/  ISETP.GE.OR P6, PT, R7, R2, !P0 ;  /* 0x000000020700720c */ /* 0x000fda00047c6670 */
[----:B------:R-:W-:Y:S05]  /*10f60*/  @P6 BRA `(.L_x_1357) ;  /* 0x00000000000c6947 */ /* 0x000fea0003800000 */
[----:B------:R-:W0:Y:S02]  /*10f70*/  LDC.64 R2, c[0x0][0xc80] ;  /* 0x00032000ff027b82 */ /* 0x000e240000000a00 */
[----:B0-----:R-:W-:-:S05]  /*10f80*/  IMAD.WIDE R2, R7, 0x4, R2 ;  /* 0x0000000407027825 */ /* 0x001fca00078e0202 */
[----:B------:R0:W5:Y:S02]  /*10f90*/  LDG.E R4, desc[UR36][R2.64] ;  /* 0x0000002402047981 */ /* 0x000164000c1e1900 */
.L_x_1357:
[----:B------:R-:W-:Y:S05]  /*10fa0*/  BSYNC B0 ;  /* 0x0000000000007941 */ /* 0x000fea0003800000 */
.L_x_1356:
        /* <DEDUP_REMOVED lines=15> */
[----:B------:R-:W0:Y:S02]  /*110a0*/  SHFL.IDX PT, R3, R8, 0x1f, 0x1f ;  /* 0x03e01f0008037f89 */ /* 0x000e2400000e0000 */
[----:B0-----:R-:W-:-:S04]  /*110b0*/  IMAD R3, R3, UR5, RZ ;  /* 0x0000000503037c24 */ /* 0x001fc8000f8e02ff */
[----:B------:R-:W-:-:S05]  /*110c0*/  IMAD.IADD R6, R3, 0x1, R6 ;  /* 0x0000000103067824 */ /* 0x000fca00078e0206 */
[----:B------:R-:W-:-:S13]  /*110d0*/  ISETP.GT.AND P6, PT, R6, UR6, PT ;  /* 0x0000000606007c0c */ /* 0x000fda000bfc4270 */
[----:B------:R-:W-:Y:S05]  /*110e0*/  @!P6 BRA `(.L_x_1358) ;  /* 0xfffffffc007ce947 */ /* 0x000fea000383ffff */
.L_x_1354:
[----:B------:R-:W-:-:S04]  /*110f0*/  IMAD.IADD R13, R6, 0x1, -R3 ;  /* 0x00000001060d7824 */ /* 0x000fc800078e0a03 */
[----:B------:R-:W-:-:S05]  /*11100*/  IMAD R2, R8, UR5, R13 ;  /* 0x0000000508027c24 */ /* 0x000fca000f8e020d */
[----:B------:R-:W-:Y:S02]  /*11110*/  ISETP.GT.AND P0, PT, R2, UR6, PT ;  /* 0x0000000602007c0c */ /* 0x000fe4000bf04270 */
[----:B------:R-:W0:Y:S11]  /*11120*/  LDC.64 R2, c[0x0][0xc90] ;  /* 0x00032400ff027b82 */ /* 0x000e360000000a00 */
[----:B------:R-:W-:-:S04]  /*11130*/  VOTE.ANY R9, PT, !P0 ;  /* 0x0000000000097806 */ /* 0x000fc800040e0100 */
[----:B------:R-:W1:Y:S02]  /*11140*/  POPC R15, R9 ;  /* 0x00000009000f7309 */ /* 0x000e640000000000 */
[----:B-1----:R-:W-:-:S04]  /*11150*/  VIADD R19, R15, UR4 ;  /* 0x000000040f137c36 */ /* 0x002fc80008000000 */
[----:B0-----:R-:W-:-:S05]  /*11160*/  IMAD.WIDE R2, R19, 0x4, R2 ;  /* 0x0000000413027825 */ /* 0x001fca00078e0202 */
[----:B------:R-:W2:Y:S01]  /*11170*/  LDG.E R7, desc[UR36][R2.64] ;  /* 0x0000002402077981 */ /* 0x000ea2000c1e1900 */
[----:B------:R-:W-:-:S03]  /*11180*/  ISETP.NE.AND P0, PT, R9, RZ, PT ;  /* 0x000000ff0900720c */ /* 0x000fc60003f05270 */
[----:B------:R-:W2:Y:S02]  /*11190*/  SHFL.IDX PT, R4, R4, R15, 0x1f ;  /* 0x00001f0f04047589 */ /* 0x000ea400000e0000 */
[----:B--2---:R-:W-:-:S05]  /*111a0*/  IMAD R6, R4, R7, RZ ;  /* 0x0000000704067224 */ /* 0x004fca00078e02ff */
[----:B------:R-:W-:-:S04]  /*111b0*/  IABS R12, R6 ;  /* 0x00000006000c7213 */ /* 0x000fc80000000000 */
[----:B------:R-:W0:Y:S08]  /*111c0*/  I2F.RP R10, R12 ;  /* 0x0000000c000a7306 */ /* 0x000e300000209400 */
[----:B0-----:R-:W0:Y:S02]  /*111d0*/  MUFU.RCP R10, R10 ;  /* 0x0000000a000a7308 */ /* 0x001e240000001000 */
[----:B0-----:R-:W-:-:S06]  /*111e0*/  VIADD R11, R10, 0xffffffe ;  /* 0x0ffffffe0a0b7836 */ /* 0x001fcc0000000000 */
[----:B------:R0:W1:Y:S01]  /*111f0*/  F2I.FTZ.U32.TRUNC.NTZ R3, R11 ;  /* 0x0000000b00037305 */ /* 0x000062000021f000 */
[----:B------:R-:W-:Y:S05]  /*11200*/  @!P0 BRA `(.L_x_1359) ;  /* 0x0000000000088947 */ /* 0x000fea0003800000 */
[----:B------:R-:W-:-:S05]  /*11210*/  VIADD R9, R15, 0xffffffff ;  /* 0xffffffff0f097836 */ /* 0x000fca0000000000 */
[----:B------:R2:W3:Y:S02]  /*11220*/  SHFL.IDX PT, R16, R8, R9, 0x1f ;  /* 0x00001f0908107589 */ /* 0x0004e400000e0000 */
.L_x_1359:
[----:B---3--:R-:W-:Y:S01]  /*11230*/  IMAD R16, R16, UR5, R13 ;  /* 0x0000000510107c24 */ /* 0x008fe2000f8e020d */
[----:B------:R-:W-:Y:S01]  /*11240*/  IABS R2, R6 ;  /* 0x0000000600027213 */ /* 0x000fe20000000000 */
[----:B01----:R-:W-:-:S03]  /*11250*/  IMAD.MOV R11, RZ, RZ, -R3 ;  /* 0x000000ffff0b7224 */ /* 0x003fc600078e0a03 */
[----:B--2---:R-:W-:Y:S01]  /*11260*/  IADD3 R9, -R16, UR6, RZ ;  /* 0x0000000610097c10 */ /* 0x004fe2000fffe1ff */
[----:B------:R-:W-:Y:S01]  /*11270*/  IMAD R11, R11, R12, RZ ;  /* 0x0000000c0b0b7224 */ /* 0x000fe200078e02ff */
        /* <DEDUP_REMOVED lines=15> */
[----:B------:R-:W-:-:S06]  /*11370*/  @P0 VIADD R2, R2, 0x1 ;  /* 0x0000000102020836 */ /* 0x000fcc0000000000 */
[----:B------:R-:W-:Y:S02]  /*11380*/  @!P2 IADD3 R2, -R2, RZ, RZ ;  /* 0x000000ff0202a210 */ /* 0x000fe40007ffe1ff */
[----:B------:R-:W-:-:S05]  /*11390*/  @!P1 LOP3.LUT R2, RZ, R6, RZ, 0x33, !PT ;  /* 0x00000006ff029212 */ /* 0x000fca00078e33ff */
[----:B------:R-:W-:Y:S02]  /*113a0*/  IMAD R13, R7, R2, RZ ;  /* 0x00000002070d7224 */ /* 0x000fe400078e02ff */
[----:B------:R-:W-:Y:S02]  /*113b0*/  IMAD.MOV R2, RZ, RZ, -R2 ;  /* 0x000000ffff027224 */ /* 0x000fe400078e0a02 */
[----:B------:R-:W-:Y:S02]  /*113c0*/  IMAD.MOV R8, RZ, RZ, -R13 ;  /* 0x000000ffff087224 */ /* 0x000fe400078e0a0d */
[----:B------:R-:W-:Y:S02]  /*113d0*/  IMAD R6, R6, R2, R9 ;  /* 0x0000000206067224 */ /* 0x000fe400078e0209 */
[----:B------:R-:W-:Y:S01]  /*113e0*/  IMAD.MOV.U32 R2, RZ, RZ, RZ ;  /* 0x000000ffff027224 */ /* 0x000fe200078e00ff */
[----:B------:R-:W-:Y:S02]  /*113f0*/  VIADDMNMX R15, R8, UR5, R7, PT ;  /* 0x00000005080f7c46 */ /* 0x000fe4000b800107 */
[----:B------:R-:W-:-:S02]  /*11400*/  IABS R11, R6 ;  /* 0x00000006000b7213 */ /* 0x000fc40000000000 */
[----:B------:R-:W-:Y:S01]  /*11410*/  IABS R8, R15 ;  /* 0x0000000f00087213 */ /* 0x000fe20000000000 */
[----:B------:R-:W-:-:S03]  /*11420*/  IMAD.MOV R18, RZ, RZ, -R15 ;  /* 0x000000ffff127224 */ /* 0x000fc600078e0a0f */
[----:B------:R-:W0:Y:S08]  /*11430*/  I2F.RP R7, R8 ;  /* 0x0000000800077306 */ /* 0x000e300000209400 */
[----:B0-----:R-:W0:Y:S02]  /*11440*/  MUFU.RCP R7, R7 ;  /* 0x0000000700077308 */ /* 0x001e240000001000 */
[----:B0-----:R-:W-:-:S06]  /*11450*/  VIADD R3, R7, 0xffffffe ;  /* 0x0ffffffe07037836 */ /* 0x001fcc0000000000 */
[----:B------:R-:W0:Y:S02]  /*11460*/  F2I.FTZ.U32.TRUNC.NTZ R3, R3 ;  /* 0x0000000300037305 */ /* 0x000e24000021f000 */
[----:B0-----:R-:W-:-:S04]  /*11470*/  IMAD.MOV R10, RZ, RZ, -R3 ;  /* 0x000000ffff0a7224 */ /* 0x001fc800078e0a03 */
[----:B------:R-:W-:Y:S01]  /*11480*/  IMAD.MOV.U32 R9, RZ, RZ, R10 ;  /* 0x000000ffff097224 */ /* 0x000fe200078e000a */
[----:B------:R-:W-:-:S03]  /*11490*/  IABS R10, R15 ;  /* 0x0000000f000a7213 */ /* 0x000fc60000000000 */
[----:B------:R-:W-:-:S04]  /*114a0*/  IMAD R9, R9, R8, RZ ;  /* 0x0000000809097224 */ /* 0x000fc800078e02ff */
[----:B------:R-:W-:Y:S01]  /*114b0*/  IMAD.HI.U32 R2, R3, R9, R2 ;  /* 0x0000000903027227 */ /* 0x000fe200078e0002 */
[----:B------:R-:W-:-:S05]  /*114c0*/  IADD3 R3, RZ, -R10, RZ ;  /* 0x8000000aff037210 */ /* 0x000fca0007ffe0ff */
        /* <DEDUP_REMOVED lines=8> */
[----:B------:R-:W-:Y:S01]  /*11550*/  ISETP.GE.AND P2, PT, R3, RZ, PT ;  /* 0x000000ff0300720c */ /* 0x000fe20003f46270 */
[----:B------:R-:W-:-:S06]  /*11560*/  IMAD.IADD R3, R6, 0x1, R13 ;  /* 0x0000000106037824 */ /* 0x000fcc00078e020d */
[----:B------:R-:W-:-:S06]  /*11570*/  @P0 VIADD R2, R2, 0x1 ;  /* 0x0000000102020836 */ /* 0x000fcc0000000000 */
[----:B------:R-:W-:Y:S01]  /*11580*/  @!P2 IMAD.MOV R2, RZ, RZ, -R2 ;  /* 0x000000ffff02a224 */ /* 0x000fe200078e0a02 */
[----:B------:R-:W-:-:S04]  /*11590*/  @!P1 LOP3.LUT R2, RZ, R15, RZ, 0x33, !PT ;  /* 0x0000000fff029212 */ /* 0x000fc800078e33ff */
[----:B------:R-:W-:Y:S01]  /*115a0*/  LOP3.LUT R17, RZ, R2, RZ, 0x33, !PT ;  /* 0x00000002ff117212 */ /* 0x000fe200078e33ff */
[----:B------:R-:W-:-:S03]  /*115b0*/  IMAD R18, R2, R18, R3 ;  /* 0x0000001202127224 */ /* 0x000fc600078e0203 */
[----:B------:R-:W-:Y:S01]  /*115c0*/  IADD3 R17, R4, R17, RZ ;  /* 0x0000001104117210 */ /* 0x000fe20007ffe0ff */
[----:B------:R-:W-:Y:S06]  /*115d0*/  BRA `(.L_x_1360) ;  /* 0x0000000000147947 */ /* 0x000fec0003800000 */
.L_x_1355:
[----:B------:R-:W-:Y:S01]  /*115e0*/  ULDC UR4, c[0x0][0xc3c] ;  /* 0x00030f0000047ab9 */ /* 0x000fe20000000800 */
[----:B------:R-:W-:Y:S02]  /*115f0*/  IMAD.MOV.U32 R17, RZ, RZ, RZ ;  /* 0x000000ffff117224 */ /* 0x000fe400078e00ff */
[----:B------:R-:W-:Y:S02]  /*11600*/  IMAD.U32 R16, RZ, RZ, UR6 ;  /* 0x00000006ff107e24 */ /* 0x000fe4000f8e00ff */
[----:B------:R-:W-:Y:S02]  /*11610*/  IMAD.MOV.U32 R18, RZ, RZ, RZ ;  /* 0x000000ffff127224 */ /* 0x000fe400078e00ff */
[----:B------:R-:W-:-:S07]  /*11620*/  IMAD.U32 R19, RZ, RZ, UR4 ;  /* 0x00000004ff137e24 */ /* 0x000fce000f8e00ff */
.L_x_1360:
[----:B------:R-:W-:-:S13]  /*11630*/  ISETP.NE.AND P0, PT, R5, RZ, PT ;  /* 0x000000ff0500720c */ /* 0x000fda0003f05270 */
[----:B------:R-:W0:Y:S01]  /*11640*/  @!P0 S2R R3, SR_CgaCtaId ;  /* 0x0000000000038919 */ /* 0x000e220000008800 */
[----:B------:R-:W-:-:S04]  /*11650*/  @!P0 MOV R2, 0x400 ;  /* 0x0000040000028802 */ /* 0x000fc80000000f00 */
[----:B0-----:R-:W-:-:S05]  /*11660*/  @!P0 LEA R2, R3, R2, 0x18 ;  /* 0x0000000203028211 */ /* 0x001fca00078ec0ff */
[----:B------:R1:W-:Y:S01]  /*11670*/  @!P0 STS.128 [R2+0x308d0], R16 ;  /* 0x0308d01002008388 */ /* 0x0003e20000000c00 */
[----:B------:R-:W-:Y:S06]  /*11680*/  BAR.ARV 0x5, 0x180 ;  /* 0x0146000000007b1d */ /* 0x000fec0000002000 */
.L_x_1353:
[----:B------:R2:W-:Y:S01]  /*11690*/  STL [R1+0x1c], RZ ;  /* 0x00001cff01007387 */ /* 0x0005e20000100800 */
[----:B------:R-:W-:Y:S01]  /*116a0*/  ULDC UR4, c[0x0][0xc3c] ;  /* 0x00030f0000047ab9 */ /* 0x000fe20000000800 */
[----:B------:R-:W-:Y:S01]  /*116b0*/  IMAD.MOV.U32 R28, RZ, RZ, 0x1 ;  /* 0x00000001ff1c7424 */ /* 0x000fe200078e00ff */
[----:B0-----:R-:W-:Y:S01]  /*116c0*/  ISETP.GE.AND P0, PT, R19, UR4, PT ;  /* 0x0000000413007c0c */ /* 0x001fe2000bf06270 */
[----:B------:R-:W-:-:S12]  /*116d0*/  IMAD.MOV.U32 R25, RZ, RZ, RZ ;  /* 0x000000ffff197224 */ /* 0x000fd800078e00ff */
[----:B--2---:R-:W-:Y:S05]  /*116e0*/  @P0 BRA `(.L_x_1361) ;  /* 0x0000004800c80947 */ /* 0x004fea0003800000 */
[----:B-1----:R-:W2:Y:S01]  /*116f0*/  LDL R2, [R1+0x20] ;  /* 0x0000200001027983 */ /* 0x002ea20000100800 */
[----:B------:R-:W0:Y:S01]  /*11700*/  S2UR UR5, SR_CgaCtaId ;  /* 0x00000000000579c3 */ /* 0x000e220000008800 */
[----:B------:R-:W-:Y:S01]  /*11710*/  SHF.L.U32 R34, R0, 0x3, RZ ;  /* 0x0000000300227819 */ /* 0x000fe200000006ff */
[----:B------:R-:W-:Y:S01]  /*11720*/  BSSY B8, `(.L_x_1361) ;  /* 0x00004ae000087945 */ /* 0x000fe20003800000 */
[----:B------:R1:W-:Y:S01]  /*11730*/  STL [R1+0x1c], RZ ;  /* 0x00001cff01007387 */ /* 0x0003e20000100800 */
[----:B------:R-:W-:Y:S01]  /*11740*/  IMAD.MOV.U32 R28, RZ, RZ, 0x1 ;  /* 0x00000001ff1c7424 */ /* 0x000fe200078e00ff */
[----:B------:R-:W-:Y:S01]  /*11750*/  LOP3.LUT R3, R34, 0x1f8, RZ, 0xc0, !PT ;  /* 0x000001f822037812 */ /* 0x000fe200078ec0ff */
[----:B------:R-:W-:Y:S01]  /*11760*/  IMAD.MOV.U32 R25, RZ, RZ, RZ ;  /* 0x000000ffff197224 */ /* 0x000fe200078e00ff */
[----:B------:R-:W-:Y:S02]  /*11770*/  ULDC UR39, c[0x0][0xc] ;  /* 0x0000030000277ab9 */ /* 0x000fe40000000800 */
[----:B------:R-:W-:-:S04]  /*11780*/  LOP3.LUT R3, R3, 0x38, R0, 0x78, !PT ;  /* 0x0000003803037812 */ /* 0x000fc800078e7800 */
[----:B------:R-:W-:Y:S02]  /*11790*/  LOP3.LUT R32, R3, 0x200, R34, 0xf8, !PT ;  /* 0x0000020003207812 */ /* 0x000fe400078ef822 */
[----:B------:R-:W-:-:S04]  /*117a0*/  LOP3.LUT R34, R34, 0x38, RZ, 0xc0, !PT ;  /* 0x0000003822227812 */ /* 0x000fc800078ec0ff */
[C---:B------:R-:W-:Y:S02]  /*117b0*/  LOP3.LUT R37, R34.reuse, 0x80, RZ, 0xfc, !PT ;  /* 0x0000008022257812 */ /* 0x040fe400078efcff */
[----:B------:R-:W-:Y:S02]  /*117c0*/  LOP3.LUT R36, R34, 0xc0, RZ, 0xfc, !PT ;  /* 0x000000c022247812 */ /* 0x000fe400078efcff */
[----:B--2---:R-:W-:Y:S02]  /*117d0*/  R2UR UR4, R2 ;  /* 0x00000000020472ca */ /* 0x004fe400000e0000 */
[C---:B------:R-:W-:Y:S01]  /*117e0*/  LOP3.LUT R2, R0.reuse, 0x7f, RZ, 0xc0, !PT ;  /* 0x0000007f00027812 */ /* 0x040fe200078ec0ff */
[----:B------:R-:W-:-:S03]  /*117f0*/  IMAD.SHL.U32 R0, R0, 0x10, RZ ;  /* 0x0000001000007824 */ /* 0x000fc600078e00ff */
[----:B------:R-:W-:-:S04]  /*11800*/  SHF.R.U32.HI R2, RZ, 0x3, R2 ;  /* 0x00000003ff027819 */ /* 0x000fc80000011602 */
[----:B------:R-:W-:Y:S02]  /*11810*/  LOP3.LUT R2, R2, 0x70, R0, 0xf8, !PT ;  /* 0x0000007002027812 */ /* 0x000fe400078ef800 */
[----:B------:R-:W-:Y:S01]  /*11820*/  LOP3.LUT R0, R34, 0x40, RZ, 0xfc, !PT ;  /* 0x0000004022007812 */ /* 0x000fe200078efcff */
[----:B------:R-:W-:-:S03]  /*11830*/  ULOP3.LUT UR38, UR4, 0x2, URZ, 0xfc, !UPT ;  /* 0x0000000204267892 */ /* 0x000fc6000f8efc3f */
[----:B------:R-:W-:Y:S02]  /*11840*/  UMOV UR4, 0x400 ;  /* 0x0000040000047882 */ /* 0x000fe40000000000 */
[----:B0-----:R-:W-:-:S06]  /*11850*/  ULEA UR4, UR5, UR4, 0x18 ;  /* 0x0000000405047291 */ /* 0x001fcc000f8ec03f */
[----:B------:R-:W-:-:S04]  /*11860*/  IMAD.U32 R22, RZ, RZ, UR4 ;  /* 0x00000004ff167e24 */ /* 0x000fc8000f8e00ff */
[----:B-1----:R-:W-:-:S07]  /*11870*/  IMAD R33, R32, 0x2, R22 ;  /* 0x0000000220217824 */ /* 0x002fce00078e0216 */
.L_x_1432:
[----:B------:R-:W-:Y:S05]  /*11880*/  YIELD ;  /* 0x0000000000007946 */ /* 0x000fea0003800000 */
[----:B------:R-:W-:Y:S01]  /*11890*/  ULDC.64 UR4, c[0x0][0xa28] ;  /* 0x00028a0000047ab9 */ /* 0x000fe20000000a00 */
[----:B------:R-:W-:Y:S01]  /*118a0*/  IMAD.MOV.U32 R24, RZ, RZ, RZ ;  /* 0x000000ffff187224 */ /* 0x000fe200078e00ff */
[----:B------:R-:W-:-:S04]  /*118b0*/  ISETP.NE.U32.AND P0, PT, RZ, UR4, PT ;  /* 0x00000004ff007c0c */ /* 0x000fc8000bf05070 */
[----:B------:R-:W-:Y:S01]  /*118c0*/  ISETP.NE.AND.EX P0, PT, RZ, UR5, PT, P0 ;  /* 0x00000005ff007c0c */ /* 0x000fe2000bf05300 */
[----:B------:R-:W-:-:S12]  /*118d0*/  ULDC.64 UR4, c[0x0][0xa18] ;  /* 0x0002860000047ab9 */ /* 0x000fd80000000a00 */
[----:B0-----:R-:W0:Y:S02]  /*118e0*/  @P0 LDC.64 R2, c[0x0][0xa28] ;  /* 0x00028a00ff020b82 */ /* 0x001e240000000a00 */
[----:B0-----:R-:W-:-:S05]  /*118f0*/  @P0 IMAD.WIDE R2, R19, 0x4, R2 ;  /* 0x0000000413020825 */ /* 0x001fca00078e0202 */
[----:B------:R0:W2:Y:S01]  /*11900*/  @P0 LDG.E R24, desc[UR36][R2.64] ;  /* 0x0000002402180981 */ /* 0x0000a2000c1e1900 */
[----:B------:R-:W-:Y:S02]  /*11910*/  ISETP.NE.U32.AND P0, PT, RZ, UR4, PT ;  /* 0x00000004ff007c0c */ /* 0x000fe4000bf05070 */
[----:B------:R-:W-:Y:S02]  /*11920*/  MOV R35, RZ ;  /* 0x000000ff00237202 */ /* 0x000fe40000000f00 */
[----:B------:R-:W-:Y:S01]  /*11930*/  ISETP.NE.AND.EX P1, PT, RZ, UR5, PT, P0 ;  /* 0x00000005ff007c0c */ /* 0x000fe2000bf25300 */
[----:B------:R-:W-:Y:S01]  /*11940*/  ULDC.64 UR4, c[0x0][0xa00] ;  /* 0x0002800000047ab9 */ /* 0x000fe20000000a00 */
[----:B------:R-:W-:Y:S02]  /*11950*/  LOP3.LUT R23, R23, 0xfffffeff, RZ, 0xc0, !PT ;  /* 0xfffffeff17177812 */ /* 0x000fe400078ec0ff */
[----:B------:R-:W-:Y:S01]  /*11960*/  ISETP.NE.U32.AND P0, PT, RZ, UR4, PT ;  /* 0x00000004ff007c0c */ /* 0x000fe2000bf05070 */
[----:B0-----:R-:W0:Y:S03]  /*11970*/  LDC.64 R2, c[0x0][0xa00] ;  /* 0x00028000ff027b82 */ /* 0x001e260000000a00 */
[----:B------:R-:W-:Y:S01]  /*11980*/  ISETP.NE.AND.EX P2, PT, RZ, UR5, PT, P0 ;  /* 0x00000005ff007c0c */ /* 0x000fe2000bf45300 */
[----:B------:R-:W-:-:S04]  /*11990*/  ULDC.64 UR4, c[0x0][0x418] ;  /* 0x0001060000047ab9 */ /* 0x000fc80000000a00 */
[----:B-1----:R-:W1:Y:S08]  /*119a0*/  @P1 LDC.64 R4, c[0x0][0xa18] ;  /* 0x00028600ff041b82 */ /* 0x002e700000000a00 */
[----:B------:R-:W-:Y:S01]  /*119b0*/  @P2 LOP3.LUT R23, R23, 0x100, RZ, 0xfc, !PT ;  /* 0x0000010017172812 */ /* 0x000fe200078efcff */
[----:B0-----:R-:W-:-:S05]  /*119c0*/  IMAD.WIDE R2, R19, 0x4, R2 ;  /* 0x0000000413027825 */ /* 0x001fca00078e0202 */
[----:B------:R0:W5:Y:S01]  /*119d0*/  @P2 LDG.E R35, desc[UR36][R2.64] ;  /* 0x0000002402232981 */ /* 0x000162000c1e1900 */
[----:B-1----:R-:W-:-:S05]  /*119e0*/  @P1 IMAD.WIDE R4, R19, 0x4, R4 ;  /* 0x0000000413041825 */ /* 0x002fca00078e0204 */
[----:B------:R0:W5:Y:S01]  /*119f0*/  @P1 LDG.E R29, desc[UR36][R4.64] ;  /* 0x00000024041d1981 */ /* 0x000162000c1e1900 */
[----:B------:R-:W-:-:S03]  /*11a00*/  UISETP.NE.U32.AND UP0, UPT, UR4, URZ, UPT ;  /* 0x0000003f0400728c */ /* 0x000fc6000bf05070 */
[----:B------:R-:W-:Y:S01]  /*11a10*/  ULDC UR4, c[0x0][0x424] ;  /* 0x0001090000047ab9 */ /* 0x000fe20000000800 */
[----:B------:R-:W-:-:S03]  /*11a20*/  UISETP.NE.AND.EX UP0, UPT, UR5, URZ, UPT, UP0 ;  /* 0x0000003f0500728c */ /* 0x000fc6000bf05300 */
[----:B------:R-:W-:Y:S01]  /*11a30*/  ULDC UR5, c[0x0][0x2f0] ;  /* 0x0000bc0000057ab9 */ /* 0x000fe20000000800 */
[----:B------:R-:W-:-:S04]  /*11a40*/  USEL UR4, UR4, 0x1, UP0 ;  /* 0x0000000104047887 */ /* 0x000fc80008000000 */
[----:B------:R-:W-:-:S06]  /*11a50*/  UIMAD UR4, UR4, UR5, URZ ;  /* 0x00000005040472a4 */ /* 0x000fcc000f8e023f */
[----:B------:R-:W-:Y:S01]  /*11a60*/  IMAD.U32 R0, RZ, RZ, UR4 ;  /* 0x00000004ff007e24 */ /* 0x000fe2000f8e00ff */
[----:B--2---:R0:W-:Y:S01]  /*11a70*/  STL [R1+0x4], R24 ;  /* 0x0000041801007387 */ /* 0x0041e20000100800 */
[----:B---3--:R-:W-:Y:S05]  /*11a80*/  @P1 BRA `(.L_x_1362) ;  /* 0x0000000000181947 */ /* 0x008fea0003800000 */
[----:B------:R-:W-:Y:S02]  /*11a90*/  ULDC UR4, c[0x0][0x288] ;  /* 0x0000a20000047ab9 */ /* 0x000fe40000000800 */
[----:B-----5:R-:W-:Y:S01]  /*11aa0*/  IMAD.U32 R29, RZ, RZ, UR4 ;  /* 0x00000004ff1d7e24 */ /* 0x020fe2000f8e00ff */
[----:B------:R-:W-:Y:S06]  /*11ab0*/  @!P2 BRA `(.L_x_1362) ;  /* 0x00000000000ca947 */ /* 0x000fec0003800000 */
[----:B0-----:R-:W2:Y:S04]  /*11ac0*/  LDG.E R4, desc[UR36][R2.64] ;  /* 0x0000002402047981 */ /* 0x001ea8000c1e1900 */
[----:B------:R-:W2:Y:S02]  /*11ad0*/  LDG.E R29, desc[UR36][R2.64+0x4] ;  /* 0x00000424021d7981 */ /* 0x000ea4000c1e1900 */
[----:B--2---:R-:W-:-:S07]  /*11ae0*/  IMAD.IADD R29, R29, 0x1, -R4 ;  /* 0x000000011d1d7824 */ /* 0x004fce00078e0a04 */
.L_x_1362:
[----:B------:R-:W-:Y:S02]  /*11af0*/  ULDC.64 UR4, c[0x0][0xa20] ;  /* 0x0002880000047ab9 */ /* 0x000fe40000000a00 */
[----:B------:R-:W-:-:S04]  /*11b00*/  ISETP.NE.U32.AND P0, PT, RZ, UR4, PT ;  /* 0x00000004ff007c0c */ /* 0x000fc8000bf05070 */
[----:B------:R-:W-:-:S13]  /*11b10*/  ISETP.NE.AND.EX P0, PT, RZ, UR5, PT, P0 ;  /* 0x00000005ff007c0c */ /* 0x000fda000bf05300 */
[----:B------:R-:W-:Y:S05]  /*11b20*/  @!P0 BRA `(.L_x_1363) ;  /* 0x0000000000108947 */ /* 0x000fea0003800000 */
[----:B0-----:R-:W0:Y:S02]  /*11b30*/  LDC.64 R2, c[0x0][0xa20] ;  /* 0x00028800ff027b82 */ /* 0x001e240000000a00 */
[----:B0-----:R-:W-:-:S05]  /*11b40*/  IMAD.WIDE R2, R19, 0x4, R2 ;  /* 0x0000000413027825 */ /* 0x001fca00078e0202 */
[----:B------:R0:W5:Y:S01]  /*11b50*/  LDG.E R0, desc[UR36][R2.64] ;  /* 0x0000002402007981 */ /* 0x000162000c1e1900 */
[----:B------:R-:W-:Y:S05]  /*11b60*/  BRA `(.L_x_1364) ;  /* 0x0000000000247947 */ /* 0x000fea0003800000 */
.L_x_1363:
[----:B------:R-:W-:Y:S02]  /*11b70*/  ULDC.64 UR4, c[0x0][0xa08] ;  /* 0x0002820000047ab9 */ /* 0x000fe40000000a00 */
[----:B------:R-:W-:-:S04]  /*11b80*/  ISETP.NE.U32.AND P0, PT, RZ, UR4, PT ;  /* 0x00000004ff007c0c */ /* 0x000fc8000bf05070 */
[----:B------:R-:W-:-:S13]  /*11b90*/  ISETP.NE.AND.EX P0, PT, RZ, UR5, PT, P0 ;  /* 0x00000005ff007c0c */ /* 0x000fda000bf05300 */
[----:B------:R-:W-:Y:S05]  /*11ba0*/  @!P0 BRA `(.L_x_1364) ;  /* 0x0000000000148947 */ /* 0x000fea0003800000 */
[----:B0-----:R-:W0:Y:S02]  /*11bb0*/  LDC.64 R2, c[0x0][0xa08] ;  /* 0x00028200ff027b82 */ /* 0x001e240000000a00 */
[----:B0-----:R-:W-:-:S05]  /*11bc0*/  IMAD.WIDE R2, R19, 0x4, R2 ;  /* 0x0000000413027825 */ /* 0x001fca00078e0202 */
[----:B------:R-:W2:Y:S04]  /*11bd0*/  LDG.E R0, desc[UR36][R2.64] ;  /* 0x0000002402007981 */ /* 0x000ea8000c1e1900 */
[----:B------:R-:W2:Y:S02]  /*11be0*/  LDG.E R5, desc[UR36][R2.64+0x4] ;  /* 0x0000042402057981 */ /* 0x000ea4000c1e1900 */
[----:B--2---:R-:W-:-:S07]  /*11bf0*/  IMAD.IADD R0, R5, 0x1, -R0 ;  /* 0x0000000105007824 */ /* 0x004fce00078e0a00 */
.L_x_1364:
[----:B0-----:R-:W0:Y:S01]  /*11c00*/  LDC R2, c[0x0][0x448] ;  /* 0x00011200ff027b82 */ /* 0x001e220000000800 */
[----:B-----5:R-:W-:Y:S01]  /*11c10*/  IADD3 R26, -R24, R0, RZ ;  /* 0x00000000181a7210 */ /* 0x020fe20007ffe1ff */
[----:B------:R-:W-:Y:S01]  /*11c20*/  IMAD.SHL.U32 R27, R17, 0x80, RZ ;  /* 0x00000080111b7824 */ /* 0x000fe200078e00ff */
[----:B------:R-:W-:-:S03]  /*11c30*/  LOP3.LUT R23, R23, 0xffffff7f, RZ, 0xc0, !PT ;  /* 0xffffff7f17177812 */ /* 0x000fc600078ec0ff */
[----:B------:R1:W-:Y:S01]  /*11c40*/  STL [R1], R26 ;  /* 0x0000001a01007387 */ /* 0x0003e20000100800 */
[----:B------:R-:W-:Y:S01]  /*11c50*/  VIADD R4, R27, 0x7f ;  /* 0x0000007f1b047836 */ /* 0x000fe20000000000 */
[----:B0-----:R-:W-:Y:S02]  /*11c60*/  ISETP.NE.AND P2, PT, R2, 0x1, PT ;  /* 0x000000010200780c */ /* 0x001fe40003f45270 */
[----:B------:R-:W0:Y:S11]  /*11c70*/  LDC.64 R2, c[0x0][0x9e0] ;  /* 0x00027800ff027b82 */ /* 0x000e360000000a00 */
[----:B------:R-:W2:Y:S01]  /*11c80*/  @P2 LDC R5, c[0x0][0x44c] ;  /* 0x00011300ff052b82 */ /* 0x000ea20000000800 */
[----:B------:R-:W-:-:S07]  /*11c90*/  @P2 LOP3.LUT R23, R23, 0x80, RZ, 0xfc, !PT ;  /* 0x0000008017172812 */ /* 0x000fce00078efcff */
[----:B------:R-:W3:Y:S01]  /*11ca0*/  @P2 LDC R6, c[0x0][0x450] ;  /* 0x00011400ff062b82 */ /* 0x000ee20000000800 */
[----:B0-----:R-:W-:Y:S01]  /*11cb0*/  ISETP.GE.AND P1, PT, R3, 0x1, PT ;  /* 0x000000010300780c */ /* 0x001fe20003f26270 */
[----:B--2---:R-:W-:-:S05]  /*11cc0*/  @P2 IMAD.HI.U32 R5, R4, R5, RZ ;  /* 0x0000000504052227 */ /* 0x004fca00078e00ff */
[----:B---3--:R-:W-:Y:S02]  /*11cd0*/  @P2 SHF.R.U32.HI R4, RZ, R6, R5 ;  /* 0x00000006ff042219 */ /* 0x008fe40000011605 */
[----:B------:R-:W-:-:S05]  /*11ce0*/  IADD3 R5, R26, 0x1, -R29 ;  /* 0x000000011a057810 */ /* 0x000fca0007ffe81d */
[----:B------:R-:W-:-:S04]  /*11cf0*/  IMAD.IADD R7, R5, 0x1, R4 ;  /* 0x0000000105077824 */ /* 0x000fc800078e0204 */
[----:B------:R-:W-:Y:S01]  /*11d00*/  IMAD.IADD R2, R7, 0x1, R2 ;  /* 0x0000000107027824 */ /* 0x000fe200078e0202 */
[----:B-1----:R-:W-:Y:S06]  /*11d10*/  @!P1 BRA `(.L_x_1365) ;  /* 0x0000000000489947 */ /* 0x002fec0003800000 */
[C---:B------:R-:W-:Y:S01]  /*11d20*/  ISETP.GT.AND P0, PT, R7.reuse, RZ, PT ;  /* 0x000000ff0700720c */ /* 0x040fe20003f04270 */
[----:B------:R-:W-:Y:S01]  /*11d30*/  BSSY B0, `(.L_x_1366) ;  /* 0x000000e000007945 */ /* 0x000fe20003800000 */
[----:B------:R-:W-:-:S11]  /*11d40*/  VIADD R0, R7, 0xffffffff ;  /* 0xffffffff07007836 */ /* 0x000fd60000000000 */
[----:B------:R-:W-:Y:S05]  /*11d50*/  @P0 BRA `(.L_x_1367) ;  /* 0x00000000001c0947 */ /* 0x000fea0003800000 */
[----:B------:R-:W-:Y:S01]  /*11d60*/  ISETP.NE.AND P0, PT, R3, 0x1, PT ;  /* 0x000000010300780c */ /* 0x000fe20003f05270 */
[----:B------:R-:W-:-:S12]  /*11d70*/  IMAD.MOV R7, RZ, RZ, -R7 ;  /* 0x000000ffff077224 */ /* 0x000fd800078e0a07 */
[----:B------:R-:W0:Y:S02]  /*11d80*/  @P0 LDC.64 R4, c[0x0][0x9e8] ;  /* 0x00027a00ff040b82 */ /* 0x000e240000000a00 */
[----:B0-----:R-:W-:-:S05]  /*11d90*/  @P0 IMAD.HI.U32 R4, R7, R4, RZ ;  /* 0x0000000407040227 */ /* 0x001fca00078e00ff */
[----:B------:R-:W-:-:S04]  /*11da0*/  @P0 SHF.R.U32.HI R7, RZ, R5, R4 ;  /* 0x00000005ff070219 */ /* 0x000fc80000011604 */
[----:B------:R-:W-:Y:S01]  /*11db0*/  LOP3.LUT R0, RZ, R7, RZ, 0x33, !PT ;  /* 0x00000007ff007212 */ /* 0x000fe200078e33ff */
[----:B------:R-:W-:Y:S06]  /*11dc0*/  BRA `(.L_x_1368) ;  /* 0x0000000000107947 */ /* 0x000fec0003800000 */
.L_x_1367:
[----:B------:R-:W-:-:S13]  /*11dd0*/  ISETP.NE.AND P0, PT, R3, 0x1, PT ;  /* 0x000000010300780c */ /* 0x000fda0003f05270 */
[----:B------:R-:W0:Y:S02]  /*11de0*/  @P0 LDC.64 R4, c[0x0][0x9e8] ;  /* 0x00027a00ff040b82 */ /* 0x000e240000000a00 */
[----:B0-----:R-:W-:-:S05]  /*11df0*/  @P0 IMAD.HI.U32 R4, R0, R4, RZ ;  /* 0x0000000400040227 */ /* 0x001fca00078e00ff */
[----:B------:R-:W-:-:S07]  /*11e00*/  @P0 SHF.R.U32.HI R0, RZ, R5, R4 ;  /* 0x00000005ff000219 */ /* 0x000fce0000011604 */
.L_x_1368:
[----:B------:R-:W-:Y:S05]  /*11e10*/  BSYNC B0 ;  /* 0x0000000000007941 */ /* 0x000fea0003800000 */
.L_x_1366:
[----:B------:R-:W-:-:S05]  /*11e20*/  IMAD R5, R0, R3, R3 ;  /* 0x0000000300057224 */ /* 0x000fca00078e0203 */
[----:B------:R-:W-:-:S07]  /*11e30*/  VIMNMX R2, R2, R5, PT ;  /* 0x0000000502027248 */ /* 0x000fce0003fe0100 */
.L_x_1365:
[----:B------:R-:W0:Y:S01]  /*11e40*/  @P2 LDC R4, c[0x0][0x44c] ;  /* 0x00011300ff042b82 */ /* 0x000e220000000800 */
[----:B------:R-:W-:Y:S01]  /*11e50*/  VIADD R2, R2, 0x3f ;  /* 0x0000003f02027836 */ /* 0x000fe20000000000 */
[----:B------:R-:W-:Y:S01]  /*11e60*/  ULDC UR4, c[0x0][0x9dc] ;  /* 0x0002770000047ab9 */ /* 0x000fe20000000800 */
[----:B------:R-:W-:-:S05]  /*11e70*/  IMAD.MOV.U32 R0, RZ, RZ, R27 ;  /* 0x000000ffff007224 */ /* 0x000fca00078e001b */
[----:B------:R-:W1:Y:S01]  /*11e80*/  @P2 LDC R5, c[0x0][0x450] ;  /* 0x00011400ff052b82 */ /* 0x000e620000000800 */
[----:B0-----:R-:W-:-:S05]  /*11e90*/  @P2 IMAD.HI.U32 R4, R27, R4, RZ ;  /* 0x000000041b042227 */ /* 0x001fca00078e00ff */
[----:B-1----:R-:W-:Y:S02]  /*11ea0*/  @P2 SHF.R.U32.HI R0, RZ, R5, R4 ;  /* 0x00000005ff002219 */ /* 0x002fe40000011604 */
[----:B------:R-:W-:-:S04]  /*11eb0*/  SHF.R.S32.HI R5, RZ, 0x1f, R2 ;  /* 0x0000001fff057819 */ /* 0x000fc80000011402 */
[----:B------:R-:W-:Y:S02]  /*11ec0*/  LEA.HI R4, R5, R2, RZ, 0x6 ;  /* 0x0000000205047211 */ /* 0x000fe400078f30ff */
[----:B------:R-:W-:Y:S02]  /*11ed0*/  IADD3 R2, R26, 0x3f, RZ ;  /* 0x0000003f1a027810 */ /* 0x000fe40007ffe0ff */
[----:B------:R-:W-:Y:S02]  /*11ee0*/  SHF.R.S32.HI R4, RZ, 0x6, R4 ;  /* 0x00000006ff047819 */ /* 0x000fe40000011404 */
[----:B------:R-:W-:-:S04]  /*11ef0*/  SHF.R.S32.HI R5, RZ, 0x1f, R2 ;  /* 0x0000001fff057819 */ /* 0x000fc80000011402 */
[----:B------:R-:W-:Y:S02]  /*11f00*/  LEA.HI R5, R5, R2, RZ, 0x6 ;  /* 0x0000000205057211 */ /* 0x000fe400078f30ff */
[----:B------:R-:W-:Y:S02]  /*11f10*/  IADD3 R2, R0, R26, -R29 ;  /* 0x0000001a00027210 */ /* 0x000fe40007ffe81d */
[----:B------:R-:W-:-:S03]  /*11f20*/  SHF.R.S32.HI R5, RZ, 0x6, R5 ;  /* 0x00000006ff057819 */ /* 0x000fc60000011405 */
[----:B------:R-:W-:Y:S01]  /*11f30*/  VIADD R0, R2, -UR4 ;  /* 0x8000000402007c36 */ /* 0x000fe20008000000 */
[----:B------:R-:W-:-:S05]  /*11f40*/  VIMNMX R30, R5, R4, PT ;  /* 0x00000004051e7248 */ /* 0x000fca0003fe0100 */
[----:B------:R0:W-:Y:S01]  /*11f50*/  STL [R1+0x18], R30 ;  /* 0x0000181e01007387 */ /* 0x0001e20000100800 */
[----:B------:R-:W-:Y:S05]  /*11f60*/  @!P1 BRA `(.L_x_1369) ;  /* 0x0000000000449947 */ /* 0x000fea0003800000 */
[----:B------:R-:W-:Y:S01]  /*11f70*/  ISETP.GT.AND P0, PT, R2, -0x1, PT ;  /* 0xffffffff0200780c */ /* 0x000fe20003f04270 */
[----:B------:R-:W-:-:S12]  /*11f80*/  BSSY B0, `(.L_x_1370) ;  /* 0x000000d000007945 */ /* 0x000fd80003800000 */
[----:B------:R-:W-:Y:S05]  /*11f90*/  @P0 BRA `(.L_x_1371) ;  /* 0x00000000001c0947 */ /* 0x000fea0003800000 */
[----:B------:R-:W-:Y:S02]  /*11fa0*/  ISETP.NE.AND P0, PT, R3, 0x1, PT ;  /* 0x000000010300780c */ /* 0x000fe40003f05270 */
[----:B------:R-:W-:-:S11]  /*11fb0*/  LOP3.LUT R7, RZ, R2, RZ, 0x33, !PT ;  /* 0x00000002ff077212 */ /* 0x000fd600078e33ff */
[----:B------:R-:W1:Y:S02]  /*11fc0*/  @P0 LDC.64 R4, c[0x0][0x9e8] ;  /* 0x00027a00ff040b82 */ /* 0x000e640000000a00 */
[----:B-1----:R-:W-:-:S05]  /*11fd0*/  @P0 IMAD.HI.U32 R4, R7, R4, RZ ;  /* 0x0000000407040227 */ /* 0x002fca00078e00ff */
[----:B------:R-:W-:-:S04]  /*11fe0*/  @P0 SHF.R.U32.HI R7, RZ, R5, R4 ;  /* 0x00000005ff070219 */ /* 0x000fc80000011604 */
[----:B------:R-:W-:Y:S01]  /*11ff0*/  LOP3.LUT R2, RZ, R7, RZ, 0x33, !PT ;  /* 0x00000007ff027212 */ /* 0x000fe200078e33ff */
[----:B------:R-:W-:Y:S06]  /*12000*/  BRA `(.L_x_1372) ;  /* 0x0000000000107947 */ /* 0x000fec0003800000 */
.L_x_1371:
[----:B------:R-:W-:-:S13]  /*12010*/  ISETP.NE.AND P0, PT, R3, 0x1, PT ;  /* 0x000000010300780c */ /* 0x000fda0003f05270 */
[----:B------:R-:W1:Y:S02]  /*12020*/  @P0 LDC.64 R4, c[0x0][0x9e8] ;  /* 0x00027a00ff040b82 */ /* 0x000e640000000a00 */
[----:B-1----:R-:W-:-:S05]  /*12030*/  @P0 IMAD.HI.U32 R4, R2, R4, RZ ;  /* 0x0000000402040227 */ /* 0x002fca00078e00ff */
[----:B------:R-:W-:-:S07]  /*12040*/  @P0 SHF.R.U32.HI R2, RZ, R5, R4 ;  /* 0x00000005ff020219 */ /* 0x000fce0000011604 */
.L_x_1372:
[----:B------:R-:W-:Y:S05]  /*12050*/  BSYNC B0 ;  /* 0x0000000000007941 */ /* 0x000fea0003800000 */
.L_x_1370:
[----:B------:R-:W-:-:S05]  /*12060*/  IMAD R3, R2, R3, RZ ;  /* 0x0000000302037224 */ /* 0x000fca00078e02ff */
[----:B------:R-:W-:-:S07]  /*12070*/  VIMNMX R0, R0, R3, !PT ;  /* 0x0000000300007248 */ /* 0x000fce0007fe0100 */
.L_x_1369:
[----:B------:R-:W-:Y:S01]  /*12080*/  SHF.R.S32.HI R3, RZ, 0x1f, R0 ;  /* 0x0000001fff037819 */ /* 0x000fe20000011400 */
[----:B------:R-:W-:Y:S03]  /*12090*/  BSSY B7, `(.L_x_1373) ;  /* 0x0000355000077945 */ /* 0x000fe60003800000 */
[----:B------:R-:W-:-:S04]  /*120a0*/  LEA.HI R3, R3, R0, RZ, 0x6 ;  /* 0x0000000003037211 */ /* 0x000fc800078f30ff */
[----:B------:R-:W-:-:S04]  /*120b0*/  SHF.R.S32.HI R3, RZ, 0x6, R3 ;  /* 0x00000006ff037819 */ /* 0x000fc80000011403 */
[----:B------:R-:W-:-:S04]  /*120c0*/  VIMNMX R2, RZ, R3, !PT ;  /* 0x00000003ff027248 */ /* 0x000fc80007fe0100 */
[----:B------:R-:W-:Y:S01]  /*120d0*/  ISETP.GT.AND P0, PT, R30, R2, PT ;  /* 0x000000021e00720c */ /* 0x000fe20003f04270 */
[----:B------:R1:W-:-:S12]  /*120e0*/  STL [R1+0x8], R2 ;  /* 0x0000080201007387 */ /* 0x0003d80000100800 */
[----:B-1----:R-:W-:Y:S05]  /*120f0*/  @P0 BRA `(.L_x_1374) ;  /* 0x0000000000440947 */ /* 0x002fea0003800000 */
[----:B------:R-:W1:Y:S02]  /*12100*/  S2R R2, SR_TID.X ;  /* 0x0000000000027919 */ /* 0x000e640000002100 */
        /* <DEDUP_REMOVED lines=10> */
[----:B------:R-:W1:Y:S02]  /*121b0*/  S2R R4, SR_LTMASK ;  /* 0x0000000000047919 */ /* 0x000e640000003900 */
[----:B-1----:R-:W-:-:S04]  /*121c0*/  LOP3.LUT R4, R4, UR4, RZ, 0xc0, !PT ;  /* 0x0000000404047c12 */ /* 0x002fc8000f8ec0ff */
[----:B------:R-:W1:Y:S01]  /*121d0*/  POPC R7, R4 ;  /* 0x0000000400077309 */ /* 0x000e620000000000 */
[----:B--2---:R-:W1:Y:S02]  /*121e0*/  SHFL.IDX PT, R0, R3, R0, 0x1f ;  /* 0x00001f0003007589 */ /* 0x004e6400000e0000 */
[----:B-1----:R-:W-:Y:S01]  /*121f0*/  IADD3 R16, R0, UR39, R7 ;  /* 0x0000002700107c10 */ /* 0x002fe2000fffe007 */
[----:B------:R-:W-:Y:S06]  /*12200*/  BRA `(.L_x_1375) ;  /* 0x0000003000f47947 */ /* 0x000fec0003800000 */
.L_x_1374:
        /* <DEDUP_REMOVED lines=19> */
[----:B01----:R-:W-:Y:S05]  /*12340*/  CALL.ABS.NOINC R2 ;  /* 0x0000000002007343 */ /* 0x003fea0003c00000 */
.L_x_1377:
[----:B------:R-:W-:Y:S05]  /*12350*/  BSYNC B6 ;  /* 0x0000000000067941 */ /* 0x000fea0003800000 */
.L_x_1376:
        /* <DEDUP_REMOVED lines=10> */
[----:B------:R-:W-:Y:S01]  /*12400*/  MOV R5, UR7 ;  /* 0x0000000700057c02 */ /* 0x000fe20008000f00 */
[----:B------:R-:W-:Y:S01]  /*12410*/  IMAD.U32 R6, RZ, RZ, UR8 ;  /* 0x00000008ff067e24 */ /* 0x000fe2000f8e00ff */
[----:B------:R-:W-:Y:S01]  /*12420*/  MOV R13, RZ ;  /* 0x000000ff000d7202 */ /* 0x000fe20000000f00 */
[----:B------:R-:W-:Y:S02]  /*12430*/  IMAD.U32 R7, RZ, RZ, UR9 ;  /* 0x00000009ff077e24 */ /* 0x000fe4000f8e00ff */
[----:B------:R-:W-:-:S02]  /*12440*/  IMAD.U32 R10, RZ, RZ, UR4 ;  /* 0x00000004ff0a7e24 */ /* 0x000fc4000f8e00ff */
[----:B------:R-:W-:Y:S02]  /*12450*/  IMAD.U32 R11, RZ, RZ, UR5 ;  /* 0x00000005ff0b7e24 */ /* 0x000fe4000f8e00ff */
[----:B------:R-:W-:Y:S02]  /*12460*/  IMAD.MOV.U32 R8, RZ, RZ, 0x70 ;  /* 0x00000070ff087424 */ /* 0x000fe400078e00ff */
[----:B-1----:R-:W-:-:S07]  /*12470*/  IMAD.MOV.U32 R12, RZ, RZ, 0x1 ;  /* 0x00000001ff0c7424 */ /* 0x002fce00078e00ff */
[----:B------:R-:W-:-:S07]  /*12480*/  LEPC R20, `(.L_x_1380) ;  /* 0x000000001014794e */ /* 0x000fce0000000000 */
[----:B0-2---:R-:W-:Y:S05]  /*12490*/  CALL.ABS.NOINC R2 ;  /* 0x0000000002007343 */ /* 0x005fea0003c00000 */
.L_x_1380:
[----:B------:R0:W1:Y:S01]  /*124a0*/  LDC.64 R2, c[0x4][R17] ;  /* 0x0100000011027b82 */ /* 0x0000620000000a00 */
[----:B------:R-:W-:Y:S01]  /*124b0*/  ULDC.64 UR6, c[0x4][0xa8] ;  /* 0x01002a0000067ab9 */ /* 0x000fe20000000a00 */
[----:B------:R-:W-:Y:S01]  /*124c0*/  ULDC.64 UR8, c[0x4][0xb0] ;  /* 0x01002c0000087ab9 */ /* 0x000fe20000000a00 */
[----:B------:R-:W-:Y:S01]  /*124d0*/  ULDC.64 UR4, c[0x4][0x40] ;  /* 0x0100100000047ab9 */ /* 0x000fe20000000a00 */
[----:B------:R-:W-:Y:S01]  /*124e0*/  IMAD.U32 R4, RZ, RZ, UR6 ;  /* 0x00000006ff047e24 */ /* 0x000fe2000f8e00ff */
[----:B------:R-:W-:Y:S01]  /*124f0*/  MOV R8, 0x70 ;  /* 0x0000007000087802 */ /* 0x000fe20000000f00 */
[----:B------:R-:W-:Y:S02]  /*12500*/  IMAD.U32 R5, RZ, RZ, UR7 ;  /* 0x00000007ff057e24 */ /* 0x000fe4000f8e00ff */
[----:B------:R-:W-:Y:S02]  /*12510*/  IMAD.U32 R6, RZ, RZ, UR8 ;  /* 0x00000008ff067e24 */ /* 0x000fe4000f8e00ff */
[----:B------:R-:W-:-:S02]  /*12520*/  IMAD.U32 R7, RZ, RZ, UR9 ;  /* 0x00000009ff077e24 */ /* 0x000fc4000f8e00ff */
[----:B------:R-:W-:Y:S02]  /*12530*/  IMAD.U32 R10, RZ, RZ, UR4 ;  /* 0x00000004ff0a7e24 */ /* 0x000fe4000f8e00ff */
[----:B------:R-:W-:Y:S02]  /*12540*/  IMAD.U32 R11, RZ, RZ, UR5 ;  /* 0x00000005ff0b7e24 */ /* 0x000fe4000f8e00ff */
[----:B------:R-:W-:Y:S02]  /*12550*/  IMAD.MOV.U32 R12, RZ, RZ, 0x1 ;  /* 0x00000001ff0c7424 */ /* 0x000fe400078e00ff */
[----:B0-----:R-:W-:-:S07]  /*12560*/  IMAD.MOV.U32 R13, RZ, RZ, RZ ;  /* 0x000000ffff0d7224 */ /* 0x001fce00078e00ff */
[----:B------:R-:W-:-:S07]  /*12570*/  LEPC R20, `(.L_x_1379) ;  /* 0x000000001014794e */ /* 0x000fce0000000000 */
[----:B-1----:R-:W-:Y:S05]  /*12580*/  CALL.ABS.NOINC R2 ;  /* 0x0000000002007343 */ /* 0x002fea0003c00000 */
.L_x_1379:
[----:B------:R-:W-:Y:S05]  /*12590*/  BSYNC B6 ;  /* 0x0000000000067941 */ /* 0x000fea0003800000 */
.L_x_1378:
[----:B------:R-:W-:Y:S01]  /*125a0*/  ULDC.64 UR4, c[0x0][0x9f8] ;  /* 0x00027e0000047ab9 */ /* 0x000fe20000000a00 */
[----:B------:R-:W-:Y:S01]  /*125b0*/  IMAD.MOV.U32 R31, RZ, RZ, R19 ;  /* 0x000000ffff1f7224 */ /* 0x000fe200078e0013 */
[----:B------:R-:W-:Y:S01]  /*125c0*/  ISETP.NE.U32.AND P0, PT, RZ, UR4, PT ;  /* 0x00000004ff007c0c */ /* 0x000fe2000bf05070 */
[----:B------:R-:W-:Y:S01]  /*125d0*/  ULDC UR4, c[0x0][0x2f4] ;  /* 0x0000bd0000047ab9 */ /* 0x000fe20000000800 */
[----:B------:R-:W1:Y:S02]  /*125e0*/  LDC R10, c[0x0][0x430] ;  /* 0x00010c00ff0a7b82 */ /* 0x000e640000000800 */
[----:B------:R-:W-:-:S13]  /*125f0*/  ISETP.NE.AND.EX P0, PT, RZ, UR5, PT, P0 ;  /* 0x00000005ff007c0c */ /* 0x000fda000bf05300 */
[----:B------:R-:W2:Y:S01]  /*12600*/  @P0 LDC.64 R2, c[0x0][0x9f8] ;  /* 0x00027e00ff020b82 */ /* 0x000ea20000000a00 */
[----:B------:R-:W-:Y:S02]  /*12610*/  LOP3.LUT R17, R34, 0x40, RZ, 0xfc, !PT ;  /* 0x0000004022117812 */ /* 0x000fe400078efcff */
[----:B------:R-:W-:Y:S02]  /*12620*/  LOP3.LUT R23, R23, 0xffffffef, RZ, 0xc0, !PT ;  /* 0xffffffef17177812 */ /* 0x000fe400078ec0ff */
[----:B------:R-:W-:Y:S01]  /*12630*/  ISETP.GE.AND P2, PT, R17, UR4, PT ;  /* 0x0000000411007c0c */ /* 0x000fe2000bf46270 */
[----:B--2---:R-:W-:-:S05]  /*12640*/  @P0 IMAD.WIDE R2, R19, 0x4, R2 ;  /* 0x0000000413020825 */ /* 0x004fca00078e0202 */
[----:B------:R2:W5:Y:S01]  /*12650*/  @P0 LDG.E R31, desc[UR36][R2.64] ;  /* 0x00000024021f0981 */ /* 0x000562000c1e1900 */
[----:B------:R-:W-:Y:S01]  /*12660*/  ISETP.GE.AND P0, PT, R34, UR4, PT ;  /* 0x0000000422007c0c */ /* 0x000fe2000bf06270 */
[----:B------:R-:W-:Y:S01]  /*12670*/  UMOV UR5, 0xffffffff ;  /* 0xffffffff00057882 */ /* 0x000fe20000000000 */
[----:B------:R-:W-:Y:S01]  /*12680*/  ISETP.GE.AND P1, PT, R37, UR4, PT ;  /* 0x0000000425007c0c */ /* 0x000fe2000bf26270 */
[----:B------:R-:W-:-:S10]  /*12690*/  VIADD R7, R30, 0xffffffff ;  /* 0xffffffff1e077836 */ /* 0x000fd40000000000 */
[----:B------:R-:W-:Y:S02]  /*126a0*/  @P0 LOP3.LUT R23, R23, 0x10, RZ, 0xfc, !PT ;  /* 0x0000001017170812 */ /* 0x000fe400078efcff */
[----:B------:R-:W-:Y:S02]  /*126b0*/  ISETP.GE.AND P0, PT, R36, UR4, PT ;  /* 0x0000000424007c0c */ /* 0x000fe4000bf06270 */
[----:B------:R-:W-:-:S04]  /*126c0*/  LOP3.LUT R23, R23, 0xfffffff7, RZ, 0xc0, !PT ;  /* 0xfffffff717177812 */ /* 0x000fc800078ec0ff */
[----:B------:R-:W-:-:S04]  /*126d0*/  @P2 LOP3.LUT R23, R23, 0x8, RZ, 0xfc, !PT ;  /* 0x0000000817172812 */ /* 0x000fc800078efcff */
[----:B------:R-:W-:-:S04]  /*126e0*/  LOP3.LUT R23, R23, 0xfffffffb, RZ, 0xc0, !PT ;  /* 0xfffffffb17177812 */ /* 0x000fc800078ec0ff */
[----:B------:R-:W-:-:S04]  /*126f0*/  @P1 LOP3.LUT R23, R23, 0x4, RZ, 0xfc, !PT ;  /* 0x0000000417171812 */ /* 0x000fc800078efcff */
[----:B------:R-:W-:-:S04]  /*12700*/  LOP3.LUT R23, R23, 0xfffffffd, RZ, 0xc0, !PT ;  /* 0xfffffffd17177812 */ /* 0x000fc800078ec0ff */
[----:B------:R-:W-:Y:S01]  /*12710*/  @P0 LOP3.LUT R23, R23, 0x2, RZ, 0xfc, !PT ;  /* 0x0000000217170812 */ /* 0x000fe200078efcff */
[----:B-12---:R-:W-:Y:S06]  /*12720*/  BRA.DIV UR5, `(.L_x_1381) ;  /* 0x00000042057c7947 */ /* 0x006fec000b800000 */
.L_x_1449:
[----:B------:R-:W1:Y:S01]  /*12730*/  S2R R0, SR_TID.X ;  /* 0x0000000000007919 */ /* 0x000e620000002100 */
[----:B------:R-:W-:Y:S02]  /*12740*/  ISETP.NE.AND P1, PT, R10, 0x1, PT ;  /* 0x000000010a00780c */ /* 0x000fe40003f25270 */
[----:B-----5:R-:W-:Y:S01]  /*12750*/  SHF.R.S32.HI R11, RZ, 0x1f, R31 ;  /* 0x0000001fff0b7819 */ /* 0x020fe2000001141f */
[----:B------:R-:W2:Y:S01]  /*12760*/  S2R R9, SR_TID.X ;  /* 0x0000000000097919 */ /* 0x000ea20000002100 */
[----:B------:R-:W-:-:S03]  /*12770*/  LOP3.LUT R23, R23, 0xffffffbf, RZ, 0xc0, !PT ;  /* 0xffffffbf17177812 */ /* 0x000fc600078ec0ff */
[----:B------:R3:W-:Y:S06]  /*12780*/  STL [R1+0xc], R11 ;  /* 0x00000c0b01007387 */ /* 0x0007ec0000100800 */
[----:B------:R-:W4:Y:S01]  /*12790*/  @P1 LDC R5, c[0x0][0x434] ;  /* 0x00010d00ff051b82 */ /* 0x000f220000000800 */
[----:B------:R-:W-:Y:S02]  /*127a0*/  @P1 LOP3.LUT R23, R23, 0x40, RZ, 0xfc, !PT ;  /* 0x0000004017171812 */ /* 0x000fe400078efcff */
[----:B-1----:R-:W-:Y:S01]  /*127b0*/  LOP3.LUT R0, R0, 0x7f, RZ, 0xc0, !PT ;  /* 0x0000007f00007812 */ /* 0x002fe200078ec0ff */
[----:B--2---:R-:W-:-:S03]  /*127c0*/  IMAD.SHL.U32 R9, R9, 0x10, RZ ;  /* 0x0000001009097824 */ /* 0x004fc600078e00ff */
[----:B------:R-:W-:-:S04]  /*127d0*/  SHF.R.U32.HI R0, RZ, 0x3, R0 ;  /* 0x00000003ff007819 */ /* 0x000fc80000011600 */
[----:B------:R-:W-:Y:S02]  /*127e0*/  LOP3.LUT R9, R0, 0x70, R9, 0xf8, !PT ;  /* 0x0000007000097812 */ /* 0x000fe400078ef809 */
[----:B------:R-:W1:Y:S03]  /*127f0*/  @P1 LDC R0, c[0x0][0x438] ;  /* 0x00010e00ff001b82 */ /* 0x000e660000000800 */
[----:B------:R-:W-:-:S05]  /*12800*/  IMAD R6, R7, 0x40, R9 ;  /* 0x0000004007067824 */ /* 0x000fca00078e0209 */
[C---:B------:R-:W-:Y:S02]  /*12810*/  ISETP.GE.AND P0, PT, R6.reuse, R26, PT ;  /* 0x0000001a0600720c */ /* 0x040fe40003f06270 */
[----:B------:R-:W-:Y:S02]  /*12820*/  IADD3 R6, R6, R24, RZ ;  /* 0x0000001806067210 */ /* 0x000fe40007ffe0ff */
[----:B------:R-:W-:-:S03]  /*12830*/  ISETP.GT.U32.OR P0, PT, R9, 0x3f, P0 ;  /* 0x0000003f0900780c */ /* 0x000fc60000704470 */
[----:B----4-:R-:W-:-:S04]  /*12840*/  @P1 IMAD.HI.U32 R5, R6, R5, RZ ;  /* 0x0000000506051227 */ /* 0x010fc800078e00ff */
[----:B------:R-:W-:Y:S01]  /*12850*/  IMAD.MOV.U32 R8, RZ, RZ, R6 ;  /* 0x000000ffff087224 */ /* 0x000fe200078e0006 */
[----:B-1----:R-:W-:-:S05]  /*12860*/  @P1 SHF.R.U32.HI R8, RZ, R0, R5 ;  /* 0x00000000ff081219 */ /* 0x002fca0000011605 */
[----:B------:R-:W1:Y:S01]  /*12870*/  @!P0 LDC.64 R2, c[0x0][0x428] ;  /* 0x00010a00ff028b82 */ /* 0x000e620000000a00 */
[--C-:B------:R-:W-:Y:S01]  /*12880*/  @!P0 SHF.R.S32.HI R5, RZ, 0x1f, R8.reuse ;  /* 0x0000001fff058819 */ /* 0x100fe20000011408 */
[----:B------:R-:W-:Y:S02]  /*12890*/  @!P0 IMAD.MOV.U32 R4, RZ, RZ, R8 ;  /* 0x000000ffff048224 */ /* 0x000fe400078e0008 */
[-C--:B-1----:R-:W-:Y:S02]  /*128a0*/  @!P0 IMAD R0, R11, R2.reuse, RZ ;  /* 0x000000020b008224 */ /* 0x082fe400078e02ff */
[----:B------:R-:W-:-:S04]  /*128b0*/  @!P0 IMAD.WIDE.U32 R4, R31, R2, R4 ;  /* 0x000000021f048225 */ /* 0x000fc800078e0004 */
[----:B------:R-:W-:Y:S02]  /*128c0*/  @!P0 IMAD R0, R31, R3, R0 ;  /* 0x000000031f008224 */ /* 0x000fe400078e0200 */
[----:B------:R-:W1:Y:S02]  /*128d0*/  @!P0 LDC.64 R2, c[0x0][0x418] ;  /* 0x00010600ff028b82 */ /* 0x000e640000000a00 */
[----:B------:R-:W-:Y:S02]  /*128e0*/  @!P0 IMAD.IADD R0, R5, 0x1, R0 ;  /* 0x0000000105008824 */ /* 0x000fe400078e0200 */
[----:B------:R-:W-:Y:S01]  /*128f0*/  IMAD.MOV R5, RZ, RZ, -R8 ;  /* 0x000000ffff057224 */ /* 0x000fe200078e0a08 */
[----:B-1----:R-:W-:-:S04]  /*12900*/  @!P0 LEA R2, P1, R4, R2, 0x2 ;  /* 0x0000000204028211 */ /* 0x002fc800078210ff */
[----:B------:R-:W-:Y:S01]  /*12910*/  @!P0 LEA.HI.X R3, R4, R3, R0, 0x2, P1 ;  /* 0x0000000304038211 */ /* 0x000fe200008f1400 */
[----:B------:R-:W-:Y:S02]  /*12920*/  IMAD R4, R10, R5, R6 ;  /* 0x000000050a047224 */ /* 0x000fe400078e0206 */
[----:B------:R-:W-:Y:S02]  /*12930*/  IMAD.U32 R5, RZ, RZ, UR38 ;  /* 0x00000026ff057e24 */ /* 0x000fe4000f8e00ff */
[----:B------:R-:W-:-:S03]  /*12940*/  IMAD.MOV.U32 R0, RZ, RZ, RZ ;  /* 0x000000ffff007224 */ /* 0x000fc600078e00ff */
[----:B------:R-:W-:-:S03]  /*12950*/  ISETP.NE.AND P2, PT, R5, 0x3, PT ;  /* 0x000000030500780c */ /* 0x000fc60003f45270 */
[----:B------:R3:W5:Y:S01]  /*12960*/  @!P0 LDG.E R0, desc[UR36][R2.64] ;  /* 0x0000002402008981 */ /* 0x000762000c1e1900 */
[----:B------:R-:W-:Y:S02]  /*12970*/  ISETP.GT.U32.AND P0, PT, R9, 0x3f, PT ;  /* 0x0000003f0900780c */ /* 0x000fe40003f04070 */
[----:B------:R-:W-:Y:S02]  /*12980*/  LOP3.LUT R23, R23, 0xffffffdf, RZ, 0xc0, !PT ;  /* 0xffffffdf17177812 */ /* 0x000fe400078ec0ff */
[----:B0-----:R-:W-:Y:S02]  /*12990*/  SHF.R.S32.HI R30, RZ, 0x1f, R18 ;  /* 0x0000001fff1e7819 */ /* 0x001fe40000011412 */
[----:B------:R-:W-:-:S03]  /*129a0*/  MOV R26, R7 ;  /* 0x00000007001a7202 */ /* 0x000fc60000000f00 */
[----:B------:R-:W-:-:S04]  /*129b0*/  @P2 LOP3.LUT R23, R23, 0x20, RZ, 0xfc, !PT ;  /* 0x0000002017172812 */ /* 0x000fc800078efcff */
[----:B------:R-:W-:-:S04]  /*129c0*/  LOP3.LUT R23, R23, 0xfffffffe, RZ, 0xc0, !PT ;  /* 0xfffffffe17177812 */ /* 0x000fc800078ec0ff */
[----:B------:R-:W-:Y:S01]  /*129d0*/  @P0 LOP3.LUT R23, R23, 0x1, RZ, 0xfc, !PT ;  /* 0x0000000117170812 */ /* 0x000fe200078efcff */
[----:B---3--:R-:W-:Y:S06]  /*129e0*/  @!P2 BRA `(.L_x_1382) ;  /* 0x000000000004a947 */ /* 0x008fec0003800000 */
[----:B------:R-:W-:Y:S01]  /*129f0*/  BPT.TRAP 0x1 ;  /* 0x000000040000795c */ /* 0x000fe20000300000 */
.L_x_1382:
        /* <DEDUP_REMOVED lines=19> */
[----:B------:R-:W-:-:S05]  /*12b30*/  IMAD.IADD R6, R3, 0x1, R6 ;  /* 0x0000000103067824 */ /* 0x000fca00078e0206 */
[----:B------:R-:W-:Y:S01]  /*12b40*/  LEA.HI.X R24, R2, UR5, R6, 0x1, P0 ;  /* 0x0000000502187c11 */ /* 0x000fe200080f0c06 */
[----:B------:R-:W-:Y:S01]  /*12b50*/  IMAD R6, R25, 0x8, R22 ;  /* 0x0000000819067824 */ /* 0x000fe200078e0216 */
[----:B------:R-:W-:-:S04]  /*12b60*/  SHF.L.U32 R2, R28, 0x1f, RZ ;  /* 0x0000001f1c027819 */ /* 0x000fc800000006ff */
[----:B------:R-:W0:Y:S02]  /*12b70*/  SYNCS.PHASECHK.TRANS64.TRYWAIT P0, [R6+URZ+0x30840], R2 ;  /* 0x03084002060075a7 */ /* 0x000e24000800017f */
[----:B0-----:R-:W-:Y:S05]  /*12b80*/  @!P0 BRA `(.L_x_1384) ;  /* 0x0000003c00988947 */ /* 0x001fea0003800000 */
.L_x_1450:
[----:B------:R-:W-:Y:S05]  /*12b90*/  BSYNC B0 ;  /* 0x0000000000007941 */ /* 0x000fea0003800000 */
.L_x_1383:
[----:B------:R-:W2:Y:S01]  /*12ba0*/  LDL R10, [R1] ;  /* 0x00000000010a7983 */ /* 0x000ea20000100800 */
[----:B------:R-:W-:Y:S01]  /*12bb0*/  ULDC.64 UR4, c[0x0][0x300] ;  /* 0x0000c00000047ab9 */ /* 0x000fe20000000a00 */
[----:B------:R-:W-:Y:S01]  /*12bc0*/  LOP3.LUT P5, RZ, R23, 0x10, RZ, 0xc0, !PT ;  /* 0x0000001017ff7812 */ /* 0x000fe200078ac0ff */
[----:B------:R-:W-:Y:S01]  /*12bd0*/  IMAD R5, R5, UR4, RZ ;  /* 0x0000000405057c24 */ /* 0x000fe2000f8e02ff */
[----:B------:R-:W1:Y:S01]  /*12be0*/  S2R R9, SR_TID.X ;  /* 0x0000000000097919 */ /* 0x000e620000002100 */
[C---:B0-----:R-:W-:Y:S01]  /*12bf0*/  IMAD.WIDE.U32 R2, R4.reuse, UR4, RZ ;  /* 0x0000000404027c25 */ /* 0x041fe2000f8e00ff */
[C---:B------:R-:W-:Y:S02]  /*12c00*/  LOP3.LUT P4, RZ, R23.reuse, 0x8, RZ, 0xc0, !PT ;  /* 0x0000000817ff7812 */ /* 0x040fe4000788c0ff */
[C---:B------:R-:W-:Y:S01]  /*12c10*/  LOP3.LUT P3, RZ, R23.reuse, 0x4, RZ, 0xc0, !PT ;  /* 0x0000000417ff7812 */ /* 0x040fe2000786c0ff */
[----:B------:R-:W-:Y:S01]  /*12c20*/  IMAD R5, R4, UR5, R5 ;  /* 0x0000000504057c24 */ /* 0x000fe2000f8e0205 */
[----:B------:R-:W-:Y:S01]  /*12c30*/  ULDC.64 UR4, c[0x0][0x310] ;  /* 0x0000c40000047ab9 */ /* 0x000fe20000000a00 */
[----:B------:R-:W-:Y:S01]  /*12c40*/  LOP3.LUT P2, RZ, R23, 0x2, RZ, 0xc0, !PT ;  /* 0x0000000217ff7812 */ /* 0x000fe2000784c0ff */
[----:B------:R-:W-:-:S02]  /*12c50*/  IMAD R8, R8, UR4, RZ ;  /* 0x0000000408087c24 */ /* 0x000fc4000f8e02ff */
        /* <DEDUP_REMOVED lines=9> */
[C---:B------:R-:W-:Y:S01]  /*12cf0*/  LEA R4, P0, R2.reuse, UR4, 0x1 ;  /* 0x0000000402047c11 */ /* 0x040fe2000f8008ff */
[----:B------:R-:W-:Y:S01]  /*12d00*/  UMOV UR4, 0xffffffff ;  /* 0xffffffff00047882 */ /* 0x000fe20000000000 */
[----:B------:R-:W-:Y:S02]  /*12d10*/  IADD3 R0, R3, R0, RZ ;  /* 0x0000000003007210 */ /* 0x000fe40007ffe0ff */
[----:B-1----:R-:W-:Y:S02]  /*12d20*/  LOP3.LUT R9, R9, 0x7f, RZ, 0xc0, !PT ;  /* 0x0000007f09097812 */ /* 0x002fe400078ec0ff */
[----:B------:R-:W-:Y:S02]  /*12d30*/  LEA.HI.X R0, R2, UR5, R0, 0x1, P0 ;  /* 0x0000000502007c11 */ /* 0x000fe400080f0c00 */
[----:B------:R-:W-:Y:S01]  /*12d40*/  SHF.R.U32.HI R9, RZ, 0x3, R9 ;  /* 0x00000003ff097819 */ /* 0x000fe20000011609 */
[----:B--2---:R-:W-:-:S02]  /*12d50*/  IMAD R5, R7, -0x40, R10 ;  /* 0xffffffc007057824 */ /* 0x004fc400078e020a */
[----:B------:R-:W-:Y:S02]  /*12d60*/  IMAD R7, R25, 0x4000, R32 ;  /* 0x0000400019077824 */ /* 0x000fe400078e0220 */
[----:B------:R-:W-:-:S05]  /*12d70*/  IMAD.IADD R5, R5, 0x1, -R9 ;  /* 0x0000000105057824 */ /* 0x000fca00078e0a09 */
[----:B------:R-:W-:Y:S01]  /*12d80*/  ISETP.GE.AND P0, PT, R5, 0x1, PT ;  /* 0x000000010500780c */ /* 0x000fe20003f06270 */
[----:B------:R-:W-:-:S12]  /*12d90*/  BRA.DIV UR4, `(.L_x_1385) ;  /* 0x0000003e04287947 */ /* 0x000fd8000b800000 */
[----:B------:R-:W0:Y:S01]  /*12da0*/  SHFL.IDX PT, R3, R4, RZ, 0x181f ;  /* 0x00181fff04037589 */ /* 0x000e2200000e0000 */
[----:B------:R-:W-:-:S03]  /*12db0*/  @P0 IMAD R9, R7, 0x2, R22 ;  /* 0x0000000207090824 */ /* 0x000fc600078e0216 */
[----:B------:R-:W1:Y:S04]  /*12dc0*/  SHFL.IDX PT, R2, R0, RZ, 0x181f ;  /* 0x00181fff00027589 */ /* 0x000e6800000e0000 */
[----:B------:R-:W-:Y:S01]  /*12dd0*/  SHFL.IDX PT, R8, R0, 0x1, 0x181f ;  /* 0x00381f0000087f89 */ /* 0x000fe200000e0000 */
[----:B0-----:R-:W-:-:S05]  /*12de0*/  @P0 LEA R3, P1, R34, R3, 0x1 ;  /* 0x0000000322030211 */ /* 0x001fca00078208ff */
[----:B-1----:R-:W-:-:S05]  /*12df0*/  @P0 IMAD.X R2, RZ, RZ, R2, P1 ;  /* 0x000000ffff020224 */ /* 0x002fca00008e0602 */
        /* <DEDUP_REMOVED lines=20> */
[----:B0-----:R-:W-:-:S04]  /*12f40*/  @P0 LEA R2, P1, R34, R2, 0x1 ;  /* 0x0000000222020211 */ /* 0x001fc800078208ff */
[----:B------:R-:W-:Y:S02]  /*12f50*/  @P0 IADD3.X R3, RZ, R8, RZ, P1, !PT ;  /* 0x00000008ff030210 */ /* 0x000fe40000ffe4ff */
[----:B------:R0:W1:Y:S04]  /*12f60*/  SHFL.IDX PT, R8, R0, 0x3, 0x181f ;  /* 0x00781f0000087f89 */ /* 0x00006800000e0000 */
[----:B------:R-:W-:Y:S04]  /*12f70*/  @P0 LDGSTS.E.BYPASS.LTC128B.128 [R9+0x21400], desc[UR36][R2.64], !P5 ;  /* 0x2140000002090fae */ /* 0x000fe8000e901d64 */
[----:B------:R-:W-:Y:S04]  /*12f80*/  @P0 LDGSTS.E.BYPASS.LTC128B.128 [R9+0x23400], desc[UR36][R2.64+0x80], !P4 ;  /* 0x2340008002090fae */ /* 0x000fe8000e101d64 */
[----:B------:R-:W-:Y:S04]  /*12f90*/  @P0 LDGSTS.E.BYPASS.LTC128B.128 [R9+0x25400], desc[UR36][R2.64+0x100], !P3 ;  /* 0x2540010002090fae */ /* 0x000fe8000d901d64 */
[----:B------:R2:W-:Y:S04]  /*12fa0*/  @P0 LDGSTS.E.BYPASS.LTC128B.128 [R9+0x27400], desc[UR36][R2.64+0x180], !P2 ;  /* 0x2740018002090fae */ /* 0x0005e8000d101d64 */
[----:B-12---:R0:W2:Y:S02]  /*12fb0*/  SHFL.IDX PT, R2, R4, 0x3, 0x181f ;  /* 0x00781f0004027f89 */ /* 0x0060a400000e0000 */
.L_x_1460:
[----:B------:R-:W-:-:S13]  /*12fc0*/  ISETP.GE.AND P0, PT, R5, 0x31, PT ;  /* 0x000000310500780c */ /* 0x000fda0003f06270 */
[----:B--2---:R-:W-:Y:S01]  /*12fd0*/  @P0 LEA R2, P1, R34, R2, 0x1 ;  /* 0x0000000222020211 */ /* 0x004fe200078208ff */
[----:B------:R-:W-:-:S04]  /*12fe0*/  @P0 IMAD R7, R7, 0x2, R22 ;  /* 0x0000000207070824 */ /* 0x000fc800078e0216 */
        /* <DEDUP_REMOVED lines=10> */
.L_x_1386:
        /* <DEDUP_REMOVED lines=10> */
.L_x_1387:
[----:B------:R2:W-:Y:S02]  /*13130*/  SYNCS.ARRIVE.TRANS64.A1T0 RZ, [R6+URZ+0x30830], RZ ;  /* 0x030830ff06ff79a7 */ /* 0x0005e4000810003f */
[----:B------:R-:W-:Y:S05]  /*13140*/  WARPSYNC.ALL ;  /* 0x0000000000007948 */ /* 0x000fea0003800000 */
[----:B------:R-:W-:Y:S01]  /*13150*/  ULDC.64 UR4, c[0x0][0x298] ;  /* 0x0000a60000047ab9 */ /* 0x000fe20000000a00 */
[----:B-1----:R-:W-:Y:S01]  /*13160*/  VIADD R2, R22, 0x10400 ;  /* 0x0001040016027836 */ /* 0x002fe20000000000 */
[----:B0-----:R-:W-:Y:S01]  /*13170*/  SHF.R.S32.HI R0, RZ, 0x1f, R35 ;  /* 0x0000001fff007819 */ /* 0x001fe20000011423 */
[----:B------:R-:W-:Y:S01]  /*13180*/  IMAD.WIDE.U32 R4, R35, UR4, RZ ;  /* 0x0000000423047c25 */ /* 0x000fe2000f8e00ff */
[----:B------:R-:W-:Y:S01]  /*13190*/  BSSY B6, `(.L_x_1388) ;  /* 0x0000018000067945 */ /* 0x000fe20003800000 */
[----:B------:R-:W-:Y:S01]  /*131a0*/  BAR.SYNC.DEFER_BLOCKING 0x8, 0x180 ;  /* 0x0206000000007b1d */ /* 0x000fe20000010000 */
[----:B------:R-:W-:Y:S01]  /*131b0*/  LOP3.LUT P0, RZ, R2, 0x3ff, RZ, 0xc0, !PT ;  /* 0x000003ff02ff7812 */ /* 0x000fe2000780c0ff */
[----:B------:R-:W-:-:S04]  /*131c0*/  IMAD R0, R0, UR4, RZ ;  /* 0x0000000400007c24 */ /* 0x000fc8000f8e02ff */
[----:B------:R-:W-:Y:S01]  /*131d0*/  IMAD R0, R35, UR5, R0 ;  /* 0x0000000523007c24 */ /* 0x000fe2000f8e0200 */
[----:B------:R0:W-:Y:S03]  /*131e0*/  STL.64 [R1+0x10], R4 ;  /* 0x0000100401007387 */ /* 0x0001e60000100a00 */
[----:B------:R-:W-:-:S04]  /*131f0*/  IMAD.IADD R35, R5, 0x1, R0 ;  /* 0x0000000105237824 */ /* 0x000fc800078e0200 */
        /* <DEDUP_REMOVED lines=8> */
[----:B--2---:R-:W-:Y:S01]  /*13280*/  IMAD.U32 R6, RZ, RZ, UR8 ;  /* 0x00000008ff067e24 */ /* 0x004fe2000f8e00ff */
        /* <DEDUP_REMOVED lines=8> */
.L_x_1389:
[----:B------:R-:W-:Y:S05]  /*13310*/  BSYNC B6 ;  /* 0x0000000000067941 */ /* 0x000fea0003800000 */
.L_x_1388:
[----:B------:R-:W3:Y:S01]  /*13320*/  LDL.LU.64 R20, [R1+0x10] ;  /* 0x0000100001147983 */ /* 0x000ee20000300a00 */
[----:B------:R-:W-:Y:S01]  /*13330*/  ULDC.64 UR4, c[0x0][0x2d8] ;  /* 0x0000b60000047ab9 */ /* 0x000fe20000000a00 */
[----:B------:R-:W-:Y:S01]  /*13340*/  LOP3.LUT P6, RZ, R23, 0x100, RZ, 0xc0, !PT ;  /* 0x0000010017ff7812 */ /* 0x000fe200078cc0ff */
[----:B------:R-:W-:Y:S01]  /*13350*/  IMAD R0, R30, UR4, RZ ;  /* 0x000000041e007c24 */ /* 0x000fe2000f8e02ff */
[----:B------:R-:W-:Y:S01]  /*13360*/  LOP3.LUT R7, R34, 0x40, RZ, 0xfc, !PT ;  /* 0x0000004022077812 */ /* 0x000fe200078efcff */
[----:B------:R-:W-:Y:S01]  /*13370*/  IMAD.MOV.U32 R3, RZ, RZ, R35 ;  /* 0x000000ffff037224 */ /* 0x000fe200078e0023 */
[----:B0-----:R-:W-:Y:S01]  /*13380*/  SEL R4, R19, RZ, !P6 ;  /* 0x000000ff13047207 */ /* 0x001fe20007000000 */
[----:B------:R-:W-:Y:S01]  /*13390*/  IMAD R5, R18, UR5, R0 ;  /* 0x0000000512057c24 */ /* 0x000fe2000f8e0200 */
[----:B------:R-:W-:-:S04]  /*133a0*/  SHF.R.S32.HI R0, RZ, 0x1f, R19 ;  /* 0x0000001fff007819 */ /* 0x000fc80000011413 */
[----:B------:R-:W-:Y:S01]  /*133b0*/  SEL R0, R0, RZ, !P6 ;  /* 0x000000ff00007207 */ /* 0x000fe20007000000 */
[----:B---3--:R-:W-:Y:S01]  /*133c0*/  IMAD.MOV.U32 R2, RZ, RZ, R20 ;  /* 0x000000ffff027224 */ /* 0x008fe200078e0014 */
[----:B------:R-:W0:Y:S01]  /*133d0*/  LDC R21, c[0x0][0x448] ;  /* 0x00011200ff157b82 */ /* 0x000e220000000800 */
[----:B------:R-:W1:Y:S02]  /*133e0*/  S2R R20, SR_TID.X ;  /* 0x0000000000147919 */ /* 0x000e640000002100 */
[----:B------:R-:W-:Y:S01]  /*133f0*/  IMAD.WIDE.U32 R2, R18, UR4, R2 ;  /* 0x0000000412027c25 */ /* 0x000fe2000f8e0002 */
[----:B------:R-:W-:-:S03]  /*13400*/  ULDC.64 UR4, c[0x0][0x2e0] ;  /* 0x0000b80000047ab9 */ /* 0x000fc60000000a00 */
[----:B------:R-:W-:Y:S02]  /*13410*/  IMAD.IADD R3, R3, 0x1, R5 ;  /* 0x0000000103037824 */ /* 0x000fe400078e0205 */
[----:B------:R-:W-:Y:S02]  /*13420*/  IMAD R0, R0, UR4, RZ ;  /* 0x0000000400007c24 */ /* 0x000fe4000f8e02ff */
[----:B------:R-:W-:-:S04]  /*13430*/  IMAD.WIDE.U32 R2, R4, UR4, R2 ;  /* 0x0000000404027c25 */ /* 0x000fc8000f8e0002 */
[----:B------:R-:W-:Y:S01]  /*13440*/  IMAD R0, R4, UR5, R0 ;  /* 0x0000000504007c24 */ /* 0x000fe2000f8e0200 */
[----:B------:R-:W-:-:S03]  /*13450*/  ULDC.64 UR4, c[0x0][0x2d0] ;  /* 0x0000b40000047ab9 */ /* 0x000fc60000000a00 */
[----:B------:R-:W-:Y:S01]  /*13460*/  IMAD.IADD R3, R3, 0x1, R0 ;  /* 0x0000000103037824 */ /* 0x000fe200078e0200 */
[----:B0-----:R-:W-:Y:S02]  /*13470*/  ISETP.NE.AND P6, PT, R21, 0x1, PT ;  /* 0x000000011500780c */ /* 0x001fe40003fc5270 */
[----:B-1----:R-:W-:-:S04]  /*13480*/  LOP3.LUT R20, R20, 0x7f, RZ, 0xc0, !PT ;  /* 0x0000007f14147812 */ /* 0x002fc800078ec0ff */
[----:B------:R-:W-:-:S07]  /*13490*/  SHF.R.U32.HI R21, RZ, 0x3, R20 ;  /* 0x00000003ff157819 */ /* 0x000fce0000011614 */
[----:B--2---:R-:W0:Y:S01]  /*134a0*/  @P6 LDC R6, c[0x0][0x44c] ;  /* 0x00011300ff066b82 */ /* 0x004e220000000800 */
[----:B------:R-:W1:Y:S07]  /*134b0*/  S2R R20, SR_TID.X ;  /* 0x0000000000147919 */ /* 0x000e6e0000002100 */
[----:B------:R-:W2:Y:S01]  /*134c0*/  @P6 LDC R5, c[0x0][0x450] ;  /* 0x00011400ff056b82 */ /* 0x000ea20000000800 */
[----:B-1----:R-:W-:-:S05]  /*134d0*/  IMAD.SHL.U32 R20, R20, 0x10, RZ ;  /* 0x0000001014147824 */ /* 0x002fca00078e00ff */
[----:B------:R-:W-:-:S05]  /*134e0*/  LOP3.LUT R20, R21, 0x70, R20, 0xf8, !PT ;  /* 0x0000007015147812 */ /* 0x000fca00078ef814 */
[----:B------:R-:W-:Y:S02]  /*134f0*/  IMAD.IADD R0, R20, 0x1, R27 ;  /* 0x0000000114007824 */ /* 0x000fe400078e021b */
[----:B------:R-:W1:Y:S02]  /*13500*/  S2R R20, SR_TID.X ;  /* 0x0000000000147919 */ /* 0x000e640000002100 */
[----:B0-----:R-:W-:Y:S01]  /*13510*/  @P6 IMAD.HI.U32 R6, R0, R6, RZ ;  /* 0x0000000600066227 */ /* 0x001fe200078e00ff */
[----:B------:R-:W-:-:S04]  /*13520*/  MOV R4, R0 ;  /* 0x0000000000047202 */ /* 0x000fc80000000f00 */
[----:B--2---:R-:W-:Y:S02]  /*13530*/  @P6 SHF.R.U32.HI R4, RZ, R5, R6 ;  /* 0x00000005ff046219 */ /* 0x004fe40000011606 */
[----:B------:R-:W0:Y:S03]  /*13540*/  LDC R6, c[0x0][0x448] ;  /* 0x00011200ff067b82 */ /* 0x000e260000000800 */
[----:B------:R-:W-:Y:S02]  /*13550*/  IMAD.MOV R5, RZ, RZ, -R4 ;  /* 0x000000ffff057224 */ /* 0x000fe400078e0a04 */
[----:B------:R-:W-:Y:S01]  /*13560*/  IMAD.WIDE.U32 R2, R4, UR4, R2 ;  /* 0x0000000404027c25 */ /* 0x000fe2000f8e0002 */
[----:B-1----:R-:W-:-:S03]  /*13570*/  LOP3.LUT R20, R20, 0x7f, RZ, 0xc0, !PT ;  /* 0x0000007f14147812 */ /* 0x002fc600078ec0ff */
[----:B0-----:R-:W-:Y:S01]  /*13580*/  IMAD R0, R6, R5, R0 ;  /* 0x0000000506007224 */ /* 0x001fe200078e0200 */
[----:B------:R-:W-:Y:S02]  /*13590*/  SHF.R.S32.HI R5, RZ, 0x1f, R4 ;  /* 0x0000001fff057819 */ /* 0x000fe40000011404 */
[----:B------:R-:W-:-:S03]  /*135a0*/  SHF.R.U32.HI R8, RZ, 0x3, R20 ;  /* 0x00000003ff087819 */ /* 0x000fc60000011614 */
        /* <DEDUP_REMOVED lines=10> */
[----:B------:R-:W-:Y:S01]  /*13650*/  IMAD.IADD R0, R3, 0x1, R5 ;  /* 0x0000000103007824 */ /* 0x000fe200078e0205 */
[----:B------:R-:W-:Y:S02]  /*13660*/  ULDC UR4, c[0x0][0x2b8] ;  /* 0x0000ae0000047ab9 */ /* 0x000fe40000000800 */
[----:B------:R-:W-:Y:S02]  /*13670*/  ISETP.GE.AND P4, PT, R34, UR4, PT ;  /* 0x0000000422007c0c */ /* 0x000fe4000bf86270 */
[----:B------:R-:W-:Y:S01]  /*13680*/  LEA.HI.X R0, R2, UR5, R0, 0x1, P0 ;  /* 0x0000000502007c11 */ /* 0x000fe200080f0c00 */
[----:B------:R-:W-:Y:S01]  /*13690*/  UMOV UR5, 0xffffffff ;  /* 0xffffffff00057882 */ /* 0x000fe20000000000 */
[----:B------:R-:W-:-:S02]  /*136a0*/  ISETP.GE.AND P3, PT, R7, UR4, PT ;  /* 0x0000000407007c0c */ /* 0x000fc4000bf66270 */
[----:B------:R-:W-:Y:S02]  /*136b0*/  ISETP.GE.AND P2, PT, R37, UR4, PT ;  /* 0x0000000425007c0c */ /* 0x000fe4000bf46270 */
[----:B------:R-:W-:Y:S01]  /*136c0*/  ISETP.GE.AND P1, PT, R36, UR4, PT ;  /* 0x0000000424007c0c */ /* 0x000fe2000bf26270 */
[----:B------:R-:W-:-:S12]  /*136d0*/  BRA.DIV UR5, `(.L_x_1390) ;  /* 0x0000003a05347947 */ /* 0x000fd8000b800000 */
[----:B------:R-:W0:Y:S01]  /*136e0*/  SHFL.IDX PT, R3, R4, RZ, 0x181f ;  /* 0x00181fff04037589 */ /* 0x000e2200000e0000 */
[----:B------:R-:W-:Y:S02]  /*136f0*/  IMAD R5, R29, R6, RZ ;  /* 0x000000061d057224 */ /* 0x000fe400078e02ff */
[----:B------:R-:W-:Y:S01]  /*13700*/  IMAD.IADD R27, R8, 0x1, R27 ;  /* 0x00000001081b7824 */ /* 0x000fe200078e021b */
[----:B------:R-:W1:Y:S04]  /*13710*/  SHFL.IDX PT, R2, R0, RZ, 0x181f ;  /* 0x00181fff00027589 */ /* 0x000e6800000e0000 */
[----:B------:R-:W-:Y:S01]  /*13720*/  ISETP.GE.AND P0, PT, R27, R5, PT ;  /* 0x000000051b00720c */ /* 0x000fe20003f06270 */
[----:B------:R-:W-:-:S12]  /*13730*/  SHFL.IDX PT, R14, R4, 0x7, 0x181f ;  /* 0x00f81f00040e7f89 */ /* 0x000fd800000e0000 */
[----:B0-----:R-:W-:-:S05]  /*13740*/  @!P0 LEA R6, P5, R34, R3, 0x1 ;  /* 0x0000000322068211 */ /* 0x001fca00078a08ff */
[----:B-1----:R-:W-:Y:S02]  /*13750*/  @!P0 IMAD.X R3, RZ, RZ, R2, P5 ;  /* 0x000000ffff038224 */ /* 0x002fe400028e0602 */
[----:B------:R-:W-:Y:S01]  /*13760*/  @!P0 IMAD.MOV.U32 R2, RZ, RZ, R6 ;  /* 0x000000ffff028224 */ /* 0x000fe200078e0006 */
[----:B------:R-:W-:-:S04]  /*13770*/  IADD3 R6, R27, 0x10, RZ ;  /* 0x000000101b067810 */ /* 0x000fc80007ffe0ff */
        /* <DEDUP_REMOVED lines=10> */
[----:B------:R-:W-:Y:S02]  /*13820*/  @!P0 IMAD.MOV.U32 R3, RZ, RZ, R7 ;  /* 0x000000ffff038224 */ /* 0x000fe400078e0007 */
[----:B------:R-:W-:-:S03]  /*13830*/  VIADD R6, R27, 0x20 ;  /* 0x000000201b067836 */ /* 0x000fc60000000000 */
        /* <DEDUP_REMOVED lines=57> */
[----:B------:R-:W-:Y:S02]  /*13bd0*/  @!P0 IMAD.MOV.U32 R2, RZ, RZ, R6 ;  /* 0x000000ffff028224 */ /* 0x000fe400078e0006 */
[----:B------:R0:W1:Y:S02]  /*13be0*/  SHFL.IDX PT, R6, R0, 0x7, 0x181f ;  /* 0x00f81f0000067f89 */ /* 0x00006400000e0000 */
[----:B------:R-:W-:-:S05]  /*13bf0*/  @!P0 IMAD.MOV.U32 R3, RZ, RZ, R7 ;  /* 0x000000ffff038224 */ /* 0x000fca00078e0007 */
[----:B------:R0:W-:Y:S04]  /*13c00*/  @!P0 LDGSTS.E.BYPASS.LTC128B.128 [R33+0x13400], desc[UR36][R2.64], !P4 ;  /* 0x1340000002218fae */ /* 0x0001e8000e101d64 */
[----:B------:R0:W-:Y:S04]  /*13c10*/  @!P0 LDGSTS.E.BYPASS.LTC128B.128 [R33+0x17400], desc[UR36][R2.64+0x80], !P3 ;  /* 0x1740008002218fae */ /* 0x0001e8000d901d64 */
[----:B------:R0:W-:Y:S04]  /*13c20*/  @!P0 LDGSTS.E.BYPASS.LTC128B.128 [R33+0x1b400], desc[UR36][R2.64+0x100], !P2 ;  /* 0x1b40010002218fae */ /* 0x0001e8000d101d64 */
[----:B------:R0:W-:Y:S02]  /*13c30*/  @!P0 LDGSTS.E.BYPASS.LTC128B.128 [R33+0x1f400], desc[UR36][R2.64+0x180], !P1 ;  /* 0x1f40018002218fae */ /* 0x0001e4000c901d64 */
.L_x_1477:
[----:B0-----:R-:W-:Y:S01]  /*13c40*/  VIADD R0, R27, 0x70 ;  /* 0x000000701b007836 */ /* 0x001fe20000000000 */
[----:B------:R-:W-:Y:S04]  /*13c50*/  BSSY B0, `(.L_x_1391) ;  /* 0x000000c000007945 */ /* 0x000fe80003800000 */
[----:B------:R-:W-:-:S13]  /*13c60*/  ISETP.GE.AND P0, PT, R0, R5, PT ;  /* 0x000000050000720c */ /* 0x000fda0003f06270 */
[----:B------:R-:W-:Y:S05]  /*13c70*/  @P0 BRA `(.L_x_1392) ;  /* 0x0000000000240947 */ /* 0x000fea0003800000 */
[----:B------:R-:W-:-:S05]  /*13c80*/  LEA R2, P0, R34, R14, 0x1 ;  /* 0x0000000e22027211 */ /* 0x000fca00078008ff */
        /* <DEDUP_REMOVED lines=8> */
.L_x_1392:
[----:B------:R-:W-:Y:S05]  /*13d10*/  BSYNC B0 ;  /* 0x0000000000007941 */ /* 0x000fea0003800000 */
.L_x_1391:
[----:B------:R-:W-:Y:S01]  /*13d20*/  NOP ;  /* 0x0000000000007918 */ /* 0x000fe20000000000 */
[----:B------:R-:W-:-:S13]  /*13d30*/  PLOP3.LUT P0, PT, PT, PT, PT, 0x80, 0x0 ;  /* 0x000000000000781c */ /* 0x000fda0003f0f070 */
.L_x_1393:
[----:B------:R-:W-:Y:S02]  /*13d40*/  PLOP3.LUT P1, PT, P1, P0, PT, 0xa2, 0x0 ;  /* 0x000000000000781c */ /* 0x000fe40000f21472 */
[----:B------:R-:W-:-:S08]  /*13d50*/  @P0 R2UR P1, UR4, R22 ;  /* 0x00000000160402ca */ /* 0x000fd00000020000 */
[----:B------:R-:W-:-:S05]  /*13d60*/  @P0 PLOP3.LUT P0, PT, P1, PT, PT, 0x80, 0x0 ;  /* 0x000000000000081c */ /* 0x000fca0000f0f070 */
[----:B------:R-:W-:Y:S01]  /*13d70*/  @!P1 SYNCS.ARRIVE.TRANS64.RED.A0T1 RZ, [UR4+0x30800], RZ ;  /* 0x030800ffffff99a7 */ /* 0x000fe20008200404 */
[----:B------:R-:W-:Y:S07]  /*13d80*/  @!P1 ARRIVES.LDGSTSBAR.64.TRANSCNT [UR4+0x30800] ;  /* 0x03080000ff0099b0 */ /* 0x000fee0008000a84 */
[----:B------:R-:W-:Y:S05]  /*13d90*/  @P0 BRA.U.ANY `(.L_x_1393) ;  /* 0xfffffffd00e80947 */ /* 0x000fea000393ffff */
[----:B0-----:R-:W2:Y:S04]  /*13da0*/  LDL.LU R3, [R1+0x1c] ;  /* 0x00001c0001037983 */ /* 0x001ea80000300800 */
[----:B------:R-:W3:Y:S01]  /*13db0*/  LDL.LU R2, [R1+0x18] ;  /* 0x0000180001027983 */ /* 0x000ee20000300800 */
[----:B--2---:R-:W-:Y:S01]  /*13dc0*/  VIADD R3, R3, 0x1 ;  /* 0x0000000103037836 */ /* 0x004fe20000000000 */
[----:B---3--:R-:W-:-:S04]  /*13dd0*/  IADD3 R7, R2, -0x2, RZ ;  /* 0xfffffffe02077810 */ /* 0x008fc80007ffe0ff */
[----:B------:R0:W-:Y:S01]  /*13de0*/  STL [R1+0x1c], R3 ;  /* 0x00001c0301007387 */ /* 0x0001e20000100800 */
[----:B------:R-:W-:-:S04]  /*13df0*/  LEA.HI R0, R3, R3, RZ, 0x1 ;  /* 0x0000000303007211 */ /* 0x000fc800078f08ff */
[----:B------:R-:W-:-:S05]  /*13e00*/  LOP3.LUT R0, R0, 0xfffffffe, RZ, 0xc0, !PT ;  /* 0xfffffffe00007812 */ /* 0x000fca00078ec0ff */
[----:B------:R-:W-:-:S05]  /*13e10*/  IMAD.IADD R0, R3, 0x1, -R0 ;  /* 0x0000000103007824 */ /* 0x000fca00078e0a00 */
[----:B0-----:R-:W-:Y:S01]  /*13e20*/  SHF.L.U32 R3, R0, 0x1f, RZ ;  /* 0x0000001f00037819 */ /* 0x001fe200000006ff */
[----:B------:R-:W-:Y:S01]  /*13e30*/  NOP ;  /* 0x0000000000007918 */ /* 0x000fe20000000000 */
[----:B------:R0:W-:Y:S01]  /*13e40*/  SYNCS.ARRIVE.TRANS64.A1T0 RZ, [R22+URZ+0x30800], RZ ;  /* 0x030800ff16ff79a7 */ /* 0x0001e2000810003f */
[----:B------:R-:W-:Y:S01]  /*13e50*/  BSSY B0, `(.L_x_1394) ;  /* 0x0000003000007945 */ /* 0x000fe20003800000 */
[----:B------:R-:W2:Y:S03]  /*13e60*/  SYNCS.PHASECHK.TRANS64.TRYWAIT P0, [R22+URZ+0x30820], R3 ;  /* 0x03082003160075a7 */ /* 0x000ea6000800017f */
[----:B0-2---:R-:W-:Y:S05]  /*13e70*/  @!P0 BRA `(.L_x_1395) ;  /* 0x0000003c00208947 */ /* 0x005fea0003800000 */
.L_x_1478:
[----:B------:R-:W-:Y:S05]  /*13e80*/  BSYNC B0 ;  /* 0x0000000000007941 */ /* 0x000fea0003800000 */
.L_x_1394:
[----:B------:R-:W2:Y:S01]  /*13e90*/  LDL R0, [R1+0x8] ;  /* 0x0000080001007983 */ /* 0x000ea20000100800 */
[----:B------:R-:W-:Y:S01]  /*13ea0*/  BSSY B0, `(.L_x_1396) ;  /* 0x0000102000007945 */ /* 0x000fe20003800000 */
[----:B--2---:R-:W-:-:S13]  /*13eb0*/  ISETP.GE.AND P0, PT, R7, R0, PT ;  /* 0x000000000700720c */ /* 0x004fda0003f06270 */
[----:B------:R-:W-:Y:S05]  /*13ec0*/  @!P0 BRA `(.L_x_1397) ;  /* 0x0000000c00fc8947 */ /* 0x000fea0003800000 */
[C---:B------:R-:W-:Y:S01]  /*13ed0*/  LOP3.LUT R0, R34.reuse, 0x40, RZ, 0xfc, !PT ;  /* 0x0000004022007812 */ /* 0x040fe200078efcff */
[----:B------:R-:W-:Y:S01]  /*13ee0*/  ULDC UR4, c[0x0][0x2f4] ;  /* 0x0000bd0000047ab9 */ /* 0x000fe20000000800 */
[----:B-1----:R-:W-:Y:S01]  /*13ef0*/  IMAD.MOV.U32 R6, RZ, RZ, R25 ;  /* 0x000000ffff067224 */ /* 0x002fe200078e0019 */
[----:B------:R-:W-:Y:S01]  /*13f00*/  ISETP.GE.AND P4, PT, R34, UR4, PT ;  /* 0x0000000422007c0c */ /* 0x000fe2000bf86270 */
[----:B------:R-:W-:Y:S01]  /*13f10*/  IMAD.MOV.U32 R10, RZ, RZ, R28 ;  /* 0x000000ffff0a7224 */ /* 0x000fe200078e001c */
[----:B------:R-:W-:Y:S01]  /*13f20*/  ISETP.GE.AND P3, PT, R0, UR4, PT ;  /* 0x0000000400007c0c */ /* 0x000fe2000bf66270 */
[----:B------:R-:W-:Y:S01]  /*13f30*/  IMAD.MOV.U32 R29, RZ, RZ, R26 ;  /* 0x000000ffff1d7224 */ /* 0x000fe200078e001a */
[----:B------:R-:W-:Y:S02]  /*13f40*/  ISETP.GE.AND P2, PT, R37, UR4, PT ;  /* 0x0000000425007c0c */ /* 0x000fe4000bf46270 */
[----:B------:R-:W-:-:S13]  /*13f50*/  ISETP.GE.AND P1, PT, R36, UR4, PT ;  /* 0x0000000424007c0c */ /* 0x000fda000bf26270 */
.L_x_1410:
[----:B------:R-:W2:Y:S04]  /*13f60*/  LDL R0, [R1+0x4] ;  /* 0x0000040001007983 */ /* 0x000ea80000100800 */
[----:B------:R-:W3:Y:S01]  /*13f70*/  LDL R8, [R1+0xc] ;  /* 0x00000c0001087983 */ /* 0x000ee20000100800 */
[----:B------:R-:W1:Y:S01]  /*13f80*/  S2R R2, SR_TID.X ;  /* 0x0000000000027919 */ /* 0x000e620000002100 */
[----:B------:R-:W4:Y:S01]  /*13f90*/  S2R R9, SR_TID.X ;  /* 0x0000000000097919 */ /* 0x000f220000002100 */
[----:B-1----:R-:W-:-:S04]  /*13fa0*/  LOP3.LUT R2, R2, 0x7f, RZ, 0xc0, !PT ;  /* 0x0000007f02027812 */ /* 0x002fc800078ec0ff */
[----:B0-----:R-:W-:Y:S02]  /*13fb0*/  SHF.R.U32.HI R3, RZ, 0x3, R2 ;  /* 0x00000003ff037819 */ /* 0x001fe40000011602 */
[----:B------:R-:W0:Y:S01]  /*13fc0*/  LDC R2, c[0x0][0x430] ;  /* 0x00010c00ff027b82 */ /* 0x000e220000000800 */
[----:B----4-:R-:W-:-:S05]  /*13fd0*/  IMAD.SHL.U32 R9, R9, 0x10, RZ ;  /* 0x0000001009097824 */ /* 0x010fca00078e00ff */
[----:B------:R-:W-:-:S04]  /*13fe0*/  LOP3.LUT R9, R3, 0x70, R9, 0xf8, !PT ;  /* 0x0000007003097812 */ /* 0x000fc800078ef809 */
[----:B------:R-:W-:-:S13]  /*13ff0*/  ISETP.GT.U32.AND P6, PT, R9, 0x3f, PT ;  /* 0x0000003f0900780c */ /* 0x000fda0003fc4070 */
[----:B------:R-:W1:Y:S01]  /*14000*/  @!P6 LDC.64 R4, c[0x0][0x428] ;  /* 0x00010a00ff04eb82 */ /* 0x000e620000000a00 */
[----:B0-----:R-:W-:-:S13]  /*14010*/  ISETP.NE.AND P0, PT, R2, 0x1, PT ;  /* 0x000000010200780c */ /* 0x001fda0003f05270 */
[----:B------:R-:W0:Y:S08]  /*14020*/  @P0 LDC R3, c[0x0][0x434] ;  /* 0x00010d00ff030b82 */ /* 0x000e300000000800 */
[----:B------:R-:W4:Y:S01]  /*14030*/  @P0 LDC R2, c[0x0][0x438] ;  /* 0x00010e00ff020b82 */ /* 0x000f220000000800 */
[----:B------:R-:W-:Y:S05]  /*14040*/  YIELD ;  /* 0x0000000000007946 */ /* 0x000fea0003800000 */
[----:B------:R-:W-:Y:S01]  /*14050*/  ULDC UR4, c[0x0][0x430] ;  /* 0x00010c0000047ab9 */ /* 0x000fe20000000800 */
[----:B--2---:R-:W-:-:S04]  /*14060*/  IMAD R0, R7, 0x40, R0 ;  /* 0x0000004007007824 */ /* 0x004fc800078e0200 */
[----:B------:R-:W-:-:S04]  /*14070*/  IMAD.IADD R0, R9, 0x1, R0 ;  /* 0x0000000109007824 */ /* 0x000fc800078e0200 */
[----:B0-----:R-:W-:Y:S01]  /*14080*/  @P0 IMAD.HI.U32 R3, R0, R3, RZ ;  /* 0x0000000300030227 */ /* 0x001fe200078e00ff */
[----:B------:R-:W-:-:S04]  /*14090*/  MOV R11, R0 ;  /* 0x00000000000b7202 */ /* 0x000fc80000000f00 */
[----:B----4-:R-:W-:-:S04]  /*140a0*/  @P0 SHF.R.U32.HI R11, RZ, R2, R3 ;  /* 0x00000002ff0b0219 */ /* 0x010fc80000011603 */
[--C-:B------:R-:W-:Y:S01]  /*140b0*/  @!P6 SHF.R.S32.HI R3, RZ, 0x1f, R11.reuse ;  /* 0x0000001fff03e819 */ /* 0x100fe2000001140b */
[----:B------:R-:W-:-:S04]  /*140c0*/  @!P6 IMAD.MOV.U32 R2, RZ, RZ, R11 ;  /* 0x000000ffff02e224 */ /* 0x000fc800078e000b */
[----:B-1----:R-:W-:-:S04]  /*140d0*/  @!P6 IMAD.WIDE.U32 R2, R31, R4, R2 ;  /* 0x000000041f02e225 */ /* 0x002fc800078e0002 */
[----:B---3--:R-:W-:Y:S02]  /*140e0*/  @!P6 IMAD R4, R8, R4, RZ ;  /* 0x000000040804e224 */ /* 0x008fe400078e02ff */
[----:B------:R-:W0:Y:S02]  /*140f0*/  @!P6 LDC.64 R8, c[0x0][0x418] ;  /* 0x00010600ff08eb82 */ /* 0x000e240000000a00 */
[----:B------:R-:W-:-:S04]  /*14100*/  @!P6 IMAD R5, R31, R5, R4 ;  /* 0x000000051f05e224 */ /* 0x000fc800078e0204 */
[----:B------:R-:W-:Y:S02]  /*14110*/  @!P6 IMAD.IADD R3, R5, 0x1, R3 ;  /* 0x000000010503e824 */ /* 0x000fe400078e0203 */
[----:B------:R-:W-:-:S04]  /*14120*/  IMAD.MOV R5, RZ, RZ, -R11 ;  /* 0x000000ffff057224 */ /* 0x000fc800078e0a0b */
[----:B------:R-:W-:Y:S02]  /*14130*/  IMAD R5, R5, UR4, R0 ;  /* 0x0000000405057c24 */ /* 0x000fe4000f8e0200 */
[----:B------:R-:W-:Y:S01]  /*14140*/  IMAD.MOV.U32 R0, RZ, RZ, RZ ;  /* 0x000000ffff007224 */ /* 0x000fe200078e00ff */
[----:B0-----:R-:W-:-:S04]  /*14150*/  @!P6 LEA R8, P0, R2, R8, 0x2 ;  /* 0x000000080208e211 */ /* 0x001fc800078010ff */
[----:B------:R-:W-:-:S05]  /*14160*/  @!P6 LEA.HI.X R9, R2, R9, R3, 0x2, P0 ;  /* 0x000000090209e211 */ /* 0x000fca00000f1403 */
[----:B------:R0:W5:Y:S01]  /*14170*/  @!P6 LDG.E R0, desc[UR36][R8.64] ;  /* 0x000000240800e981 */ /* 0x000162000c1e1900 */
[----:B------:R-:W-:Y:S01]  /*14180*/  LOP3.LUT P5, RZ, R23, 0x20, RZ, 0xc0, !PT ;  /* 0x0000002017ff7812 */ /* 0x000fe200078ac0ff */
[----:B------:R-:W-:-:S05]  /*14190*/  VIADD R25, R6, 0x1 ;  /* 0x0000000106197836 */ /* 0x000fca0000000000 */
[----:B------:R-:W-:-:S04]  /*141a0*/  ISETP.NE.AND P0, PT, R25, 0x2, PT ;  /* 0x000000021900780c */ /* 0x000fc80003f05270 */
[----:B------:R-:W-:Y:S01]  /*141b0*/  SEL R28, RZ, 0x1, P0 ;  /* 0x00000001ff1c7807 */ /* 0x000fe20000000000 */
[----:B------:R-:W-:Y:S01]  /*141c0*/  IMAD.MOV.U32 R26, RZ, RZ, R7 ;  /* 0x000000ffff1a7224 */ /* 0x000fe200078e0007 */
[----:B------:R-:W-:Y:S02]  /*141d0*/  SEL R25, R25, RZ, P0 ;  /* 0x000000ff19197207 */ /* 0x000fe40000000000 */
[----:B------:R-:W-:Y:S01]  /*141e0*/  LOP3.LUT R28, R10, R28, RZ, 0x3c, !PT ;  /* 0x0000001c0a1c7212 */ /* 0x000fe200078e3cff */
[----:B0-----:R-:W-:Y:S06]  /*141f0*/  @!P5 BRA `(.L_x_1398) ;  /* 0x000000000004d947 */ /* 0x001fec0003800000 */
[----:B------:R-:W-:Y:S01]  /*14200*/  BPT.TRAP 0x1 ;  /* 0x000000040000795c */ /* 0x000fe20000300000 */
.L_x_1398:
[----:B------:R-:W-:Y:S01]  /*14210*/  LEA R7, R25, R22, 0x3 ;  /* 0x0000001619077211 */ /* 0x000fe200078e18ff */
[----:B------:R-:W-:Y:S01]  /*14220*/  BSSY B1, `(.L_x_1399) ;  /* 0x0000004000017945 */ /* 0x000fe20003800000 */
[----:B------:R-:W-:-:S04]  /*14230*/  SHF.L.U32 R2, R28, 0x1f, RZ ;  /* 0x0000001f1c027819 */ /* 0x000fc800000006ff */
[----:B------:R-:W0:Y:S02]  /*14240*/  SYNCS.PHASECHK.TRANS64.TRYWAIT P0, [R7+URZ+0x30840], R2 ;  /* 0x03084002070075a7 */ /* 0x000e24000800017f */
[----:B0-----:R-:W-:Y:S05]  /*14250*/  @!P0 BRA `(.L_x_1400) ;  /* 0x00000038003c8947 */ /* 0x001fea0003800000 */
.L_x_1479:
[----:B------:R-:W-:Y:S05]  /*14260*/  BSYNC B1 ;  /* 0x0000000000017941 */ /* 0x000fea0003800000 */
.L_x_1399:
        /* <DEDUP_REMOVED lines=25> */
[----:B------:R-:W-:Y:S01]  /*14400*/  LOP3.LUT R23, R23, 0xffffefff, RZ, 0xc0, !PT ;  /* 0xffffefff17177812 */ /* 0x000fe200078ec0ff */
[----:B------:R-:W-:Y:S01]  /*14410*/  IMAD.SHL.U32 R4, R34, 0x2, RZ ;  /* 0x0000000222047824 */ /* 0x000fe200078e00ff */
[----:B------:R-:W-:Y:S01]  /*14420*/  LEA R20, R20, R22, 0x1 ;  /* 0x0000001614147211 */ /* 0x000fe200078e08ff */
[----:B------:R-:W1:Y:S01]  /*14430*/  SHFL.IDX PT, R3, R27, RZ, 0x181f ;  /* 0x00181fff1b037589 */ /* 0x000e6200000e0000 */
[----:B------:R-:W-:-:S03]  /*14440*/  @P2 LOP3.LUT R23, R23, 0x1000, RZ, 0xfc, !PT ;  /* 0x0000100017172812 */ /* 0x000fc600078efcff */
        /* <DEDUP_REMOVED lines=31> */
.L_x_1489:
        /* <DEDUP_REMOVED lines=17> */
.L_x_1402:
        /* <DEDUP_REMOVED lines=10> */
.L_x_1403:
[----:B------:R2:W-:Y:S01]  /*147f0*/  SYNCS.ARRIVE.TRANS64.A1T0 RZ, [R7+URZ+0x30830], RZ ;  /* 0x030830ff07ff79a7 */ /* 0x0005e2000810003f */
[----:B------:R-:W-:Y:S05]  /*14800*/  @!P6 BRA `(.L_x_1404) ;  /* 0x000000000004e947 */ /* 0x000fea0003800000 */
[----:B------:R-:W-:Y:S01]  /*14810*/  BPT.TRAP 0x1 ;  /* 0x000000040000795c */ /* 0x000fe20000300000 */
.L_x_1404:
[----:B-1----:R-:W-:Y:S01]  /*14820*/  SHF.L.U32 R2, R10, 0x1f, RZ ;  /* 0x0000001f0a027819 */ /* 0x002fe200000006ff */
[----:B--2---:R-:W-:Y:S01]  /*14830*/  IMAD R7, R6, 0x8, R22 ;  /* 0x0000000806077824 */ /* 0x004fe200078e0216 */
[----:B------:R-:W-:Y:S03]  /*14840*/  BSSY B1, `(.L_x_1405) ;  /* 0x0000003000017945 */ /* 0x000fe60003800000 */
[----:B------:R-:W1:Y:S02]  /*14850*/  SYNCS.PHASECHK.TRANS64.TRYWAIT P0, [R7+URZ+0x30860], R2 ;  /* 0x03086002070075a7 */ /* 0x000e64000800017f */
[----:B-1----:R-:W-:Y:S05]  /*14860*/  @!P0 BRA `(.L_x_1406) ;  /* 0x0000003800408947 */ /* 0x002fea0003800000 */
.L_x_1490:
[----:B------:R-:W-:Y:S05]  /*14870*/  BSYNC B1 ;  /* 0x0000000000017941 */ /* 0x000fea0003800000 */
.L_x_1405:
        /* <DEDUP_REMOVED lines=49> */
.L_x_1500:
[----:B-1----:R-:W-:Y:S01]  /*14b90*/  IADD3 R2, P0, R2, R4, RZ ;  /* 0x0000000402027210 */ /* 0x002fe20007f1e0ff */
        /* <DEDUP_REMOVED lines=15> */
[----:B-1----:R-:W-:Y:S01]  /*14c90*/  IMAD.WIDE.U32 R2, R5, UR4, RZ ;  /* 0x0000000405027c25 */ /* 0x002fe2000f8e00ff */
[----:B------:R-:W-:-:S03]  /*14ca0*/  ULDC.64 UR4, c[0x0][0x338] ;  /* 0x0000ce0000047ab9 */ /* 0x000fc60000000a00 */
[----:B------:R-:W-:Y:S02]  /*14cb0*/  IMAD.IADD R3, R3, 0x1, R9 ;  /* 0x0000000103037824 */ /* 0x000fe400078e0209 */
[----:B------:R-:W-:Y:S02]  /*14cc0*/  IMAD R21, R21, UR4, RZ ;  /* 0x0000000415157c24 */ /* 0x000fe4000f8e02ff */
[----:B------:R-:W-:-:S04]  /*14cd0*/  IMAD.WIDE.U32 R2, R0, UR4, R2 ;  /* 0x0000000400027c25 */ /* 0x000fc8000f8e0002 */
[----:B------:R-:W-:Y:S01]  /*14ce0*/  IMAD R21, R0, UR5, R21 ;  /* 0x0000000500157c24 */ /* 0x000fe2000f8e0215 */
[----:B------:R-:W-:Y:S01]  /*14cf0*/  ULDC.64 UR4, c[0x0][0x330] ;  /* 0x0000cc0000047ab9 */ /* 0x000fe20000000a00 */
[----:B------:R-:W-:Y:S01]  /*14d00*/  NOP ;  /* 0x0000000000007918 */ /* 0x000fe20000000000 */
[----:B------:R-:W-:Y:S02]  /*14d10*/  IMAD R5, R30, UR4, RZ ;  /* 0x000000041e057c24 */ /* 0x000fe4000f8e02ff */
[----:B------:R-:W-:Y:S02]  /*14d20*/  IMAD.IADD R3, R3, 0x1, R21 ;  /* 0x0000000103037824 */ /* 0x000fe400078e0215 */
[C---:B------:R-:W-:Y:S02]  /*14d30*/  IMAD R5, R18.reuse, UR5, R5 ;  /* 0x0000000512057c24 */ /* 0x040fe4000f8e0205 */
[----:B------:R-:W-:Y:S01]  /*14d40*/  IMAD.WIDE.U32 R2, R18, UR4, R2 ;  /* 0x0000000412027c25 */ /* 0x000fe2000f8e0002 */
[----:B------:R-:W-:-:S04]  /*14d50*/  ULDC.64 UR4, c[0x0][0x318] ;  /* 0x0000c60000047ab9 */ /* 0x000fc80000000a00 */
[----:B------:R-:W-:Y:S02]  /*14d60*/  IADD3 R3, R5, R3, RZ ;  /* 0x0000000305037210 */ /* 0x000fe40007ffe0ff */
[----:B0-----:R-:W-:-:S04]  /*14d70*/  LEA R17, P0, R2, UR4, 0x1 ;  /* 0x0000000402117c11 */ /* 0x001fc8000f8008ff */
[----:B------:R-:W-:Y:S02]  /*14d80*/  LEA.HI.X R24, R2, UR5, R3, 0x1, P0 ;  /* 0x0000000502187c11 */ /* 0x000fe400080f0c03 */
[----:B------:R-:W-:-:S13]  /*14d90*/  PLOP3.LUT P0, PT, PT, PT, PT, 0x80, 0x0 ;  /* 0x000000000000781c */ /* 0x000fda0003f0f070 */
.L_x_1408:
        /* <DEDUP_REMOVED lines=10> */
.L_x_1409:
[----:B------:R-:W2:Y:S01]  /*14e40*/  LDL R0, [R1+0x8] ;  /* 0x0000080001007983 */ /* 0x000ea20000100800 */
[----:B------:R0:W-:Y:S01]  /*14e50*/  SYNCS.ARRIVE.TRANS64.A1T0 RZ, [R7+URZ+0x30850], RZ ;  /* 0x030850ff07ff79a7 */ /* 0x0001e2000810003f */
[----:B------:R-:W-:Y:S02]  /*14e60*/  IMAD.MOV.U32 R6, RZ, RZ, R25 ;  /* 0x000000ffff067224 */ /* 0x000fe400078e0019 */
[----:B------:R-:W-:Y:S02]  /*14e70*/  IMAD.MOV.U32 R10, RZ, RZ, R28 ;  /* 0x000000ffff0a7224 */ /* 0x000fe400078e001c */
[----:B------:R-:W-:Y:S02]  /*14e80*/  IMAD.MOV.U32 R29, RZ, RZ, R26 ;  /* 0x000000ffff1d7224 */ /* 0x000fe400078e001a */
[C---:B0-----:R-:W-:Y:S01]  /*14e90*/  VIADD R7, R26.reuse, 0xffffffff ;  /* 0xffffffff1a077836 */ /* 0x041fe20000000000 */
[----:B--2---:R-:W-:-:S13]  /*14ea0*/  ISETP.GT.AND P0, PT, R26, R0, PT ;  /* 0x000000001a00720c */ /* 0x004fda0003f04270 */
[----:B------:R-:W-:Y:S05]  /*14eb0*/  @P0 BRA `(.L_x_1410) ;  /* 0xfffffff000280947 */ /* 0x000fea000383ffff */
.L_x_1397:
[----:B------:R-:W-:Y:S05]  /*14ec0*/  BSYNC B0 ;  /* 0x0000000000007941 */ /* 0x000fea0003800000 */
.L_x_1396:
        /* <DEDUP_REMOVED lines=8> */
[----:B------:R-:W2:Y:S02]  /*14f50*/  FLO.U32 R0, UR4 ;  /* 0x0000000400007d00 */ /* 0x000ea400080e0000 */
[----:B--2---:R-:W-:-:S06]  /*14f60*/  ISETP.EQ.U32.AND P0, PT, R0, R5, PT ;  /* 0x000000050000720c */ /* 0x004fcc0003f02070 */
[----:B------:R-:W0:Y:S07]  /*14f70*/  POPC R5, UR4 ;  /* 0x0000000400057d09 */ /* 0x000e2e0008000000 */
[----:B0-----:R-:W2:Y:S01]  /*14f80*/  @P0 ATOMG.E.ADD.STRONG.GPU PT, R3, desc[UR36][R2.64], R5 ;  /* 0x00000005020309a8 */ /* 0x001ea200081ee1e4 */
[----:B------:R-:W0:Y:S02]  /*14f90*/  S2R R4, SR_LTMASK ;  /* 0x0000000000047919 */ /* 0x000e240000003900 */
[----:B0-----:R-:W-:-:S04]  /*14fa0*/  LOP3.LUT R4, R4, UR4, RZ, 0xc0, !PT ;  /* 0x0000000404047c12 */ /* 0x001fc8000f8ec0ff */
[----:B------:R-:W0:Y:S01]  /*14fb0*/  POPC R7, R4 ;  /* 0x0000000400077309 */ /* 0x000e220000000000 */
[----:B--2---:R-:W0:Y:S02]  /*14fc0*/  SHFL.IDX PT, R0, R3, R0, 0x1f ;  /* 0x00001f0003007589 */ /* 0x004e2400000e0000 */
[----:B0-----:R-:W-:-:S07]  /*14fd0*/  IADD3 R16, R0, UR39, R7 ;  /* 0x0000002700107c10 */ /* 0x001fce000fffe007 */
.L_x_1412:
[----:B------:R-:W-:Y:S05]  /*14fe0*/  BSYNC B0 ;  /* 0x0000000000007941 */ /* 0x000fea0003800000 */
.L_x_1411:
[----:B------:R-:W-:-:S13]  /*14ff0*/  LOP3.LUT P0, RZ, R23, 0x20, RZ, 0xc0, !PT ;  /* 0x0000002017ff7812 */ /* 0x000fda000780c0ff */
[----:B------:R-:W-:Y:S05]  /*15000*/  @!P0 BRA `(.L_x_1413) ;  /* 0x0000000000048947 */ /* 0x000fea0003800000 */
[----:B------:R-:W-:Y:S01]  /*15010*/  BPT.TRAP 0x1 ;  /* 0x000000040000795c */ /* 0x000fe20000300000 */
.L_x_1413:
[----:B------:R-:W2:Y:S01]  /*15020*/  LDL.LU R2, [R1] ;  /* 0x0000000001027983 */ /* 0x000ea20000300800 */
[----:B------:R-:W-:Y:S01]  /*15030*/  IMAD R0, R25, 0x8, R22 ;  /* 0x0000000819007824 */ /* 0x000fe200078e0216 */
[----:B0-----:R-:W-:Y:S01]  /*15040*/  SHF.L.U32 R3, R28, 0x1f, RZ ;  /* 0x0000001f1c037819 */ /* 0x001fe200000006ff */
[----:B------:R-:W-:Y:S03]  /*15050*/  BSSY B0, `(.L_x_1414) ;  /* 0x0000004000007945 */ /* 0x000fe60003800000 */
[----:B------:R-:W0:Y:S01]  /*15060*/  SYNCS.PHASECHK.TRANS64.TRYWAIT P0, [R0+URZ+0x30860], R3 ;  /* 0x03086003000075a7 */ /* 0x000e22000800017f */
[----:B--2---:R-:W-:Y:S01]  /*15070*/  IMAD R5, R26, -0x40, R2 ;  /* 0xffffffc01a057824 */ /* 0x004fe200078e0202 */
[----:B0-----:R-:W-:Y:S06]  /*15080*/  @!P0 BRA `(.L_x_1415) ;  /* 0x0000003400c88947 */ /* 0x001fec0003800000 */
.L_x_1501:
[----:B------:R-:W-:Y:S05]  /*15090*/  BSYNC B0 ;  /* 0x0000000000007941 */ /* 0x000fea0003800000 */
.L_x_1414:
[----:B------:R-:W2:Y:S01]  /*150a0*/  S2R R2, SR_TID.X ;  /* 0x0000000000027919 */ /* 0x000ea20000002100 */
[----:B------:R-:W-:Y:S01]  /*150b0*/  UMOV UR4, 0xffffffff ;  /* 0xffffffff00047882 */ /* 0x000fe20000000000 */
[----:B------:R-:W-:Y:S02]  /*150c0*/  LEA R7, R25, R32, 0xe ;  /* 0x0000002019077211 */ /* 0x000fe400078e70ff */
[----:B--2---:R-:W-:-:S04]  /*150d0*/  LOP3.LUT R2, R2, 0x7f, RZ, 0xc0, !PT ;  /* 0x0000007f02027812 */ /* 0x004fc800078ec0ff */
[----:B------:R-:W-:-:S05]  /*150e0*/  SHF.R.U32.HI R2, RZ, 0x3, R2 ;  /* 0x00000003ff027819 */ /* 0x000fca0000011602 */
[----:B------:R-:W-:Y:S01]  /*150f0*/  IMAD.IADD R5, R5, 0x1, -R2 ;  /* 0x0000000105057824 */ /* 0x000fe200078e0a02 */
[----:B------:R-:W-:Y:S06]  /*15100*/  BRA.DIV UR4, `(.L_x_1416) ;  /* 0x0000003604bc7947 */ /* 0x000fec000b800000 */
[----:B------:R-:W2:Y:S01]  /*15110*/  SHFL.IDX PT, R14, R17, RZ, 0x181f ;  /* 0x00181fff110e7589 */ /* 0x000ea200000e0000 */
[----:B------:R-:W-:Y:S01]  /*15120*/  ULDC UR4, c[0x0][0x2f4] ;  /* 0x0000bd0000047ab9 */ /* 0x000fe20000000800 */
[C---:B-1----:R-:W-:Y:S01]  /*15130*/  IMAD.SHL.U32 R6, R34.reuse, 0x2, RZ ;  /* 0x0000000222067824 */ /* 0x042fe200078e00ff */
[C---:B------:R-:W-:Y:S01]  /*15140*/  ISETP.GE.AND P3, PT, R34.reuse, UR4, PT ;  /* 0x0000000422007c0c */ /* 0x040fe2000bf66270 */
[----:B0-----:R-:W0:Y:S01]  /*15150*/  SHFL.IDX PT, R3, R24, RZ, 0x181f ;  /* 0x00181fff18037589 */ /* 0x001e2200000e0000 */
[----:B------:R-:W-:Y:S01]  /*15160*/  LOP3.LUT R8, R34, 0x40, RZ, 0xfc, !PT ;  /* 0x0000004022087812 */ /* 0x000fe200078efcff */
[----:B------:R-:W-:Y:S01]  /*15170*/  IMAD R4, R7, 0x2, R22 ;  /* 0x0000000207047824 */ /* 0x000fe200078e0216 */
[----:B------:R-:W-:Y:S01]  /*15180*/  ISETP.LT.OR P4, PT, R5, 0x1, P3 ;  /* 0x000000010500780c */ /* 0x000fe20001f81670 */
[----:B------:R-:W-:Y:S01]  /*15190*/  SHFL.IDX PT, R7, R24, 0x1, 0x181f ;  /* 0x00381f0018077f89 */ /* 0x000fe200000e0000 */
[----:B------:R-:W-:Y:S02]  /*151a0*/  ISETP.GE.AND P2, PT, R8, UR4, PT ;  /* 0x0000000408007c0c */ /* 0x000fe4000bf46270 */
[----:B------:R-:W-:-:S02]  /*151b0*/  ISETP.GE.AND P1, PT, R37, UR4, PT ;  /* 0x0000000425007c0c */ /* 0x000fc4000bf26270 */
[----:B--2---:R-:W-:Y:S02]  /*151c0*/  IADD3 R2, P0, R14, R6, RZ ;  /* 0x000000060e027210 */ /* 0x004fe40007f1e0ff */
[----:B------:R-:W1:Y:S03]  /*151d0*/  SHFL.IDX PT, R14, R17, 0x1, 0x181f ;  /* 0x00381f00110e7f89 */ /* 0x000e6600000e0000 */
        /* <DEDUP_REMOVED lines=8> */
[----:B------:R1:W-:Y:S02]  /*15260*/  LDGSTS.E.BYPASS.LTC128B.128 [R4+0x6400], desc[UR36][R2.64+0x180], !P4 ;  /* 0x0640018002047fae */ /* 0x0003e4000e101d64 */
[----:B-1----:R-:W-:Y:S02]  /*15270*/  IADD3 R2, P4, R14, R6, RZ ;  /* 0x000000060e027210 */ /* 0x002fe40007f9e0ff */
[----:B------:R-:W0:Y:S03]  /*15280*/  SHFL.IDX PT, R14, R17, 0x2, 0x181f ;  /* 0x00581f00110e7f89 */ /* 0x000e2600000e0000 */
        /* <DEDUP_REMOVED lines=12> */
[----:B------:R0:W3:Y:S03]  /*15350*/  SHFL.IDX PT, R14, R17, 0x3, 0x181f ;  /* 0x00781f00110e7f89 */ /* 0x0000e600000e0000 */
        /* <DEDUP_REMOVED lines=9> */
.L_x_1511:
[C---:B------:R-:W-:Y:S02]  /*153f0*/  ISETP.LT.OR P3, PT, R5.reuse, 0x31, P3 ;  /* 0x000000310500780c */ /* 0x040fe40001f61670 */
[C---:B------:R-:W-:Y:S02]  /*15400*/  ISETP.LT.OR P2, PT, R5.reuse, 0x31, P2 ;  /* 0x000000310500780c */ /* 0x040fe40001741670 */
[C---:B------:R-:W-:Y:S02]  /*15410*/  ISETP.LT.OR P1, PT, R5.reuse, 0x31, P1 ;  /* 0x000000310500780c */ /* 0x040fe40000f21670 */
[----:B01----:R-:W-:Y:S02]  /*15420*/  IADD3 R2, P4, R14, R6, RZ ;  /* 0x000000060e027210 */ /* 0x003fe40007f9e0ff */
        /* <DEDUP_REMOVED lines=11> */
.L_x_1417:
        /* <DEDUP_REMOVED lines=10> */
.L_x_1418:
[----:B------:R1:W-:Y:S01]  /*15580*/  SYNCS.ARRIVE.TRANS64.A1T0 RZ, [R0+URZ+0x30850], RZ ;  /* 0x030850ff00ff79a7 */ /* 0x0003e2000810003f */
[----:B------:R-:W-:-:S04]  /*15590*/  IADD3 R25, R25, 0x1, RZ ;  /* 0x0000000119197810 */ /* 0x000fc80007ffe0ff */
[----:B------:R-:W-:-:S04]  /*155a0*/  ISETP.NE.AND P0, PT, R25, 0x2, PT ;  /* 0x000000021900780c */ /* 0x000fc80003f05270 */
[----:B0-----:R-:W-:Y:S02]  /*155b0*/  SEL R3, RZ, 0x1, P0 ;  /* 0x00000001ff037807 */ /* 0x001fe40000000000 */
[----:B------:R-:W-:Y:S02]  /*155c0*/  SEL R25, R25, RZ, P0 ;  /* 0x000000ff19197207 */ /* 0x000fe40000000000 */
[----:B-1----:R-:W-:-:S07]  /*155d0*/  LOP3.LUT R28, R28, R3, RZ, 0x3c, !PT ;  /* 0x000000031c1c7212 */ /* 0x002fce00078e3cff */
.L_x_1375:
[----:B------:R-:W-:Y:S05]  /*155e0*/  BSYNC B7 ;  /* 0x0000000000077941 */ /* 0x000fea0003800000 */
.L_x_1373:
        /* <DEDUP_REMOVED lines=8> */
[----:B------:R1:W2:Y:S01]  /*15670*/  LDS.128 R16, [R22+0x308d0] ;  /* 0x0308d00016107984 */ /* 0x0002a20000000c00 */
[----:B------:R-:W-:Y:S06]  /*15680*/  BAR.ARV 0x4, 0x180 ;  /* 0x0106000000007b1d */ /* 0x000fec0000002000 */
[----:B------:R-:W-:Y:S05]  /*15690*/  BRA `(.L_x_1420) ;  /* 0x0000000800cc7947 */ /* 0x000fea0003800000 */
.L_x_1419:
        /* <DEDUP_REMOVED lines=11> */
[----:B------:R-:W-:Y:S01]  /*15750*/  IMAD.MOV.U32 R5, RZ, RZ, RZ ;  /* 0x000000ffff057224 */ /* 0x000fe200078e00ff */
[C---:B------:R-:W-:Y:S02]  /*15760*/  ISETP.GE.U32.AND P2, PT, R8.reuse, 0x2, PT ;  /* 0x000000020800780c */ /* 0x040fe40003f46070 */
[C---:B------:R-:W-:Y:S01]  /*15770*/  ISETP.GE.U32.AND P3, PT, R8.reuse, 0x4, PT ;  /* 0x000000040800780c */ /* 0x040fe20003f66070 */
[----:B------:R-:W-:Y:S01]  /*15780*/  SHFL.IDX PT, R0, R16, RZ, 0x1f ;  /* 0x00001fff10007589 */ /* 0x000fe200000e0000 */
[C---:B------:R-:W-:Y:S02]  /*15790*/  ISETP.GE.U32.AND P4, PT, R8.reuse, 0x8, PT ;  /* 0x000000080800780c */ /* 0x040fe40003f86070 */
[C---:B------:R-:W-:Y:S01]  /*157a0*/  ISETP.GE.U32.AND P5, PT, R8.reuse, 0x10, PT ;  /* 0x000000100800780c */ /* 0x040fe20003fa6070 */
[----:B------:R-:W-:Y:S01]  /*157b0*/  SHFL.IDX PT, R4, R16, 0x1, 0x1f ;  /* 0x00201f0010047f89 */ /* 0x000fe200000e0000 */
[----:B--2---:R-:W-:Y:S01]  /*157c0*/  @!P1 IMAD.MOV.U32 R5, RZ, RZ, R2 ;  /* 0x000000ffff059224 */ /* 0x004fe200078e0002 */
[----:B------:R-:W-:-:S04]  /*157d0*/  ISETP.NE.AND P1, PT, R8, RZ, PT ;  /* 0x000000ff0800720c */ /* 0x000fc80003f25270 */
        /* <DEDUP_REMOVED lines=15> */
[----:B------:R1:W2:Y:S02]  /*158d0*/  SHFL.IDX PT, R14, R6, 0x1f, 0x1f ;  /* 0x03e01f00060e7f89 */ /* 0x0002a400000e0000 */
.L_x_1521:
[----:B------:R-:W-:Y:S02]  /*158e0*/  ULDC UR4, c[0x0][0xc38] ;  /* 0x00030e0000047ab9 */ /* 0x000fe40000000800 */
[----:B------:R-:W-:-:S04]  /*158f0*/  IMAD.U32 R7, RZ, RZ, UR4 ;  /* 0x00000004ff077e24 */ /* 0x000fc8000f8e00ff */
[----:B--2---:R-:W-:-:S04]  /*15900*/  IMAD R14, R14, R7, RZ ;  /* 0x000000070e0e7224 */ /* 0x004fc800078e02ff */
[----:B------:R-:W-:-:S05]  /*15910*/  IMAD.IADD R9, R4, 0x1, R14 ;  /* 0x0000000104097824 */ /* 0x000fca00078e020e */
[----:B------:R-:W-:-:S13]  /*15920*/  ISETP.GT.AND P6, PT, R9, R0, PT ;  /* 0x000000000900720c */ /* 0x000fda0003fc4270 */
[----:B------:R-:W-:Y:S05]  /*15930*/  @P6 BRA `(.L_x_1422) ;  /* 0x00000000009c6947 */ /* 0x000fea0003800000 */
.L_x_1427:
[----:B------:R-:W2:Y:S01]  /*15940*/  LDC R2, c[0x0][0xc3c] ;  /* 0x00030f00ff027b82 */ /* 0x000ea20000000800 */
[----:B------:R-:W-:-:S05]  /*15950*/  VIADD R19, R19, 0x1f ;  /* 0x0000001f13137836 */ /* 0x000fca0000000000 */
[----:B--2---:R-:W-:-:S13]  /*15960*/  ISETP.GE.AND P6, PT, R19, R2, PT ;  /* 0x000000021300720c */ /* 0x004fda0003fc6270 */
[----:B------:R-:W-:Y:S05]  /*15970*/  @P6 BRA `(.L_x_1423) ;  /* 0x0000000400d06947 */ /* 0x000fea0003800000 */
[----:B------:R-:W2:Y:S01]  /*15980*/  S2R R3, SR_TID.X ;  /* 0x0000000000037919 */ /* 0x000ea20000002100 */
[----:B------:R-:W-:Y:S01]  /*15990*/  BSSY B0, `(.L_x_1424) ;  /* 0x0000009000007945 */ /* 0x000fe20003800000 */
[----:B------:R-:W-:Y:S02]  /*159a0*/  MOV R5, RZ ;  /* 0x000000ff00057202 */ /* 0x000fe40000000f00 */
[----:B--2---:R-:W-:-:S05]  /*159b0*/  LOP3.LUT R3, R3, 0x1f, RZ, 0xc0, !PT ;  /* 0x0000001f03037812 */ /* 0x004fca00078ec0ff */
[----:B------:R-:W-:-:S05]  /*159c0*/  IMAD.IADD R7, R19, 0x1, R3 ;  /* 0x0000000113077824 */ /* 0x000fca00078e0203 */
[----:B------:R-:W-:-:S13]  /*159d0*/  ISETP.GE.OR P6, PT, R7, R2, !P0 ;  /* 0x000000020700720c */ /* 0x000fda00047c6670 */
[----:B------:R-:W-:Y:S05]  /*159e0*/  @P6 BRA `(.L_x_1425) ;  /* 0x00000000000c6947 */ /* 0x000fea0003800000 */
[----:B------:R-:W2:Y:S02]  /*159f0*/  LDC.64 R2, c[0x0][0xc80] ;  /* 0x00032000ff027b82 */ /* 0x000ea40000000a00 */
[----:B--2---:R-:W-:-:S05]  /*15a00*/  IMAD.WIDE R2, R7, 0x4, R2 ;  /* 0x0000000407027825 */ /* 0x004fca00078e0202 */
[----:B------:R2:W5:Y:S02]  /*15a10*/  LDG.E R5, desc[UR36][R2.64] ;  /* 0x0000002402057981 */ /* 0x000564000c1e1900 */
.L_x_1425:
[----:B------:R-:W-:Y:S05]  /*15a20*/  BSYNC B0 ;  /* 0x0000000000007941 */ /* 0x000fea0003800000 */
.L_x_1424:
[----:B------:R-:W-:-:S03]  /*15a30*/  UMOV UR4, 0xffffffff ;  /* 0xffffffff00047882 */ /* 0x000fc60000000000 */
[----:B------:R-:W-:Y:S05]  /*15a40*/  BRA.DIV UR4, `(.L_x_1426) ;  /* 0x0000003a04307947 */ /* 0x000fea000b800000 */
[----:B-----5:R-:W3:Y:S02]  /*15a50*/  SHFL.UP PT, R14, R5, 0x1, RZ ;  /* 0x04200000050e7989 */ /* 0x020ee400000e00ff */
[----:B---3--:R-:W-:-:S05]  /*15a60*/  SEL R14, R14, RZ, P1 ;  /* 0x000000ff0e0e7207 */ /* 0x008fca0000800000 */
[----:B------:R-:W-:-:S05]  /*15a70*/  IMAD.IADD R13, R5, 0x1, R14 ;  /* 0x00000001050d7824 */ /* 0x000fca00078e020e */
[----:B------:R-:W2:Y:S02]  /*15a80*/  SHFL.UP PT, R14, R13, 0x2, RZ ;  /* 0x044000000d0e7989 */ /* 0x000ea400000e00ff */
[----:B--2---:R-:W-:-:S05]  /*15a90*/  SEL R2, R14, RZ, P2 ;  /* 0x000000ff0e027207 */ /* 0x004fca0001000000 */
        /* <DEDUP_REMOVED lines=9> */
[----:B-1----:R-:W-:-:S05]  /*15b30*/  IMAD.IADD R6, R4, 0x1, R7 ;  /* 0x0000000104067824 */ /* 0x002fca00078e0207 */
[----:B------:R1:W2:Y:S02]  /*15b40*/  SHFL.IDX PT, R14, R6, 0x1f, 0x1f ;  /* 0x03e01f00060e7f89 */ /* 0x0002a400000e0000 */
.L_x_1529:
[----:B------:R-:W-:Y:S02]  /*15b50*/  ULDC UR4, c[0x0][0xc38] ;  /* 0x00030e0000047ab9 */ /* 0x000fe40000000800 */
[----:B------:R-:W-:-:S04]  /*15b60*/  IMAD.U32 R7, RZ, RZ, UR4 ;  /* 0x00000004ff077e24 */ /* 0x000fc8000f8e00ff */
[----:B--2---:R-:W-:-:S05]  /*15b70*/  IMAD R14, R14, R7, RZ ;  /* 0x000000070e0e7224 */ /* 0x004fca00078e02ff */
[----:B------:R-:W-:-:S04]  /*15b80*/  IADD3 R9, R14, R9, RZ ;  /* 0x000000090e097210 */ /* 0x000fc80007ffe0ff */
[----:B------:R-:W-:-:S13]  /*15b90*/  ISETP.GT.AND P6, PT, R9, R0, PT ;  /* 0x000000000900720c */ /* 0x000fda0003fc4270 */
[----:B------:R-:W-:Y:S05]  /*15ba0*/  @!P6 BRA `(.L_x_1427) ;  /* 0xfffffffc0064e947 */ /* 0x000fea000383ffff */
.L_x_1422:
[----:B------:R-:W-:Y:S01]  /*15bb0*/  IMAD.IADD R16, R9, 0x1, -R14 ;  /* 0x0000000109107824 */ /* 0x000fe200078e0a0e */
[----:B------:R-:W-:-:S03]  /*15bc0*/  UMOV UR4, 0xffffffff ;  /* 0xffffffff00047882 */ /* 0x000fc60000000000 */
[----:B------:R-:W-:-:S05]  /*15bd0*/  IMAD R3, R6, R7, R16 ;  /* 0x0000000706037224 */ /* 0x000fca00078e0210 */
[----:B------:R-:W-:Y:S01]  /*15be0*/  ISETP.GT.AND P6, PT, R3, R0, PT ;  /* 0x000000000300720c */ /* 0x000fe20003fc4270 */
[----:B------:R-:W-:-:S12]  /*15bf0*/  BRA.DIV UR4, `(.L_x_1428) ;  /* 0x0000003a04807947 */ /* 0x000fd8000b800000 */
[----:B------:R-:W-:-:S04]  /*15c00*/  VOTE.ANY R2, PT, !P6 ;  /* 0x0000000000027806 */ /* 0x000fc800070e0100 */
[----:B------:R-:W2:Y:S02]  /*15c10*/  POPC R4, R2 ;  /* 0x0000000200047309 */ /* 0x000ea40000000000 */
[----:B--2---:R2:W3:Y:S02]  /*15c20*/  SHFL.IDX PT, R5, R5, R4, 0x1f ;  /* 0x00001f0405057589 */ /* 0x0044e400000e0000 */
.L_x_1533:
[----:B------:R-:W-:Y:S01]  /*15c30*/  ISETP.NE.AND P0, PT, R2, RZ, PT ;  /* 0x000000ff0200720c */ /* 0x000fe20003f05270 */
[----:B------:R-:W-:-:S12]  /*15c40*/  IMAD.MOV.U32 R14, RZ, RZ, RZ ;  /* 0x000000ffff0e7224 */ /* 0x000fd800078e00ff */
[----:B------:R-:W-:Y:S05]  /*15c50*/  @!P0 BRA `(.L_x_1429) ;  /* 0x0000000000108947 */ /* 0x000fea0003800000 */
[----:B------:R-:W-:Y:S01]  /*15c60*/  UMOV UR4, 0xffffffff ;  /* 0xffffffff00047882 */ /* 0x000fe20000000000 */
[----:B------:R-:W-:Y:S02]  /*15c70*/  VIADD R12, R4, 0xffffffff ;  /* 0xffffffff040c7836 */ /* 0x000fe40000000000 */
[----:B------:R-:W-:Y:S05]  /*15c80*/  BRA.DIV UR4, `(.L_x_1430) ;  /* 0x0000003a04a47947 */ /* 0x000fea000b800000 */
[----:B------:R4:W0:Y:S02]  /*15c90*/  SHFL.IDX PT, R14, R6, R12, 0x1f ;  /* 0x00001f0c060e7589 */ /* 0x00082400000e0000 */
.L_x_1429:
[----:B------:R-:W5:Y:S01]  /*15ca0*/  LDC.64 R2, c[0x0][0xc90] ;  /* 0x00032400ff027b82 */ /* 0x000f620000000a00 */
[----:B------:R-:W-:-:S04]  /*15cb0*/  IMAD.IADD R19, R4, 0x1, R19 ;  /* 0x0000000104137824 */ /* 0x000fc800078e0213 */
[----:B-----5:R-:W-:-:S05]  /*15cc0*/  IMAD.WIDE R2, R19, 0x4, R2 ;  /* 0x0000000413027825 */ /* 0x020fca00078e0202 */
[----:B-1--4-:R1:W2:Y:S01]  /*15cd0*/  LDG.E R6, desc[UR36][R2.64] ;  /* 0x0000002402067981 */ /* 0x0122a2000c1e1900 */
[----:B0-----:R-:W-:Y:S01]  /*15ce0*/  IMAD R16, R14, R7, R16 ;  /* 0x000000070e107224 */ /* 0x001fe200078e0210 */
[----:B-1----:R-:W-:Y:S01]  /*15cf0*/  MOV R2, RZ ;  /* 0x000000ff00027202 */ /* 0x002fe20000000f00 */
[----:B--23--:R-:W-:-:S05]  /*15d00*/  IMAD R4, R5, R6, RZ ;  /* 0x0000000605047224 */ /* 0x00cfca00078e02ff */
[----:B------:R-:W-:-:S04]  /*15d10*/  IABS R8, R4 ;  /* 0x0000000400087213 */ /* 0x000fc80000000000 */
[----:B------:R-:W0:Y:S08]  /*15d20*/  I2F.RP R10, R8 ;  /* 0x00000008000a7306 */ /* 0x000e300000209400 */
[----:B0-----:R-:W0:Y:S02]  /*15d30*/  MUFU.RCP R10, R10 ;  /* 0x0000000a000a7308 */ /* 0x001e240000001000 */
[----:B0-----:R-:W-:-:S06]  /*15d40*/  VIADD R11, R10, 0xffffffe ;  /* 0x0ffffffe0a0b7836 */ /* 0x001fcc0000000000 */
[----:B------:R-:W0:Y:S02]  /*15d50*/  F2I.FTZ.U32.TRUNC.NTZ R3, R11 ;  /* 0x0000000b00037305 */ /* 0x000e24000021f000 */
[----:B0-----:R-:W-:-:S04]  /*15d60*/  IMAD.MOV R9, RZ, RZ, -R3 ;  /* 0x000000ffff097224 */ /* 0x001fc800078e0a03 */
[----:B------:R-:W-:-:S04]  /*15d70*/  IMAD R9, R9, R8, RZ ;  /* 0x0000000809097224 */ /* 0x000fc800078e02ff */
[----:B------:R-:W-:-:S04]  /*15d80*/  IMAD.HI.U32 R2, R3, R9, R2 ;  /* 0x0000000903027227 */ /* 0x000fc800078e0002 */
[----:B------:R-:W-:Y:S01]  /*15d90*/  IMAD.IADD R9, R0, 0x1, -R16 ;  /* 0x0000000100097824 */ /* 0x000fe200078e0a10 */
[----:B------:R-:W-:-:S04]  /*15da0*/  IABS R0, R4 ;  /* 0x0000000400007213 */ /* 0x000fc80000000000 */
[----:B------:R-:W-:Y:S01]  /*15db0*/  IABS R3, R9 ;  /* 0x0000000900037213 */ /* 0x000fe20000000000 */
[----:B------:R-:W-:-:S04]  /*15dc0*/  IMAD.MOV R0, RZ, RZ, -R0 ;  /* 0x000000ffff007224 */ /* 0x000fc800078e0a00 */
        /* <DEDUP_REMOVED lines=11> */
[----:B------:R-:W-:-:S05]  /*15e80*/  @!P1 LOP3.LUT R2, RZ, R4, RZ, 0x33, !PT ;  /* 0x00000004ff029212 */ /* 0x000fca00078e33ff */
[----:B------:R-:W-:Y:S02]  /*15e90*/  IMAD R0, R6, R2, RZ ;  /* 0x0000000206007224 */ /* 0x000fe400078e02ff */
[----:B------:R-:W-:-:S03]  /*15ea0*/  IMAD.MOV R2, RZ, RZ, -R2 ;  /* 0x000000ffff027224 */ /* 0x000fc600078e0a02 */
[----:B------:R-:W-:Y:S01]  /*15eb0*/  IADD3 R3, -R0, RZ, RZ ;  /* 0x000000ff00037210 */ /* 0x000fe20007ffe1ff */
[----:B------:R-:W-:-:S03]  /*15ec0*/  IMAD R9, R4, R2, R9 ;  /* 0x0000000204097224 */ /* 0x000fc600078e0209 */
[----:B------:R-:W-:-:S04]  /*15ed0*/  VIADDMNMX R6, R3, R7, R6, PT ;  /* 0x0000000703067246 */ /* 0x000fc80003800106 */
[-C--:B------:R-:W-:Y:S02]  /*15ee0*/  IABS R7, R6.reuse ;  /* 0x0000000600077213 */ /* 0x080fe40000000000 */
[----:B------:R-:W-:Y:S02]  /*15ef0*/  IABS R4, R6 ;  /* 0x0000000600047213 */ /* 0x000fe40000000000 */
[----:B------:R-:W0:Y:S03]  /*15f00*/  I2F.RP R8, R7 ;  /* 0x0000000700087306 */ /* 0x000e260000209400 */
[----:B------:R-:W-:-:S05]  /*15f10*/  IMAD.MOV R4, RZ, RZ, -R4 ;  /* 0x000000ffff047224 */ /* 0x000fca00078e0a04 */
[----:B0-----:R-:W0:Y:S02]  /*15f20*/  MUFU.RCP R8, R8 ;  /* 0x0000000800087308 */ /* 0x001e240000001000 */
[----:B0-----:R-:W-:-:S06]  /*15f30*/  VIADD R3, R8, 0xffffffe ;  /* 0x0ffffffe08037836 */ /* 0x001fcc0000000000 */
[----:B------:R-:W0:Y:S02]  /*15f40*/  F2I.FTZ.U32.TRUNC.NTZ R3, R3 ;  /* 0x0000000300037305 */ /* 0x000e24000021f000 */
[----:B0-----:R-:W-:-:S04]  /*15f50*/  IMAD.MOV R2, RZ, RZ, -R3 ;  /* 0x000000ffff027224 */ /* 0x001fc800078e0a03 */
[----:B------:R-:W-:Y:S02]  /*15f60*/  IMAD R11, R2, R7, RZ ;  /* 0x00000007020b7224 */ /* 0x000fe400078e02ff */
[----:B------:R-:W-:-:S04]  /*15f70*/  IMAD.MOV.U32 R2, RZ, RZ, RZ ;  /* 0x000000ffff027224 */ /* 0x000fc800078e00ff */
[----:B------:R-:W-:Y:S01]  /*15f80*/  IMAD.HI.U32 R2, R3, R11, R2 ;  /* 0x0000000b03027227 */ /* 0x000fe200078e0002 */
[----:B------:R-:W-:Y:S02]  /*15f90*/  IABS R11, R9 ;  /* 0x00000009000b7213 */ /* 0x000fe40000000000 */
[C---:B------:R-:W-:Y:S01]  /*15fa0*/  LOP3.LUT R3, R9.reuse, R6, RZ, 0x3c, !PT ;  /* 0x0000000609037212 */ /* 0x040fe200078e3cff */
[----:B------:R-:W-:Y:S02]  /*15fb0*/  IMAD.IADD R9, R9, 0x1, R0 ;  /* 0x0000000109097824 */ /* 0x000fe400078e0200 */
[----:B------:R-:W-:Y:S01]  /*15fc0*/  IMAD.HI.U32 R2, R2, R11, RZ ;  /* 0x0000000b02027227 */ /* 0x000fe200078e00ff */
[----:B------:R-:W-:-:S03]  /*15fd0*/  ISETP.GE.AND P2, PT, R3, RZ, PT ;  /* 0x000000ff0300720c */ /* 0x000fc60003f46270 */
[----:B------:R-:W-:-:S05]  /*15fe0*/  IMAD R4, R2, R4, R11 ;  /* 0x0000000402047224 */ /* 0x000fca00078e020b */
[----:B------:R-:W-:-:S13]  /*15ff0*/  ISETP.GT.U32.AND P1, PT, R7, R4, PT ;  /* 0x000000040700720c */ /* 0x000fda0003f24070 */
[----:B------:R-:W-:Y:S01]  /*16000*/  @!P1 IMAD.IADD R4, R4, 0x1, -R7 ;  /* 0x0000000104049824 */ /* 0x000fe200078e0a07 */
[----:B------:R-:W-:Y:S02]  /*16010*/  @!P1 IADD3 R2, R2, 0x1, RZ ;  /* 0x0000000102029810 */ /* 0x000fe40007ffe0ff */
[----:B------:R-:W-:Y:S02]  /*16020*/  ISETP.NE.AND P1, PT, R6, RZ, PT ;  /* 0x000000ff0600720c */ /* 0x000fe40003f25270 */
[----:B------:R-:W-:-:S13]  /*16030*/  ISETP.GE.U32.AND P0, PT, R4, R7, PT ;  /* 0x000000070400720c */ /* 0x000fda0003f06070 */
[----:B------:R-:W-:-:S04]  /*16040*/  @P0 VIADD R2, R2, 0x1 ;  /* 0x0000000102020836 */ /* 0x000fc80000000000 */
[----:B------:R-:W-:Y:S01]  /*16050*/  @!P2 IMAD.MOV R2, RZ, RZ, -R2 ;  /* 0x000000ffff02a224 */ /* 0x000fe200078e0a02 */
[----:B------:R-:W-:Y:S01]  /*16060*/  @!P1 LOP3.LUT R2, RZ, R6, RZ, 0x33, !PT ;  /* 0x00000006ff029212 */ /* 0x000fe200078e33ff */
[----:B------:R-:W-:-:S04]  /*16070*/  IMAD.MOV R6, RZ, RZ, -R6 ;  /* 0x000000ffff067224 */ /* 0x000fc800078e0a06 */
[----:B------:R-:W-:Y:S01]  /*16080*/  IMAD R18, R2, R6, R9 ;  /* 0x0000000602127224 */ /* 0x000fe200078e0209 */
[----:B------:R-:W-:-:S05]  /*16090*/  LOP3.LUT R2, RZ, R2, RZ, 0x33, !PT ;  /* 0x00000002ff027212 */ /* 0x000fca00078e33ff */
[----:B------:R-:W-:Y:S01]  /*160a0*/  IMAD.IADD R17, R5, 0x1, R2 ;  /* 0x0000000105117824 */ /* 0x000fe200078e0202 */
[----:B------:R-:W-:Y:S06]  /*160b0*/  BRA `(.L_x_1431) ;  /* 0x00000000001c7947 */ /* 0x000fec0003800000 */
.L_x_1423:
[----:B------:R-:W-:Y:S01]  /*160c0*/  UMOV UR4, URZ ;  /* 0x0000003f00047c82 */ /* 0x000fe20008000000 */
[----:B------:R-:W-:Y:S01]  /*160d0*/  UMOV UR5, URZ ;  /* 0x0000003f00057c82 */ /* 0x000fe20008000000 */
[----:B------:R-:W-:Y:S01]  /*160e0*/  ULDC UR6, c[0x0][0xc3c] ;  /* 0x00030f0000067ab9 */ /* 0x000fe20000000800 */
[----:B------:R-:W-:Y:S01]  /*160f0*/  IMAD.MOV.U32 R16, RZ, RZ, R0 ;  /* 0x000000ffff107224 */ /* 0x000fe200078e0000 */
[----:B------:R-:W-:Y:S01]  /*16100*/  MOV R17, UR4 ;  /* 0x0000000400117c02 */ /* 0x000fe20008000f00 */
[----:B------:R-:W-:Y:S02]  /*16110*/  IMAD.U32 R18, RZ, RZ, UR5 ;  /* 0x00000005ff127e24 */ /* 0x000fe4000f8e00ff */
[----:B------:R-:W-:-:S07]  /*16120*/  IMAD.U32 R19, RZ, RZ, UR6 ;  /* 0x00000006ff137e24 */ /* 0x000fce000f8e00ff */
.L_x_1431:
[----:B------:R-:W2:Y:S01]  /*16130*/  S2R R0, SR_TID.X ;  /* 0x0000000000007919 */ /* 0x000ea20000002100 */
[----:B------:R-:W-:Y:S05]  /*16140*/  WARPSYNC.ALL ;  /* 0x0000000000007948 */ /* 0x000fea0003800000 */
[----:B------:R-:W-:Y:S01]  /*16150*/  BAR.SYNC.DEFER_BLOCKING 0x4, 0x180 ;  /* 0x0106000000007b1d */ /* 0x000fe20000010000 */
[----:B--2---:R-:W-:-:S04]  /*16160*/  LOP3.LUT R0, R0, 0x1f, RZ, 0xc0, !PT ;  /* 0x0000001f00007812 */ /* 0x004fc800078ec0ff */
[----:B------:R-:W-:-:S13]  /*16170*/  ISETP.NE.AND P0, PT, R0, RZ, PT ;  /* 0x000000ff0000720c */ /* 0x000fda0003f05270 */
[----:B------:R-:W2:Y:S01]  /*16180*/  @!P0 S2R R3, SR_CgaCtaId ;  /* 0x0000000000038919 */ /* 0x000ea20000008800 */
[----:B------:R-:W-:-:S04]  /*16190*/  @!P0 MOV R0, 0x400 ;  /* 0x0000040000008802 */ /* 0x000fc80000000f00 */
[----:B--2---:R-:W-:-:S05]  /*161a0*/  @!P0 LEA R22, R3, R0, 0x18 ;  /* 0x0000000003168211 */ /* 0x004fca00078ec0ff */
[----:B------:R3:W-:Y:S01]  /*161b0*/  @!P0 STS.128 [R22+0x308d0], R16 ;  /* 0x0308d01016008388 */ /* 0x0007e20000000c00 */
[----:B------:R-:W-:Y:S06]  /*161c0*/  BAR.ARV 0x5, 0x180 ;  /* 0x0146000000007b1d */ /* 0x000fec0000002000 */
.L_x_1420:
[----:B------:R-:W-:Y:S02]  /*161d0*/  ULDC UR4, c[0x0][0xc3c] ;  /* 0x00030f0000047ab9 */ /* 0x000fe40000000800 */
[----:B--2---:R-:W-:-:S13]  /*161e0*/  ISETP.GE.AND P0, PT, R19, UR4, PT ;  /* 0x0000000413007c0c */ /* 0x004fda000bf06270 */
[----:B------:R-:W-:Y:S05]  /*161f0*/  @!P0 BRA `(.L_x_1432) ;  /* 0xffffffb400a08947 */ /* 0x000fea000383ffff */
[----:B------:R-:W-:Y:S05]  /*16200*/  BSYNC B8 ;  /* 0x0000000000087941 */ /* 0x000fea0003800000 */
.L_x_1361:
[----:B------:R-:W2:Y:S01]  /*16210*/  LDL.LU R0, [R1+0x1c] ;  /* 0x00001c0001007983 */ /* 0x000ea20000300800 */
[----:B------:R-:W-:Y:S01]  /*16220*/  BSSY B0, `(.L_x_1433) ;  /* 0x000000b000007945 */ /* 0x000fe20003800000 */
[----:B------:R-:W4:Y:S01]  /*16230*/  S2R R5, SR_CgaCtaId ;  /* 0x0000000000057919 */ /* 0x000f220000008800 */
[----:B--2---:R-:W-:-:S05]  /*16240*/  VIADD R0, R0, 0x1 ;  /* 0x0000000100007836 */ /* 0x004fca0000000000 */
[----:B-1----:R-:W-:-:S04]  /*16250*/  LEA.HI R2, R0, R0, RZ, 0x1 ;  /* 0x0000000000027211 */ /* 0x002fc800078f08ff */
[----:B------:R-:W-:Y:S02]  /*16260*/  LOP3.LUT R3, R2, 0xfffffffe, RZ, 0xc0, !PT ;  /* 0xfffffffe02037812 */ /* 0x000fe400078ec0ff */
[----:B------:R-:W-:-:S03]  /*16270*/  MOV R2, 0x400 ;  /* 0x0000040000027802 */ /* 0x000fc60000000f00 */
[----:B------:R-:W-:Y:S01]  /*16280*/  IMAD.IADD R0, R0, 0x1, -R3 ;  /* 0x0000000100007824 */ /* 0x000fe200078e0a03 */
[----:B----4-:R-:W-:-:S04]  /*16290*/  LEA R4, R5, R2, 0x18 ;  /* 0x0000000205047211 */ /* 0x010fc800078ec0ff */
[----:B------:R-:W-:-:S04]  /*162a0*/  SHF.L.U32 R0, R0, 0x1f, RZ ;  /* 0x0000001f00007819 */ /* 0x000fc800000006ff */
[----:B------:R-:W1:Y:S02]  /*162b0*/  SYNCS.PHASECHK.TRANS64.TRYWAIT P0, [R4+URZ+0x30820], R0 ;  /* 0x03082000040075a7 */ /* 0x000e64000800017f */
[----:B-1----:R-:W-:Y:S05]  /*162c0*/  @!P0 BRA `(.L_x_1434) ;  /* 0x0000003400388947 */ /* 0x002fea0003800000 */
.L_x_1536:
[----:B------:R-:W-:Y:S05]  /*162d0*/  BSYNC B0 ;  /* 0x0000000000007941 */ /* 0x000fea0003800000 */
.L_x_1433:
[----:B------:R-:W-:-:S03]  /*162e0*/  UMOV UR4, 0xffffffff ;  /* 0xffffffff00047882 */ /* 0x000fc60000000000 */
[----:B------:R-:W-:Y:S05]  /*162f0*/  BRA.DIV UR4, `(.L_x_1435) ;  /* 0x0000003604407947 */ /* 0x000fea000b800000 */
[----:B-1----:R-:W1:Y:S02]  /*16300*/  S2R R0, SR_TID.X ;  /* 0x0000000000007919 */ /* 0x002e640000002100 */
[----:B-1----:R-:W-:-:S04]  /*16310*/  SHF.R.U32.HI R0, RZ, 0x5, R0 ;  /* 0x00000005ff007819 */ /* 0x002fc80000011600 */
[----:B------:R-:W-:-:S05]  /*16320*/  LOP3.LUT R0, R0, 0x3, RZ, 0xc0, !PT ;  /* 0x0000000300007812 */ /* 0x000fca00078ec0ff */
[----:B------:R1:W2:Y:S02]  /*16330*/  SHFL.IDX PT, R14, R0, RZ, 0x1f ;  /* 0x00001fff000e7589 */ /* 0x0002a400000e0000 */
.L_x_1539:
[----:B--2---:R-:W-:Y:S01]  /*16340*/  ISETP.NE.AND P0, PT, R14, RZ, PT ;  /* 0x000000ff0e00720c */ /* 0x004fe20003f05270 */
[----:B------:R-:W-:-:S12]  /*16350*/  BSSY B0, `(.L_x_1436) ;  /* 0x0000026000007945 */ /* 0x000fd80003800000 */
[----:B------:R-:W-:Y:S05]  /*16360*/  @P0 BRA `(.L_x_1437) ;  /* 0x0000000000900947 */ /* 0x000fea0003800000 */
[----:B------:R-:W-:-:S03]  /*16370*/  UMOV UR4, 0xffffffff ;  /* 0xffffffff00047882 */ /* 0x000fc60000000000 */
[----:B------:R-:W-:Y:S05]  /*16380*/  BRA.DIV UR4, `(.L_x_1438) ;  /* 0x0000003604507947 */ /* 0x000fea000b800000 */
[----:B------:R-:W-:-:S13]  /*16390*/  ELECT P6, URZ, PT ;  /* 0x00000000003f782f */ /* 0x000fda00038c0000 */
.L_x_1542:
        /* <DEDUP_REMOVED lines=8> */
.L_x_1439:
[C---:B------:R-:W-:Y:S01]  /*16420*/  IMAD R5, R25.reuse, 0x8, R4 ;  /* 0x0000000819057824 */ /* 0x040fe200078e0204 */
[----:B------:R-:W-:Y:S02]  /*16430*/  SHF.L.U32 R0, R28, 0x1f, RZ ;  /* 0x0000001f1c007819 */ /* 0x000fe400000006ff */
[----:B------:R-:W-:Y:S02]  /*16440*/  IADD3 R25, R25, 0x1, RZ ;  /* 0x0000000119197810 */ /* 0x000fe40007ffe0ff */
[----:B------:R-:W1:Y:S02]  /*16450*/  SYNCS.PHASECHK.TRANS64.TRYWAIT P1, [R5+URZ+0x30840], R0 ;  /* 0x03084000050075a7 */ /* 0x000e64000802017f */
[----:B------:R-:W-:-:S04]  /*16460*/  ISETP.NE.AND P2, PT, R25, 0x2, PT ;  /* 0x000000021900780c */ /* 0x000fc80003f45270 */
[----:B------:R-:W-:Y:S01]  /*16470*/  SEL R3, RZ, 0x1, P2 ;  /* 0x00000001ff037807 */ /* 0x000fe20001000000 */
[----:B-1----:R-:W-:Y:S08]  /*16480*/  @!P1 BRA `(.L_x_1440) ;  /* 0x0000003400309947 */ /* 0x002ff00003800000 */
.L_x_1543:
[----:B------:R-:W-:Y:S02]  /*16490*/  SEL R25, R25, RZ, P2 ;  /* 0x000000ff19197207 */ /* 0x000fe40001000000 */
[----:B------:R-:W-:Y:S01]  /*164a0*/  LOP3.LUT R2, R28, R3, RZ, 0x3c, !PT ;  /* 0x000000031c027212 */ /* 0x000fe200078e3cff */
[----:B------:R-:W-:Y:S06]  /*164b0*/  @!P0 BRA `(.L_x_1441) ;  /* 0x0000000000048947 */ /* 0x000fec0003800000 */
[----:B------:R-:W-:Y:S01]  /*164c0*/  BPT.TRAP 0x1 ;  /* 0x000000040000795c */ /* 0x000fe20000300000 */
.L_x_1441:
[----:B------:R-:W-:Y:S01]  /*164d0*/  IMAD R25, R25, 0x8, R4 ;  /* 0x0000000819197824 */ /* 0x000fe200078e0204 */
[----:B------:R-:W-:-:S04]  /*164e0*/  SHF.L.U32 R2, R2, 0x1f, RZ ;  /* 0x0000001f02027819 */ /* 0x000fc800000006ff */
[----:B------:R-:W2:Y:S02]  /*164f0*/  SYNCS.PHASECHK.TRANS64.TRYWAIT P1, [R25+URZ+0x30840], R2 ;  /* 0x03084002190075a7 */ /* 0x000ea4000802017f */
[----:B--2---:R-:W-:Y:S05]  /*16500*/  @!P1 BRA `(.L_x_1442) ;  /* 0x0000003400249947 */ /* 0x004fea0003800000 */
.L_x_1544:
[----:B------:R-:W-:Y:S05]  /*16510*/  @!P0 BRA `(.L_x_1443) ;  /* 0x0000000000048947 */ /* 0x000fea0003800000 */
[----:B------:R-:W-:Y:S01]  /*16520*/  BPT.TRAP 0x1 ;  /* 0x000000040000795c */ /* 0x000fe20000300000 */
.L_x_1443:
[----:B------:R-:W4:Y:S02]  /*16530*/  SYNCS.PHASECHK.TRANS64.TRYWAIT P1, [R5+URZ+0x30860], R0 ;  /* 0x03086000050075a7 */ /* 0x000f24000802017f */
[----:B----4-:R-:W-:Y:S05]  /*16540*/  @!P1 BRA `(.L_x_1444) ;  /* 0x0000003400289947 */ /* 0x010fea0003800000 */
.L_x_1545:
[----:B------:R-:W-:Y:S05]  /*16550*/  @!P0 BRA `(.L_x_1445) ;  /* 0x0000000000048947 */ /* 0x000fea0003800000 */
[----:B------:R-:W-:Y:S01]  /*16560*/  BPT.TRAP 0x1 ;  /* 0x000000040000795c */ /* 0x000fe20000300000 */
.L_x_1445:
[----:B------:R0:W0:Y:S02]  /*16570*/  SYNCS.PHASECHK.TRANS64.TRYWAIT P0, [R25+URZ+0x30860], R2 ;  /* 0x03086002190075a7 */ /* 0x000024000800017f */
[----:B0-----:R-:W-:Y:S05]  /*16580*/  @!P0 NANOSLEEP.SYNCS 0x989680 ;  /* 0x009896800000895d */ /* 0x001fea0003900000 */
[----:B------:R-:W0:Y:S02]  /*16590*/  @!P0 SYNCS.PHASECHK.TRANS64 P0, [R25+URZ+0x30860], R2 ;  /* 0x03086002190085a7 */ /* 0x000e24000800007f */
[----:B0-----:R-:W-:Y:S05]  /*165a0*/  @!P0 BRA `(.L_x_1445) ;  /* 0xfffffffc00f08947 */ /* 0x001fea000383ffff */
.L_x_1437:
[----:B------:R-:W-:Y:S05]  /*165b0*/  BSYNC B0 ;  /* 0x0000000000007941 */ /* 0x000fea0003800000 */
.L_x_1436:
[----:B------:R-:W-:Y:S05]  /*165c0*/  EXIT ;  /* 0x000000000000794d */ /* 0x000fea0003800000 */
.L_x_1255:
[----:B0-----:R-:W-:-:S04]  /*165d0*/  IMAD.U32 R3, RZ, RZ, UR40 ;  /* 0x00000028ff037e24 */ /* 0x001fc8000f8e00ff */
[----:B------:R0:W1:Y:S03]  /*165e0*/  SYNCS.PHASECHK.TRANS64.TRYWAIT P1, [R3+URZ+0x30800], R0 ;  /* 0x03080000030075a7 */ /* 0x000066000802017f */
[----:B-1----:R-:W-:Y:S05]  /*165f0*/  @!P1 NANOSLEEP.SYNCS 0x989680 ;  /* 0x009896800000995d */ /* 0x002fea0003900000 */
[----:B------:R-:W1:Y:S02]  /*16600*/  @!P1 SYNCS.PHASECHK.TRANS64 P1, [R3+URZ+0x30800], R0 ;  /* 0x03080000030095a7 */ /* 0x000e64000802007f */
[----:B-1----:R-:W-:Y:S05]  /*16610*/  @!P1 BRA `(.L_x_1255) ;  /* 0xfffffffc00ec9947 */ /* 0x002fea000383ffff */
[----:B------:R-:W-:Y:S05]  /*16620*/  BRA `(.L_x_1446) ;  /* 0xfffffeb400f87947 */ /* 0x000fea000383ffff */
.L_x_1259:
[----:B-1----:R1:W2:Y:S02]  /*16630*/  SYNCS.PHASECHK.TRANS64.TRYWAIT P1, [R3+URZ+0x30830], R0 ;  /* 0x03083000030075a7 */ /* 0x0022a4000802017f */
[----:B--2---:R-:W-:Y:S05]  /*16640*/  @!P1 NANOSLEEP.SYNCS 0x989680 ;  /* 0x009896800000995d */ /* 0x004fea0003900000 */
[----:B------:R-:W2:Y:S02]  /*16650*/  @!P1 SYNCS.PHASECHK.TRANS64 P1, [R3+URZ+0x30830], R0 ;  /* 0x03083000030095a7 */ /* 0x000ea4000802007f */
[----:B--2---:R-:W-:Y:S05]  /*16660*/  @!P1 BRA `(.L_x_1259) ;  /* 0xfffffffc00f09947 */ /* 0x004fea000383ffff */
[----:B------:R-:W-:Y:S05]  /*16670*/  BRA `(.L_x_1258) ;  /* 0xfffffeb800147947 */ /* 0x000fea000383ffff */
.L_x_1276:
[----:B-1----:R-:W-:-:S04]  /*16680*/  IMAD.U32 R4, RZ, RZ, UR7 ;  /* 0x00000007ff047e24 */ /* 0x002fc8000f8e00ff */
[----:B------:R1:W2:Y:S03]  /*16690*/  SYNCS.PHASECHK.TRANS64.TRYWAIT P1, [R4+URZ+0x30830], R3 ;  /* 0x03083003040075a7 */ /* 0x0002a6000802017f */
[----:B--2---:R-:W-:Y:S05]  /*166a0*/  @!P1 NANOSLEEP.SYNCS 0x989680 ;  /* 0x009896800000995d */ /* 0x004fea0003900000 */
[----:B------:R-:W2:Y:S02]  /*166b0*/  @!P1 SYNCS.PHASECHK.TRANS64 P1, [R4+URZ+0x30830], R3 ;  /* 0x03083003040095a7 */ /* 0x000ea4000802007f */
[----:B--2---:R-:W-:Y:S05]  /*166c0*/  @!P1 BRA `(.L_x_1276) ;  /* 0xfffffffc00ec9947 */ /* 0x004fea000383ffff */
[----:B------:R-:W-:Y:S05]  /*166d0*/  BRA `(.L_x_1275) ;  /* 0xfffffee400407947 */ /* 0x000fea000383ffff */
.L_x_1280:
[----:B01----:R-:W-:-:S04]  /*166e0*/  IMAD.U32 R3, RZ, RZ, UR14 ;  /* 0x0000000eff037e24 */ /* 0x003fc8000f8e00ff */
[----:B------:R0:W1:Y:S03]  /*166f0*/  SYNCS.PHASECHK.TRANS64.TRYWAIT P1, [R3+URZ+0x30850], R0 ;  /* 0x03085000030075a7 */ /* 0x000066000802017f */
[----:B-1----:R-:W-:Y:S05]  /*16700*/  @!P1 NANOSLEEP.SYNCS 0x989680 ;  /* 0x009896800000995d */ /* 0x002fea0003900000 */
[----:B------:R-:W1:Y:S02]  /*16710*/  @!P1 SYNCS.PHASECHK.TRANS64 P1, [R3+URZ+0x30850], R0 ;  /* 0x03085000030095a7 */ /* 0x000e64000802007f */
[----:B-1----:R-:W-:Y:S05]  /*16720*/  @!P1 BRA `(.L_x_1280) ;  /* 0xfffffffc00ec9947 */ /* 0x002fea000383ffff */
[----:B------:R-:W-:Y:S05]  /*16730*/  BRA `(.L_x_1279) ;  /* 0xfffffef000e47947 */ /* 0x000fea000383ffff */
.L_x_1299:
[----:B-1----:R-:W-:-:S04]  /*16740*/  IMAD.U32 R4, RZ, RZ, UR7 ;  /* 0x00000007ff047e24 */ /* 0x002fc8000f8e00ff */
[----:B------:R1:W2:Y:S03]  /*16750*/  SYNCS.PHASECHK.TRANS64.TRYWAIT P1, [R4+URZ+0x30830], R3 ;  /* 0x03083003040075a7 */ /* 0x0002a6000802017f */
[----:B--2---:R-:W-:Y:S05]  /*16760*/  @!P1 NANOSLEEP.SYNCS 0x989680 ;  /* 0x009896800000995d */ /* 0x004fea0003900000 */
[----:B------:R-:W2:Y:S02]  /*16770*/  @!P1 SYNCS.PHASECHK.TRANS64 P1, [R4+URZ+0x30830], R3 ;  /* 0x03083003040095a7 */ /* 0x000ea4000802007f */
[----:B--2---:R-:W-:Y:S05]  /*16780*/  @!P1 BRA `(.L_x_1299) ;  /* 0xfffffffc00ec9947 */ /* 0x004fea000383ffff */
[----:B------:R-:W-:Y:S05]  /*16790*/  BRA `(.L_x_1298) ;  /* 0xffffff1000dc7947 */ /* 0x000fea000383ffff */
.L_x_1303:
[----:B01----:R-:W-:-:S04]  /*167a0*/  IMAD.U32 R3, RZ, RZ, UR14 ;  /* 0x0000000eff037e24 */ /* 0x003fc8000f8e00ff */
[----:B------:R0:W1:Y:S03]  /*167b0*/  SYNCS.PHASECHK.TRANS64.TRYWAIT P1, [R3+URZ+0x30850], R0 ;  /* 0x03085000030075a7 */ /* 0x000066000802017f */
[----:B-1----:R-:W-:Y:S05]  /*167c0*/  @!P1 NANOSLEEP.SYNCS 0x989680 ;  /* 0x009896800000995d */ /* 0x002fea0003900000 */
[----:B------:R-:W1:Y:S02]  /*167d0*/  @!P1 SYNCS.PHASECHK.TRANS64 P1, [R3+URZ+0x30850], R0 ;  /* 0x03085000030095a7 */ /* 0x000e64000802007f */
[----:B-1----:R-:W-:Y:S05]  /*167e0*/  @!P1 BRA `(.L_x_1303) ;  /* 0xfffffffc00ec9947 */ /* 0x002fea000383ffff */
[----:B------:R-:W-:Y:S05]  /*167f0*/  BRA `(.L_x_1302) ;  /* 0xffffff2000807947 */ /* 0x000fea000383ffff */
.L_x_1311:
[----:B-1----:R-:W-:-:S04]  /*16800*/  MOV R4, UR6 ;  /* 0x0000000600047c02 */ /* 0x002fc80008000f00 */
[----:B------:R1:W2:Y:S03]  /*16810*/  SYNCS.PHASECHK.TRANS64.TRYWAIT P1, [R4+URZ+0x30830], R3 ;  /* 0x03083003040075a7 */ /* 0x0002a6000802017f */
[----:B--2---:R-:W-:Y:S05]  /*16820*/  @!P1 NANOSLEEP.SYNCS 0x989680 ;  /* 0x009896800000995d */ /* 0x004fea0003900000 */
[----:B------:R-:W2:Y:S02]  /*16830*/  @!P1 SYNCS.PHASECHK.TRANS64 P1, [R4+URZ+0x30830], R3 ;  /* 0x03083003040095a7 */ /* 0x000ea4000802007f */
[----:B--2---:R-:W-:Y:S05]  /*16840*/  @!P1 BRA `(.L_x_1311) ;  /* 0xfffffffc00ec9947 */ /* 0x004fea000383ffff */
[----:B------:R-:W-:Y:S05]  /*16850*/  BRA `(.L_x_1310) ;  /* 0xffffff3400147947 */ /* 0x000fea000383ffff */
.L_x_1315:
[----:B01----:R-:W-:-:S04]  /*16860*/  IMAD.U32 R3, RZ, RZ, UR10 ;  /* 0x0000000aff037e24 */ /* 0x003fc8000f8e00ff */
[----:B------:R0:W1:Y:S03]  /*16870*/  SYNCS.PHASECHK.TRANS64.TRYWAIT P1, [R3+URZ+0x30850], R0 ;  /* 0x03085000030075a7 */ /* 0x000066000802017f */
[----:B-1----:R-:W-:Y:S05]  /*16880*/  @!P1 NANOSLEEP.SYNCS 0x989680 ;  /* 0x009896800000995d */ /* 0x002fea0003900000 */
[----:B------:R-:W1:Y:S02]  /*16890*/  @!P1 SYNCS.PHASECHK.TRANS64 P1, [R3+URZ+0x30850], R0 ;  /* 0x03085000030095a7 */ /* 0x000e64000802007f */
[----:B-1----:R-:W-:Y:S05]  /*168a0*/  @!P1 BRA `(.L_x_1315) ;  /* 0xfffffffc00ec9947 */ /* 0x002fea000383ffff */
[----:B------:R-:W-:Y:S05]  /*168b0*/  BRA `(.L_x_1314) ;  /* 0xffffff4000b87947 */ /* 0x000fea000383ffff */
.L_x_1330:
[----:B-1----:R-:W-:-:S04]  /*168c0*/  IMAD.U32 R7, RZ, RZ, UR5 ;  /* 0x00000005ff077e24 */ /* 0x002fc8000f8e00ff */
[----:B------:R1:W2:Y:S03]  /*168d0*/  SYNCS.PHASECHK.TRANS64.TRYWAIT P1, [R7+URZ+0x30850], R0 ;  /* 0x03085000070075a7 */ /* 0x0002a6000802017f */
[----:B--2---:R-:W-:Y:S05]  /*168e0*/  @!P1 NANOSLEEP.SYNCS 0x989680 ;  /* 0x009896800000995d */ /* 0x004fea0003900000 */
[----:B------:R-:W2:Y:S02]  /*168f0*/  @!P1 SYNCS.PHASECHK.TRANS64 P1, [R7+URZ+0x30850], R0 ;  /* 0x03085000070095a7 */ /* 0x000ea4000802007f */
[----:B--2---:R-:W-:Y:S05]  /*16900*/  @!P1 BRA `(.L_x_1330) ;  /* 0xfffffffc00ec9947 */ /* 0x004fea000383ffff */
[----:B------:R-:W-:Y:S05]  /*16910*/  BRA `(.L_x_1329) ;  /* 0xffffff6400e47947 */ /* 0x000fea000383ffff */
.L_x_1381:
[----:B------:R-:W1:Y:S01]  /*16920*/  S2R R17, SR_TID.X ;  /* 0x0000000000117919 */ /* 0x000e620000002100 */
[----:B------:R-:W-:Y:S01]  /*16930*/  BSSY B0, `(.L_x_1447) ;  /* 0x000000a000007945 */ /* 0x000fe20003800000 */
[----:B------:R-:W-:Y:S02]  /*16940*/  IMAD.MOV.U32 R12, RZ, RZ, RZ ;  /* 0x000000ffff0c7224 */ /* 0x000fe400078e00ff */
[----:B------:R-:W-:Y:S02]  /*16950*/  IMAD.MOV.U32 R11, RZ, RZ, 0x1f ;  /* 0x0000001fff0b7424 */ /* 0x000fe400078e00ff */
[----:B------:R-:W-:Y:S01]  /*16960*/  IMAD.MOV.U32 R15, RZ, RZ, -0x1 ;  /* 0xffffffffff0f7424 */ /* 0x000fe200078e00ff */
[----:B-1----:R-:W-:-:S04]  /*16970*/  SHF.R.U32.HI R17, RZ, 0x5, R17 ;  /* 0x00000005ff117819 */ /* 0x002fc80000011611 */
[----:B------:R-:W-:-:S05]  /*16980*/  LOP3.LUT R17, R17, 0x3, RZ, 0xc0, !PT ;  /* 0x0000000311117812 */ /* 0x000fca00078ec0ff */
[----:B------:R-:W-:-:S07]  /*16990*/  IMAD.MOV.U32 R13, RZ, RZ, R17 ;  /* 0x000000ffff0d7224 */ /* 0x000fce00078e0011 */
[----:B0----5:R-:W-:Y:S05]  /*169a0*/  WARPSYNC.COLLECTIVE R15, `(.L_x_1448) ;  /* 0x000000000f087348 */ /* 0x021fea0003c00000 */
[----:B------:R1:W2:Y:S02]  /*169b0*/  SHFL.IDX P6, R14, R13, R12, R11 ;  /* 0x0000000c0d0e7389 */ /* 0x0002a400000c000b */
[----:B012--5:R-:W-:Y:S01]  /*169c0*/  ENDCOLLECTIVE ;  /* 0x000000000000791b */ /* 0x027fe20003800000 */
.L_x_1448:
[----:B------:R-:W-:Y:S05]  /*169d0*/  BSYNC B0 ;  /* 0x0000000000007941 */ /* 0x000fea0003800000 */
.L_x_1447:
[----:B------:R-:W-:Y:S05]  /*169e0*/  BRA `(.L_x_1449) ;  /* 0xffffffbc00507947 */ /* 0x000fea000383ffff */
.L_x_1384:
[----:B0-----:R0:W1:Y:S02]  /*169f0*/  SYNCS.PHASECHK.TRANS64.TRYWAIT P0, [R6+URZ+0x30840], R2 ;  /* 0x03084002060075a7 */ /* 0x001064000800017f */
[----:B-1----:R-:W-:Y:S05]  /*16a00*/  @!P0 NANOSLEEP.SYNCS 0x989680 ;  /* 0x009896800000895d */ /* 0x002fea0003900000 */
[----:B------:R-:W1:Y:S02]  /*16a10*/  @!P0 SYNCS.PHASECHK.TRANS64 P0, [R6+URZ+0x30840], R2 ;  /* 0x03084002060085a7 */ /* 0x000e64000800007f */
[----:B-1----:R-:W-:Y:S05]  /*16a20*/  @!P0 BRA `(.L_x_1384) ;  /* 0xfffffffc00f08947 */ /* 0x002fea000383ffff */
[----:B------:R-:W-:Y:S05]  /*16a30*/  BRA `(.L_x_1450) ;  /* 0xffffffc000547947 */ /* 0x000fea000383ffff */
.L_x_1385:
        /* <DEDUP_REMOVED lines=8> */
.L_x_1452:
[----:B------:R-:W-:Y:S05]  /*16ac0*/  BSYNC B0 ;  /* 0x0000000000007941 */ /* 0x000fea0003800000 */
.L_x_1451:
[----:B------:R-:W-:Y:S01]  /*16ad0*/  IMAD.MOV.U32 R13, RZ, RZ, R4 ;  /* 0x000000ffff0d7224 */ /* 0x000fe200078e0004 */
[----:B------:R-:W-:Y:S01]  /*16ae0*/  MOV R11, 0x181f ;  /* 0x0000181f000b7802 */ /* 0x000fe20000000f00 */
[----:B------:R-:W-:Y:S02]  /*16af0*/  IMAD.MOV.U32 R12, RZ, RZ, RZ ;  /* 0x000000ffff0c7224 */ /* 0x000fe400078e00ff */
[----:B------:R-:W-:Y:S02]  /*16b00*/  IMAD.MOV.U32 R15, RZ, RZ, -0x1 ;  /* 0xffffffffff0f7424 */ /* 0x000fe400078e00ff */
[----:B------:R-:W-:Y:S02]  /*16b10*/  IMAD.MOV.U32 R2, RZ, RZ, R14 ;  /* 0x000000ffff027224 */ /* 0x000fe400078e000e */
[----:B------:R-:W-:-:S07]  /*16b20*/  @P0 IMAD R9, R7, 0x2, R22 ;  /* 0x0000000207090824 */ /* 0x000fce00078e0216 */
[----:B------:R-:W-:Y:S05]  /*16b30*/  WARPSYNC.COLLECTIVE R15, `(.L_x_1453) ;  /* 0x000000000f087348 */ /* 0x000fea0003c00000 */
[----:B------:R0:W1:Y:S02]  /*16b40*/  SHFL.IDX P6, R14, R13, R12, R11 ;  /* 0x0000000c0d0e7389 */ /* 0x00006400000c000b */
[----:B01----:R-:W-:Y:S01]  /*16b50*/  ENDCOLLECTIVE ;  /* 0x000000000000791b */ /* 0x003fe20003800000 */
.L_x_1453:
[----:B------:R-:W-:Y:S02]  /*16b60*/  IMAD.MOV.U32 R13, RZ, RZ, R0 ;  /* 0x000000ffff0d7224 */ /* 0x000fe400078e0000 */
[----:B------:R-:W-:Y:S02]  /*16b70*/  IMAD.MOV.U32 R12, RZ, RZ, 0x1 ;  /* 0x00000001ff0c7424 */ /* 0x000fe400078e00ff */
[----:B------:R-:W-:-:S07]  /*16b80*/  IMAD.MOV.U32 R3, RZ, RZ, R14 ;  /* 0x000000ffff037224 */ /* 0x000fce00078e000e */
[----:B------:R-:W-:Y:S05]  /*16b90*/  WARPSYNC.COLLECTIVE R15, `(.L_x_1454) ;  /* 0x000000000f087348 */ /* 0x000fea0003c00000 */
[----:B------:R0:W1:Y:S02]  /*16ba0*/  SHFL.IDX P6, R14, R13, R12, R11 ;  /* 0x0000000c0d0e7389 */ /* 0x00006400000c000b */
[----:B01----:R-:W-:Y:S01]  /*16bb0*/  ENDCOLLECTIVE ;  /* 0x000000000000791b */ /* 0x003fe20003800000 */
.L_x_1454:
[----:B------:R-:W-:-:S05]  /*16bc0*/  @P0 LEA R3, P1, R34, R3, 0x1 ;  /* 0x0000000322030211 */ /* 0x000fca00078208ff */
[----:B------:R-:W-:-:S05]  /*16bd0*/  @P0 IMAD.X R2, RZ, RZ, R2, P1 ;  /* 0x000000ffff020224 */ /* 0x000fca00008e0602 */
[----:B------:R-:W-:Y:S01]  /*16be0*/  @P0 LOP3.LUT R3, R3, R2, RZ, 0x3c, !PT ;  /* 0x0000000203030212 */ /* 0x000fe200078e3cff */
[----:B------:R-:W-:-:S03]  /*16bf0*/  IMAD.MOV.U32 R13, RZ, RZ, R4 ;  /* 0x000000ffff0d7224 */ /* 0x000fc600078e0004 */
[----:B------:R-:W-:-:S04]  /*16c00*/  @P0 LOP3.LUT R2, R3, R2, RZ, 0x3c, !PT ;  /* 0x0000000203020212 */ /* 0x000fc800078e3cff */
[----:B------:R-:W-:Y:S02]  /*16c10*/  @P0 LOP3.LUT R3, R3, R2, RZ, 0x3c, !PT ;  /* 0x0000000203030212 */ /* 0x000fe400078e3cff */
[----:B------:R-:W-:-:S07]  /*16c20*/  MOV R8, R14 ;  /* 0x0000000e00087202 */ /* 0x000fce0000000f00 */
[----:B------:R-:W-:Y:S05]  /*16c30*/  WARPSYNC.COLLECTIVE R15, `(.L_x_1455) ;  /* 0x000000000f087348 */ /* 0x000fea0003c00000 */
[----:B------:R0:W1:Y:S02]  /*16c40*/  SHFL.IDX P6, R14, R13, R12, R11 ;  /* 0x0000000c0d0e7389 */ /* 0x00006400000c000b */
[----:B01----:R-:W-:Y:S01]  /*16c50*/  ENDCOLLECTIVE ;  /* 0x000000000000791b */ /* 0x003fe20003800000 */
.L_x_1455:
        /* <DEDUP_REMOVED lines=14> */
.L_x_1456:
[----:B------:R-:W-:Y:S01]  /*16d40*/  @P0 IMAD R21, R7, 0x2, R22 ;  /* 0x0000000207150824 */ /* 0x000fe200078e0216 */
        /* <DEDUP_REMOVED lines=15> */
.L_x_1457:
[----:B------:R-:W-:Y:S02]  /*16e40*/  @P0 IMAD R9, R7, 0x2, R22 ;  /* 0x0000000207090824 */ /* 0x000fe400078e0216 */
[----:B------:R-:W-:Y:S02]  /*16e50*/  IMAD.MOV.U32 R13, RZ, RZ, R0 ;  /* 0x000000ffff0d7224 */ /* 0x000fe400078e0000 */
[----:B------:R-:W-:Y:S02]  /*16e60*/  IMAD.MOV.U32 R12, RZ, RZ, 0x3 ;  /* 0x00000003ff0c7424 */ /* 0x000fe400078e00ff */
[----:B------:R-:W-:-:S07]  /*16e70*/  IMAD.MOV.U32 R2, RZ, RZ, R14 ;  /* 0x000000ffff027224 */ /* 0x000fce00078e000e */
[----:B------:R-:W-:Y:S05]  /*16e80*/  WARPSYNC.COLLECTIVE R15, `(.L_x_1458) ;  /* 0x000000000f087348 */ /* 0x000fea0003c00000 */
[----:B------:R0:W1:Y:S02]  /*16e90*/  SHFL.IDX P6, R14, R13, R12, R11 ;  /* 0x0000000c0d0e7389 */ /* 0x00006400000c000b */
[----:B01----:R-:W-:Y:S01]  /*16ea0*/  ENDCOLLECTIVE ;  /* 0x000000000000791b */ /* 0x003fe20003800000 */
.L_x_1458:
        /* <DEDUP_REMOVED lines=10> */
[----:B------:R0:W-:Y:S04]  /*16f50*/  @P0 LDGSTS.E.BYPASS.LTC128B.128 [R9+0x27400], desc[UR36][R2.64+0x180], !P2 ;  /* 0x2740018002090fae */ /* 0x0001e8000d101d64 */
[----:B0-----:R-:W-:Y:S05]  /*16f60*/  WARPSYNC.COLLECTIVE R15, `(.L_x_1459) ;  /* 0x000000000f087348 */ /* 0x001fea0003c00000 */
[----:B------:R1:W2:Y:S02]  /*16f70*/  SHFL.IDX P6, R14, R13, R12, R11 ;  /* 0x0000000c0d0e7389 */ /* 0x0002a400000c000b */
[----:B012---:R-:W-:Y:S01]  /*16f80*/  ENDCOLLECTIVE ;  /* 0x000000000000791b */ /* 0x007fe20003800000 */
.L_x_1459:
[----:B------:R-:W-:Y:S01]  /*16f90*/  IMAD.MOV.U32 R2, RZ, RZ, R14 ;  /* 0x000000ffff027224 */ /* 0x000fe200078e000e */
[----:B------:R-:W-:Y:S06]  /*16fa0*/  BRA `(.L_x_1460) ;  /* 0xffffffc000047947 */ /* 0x000fec000383ffff */
.L_x_1390:
[----:B------:R-:W-:Y:S02]  /*16fb0*/  IMAD.MOV.U32 R13, RZ, RZ, R0 ;  /* 0x000000ffff0d7224 */ /* 0x000fe400078e0000 */
[----:B------:R-:W-:Y:S02]  /*16fc0*/  IMAD.MOV.U32 R12, RZ, RZ, RZ ;  /* 0x000000ffff0c7224 */ /* 0x000fe400078e00ff */
[----:B------:R-:W-:Y:S02]  /*16fd0*/  IMAD.MOV.U32 R11, RZ, RZ, 0x181f ;  /* 0x0000181fff0b7424 */ /* 0x000fe400078e00ff */
[----:B------:R-:W-:Y:S02]  /*16fe0*/  IMAD.MOV.U32 R15, RZ, RZ, -0x1 ;  /* 0xffffffffff0f7424 */ /* 0x000fe400078e00ff */
[----:B------:R-:W-:Y:S02]  /*16ff0*/  IMAD R5, R29, R6, RZ ;  /* 0x000000061d057224 */ /* 0x000fe400078e02ff */
[----:B------:R-:W-:-:S07]  /*17000*/  IMAD.IADD R27, R8, 0x1, R27 ;  /* 0x00000001081b7824 */ /* 0x000fce00078e021b */
[----:B------:R-:W-:Y:S05]  /*17010*/  WARPSYNC.COLLECTIVE R15, `(.L_x_1461) ;  /* 0x000000000f087348 */ /* 0x000fea0003c00000 */
[----:B------:R0:W1:Y:S02]  /*17020*/  SHFL.IDX P6, R14, R13, R12, R11 ;  /* 0x0000000c0d0e7389 */ /* 0x00006400000c000b */
[----:B01----:R-:W-:Y:S01]  /*17030*/  ENDCOLLECTIVE ;  /* 0x000000000000791b */ /* 0x003fe20003800000 */
.L_x_1461:
[----:B------:R-:W-:Y:S01]  /*17040*/  ISETP.GE.AND P0, PT, R27, R5, PT ;  /* 0x000000051b00720c */ /* 0x000fe20003f06270 */
[----:B------:R-:W-:Y:S01]  /*17050*/  IMAD.MOV.U32 R13, RZ, RZ, R4 ;  /* 0x000000ffff0d7224 */ /* 0x000fe200078e0004 */
[----:B------:R-:W-:-:S11]  /*17060*/  MOV R2, R14 ;  /* 0x0000000e00027202 */ /* 0x000fd60000000f00 */
[----:B------:R-:W-:Y:S05]  /*17070*/  WARPSYNC.COLLECTIVE R15, `(.L_x_1462) ;  /* 0x000000000f087348 */ /* 0x000fea0003c00000 */
[----:B------:R0:W1:Y:S02]  /*17080*/  SHFL.IDX P6, R14, R13, R12, R11 ;  /* 0x0000000c0d0e7389 */ /* 0x00006400000c000b */
[----:B01----:R-:W-:Y:S01]  /*17090*/  ENDCOLLECTIVE ;  /* 0x000000000000791b */ /* 0x003fe20003800000 */
.L_x_1462:
[----:B------:R-:W-:Y:S01]  /*170a0*/  MOV R13, R0 ;  /* 0x00000000000d7202 */ /* 0x000fe20000000f00 */
[----:B------:R-:W-:Y:S02]  /*170b0*/  IMAD.MOV.U32 R12, RZ, RZ, 0x1 ;  /* 0x00000001ff0c7424 */ /* 0x000fe400078e00ff */
[----:B------:R-:W-:-:S07]  /*170c0*/  IMAD.MOV.U32 R3, RZ, RZ, R14 ;  /* 0x000000ffff037224 */ /* 0x000fce00078e000e */
[----:B------:R-:W-:Y:S05]  /*170d0*/  WARPSYNC.COLLECTIVE R15, `(.L_x_1463) ;  /* 0x000000000f087348 */ /* 0x000fea0003c00000 */
[----:B------:R0:W1:Y:S02]  /*170e0*/  SHFL.IDX P6, R14, R13, R12, R11 ;  /* 0x0000000c0d0e7389 */ /* 0x00006400000c000b */
[----:B01----:R-:W-:Y:S01]  /*170f0*/  ENDCOLLECTIVE ;  /* 0x000000000000791b */ /* 0x003fe20003800000 */
.L_x_1463:
[----:B------:R-:W-:-:S05]  /*17100*/  @!P0 LEA R6, P5, R34, R3, 0x1 ;  /* 0x0000000322068211 */ /* 0x000fca00078a08ff */
[----:B------:R-:W-:Y:S02]  /*17110*/  @!P0 IMAD.X R3, RZ, RZ, R2, P5 ;  /* 0x000000ffff038224 */ /* 0x000fe400028e0602 */
[----:B------:R-:W-:Y:S02]  /*17120*/  @!P0 IMAD.MOV.U32 R2, RZ, RZ, R6 ;  /* 0x000000ffff028224 */ /* 0x000fe400078e0006 */
[----:B------:R-:W-:Y:S02]  /*17130*/  VIADD R6, R27, 0x10 ;  /* 0x000000101b067836 */ /* 0x000fe40000000000 */
[----:B------:R-:W-:Y:S01]  /*17140*/  IMAD.MOV.U32 R13, RZ, RZ, R4 ;  /* 0x000000ffff0d7224 */ /* 0x000fe200078e0004 */
[----:B------:R-:W-:Y:S01]  /*17150*/  @!PT LDS RZ, [RZ] ;  /* 0x00000000fffff984 */ /* 0x000fe20000000800 */
[----:B------:R-:W-:Y:S01]  /*17160*/  @!PT LDS RZ, [RZ] ;  /* 0x00000000fffff984 */ /* 0x000fe20000000800 */
[----:B------:R-:W-:Y:S01]  /*17170*/  @!PT LDS RZ, [RZ] ;  /* 0x00000000fffff984 */ /* 0x000fe20000000800 */
[----:B------:R-:W-:Y:S04]  /*17180*/  @!P0 LDGSTS.E.BYPASS.LTC128B.128 [R33+0x10400], desc[UR36][R2.64], !P4 ;  /* 0x1040000002218fae */ /* 0x000fe8000e101d64 */
[----:B------:R-:W-:Y:S04]  /*17190*/  @!P0 LDGSTS.E.BYPASS.LTC128B.128 [R33+0x14400], desc[UR36][R2.64+0x80], !P3 ;  /* 0x1440008002218fae */ /* 0x000fe8000d901d64 */
[----:B------:R-:W-:Y:S04]  /*171a0*/  @!P0 LDGSTS.E.BYPASS.LTC128B.128 [R33+0x18400], desc[UR36][R2.64+0x100], !P2 ;  /* 0x1840010002218fae */ /* 0x000fe8000d101d64 */
[----:B------:R0:W-:Y:S01]  /*171b0*/  @!P0 LDGSTS.E.BYPASS.LTC128B.128 [R33+0x1c400], desc[UR36][R2.64+0x180], !P1 ;  /* 0x1c40018002218fae */ /* 0x0001e2000c901d64 */
[----:B------:R-:W-:Y:S01]  /*171c0*/  ISETP.GE.AND P0, PT, R6, R5, PT ;  /* 0x000000050600720c */ /* 0x000fe20003f06270 */
[----:B0-----:R-:W-:-:S12]  /*171d0*/  IMAD.MOV.U32 R2, RZ, RZ, R14 ;  /* 0x000000ffff027224 */ /* 0x001fd800078e000e */
[----:B------:R-:W-:Y:S05]  /*171e0*/  WARPSYNC.COLLECTIVE R15, `(.L_x_1464) ;  /* 0x000000000f087348 */ /* 0x000fea0003c00000 */
[----:B------:R0:W1:Y:S02]  /*171f0*/  SHFL.IDX P6, R14, R13, R12, R11 ;  /* 0x0000000c0d0e7389 */ /* 0x00006400000c000b */
[----:B01----:R-:W-:Y:S01]  /*17200*/  ENDCOLLECTIVE ;  /* 0x000000000000791b */ /* 0x003fe20003800000 */
.L_x_1464:
[----:B------:R-:W-:Y:S02]  /*17210*/  IMAD.MOV.U32 R13, RZ, RZ, R0 ;  /* 0x000000ffff0d7224 */ /* 0x000fe400078e0000 */
[----:B------:R-:W-:Y:S02]  /*17220*/  IMAD.MOV.U32 R12, RZ, RZ, 0x2 ;  /* 0x00000002ff0c7424 */ /* 0x000fe400078e00ff */
[----:B------:R-:W-:-:S07]  /*17230*/  IMAD.MOV.U32 R3, RZ, RZ, R14 ;  /* 0x000000ffff037224 */ /* 0x000fce00078e000e */
[----:B------:R-:W-:Y:S05]  /*17240*/  WARPSYNC.COLLECTIVE R15, `(.L_x_1465) ;  /* 0x000000000f087348 */ /* 0x000fea0003c00000 */
[----:B------:R0:W1:Y:S02]  /*17250*/  SHFL.IDX P6, R14, R13, R12, R11 ;  /* 0x0000000c0d0e7389 */ /* 0x00006400000c000b */
[----:B01----:R-:W-:Y:S01]  /*17260*/  ENDCOLLECTIVE ;  /* 0x000000000000791b */ /* 0x003fe20003800000 */
.L_x_1465:
[----:B------:R-:W-:-:S05]  /*17270*/  @!P0 LEA R6, P5, R34, R3, 0x1 ;  /* 0x0000000322068211 */ /* 0x000fca00078a08ff */
[----:B------:R-:W-:Y:S02]  /*17280*/  @!P0 IMAD.X R7, RZ, RZ, R2, P5 ;  /* 0x000000ffff078224 */ /* 0x000fe400028e0602 */
[----:B------:R-:W-:Y:S02]  /*17290*/  @!P0 IMAD.MOV.U32 R2, RZ, RZ, R6 ;  /* 0x000000ffff028224 */ /* 0x000fe400078e0006 */
[----:B------:R-:W-:Y:S01]  /*172a0*/  VIADD R6, R27, 0x20 ;  /* 0x000000201b067836 */ /* 0x000fe20000000000 */
[----:B------:R-:W-:Y:S01]  /*172b0*/  @!P0 MOV R3, R7 ;  /* 0x0000000700038202 */ /* 0x000fe20000000f00 */
[----:B------:R-:W-:-:S04]  /*172c0*/  IMAD.MOV.U32 R13, RZ, RZ, R4 ;  /* 0x000000ffff0d7224 */ /* 0x000fc800078e0004 */
        /* <DEDUP_REMOVED lines=12> */
.L_x_1466:
[----:B------:R-:W-:Y:S02]  /*17390*/  IMAD.MOV.U32 R13, RZ, RZ, R0 ;  /* 0x000000ffff0d7224 */ /* 0x000fe400078e0000 */
[----:B------:R-:W-:Y:S02]  /*173a0*/  IMAD.MOV.U32 R12, RZ, RZ, 0x3 ;  /* 0x00000003ff0c7424 */ /* 0x000fe400078e00ff */
[----:B------:R-:W-:-:S07]  /*173b0*/  IMAD.MOV.U32 R3, RZ, RZ, R14 ;  /* 0x000000ffff037224 */ /* 0x000fce00078e000e */
[----:B------:R-:W-:Y:S05]  /*173c0*/  WARPSYNC.COLLECTIVE R15, `(.L_x_1467) ;  /* 0x000000000f087348 */ /* 0x000fea0003c00000 */
[----:B------:R0:W1:Y:S02]  /*173d0*/  SHFL.IDX P6, R14, R13, R12, R11 ;  /* 0x0000000c0d0e7389 */ /* 0x00006400000c000b */
[----:B01----:R-:W-:Y:S01]  /*173e0*/  ENDCOLLECTIVE ;  /* 0x000000000000791b */ /* 0x003fe20003800000 */
.L_x_1467:
[----:B------:R-:W-:-:S04]  /*173f0*/  @!P0 LEA R6, P5, R34, R3, 0x1 ;  /* 0x0000000322068211 */ /* 0x000fc800078a08ff */
[----:B------:R-:W-:Y:S01]  /*17400*/  @!P0 IADD3.X R7, RZ, R2, RZ, P5, !PT ;  /* 0x00000002ff078210 */ /* 0x000fe20002ffe4ff */
[----:B------:R-:W-:Y:S02]  /*17410*/  @!P0 IMAD.MOV.U32 R2, RZ, RZ, R6 ;  /* 0x000000ffff028224 */ /* 0x000fe400078e0006 */
[----:B------:R-:W-:Y:S02]  /*17420*/  VIADD R6, R27, 0x30 ;  /* 0x000000301b067836 */ /* 0x000fe40000000000 */
[----:B------:R-:W-:Y:S01]  /*17430*/  @!P0 IMAD.MOV.U32 R3, RZ, RZ, R7 ;  /* 0x000000ffff038224 */ /* 0x000fe200078e0007 */
[----:B------:R-:W-:-:S04]  /*17440*/  MOV R13, R4 ;  /* 0x00000004000d7202 */ /* 0x000fc80000000f00 */
        /* <DEDUP_REMOVED lines=12> */
.L_x_1468:
[----:B------:R-:W-:Y:S01]  /*17510*/  IMAD.MOV.U32 R13, RZ, RZ, R0 ;  /* 0x000000ffff0d7224 */ /* 0x000fe200078e0000 */
[----:B------:R-:W-:Y:S01]  /*17520*/  MOV R12, 0x4 ;  /* 0x00000004000c7802 */ /* 0x000fe20000000f00 */
[----:B------:R-:W-:-:S07]  /*17530*/  IMAD.MOV.U32 R3, RZ, RZ, R14 ;  /* 0x000000ffff037224 */ /* 0x000fce00078e000e */
[----:B------:R-:W-:Y:S05]  /*17540*/  WARPSYNC.COLLECTIVE R15, `(.L_x_1469) ;  /* 0x000000000f087348 */ /* 0x000fea0003c00000 */
[----:B------:R0:W1:Y:S02]  /*17550*/  SHFL.IDX P6, R14, R13, R12, R11 ;  /* 0x0000000c0d0e7389 */ /* 0x00006400000c000b */
[----:B01----:R-:W-:Y:S01]  /*17560*/  ENDCOLLECTIVE ;  /* 0x000000000000791b */ /* 0x003fe20003800000 */
.L_x_1469:
[----:B------:R-:W-:-:S05]  /*17570*/  @!P0 LEA R6, P5, R34, R3, 0x1 ;  /* 0x0000000322068211 */ /* 0x000fca00078a08ff */
[----:B------:R-:W-:Y:S02]  /*17580*/  @!P0 IMAD.X R7, RZ, RZ, R2, P5 ;  /* 0x000000ffff078224 */ /* 0x000fe400028e0602 */
[----:B------:R-:W-:Y:S02]  /*17590*/  @!P0 IMAD.MOV.U32 R2, RZ, RZ, R6 ;  /* 0x000000ffff028224 */ /* 0x000fe400078e0006 */
[----:B------:R-:W-:Y:S02]  /*175a0*/  @!P0 IMAD.MOV.U32 R3, RZ, RZ, R7 ;  /* 0x000000ffff038224 */ /* 0x000fe400078e0007 */
[----:B------:R-:W-:Y:S02]  /*175b0*/  IMAD.MOV.U32 R13, RZ, RZ, R4 ;  /* 0x000000ffff0d7224 */ /* 0x000fe400078e0004 */
[----:B------:R-:W-:Y:S01]  /*175c0*/  VIADD R6, R27, 0x40 ;  /* 0x000000401b067836 */ /* 0x000fe20000000000 */
        /* <DEDUP_REMOVED lines=12> */
.L_x_1470:
[----:B------:R-:W-:Y:S02]  /*17690*/  IMAD.MOV.U32 R13, RZ, RZ, R0 ;  /* 0x000000ffff0d7224 */ /* 0x000fe400078e0000 */
[----:B------:R-:W-:Y:S02]  /*176a0*/  IMAD.MOV.U32 R12, RZ, RZ, 0x5 ;  /* 0x00000005ff0c7424 */ /* 0x000fe400078e00ff */
[----:B------:R-:W-:-:S07]  /*176b0*/  IMAD.MOV.U32 R3, RZ, RZ, R14 ;  /* 0x000000ffff037224 */ /* 0x000fce00078e000e */
[----:B------:R-:W-:Y:S05]  /*176c0*/  WARPSYNC.COLLECTIVE R15, `(.L_x_1471) ;  /* 0x000000000f087348 */ /* 0x000fea0003c00000 */
[----:B------:R0:W1:Y:S02]  /*176d0*/  SHFL.IDX P6, R14, R13, R12, R11 ;  /* 0x0000000c0d0e7389 */ /* 0x00006400000c000b */
[----:B01----:R-:W-:Y:S01]  /*176e0*/  ENDCOLLECTIVE ;  /* 0x000000000000791b */ /* 0x003fe20003800000 */
.L_x_1471:
[----:B------:R-:W-:-:S05]  /*176f0*/  @!P0 LEA R6, P5, R34, R3, 0x1 ;  /* 0x0000000322068211 */ /* 0x000fca00078a08ff */
[----:B------:R-:W-:Y:S02]  /*17700*/  @!P0 IMAD.X R7, RZ, RZ, R2, P5 ;  /* 0x000000ffff078224 */ /* 0x000fe400028e0602 */
[----:B------:R-:W-:Y:S01]  /*17710*/  @!P0 IMAD.MOV.U32 R2, RZ, RZ, R6 ;  /* 0x000000ffff028224 */ /* 0x000fe200078e0006 */
[----:B------:R-:W-:Y:S01]  /*17720*/  IADD3 R6, R27, 0x50, RZ ;  /* 0x000000501b067810 */ /* 0x000fe20007ffe0ff */
[----:B------:R-:W-:Y:S02]  /*17730*/  @!P0 IMAD.MOV.U32 R3, RZ, RZ, R7 ;  /* 0x000000ffff038224 */ /* 0x000fe400078e0007 */
[----:B------:R-:W-:-:S03]  /*17740*/  IMAD.MOV.U32 R13, RZ, RZ, R4 ;  /* 0x000000ffff0d7224 */ /* 0x000fc600078e0004 */
        /* <DEDUP_REMOVED lines=12> */
.L_x_1472:
[----:B------:R-:W-:Y:S02]  /*17810*/  IMAD.MOV.U32 R13, RZ, RZ, R0 ;  /* 0x000000ffff0d7224 */ /* 0x000fe400078e0000 */
[----:B------:R-:W-:Y:S02]  /*17820*/  IMAD.MOV.U32 R12, RZ, RZ, 0x6 ;  /* 0x00000006ff0c7424 */ /* 0x000fe400078e00ff */
[----:B------:R-:W-:-:S07]  /*17830*/  IMAD.MOV.U32 R3, RZ, RZ, R14 ;  /* 0x000000ffff037224 */ /* 0x000fce00078e000e */
[----:B------:R-:W-:Y:S05]  /*17840*/  WARPSYNC.COLLECTIVE R15, `(.L_x_1473) ;  /* 0x000000000f087348 */ /* 0x000fea0003c00000 */
[----:B------:R0:W1:Y:S02]  /*17850*/  SHFL.IDX P6, R14, R13, R12, R11 ;  /* 0x0000000c0d0e7389 */ /* 0x00006400000c000b */
[----:B01----:R-:W-:Y:S01]  /*17860*/  ENDCOLLECTIVE ;  /* 0x000000000000791b */ /* 0x003fe20003800000 */
.L_x_1473:
[----:B------:R-:W-:-:S05]  /*17870*/  @!P0 LEA R6, P5, R34, R3, 0x1 ;  /* 0x0000000322068211 */ /* 0x000fca00078a08ff */
[----:B------:R-:W-:Y:S01]  /*17880*/  @!P0 IMAD.X R7, RZ, RZ, R2, P5 ;  /* 0x000000ffff078224 */ /* 0x000fe200028e0602 */
[----:B------:R-:W-:Y:S01]  /*17890*/  @!P0 MOV R2, R6 ;  /* 0x0000000600028202 */ /* 0x000fe20000000f00 */
[----:B------:R-:W-:Y:S02]  /*178a0*/  VIADD R6, R27, 0x60 ;  /* 0x000000601b067836 */ /* 0x000fe40000000000 */
        /* <DEDUP_REMOVED lines=14> */
.L_x_1474:
[----:B------:R-:W-:Y:S02]  /*17990*/  IMAD.MOV.U32 R13, RZ, RZ, R0 ;  /* 0x000000ffff0d7224 */ /* 0x000fe400078e0000 */
[----:B------:R-:W-:Y:S01]  /*179a0*/  IMAD.MOV.U32 R12, RZ, RZ, 0x7 ;  /* 0x00000007ff0c7424 */ /* 0x000fe200078e00ff */
[----:B------:R-:W-:-:S07]  /*179b0*/  MOV R3, R14 ;  /* 0x0000000e00037202 */ /* 0x000fce0000000f00 */
[----:B------:R-:W-:Y:S05]  /*179c0*/  WARPSYNC.COLLECTIVE R15, `(.L_x_1475) ;  /* 0x000000000f087348 */ /* 0x000fea0003c00000 */
[----:B------:R0:W1:Y:S02]  /*179d0*/  SHFL.IDX P6, R14, R13, R12, R11 ;  /* 0x0000000c0d0e7389 */ /* 0x00006400000c000b */
[----:B01----:R-:W-:Y:S01]  /*179e0*/  ENDCOLLECTIVE ;  /* 0x000000000000791b */ /* 0x003fe20003800000 */
.L_x_1475:
[----:B------:R-:W-:-:S05]  /*179f0*/  @!P0 LEA R6, P5, R34, R3, 0x1 ;  /* 0x0000000322068211 */ /* 0x000fca00078a08ff */
[----:B------:R-:W-:Y:S02]  /*17a00*/  @!P0 IMAD.X R7, RZ, RZ, R2, P5 ;  /* 0x000000ffff078224 */ /* 0x000fe400028e0602 */
[----:B------:R-:W-:Y:S02]  /*17a10*/  @!P0 IMAD.MOV.U32 R2, RZ, RZ, R6 ;  /* 0x000000ffff028224 */ /* 0x000fe400078e0006 */
[----:B------:R-:W-:Y:S01]  /*17a20*/  @!P0 IMAD.MOV.U32 R3, RZ, RZ, R7 ;  /* 0x000000ffff038224 */ /* 0x000fe200078e0007 */
[----:B------:R-:W-:-:S04]  /*17a30*/  MOV R13, R4 ;  /* 0x00000004000d7202 */ /* 0x000fc80000000f00 */
[----:B------:R-:W-:Y:S01]  /*17a40*/  @!PT LDS RZ, [RZ] ;  /* 0x00000000fffff984 */ /* 0x000fe20000000800 */
[----:B------:R-:W-:Y:S01]  /*17a50*/  @!PT LDS RZ, [RZ] ;  /* 0x00000000fffff984 */ /* 0x000fe20000000800 */
[----:B------:R-:W-:Y:S01]  /*17a60*/  @!PT LDS RZ, [RZ] ;  /* 0x00000000fffff984 */ /* 0x000fe20000000800 */
[----:B------:R0:W-:Y:S04]  /*17a70*/  @!P0 LDGSTS.E.BYPASS.LTC128B.128 [R33+0x13400], desc[UR36][R2.64], !P4 ;  /* 0x1340000002218fae */ /* 0x0001e8000e101d64 */
[----:B------:R0:W-:Y:S04]  /*17a80*/  @!P0 LDGSTS.E.BYPASS.LTC128B.128 [R33+0x17400], desc[UR36][R2.64+0x80], !P3 ;  /* 0x1740008002218fae */ /* 0x0001e8000d901d64 */
[----:B------:R0:W-:Y:S01]  /*17a90*/  @!P0 LDGSTS.E.BYPASS.LTC128B.128 [R33+0x1b400], desc[UR36][R2.64+0x100], !P2 ;  /* 0x1b40010002218fae */ /* 0x0001e2000d101d64 */
[----:B------:R-:W-:-:S03]  /*17aa0*/  IMAD.MOV.U32 R6, RZ, RZ, R14 ;  /* 0x000000ffff067224 */ /* 0x000fc600078e000e */
[----:B------:R0:W-:Y:S04]  /*17ab0*/  @!P0 LDGSTS.E.BYPASS.LTC128B.128 [R33+0x1f400], desc[UR36][R2.64+0x180], !P1 ;  /* 0x1f40018002218fae */ /* 0x0001e8000c901d64 */
[----:B0-----:R-:W-:Y:S05]  /*17ac0*/  WARPSYNC.COLLECTIVE R15, `(.L_x_1476) ;  /* 0x000000000f087348 */ /* 0x001fea0003c00000 */
[----:B------:R1:W2:Y:S02]  /*17ad0*/  SHFL.IDX P6, R14, R13, R12, R11 ;  /* 0x0000000c0d0e7389 */ /* 0x0002a400000c000b */
[----:B012---:R-:W-:Y:S01]  /*17ae0*/  ENDCOLLECTIVE ;  /* 0x000000000000791b */ /* 0x007fe20003800000 */
.L_x_1476:
[----:B------:R-:W-:Y:S05]  /*17af0*/  BRA `(.L_x_1477) ;  /* 0xffffffc000507947 */ /* 0x000fea000383ffff */
.L_x_1395:
[----:B0-----:R0:W2:Y:S02]  /*17b00*/  SYNCS.PHASECHK.TRANS64.TRYWAIT P0, [R22+URZ+0x30820], R3 ;  /* 0x03082003160075a7 */ /* 0x0010a4000800017f */
[----:B--2---:R-:W-:Y:S05]  /*17b10*/  @!P0 NANOSLEEP.SYNCS 0x989680 ;  /* 0x009896800000895d */ /* 0x004fea0003900000 */
[----:B------:R-:W2:Y:S02]  /*17b20*/  @!P0 SYNCS.PHASECHK.TRANS64 P0, [R22+URZ+0x30820], R3 ;  /* 0x03082003160085a7 */ /* 0x000ea4000800007f */
[----:B--2---:R-:W-:Y:S05]  /*17b30*/  @!P0 BRA `(.L_x_1395) ;  /* 0xfffffffc00f08947 */ /* 0x004fea000383ffff */
[----:B------:R-:W-:Y:S05]  /*17b40*/  BRA `(.L_x_1478) ;  /* 0xffffffc000cc7947 */ /* 0x000fea000383ffff */
.L_x_1400:
[----:B0-----:R0:W1:Y:S02]  /*17b50*/  SYNCS.PHASECHK.TRANS64.TRYWAIT P0, [R7+URZ+0x30840], R2 ;  /* 0x03084002070075a7 */ /* 0x001064000800017f */
[----:B-1----:R-:W-:Y:S05]  /*17b60*/  @!P0 NANOSLEEP.SYNCS 0x989680 ;  /* 0x009896800000895d */ /* 0x002fea0003900000 */
[----:B------:R-:W1:Y:S02]  /*17b70*/  @!P0 SYNCS.PHASECHK.TRANS64 P0, [R7+URZ+0x30840], R2 ;  /* 0x03084002070085a7 */ /* 0x000e64000800007f */
[----:B-1----:R-:W-:Y:S05]  /*17b80*/  @!P0 BRA `(.L_x_1400) ;  /* 0xfffffffc00f08947 */ /* 0x002fea000383ffff */
[----:B------:R-:W-:Y:S05]  /*17b90*/  BRA `(.L_x_1479) ;  /* 0xffffffc400b07947 */ /* 0x000fea000383ffff */
.L_x_1401:
        /* <DEDUP_REMOVED lines=8> */
.L_x_1481:
[----:B------:R-:W-:Y:S05]  /*17c20*/  BSYNC B1 ;  /* 0x0000000000017941 */ /* 0x000fea0003800000 */
.L_x_1480:
[----:B------:R-:W-:Y:S01]  /*17c30*/  IMAD.MOV.U32 R13, RZ, RZ, R9 ;  /* 0x000000ffff0d7224 */ /* 0x000fe200078e0009 */
[----:B------:R-:W-:Y:S01]  /*17c40*/  MOV R12, RZ ;  /* 0x000000ff000c7202 */ /* 0x000fe20000000f00 */
[----:B------:R-:W-:Y:S01]  /*17c50*/  IMAD.MOV.U32 R11, RZ, RZ, 0x181f ;  /* 0x0000181fff0b7424 */ /* 0x000fe200078e00ff */
[----:B------:R-:W-:Y:S01]  /*17c60*/  LOP3.LUT R23, R23, 0xffffdfff, RZ, 0xc0, !PT ;  /* 0xffffdfff17177812 */ /* 0x000fe200078ec0ff */
[----:B------:R-:W-:Y:S02]  /*17c70*/  IMAD.MOV.U32 R15, RZ, RZ, -0x1 ;  /* 0xffffffffff0f7424 */ /* 0x000fe400078e00ff */
[----:B------:R-:W-:Y:S01]  /*17c80*/  IMAD.MOV.U32 R3, RZ, RZ, R14 ;  /* 0x000000ffff037224 */ /* 0x000fe200078e000e */
[----:B------:R-:W-:Y:S01]  /*17c90*/  @P3 LOP3.LUT R23, R23, 0x2000, RZ, 0xfc, !PT ;  /* 0x0000200017173812 */ /* 0x000fe200078efcff */
[----:B------:R-:W-:-:S07]  /*17ca0*/  IMAD.SHL.U32 R4, R34, 0x2, RZ ;  /* 0x0000000222047824 */ /* 0x000fce00078e00ff */
[----:B------:R-:W-:Y:S05]  /*17cb0*/  WARPSYNC.COLLECTIVE R15, `(.L_x_1482) ;  /* 0x000000000f087348 */ /* 0x000fea0003c00000 */
[----:B------:R0:W1:Y:S02]  /*17cc0*/  SHFL.IDX P6, R14, R13, R12, R11 ;  /* 0x0000000c0d0e7389 */ /* 0x00006400000c000b */
[----:B01----:R-:W-:Y:S01]  /*17cd0*/  ENDCOLLECTIVE ;  /* 0x000000000000791b */ /* 0x003fe20003800000 */
.L_x_1482:
[----:B------:R-:W-:Y:S01]  /*17ce0*/  IMAD R20, R20, 0x2, R22 ;  /* 0x0000000214147824 */ /* 0x000fe200078e0216 */
[C---:B------:R-:W-:Y:S02]  /*17cf0*/  LOP3.LUT P3, RZ, R23.reuse, 0x10, RZ, 0xc0, !PT ;  /* 0x0000001017ff7812 */ /* 0x040fe4000786c0ff */
[----:B------:R-:W-:-:S04]  /*17d00*/  LOP3.LUT R23, R23, 0xffffefff, RZ, 0xc0, !PT ;  /* 0xffffefff17177812 */ /* 0x000fc800078ec0ff */
[----:B------:R-:W-:-:S04]  /*17d10*/  @P2 LOP3.LUT R23, R23, 0x1000, RZ, 0xfc, !PT ;  /* 0x0000100017172812 */ /* 0x000fc800078efcff */
[C---:B------:R-:W-:Y:S02]  /*17d20*/  LOP3.LUT P2, RZ, R23.reuse, 0x8, RZ, 0xc0, !PT ;  /* 0x0000000817ff7812 */ /* 0x040fe4000784c0ff */
[----:B------:R-:W-:Y:S01]  /*17d30*/  MOV R13, R27 ;  /* 0x0000001b000d7202 */ /* 0x000fe20000000f00 */
[----:B------:R-:W-:Y:S01]  /*17d40*/  IMAD.MOV.U32 R12, RZ, RZ, 0x1 ;  /* 0x00000001ff0c7424 */ /* 0x000fe200078e00ff */
[----:B------:R-:W-:-:S04]  /*17d50*/  LOP3.LUT R23, R23, 0xfffff7ff, RZ, 0xc0, !PT ;  /* 0xfffff7ff17177812 */ /* 0x000fc800078ec0ff */
[----:B------:R-:W-:Y:S01]  /*17d60*/  @P1 LOP3.LUT R23, R23, 0x800, RZ, 0xfc, !PT ;  /* 0x0000080017171812 */ /* 0x000fe200078efcff */
[----:B------:R-:W-:-:S03]  /*17d70*/  IMAD.MOV.U32 R2, RZ, RZ, R14 ;  /* 0x000000ffff027224 */ /* 0x000fc600078e000e */
[----:B------:R-:W-:-:S13]  /*17d80*/  LOP3.LUT P1, RZ, R23, 0x4, RZ, 0xc0, !PT ;  /* 0x0000000417ff7812 */ /* 0x000fda000782c0ff */
[----:B------:R-:W-:Y:S05]  /*17d90*/  WARPSYNC.COLLECTIVE R15, `(.L_x_1483) ;  /* 0x000000000f087348 */ /* 0x000fea0003c00000 */
[----:B------:R0:W1:Y:S02]  /*17da0*/  SHFL.IDX P6, R14, R13, R12, R11 ;  /* 0x0000000c0d0e7389 */ /* 0x00006400000c000b */
[----:B01----:R-:W-:Y:S01]  /*17db0*/  ENDCOLLECTIVE ;  /* 0x000000000000791b */ /* 0x003fe20003800000 */
.L_x_1483:
        /* <DEDUP_REMOVED lines=14> */
.L_x_1484:
[----:B------:R-:W-:Y:S01]  /*17ea0*/  IMAD.MOV.U32 R13, RZ, RZ, R27 ;  /* 0x000000ffff0d7224 */ /* 0x000fe200078e001b */
[----:B------:R-:W-:Y:S01]  /*17eb0*/  MOV R12, 0x2 ;  /* 0x00000002000c7802 */ /* 0x000fe20000000f00 */
[----:B------:R-:W-:-:S07]  /*17ec0*/  IMAD.MOV.U32 R2, RZ, RZ, R14 ;  /* 0x000000ffff027224 */ /* 0x000fce00078e000e */
[----:B------:R-:W-:Y:S05]  /*17ed0*/  WARPSYNC.COLLECTIVE R15, `(.L_x_1485) ;  /* 0x000000000f087348 */ /* 0x000fea0003c00000 */
[----:B------:R0:W1:Y:S02]  /*17ee0*/  SHFL.IDX P6, R14, R13, R12, R11 ;  /* 0x0000000c0d0e7389 */ /* 0x00006400000c000b */
[----:B01----:R-:W-:Y:S01]  /*17ef0*/  ENDCOLLECTIVE ;  /* 0x000000000000791b */ /* 0x003fe20003800000 */
.L_x_1485:
        /* <DEDUP_REMOVED lines=14> */
.L_x_1486:
[----:B------:R-:W-:Y:S02]  /*17fe0*/  IMAD.MOV.U32 R13, RZ, RZ, R27 ;  /* 0x000000ffff0d7224 */ /* 0x000fe400078e001b */
[----:B------:R-:W-:Y:S02]  /*17ff0*/  IMAD.MOV.U32 R12, RZ, RZ, 0x3 ;  /* 0x00000003ff0c7424 */ /* 0x000fe400078e00ff */
[----:B------:R-:W-:-:S07]  /*18000*/  IMAD.MOV.U32 R2, RZ, RZ, R14 ;  /* 0x000000ffff027224 */ /* 0x000fce00078e000e */
[----:B------:R-:W-:Y:S05]  /*18010*/  WARPSYNC.COLLECTIVE R15, `(.L_x_1487) ;  /* 0x000000000f087348 */ /* 0x000fea0003c00000 */
[----:B------:R0:W1:Y:S02]  /*18020*/  SHFL.IDX P6, R14, R13, R12, R11 ;  /* 0x0000000c0d0e7389 */ /* 0x00006400000c000b */
[----:B01----:R-:W-:Y:S01]  /*18030*/  ENDCOLLECTIVE ;  /* 0x000000000000791b */ /* 0x003fe20003800000 */
.L_x_1487:
[----:B------:R-:W-:-:S05]  /*18040*/  IADD3 R2, P0, R2, R4, RZ ;  /* 0x0000000402027210 */ /* 0x000fca0007f1e0ff */
[----:B------:R-:W-:-:S05]  /*18050*/  IMAD.X R3, RZ, RZ, R35, P0 ;  /* 0x000000ffff037224 */ /* 0x000fca00000e0623 */
[----:B------:R-:W-:Y:S01]  /*18060*/  @!PT LDS RZ, [RZ] ;  /* 0x00000000fffff984 */ /* 0x000fe20000000800 */
[----:B------:R-:W-:Y:S01]  /*18070*/  @!PT LDS RZ, [RZ] ;  /* 0x00000000fffff984 */ /* 0x000fe20000000800 */
[----:B------:R-:W-:Y:S01]  /*18080*/  @!PT LDS RZ, [RZ] ;  /* 0x00000000fffff984 */ /* 0x000fe20000000800 */
[----:B------:R0:W-:Y:S01]  /*18090*/  LDGSTS.E.BYPASS.LTC128B.128 [R20+0x21400], desc[UR36][R2.64], !P3 ;  /* 0x2140000002147fae */ /* 0x0001e2000d901d64 */
[----:B------:R-:W-:Y:S01]  /*180a0*/  IMAD.MOV.U32 R13, RZ, RZ, R9 ;  /* 0x000000ffff0d7224 */ /* 0x000fe200078e0009 */
[C---:B------:R-:W-:Y:S02]  /*180b0*/  LOP3.LUT P3, RZ, R23.reuse, 0x2000, RZ, 0xc0, !PT ;  /* 0x0000200017ff7812 */ /* 0x040fe4000786c0ff */
[----:B------:R0:W-:Y:S01]  /*180c0*/  LDGSTS.E.BYPASS.LTC128B.128 [R20+0x23400], desc[UR36][R2.64+0x80], !P2 ;  /* 0x2340008002147fae */ /* 0x0001e2000d101d64 */
[----:B------:R-:W-:-:S03]  /*180d0*/  LOP3.LUT P2, RZ, R23, 0x1000, RZ, 0xc0, !PT ;  /* 0x0000100017ff7812 */ /* 0x000fc6000784c0ff */
[----:B------:R0:W-:Y:S01]  /*180e0*/  LDGSTS.E.BYPASS.LTC128B.128 [R20+0x25400], desc[UR36][R2.64+0x100], !P1 ;  /* 0x2540010002147fae */ /* 0x0001e2000c901d64 */
[----:B------:R-:W-:Y:S02]  /*180f0*/  LOP3.LUT P1, RZ, R23, 0x800, RZ, 0xc0, !PT ;  /* 0x0000080017ff7812 */ /* 0x000fe4000782c0ff */
[----:B------:R-:W-:Y:S01]  /*18100*/  MOV R35, R14 ;  /* 0x0000000e00237202 */ /* 0x000fe20000000f00 */
[----:B------:R0:W-:Y:S10]  /*18110*/  LDGSTS.E.BYPASS.LTC128B.128 [R20+0x27400], desc[UR36][R2.64+0x180], !P5 ;  /* 0x2740018002147fae */ /* 0x0001f4000e901d64 */
[----:B0-----:R-:W-:Y:S05]  /*18120*/  WARPSYNC.COLLECTIVE R15, `(.L_x_1488) ;  /* 0x000000000f087348 */ /* 0x001fea0003c00000 */
[----:B------:R1:W2:Y:S02]  /*18130*/  SHFL.IDX P6, R14, R13, R12, R11 ;  /* 0x0000000c0d0e7389 */ /* 0x0002a400000c000b */
[----:B012---:R-:W-:Y:S01]  /*18140*/  ENDCOLLECTIVE ;  /* 0x000000000000791b */ /* 0x007fe20003800000 */
.L_x_1488:
[----:B------:R-:W-:Y:S01]  /*18150*/  IMAD.MOV.U32 R2, RZ, RZ, R14 ;  /* 0x000000ffff027224 */ /* 0x000fe200078e000e */
[----:B------:R-:W-:Y:S06]  /*18160*/  BRA `(.L_x_1489) ;  /* 0xffffffc400347947 */ /* 0x000fec000383ffff */
.L_x_1406:
[----:B-1----:R1:W2:Y:S02]  /*18170*/  SYNCS.PHASECHK.TRANS64.TRYWAIT P0, [R7+URZ+0x30860], R2 ;  /* 0x03086002070075a7 */ /* 0x0022a4000800017f */
[----:B--2---:R-:W-:Y:S05]  /*18180*/  @!P0 NANOSLEEP.SYNCS 0x989680 ;  /* 0x009896800000895d */ /* 0x004fea0003900000 */
[----:B------:R-:W2:Y:S02]  /*18190*/  @!P0 SYNCS.PHASECHK.TRANS64 P0, [R7+URZ+0x30860], R2 ;  /* 0x03086002070085a7 */ /* 0x000ea4000800007f */
[----:B--2---:R-:W-:Y:S05]  /*181a0*/  @!P0 BRA `(.L_x_1406) ;  /* 0xfffffffc00f08947 */ /* 0x004fea000383ffff */
[----:B------:R-:W-:Y:S05]  /*181b0*/  BRA `(.L_x_1490) ;  /* 0xffffffc400ac7947 */ /* 0x000fea000383ffff */
.L_x_1407:
[----:B------:R-:W-:Y:S01]  /*181c0*/  BSSY B1, `(.L_x_1491) ;  /* 0x0000008000017945 */ /* 0x000fe20003800000 */
[----:B------:R-:W-:Y:S02]  /*181d0*/  IMAD.MOV.U32 R13, RZ, RZ, R24 ;  /* 0x000000ffff0d7224 */ /* 0x000fe400078e0018 */
[----:B------:R-:W-:Y:S02]  /*181e0*/  IMAD.MOV.U32 R12, RZ, RZ, RZ ;  /* 0x000000ffff0c7224 */ /* 0x000fe400078e00ff */
[----:B------:R-:W-:Y:S02]  /*181f0*/  IMAD.MOV.U32 R11, RZ, RZ, 0x181f ;  /* 0x0000181fff0b7424 */ /* 0x000fe400078e00ff */
[----:B------:R-:W-:-:S07]  /*18200*/  IMAD.MOV.U32 R15, RZ, RZ, -0x1 ;  /* 0xffffffffff0f7424 */ /* 0x000fce00078e00ff */
[----:B-1----:R-:W-:Y:S05]  /*18210*/  WARPSYNC.COLLECTIVE R15, `(.L_x_1492) ;  /* 0x000000000f087348 */ /* 0x002fea0003c00000 */
[----:B------:R0:W2:Y:S02]  /*18220*/  SHFL.IDX P6, R14, R13, R12, R11 ;  /* 0x0000000c0d0e7389 */ /* 0x0000a400000c000b */
[----:B012---:R-:W-:Y:S01]  /*18230*/  ENDCOLLECTIVE ;  /* 0x000000000000791b */ /* 0x007fe20003800000 */
.L_x_1492:
[----:B------:R-:W-:Y:S05]  /*18240*/  BSYNC B1 ;  /* 0x0000000000017941 */ /* 0x000fea0003800000 */
.L_x_1491:
[----:B------:R-:W-:Y:S01]  /*18250*/  IMAD.MOV.U32 R13, RZ, RZ, R17 ;  /* 0x000000ffff0d7224 */ /* 0x000fe200078e0011 */
[----:B------:R-:W-:Y:S01]  /*18260*/  MOV R3, R14 ;  /* 0x0000000e00037202 */ /* 0x000fe20000000f00 */
[----:B------:R-:W-:Y:S01]  /*18270*/  IMAD.MOV.U32 R12, RZ, RZ, RZ ;  /* 0x000000ffff0c7224 */ /* 0x000fe200078e00ff */
[----:B------:R-:W-:Y:S01]  /*18280*/  LEA R6, R6, R22, 0x1 ;  /* 0x0000001606067211 */ /* 0x000fe200078e08ff */
[----:B------:R-:W-:Y:S02]  /*18290*/  IMAD.MOV.U32 R11, RZ, RZ, 0x181f ;  /* 0x0000181fff0b7424 */ /* 0x000fe400078e00ff */
[----:B------:R-:W-:-:S07]  /*182a0*/  IMAD.MOV.U32 R15, RZ, RZ, -0x1 ;  /* 0xffffffffff0f7424 */ /* 0x000fce00078e00ff */
[----:B------:R-:W-:Y:S05]  /*182b0*/  WARPSYNC.COLLECTIVE R15, `(.L_x_1493) ;  /* 0x000000000f087348 */ /* 0x000fea0003c00000 */
[----:B------:R0:W1:Y:S02]  /*182c0*/  SHFL.IDX P6, R14, R13, R12, R11 ;  /* 0x0000000c0d0e7389 */ /* 0x00006400000c000b */
[----:B01----:R-:W-:Y:S01]  /*182d0*/  ENDCOLLECTIVE ;  /* 0x000000000000791b */ /* 0x003fe20003800000 */
.L_x_1493:
[----:B------:R-:W-:Y:S02]  /*182e0*/  IMAD.MOV.U32 R13, RZ, RZ, R24 ;  /* 0x000000ffff0d7224 */ /* 0x000fe400078e0018 */
[----:B------:R-:W-:Y:S02]  /*182f0*/  IMAD.MOV.U32 R12, RZ, RZ, 0x1 ;  /* 0x00000001ff0c7424 */ /* 0x000fe400078e00ff */
[----:B------:R-:W-:-:S07]  /*18300*/  IMAD.MOV.U32 R2, RZ, RZ, R14 ;  /* 0x000000ffff027224 */ /* 0x000fce00078e000e */
[----:B------:R-:W-:Y:S05]  /*18310*/  WARPSYNC.COLLECTIVE R15, `(.L_x_1494) ;  /* 0x000000000f087348 */ /* 0x000fea0003c00000 */
[----:B------:R0:W1:Y:S02]  /*18320*/  SHFL.IDX P6, R14, R13, R12, R11 ;  /* 0x0000000c0d0e7389 */ /* 0x00006400000c000b */
[----:B01----:R-:W-:Y:S01]  /*18330*/  ENDCOLLECTIVE ;  /* 0x000000000000791b */ /* 0x003fe20003800000 */
.L_x_1494:
        /* <DEDUP_REMOVED lines=18> */
.L_x_1495:
[----:B------:R-:W-:Y:S01]  /*18460*/  MOV R13, R24 ;  /* 0x00000018000d7202 */ /* 0x000fe20000000f00 */
[----:B------:R-:W-:Y:S02]  /*18470*/  IMAD.MOV.U32 R12, RZ, RZ, 0x2 ;  /* 0x00000002ff0c7424 */ /* 0x000fe400078e00ff */
[----:B------:R-:W-:-:S07]  /*18480*/  IMAD.MOV.U32 R2, RZ, RZ, R14 ;  /* 0x000000ffff027224 */ /* 0x000fce00078e000e */
[----:B------:R-:W-:Y:S05]  /*18490*/  WARPSYNC.COLLECTIVE R15, `(.L_x_1496) ;  /* 0x000000000f087348 */ /* 0x000fea0003c00000 */
[----:B------:R0:W1:Y:S02]  /*184a0*/  SHFL.IDX P6, R14, R13, R12, R11 ;  /* 0x0000000c0d0e7389 */ /* 0x00006400000c000b */
[----:B01----:R-:W-:Y:S01]  /*184b0*/  ENDCOLLECTIVE ;  /* 0x000000000000791b */ /* 0x003fe20003800000 */
.L_x_1496:
        /* <DEDUP_REMOVED lines=18> */
.L_x_1497:
[----:B------:R-:W-:Y:S01]  /*185e0*/  IMAD.MOV.U32 R13, RZ, RZ, R24 ;  /* 0x000000ffff0d7224 */ /* 0x000fe200078e0018 */
[----:B------:R-:W-:Y:S01]  /*185f0*/  MOV R12, 0x3 ;  /* 0x00000003000c7802 */ /* 0x000fe20000000f00 */
[----:B------:R-:W-:-:S07]  /*18600*/  IMAD.MOV.U32 R2, RZ, RZ, R14 ;  /* 0x000000ffff027224 */ /* 0x000fce00078e000e */
[----:B------:R-:W-:Y:S05]  /*18610*/  WARPSYNC.COLLECTIVE R15, `(.L_x_1498) ;  /* 0x000000000f087348 */ /* 0x000fea0003c00000 */
[----:B------:R0:W1:Y:S02]  /*18620*/  SHFL.IDX P6, R14, R13, R12, R11 ;  /* 0x0000000c0d0e7389 */ /* 0x00006400000c000b */
[----:B01----:R-:W-:Y:S01]  /*18630*/  ENDCOLLECTIVE ;  /* 0x000000000000791b */ /* 0x003fe20003800000 */
.L_x_1498:
[----:B------:R-:W-:-:S05]  /*18640*/  IADD3 R2, P0, R2, R4, RZ ;  /* 0x0000000402027210 */ /* 0x000fca0007f1e0ff */
        /* <DEDUP_REMOVED lines=12> */
.L_x_1499:
[----:B------:R-:W-:Y:S01]  /*18710*/  @!PT LDS RZ, [RZ] ;  /* 0x00000000fffff984 */ /* 0x000fe20000000800 */
[----:B------:R-:W-:Y:S01]  /*18720*/  @!PT LDS RZ, [RZ] ;  /* 0x00000000fffff984 */ /* 0x000fe20000000800 */
[----:B------:R-:W-:Y:S01]  /*18730*/  @!PT LDS RZ, [RZ] ;  /* 0x00000000fffff984 */ /* 0x000fe20000000800 */
[----:B------:R-:W-:Y:S01]  /*18740*/  LDGSTS.E.BYPASS.LTC128B.128 [R6+0x3400], desc[UR36][R2.64+0x80], !P0 ;  /* 0x0340008002067fae */ /* 0x000fe2000c101d64 */
[----:B------:R-:W-:-:S13]  /*18750*/  ISETP.LT.OR P0, PT, R9, 0x21, P2 ;  /* 0x000000210900780c */ /* 0x000fda0001701670 */
[----:B------:R-:W-:Y:S01]  /*18760*/  LDGSTS.E.BYPASS.LTC128B.128 [R6+0x5400], desc[UR36][R2.64+0x100], !P0 ;  /* 0x0540010002067fae */ /* 0x000fe2000c101d64 */
[----:B------:R-:W-:-:S13]  /*18770*/  ISETP.LT.OR P0, PT, R9, 0x21, P1 ;  /* 0x000000210900780c */ /* 0x000fda0000f01670 */
[----:B------:R0:W-:Y:S02]  /*18780*/  LDGSTS.E.BYPASS.LTC128B.128 [R6+0x7400], desc[UR36][R2.64+0x180], !P0 ;  /* 0x0740018002067fae */ /* 0x0001e4000c101d64 */
[----:B0-----:R-:W-:Y:S01]  /*18790*/  IMAD.MOV.U32 R2, RZ, RZ, R14 ;  /* 0x000000ffff027224 */ /* 0x001fe200078e000e */
[----:B------:R-:W-:Y:S06]  /*187a0*/  BRA `(.L_x_1500) ;  /* 0xffffffc000f87947 */ /* 0x000fec000383ffff */
.L_x_1415:
[----:B0-----:R0:W2:Y:S02]  /*187b0*/  SYNCS.PHASECHK.TRANS64.TRYWAIT P0, [R0+URZ+0x30860], R3 ;  /* 0x03086003000075a7 */ /* 0x0010a4000800017f */
[----:B--2---:R-:W-:Y:S05]  /*187c0*/  @!P0 NANOSLEEP.SYNCS 0x989680 ;  /* 0x009896800000895d */ /* 0x004fea0003900000 */
[----:B------:R-:W2:Y:S02]  /*187d0*/  @!P0 SYNCS.PHASECHK.TRANS64 P0, [R0+URZ+0x30860], R3 ;  /* 0x03086003000085a7 */ /* 0x000ea4000800007f */
[----:B--2---:R-:W-:Y:S05]  /*187e0*/  @!P0 BRA `(.L_x_1415) ;  /* 0xfffffffc00f08947 */ /* 0x004fea000383ffff */
[----:B------:R-:W-:Y:S05]  /*187f0*/  BRA `(.L_x_1501) ;  /* 0xffffffc800247947 */ /* 0x000fea000383ffff */
.L_x_1416:
[----:B------:R-:W-:Y:S01]  /*18800*/  BSSY B0, `(.L_x_1502) ;  /* 0x0000008000007945 */ /* 0x000fe20003800000 */
[----:B------:R-:W-:Y:S01]  /*18810*/  IMAD.MOV.U32 R13, RZ, RZ, R24 ;  /* 0x000000ffff0d7224 */ /* 0x000fe200078e0018 */
[----:B------:R-:W-:Y:S01]  /*18820*/  MOV R15, 0xffffffff ;  /* 0xffffffff000f7802 */ /* 0x000fe20000000f00 */
[----:B------:R-:W-:Y:S02]  /*18830*/  IMAD.MOV.U32 R12, RZ, RZ, RZ ;  /* 0x000000ffff0c7224 */ /* 0x000fe400078e00ff */
[----:B------:R-:W-:-:S07]  /*18840*/  IMAD.MOV.U32 R11, RZ, RZ, 0x181f ;  /* 0x0000181fff0b7424 */ /* 0x000fce00078e00ff */
[----:B01----:R-:W-:Y:S05]  /*18850*/  WARPSYNC.COLLECTIVE R15, `(.L_x_1503) ;  /* 0x000000000f087348 */ /* 0x003fea0003c00000 */
[----:B------:R2:W3:Y:S02]  /*18860*/  SHFL.IDX P6, R14, R13, R12, R11 ;  /* 0x0000000c0d0e7389 */ /* 0x0004e400000c000b */
[----:B0123--:R-:W-:Y:S01]  /*18870*/  ENDCOLLECTIVE ;  /* 0x000000000000791b */ /* 0x00ffe20003800000 */
.L_x_1503:
[----:B------:R-:W-:Y:S05]  /*18880*/  BSYNC B0 ;  /* 0x0000000000007941 */ /* 0x000fea0003800000 */
.L_x_1502:
[----:B------:R-:W-:Y:S01]  /*18890*/  IMAD.MOV.U32 R13, RZ, RZ, R17 ;  /* 0x000000ffff0d7224 */ /* 0x000fe200078e0011 */
[C---:B------:R-:W-:Y:S01]  /*188a0*/  LOP3.LUT R4, R34.reuse, 0x40, RZ, 0xfc, !PT ;  /* 0x0000004022047812 */ /* 0x040fe200078efcff */
[----:B------:R-:W-:Y:S02]  /*188b0*/  IMAD.MOV.U32 R12, RZ, RZ, RZ ;  /* 0x000000ffff0c7224 */ /* 0x000fe400078e00ff */
[----:B------:R-:W-:Y:S02]  /*188c0*/  IMAD.MOV.U32 R11, RZ, RZ, 0x181f ;  /* 0x0000181fff0b7424 */ /* 0x000fe400078e00ff */
[----:B------:R-:W-:Y:S02]  /*188d0*/  IMAD.MOV.U32 R15, RZ, RZ, -0x1 ;  /* 0xffffffffff0f7424 */ /* 0x000fe400078e00ff */
[----:B------:R-:W-:Y:S02]  /*188e0*/  IMAD.MOV.U32 R3, RZ, RZ, R14 ;  /* 0x000000ffff037224 */ /* 0x000fe400078e000e */
[----:B------:R-:W-:-:S07]  /*188f0*/  IMAD.SHL.U32 R6, R34, 0x2, RZ ;  /* 0x0000000222067824 */ /* 0x000fce00078e00ff */
[----:B------:R-:W-:Y:S05]  /*18900*/  WARPSYNC.COLLECTIVE R15, `(.L_x_1504) ;  /* 0x000000000f087348 */ /* 0x000fea0003c00000 */
[----:B------:R0:W1:Y:S02]  /*18910*/  SHFL.IDX P6, R14, R13, R12, R11 ;  /* 0x0000000c0d0e7389 */ /* 0x00006400000c000b */
[----:B01----:R-:W-:Y:S01]  /*18920*/  ENDCOLLECTIVE ;  /* 0x000000000000791b */ /* 0x003fe20003800000 */
.L_x_1504:
        /* <DEDUP_REMOVED lines=8> */
[----:B------:R-:W-:-:S04]  /*189b0*/  IADD3 R2, P0, R14, R6, RZ ;  /* 0x000000060e027210 */ /* 0x000fc80007f1e0ff */
[----:B------:R-:W-:Y:S02]  /*189c0*/  IADD3.X R3, RZ, R3, RZ, P0, !PT ;  /* 0x00000003ff037210 */ /* 0x000fe400007fe4ff */
[----:B------:R-:W-:-:S03]  /*189d0*/  ISETP.LT.OR P0, PT, R5, 0x1, P2 ;  /* 0x000000010500780c */ /* 0x000fc60001701670 */
[----:B------:R-:W-:Y:S01]  /*189e0*/  @!PT LDS RZ, [RZ] ;  /* 0x00000000fffff984 */ /* 0x000fe20000000800 */
[----:B------:R-:W-:Y:S01]  /*189f0*/  @!PT LDS RZ, [RZ] ;  /* 0x00000000fffff984 */ /* 0x000fe20000000800 */
[----:B------:R-:W-:Y:S01]  /*18a00*/  @!PT LDS RZ, [RZ] ;  /* 0x00000000fffff984 */ /* 0x000fe20000000800 */
[----:B------:R0:W-:Y:S01]  /*18a10*/  LDGSTS.E.BYPASS.LTC128B.128 [R4+0x400], desc[UR36][R2.64], !P4 ;  /* 0x0040000002047fae */ /* 0x0001e2000e101d64 */
[----:B------:R-:W-:-:S09]  /*18a20*/  ISETP.LT.OR P4, PT, R5, 0x1, P1 ;  /* 0x000000010500780c */ /* 0x000fd20000f81670 */
[----:B------:R0:W-:Y:S01]  /*18a30*/  LDGSTS.E.BYPASS.LTC128B.128 [R4+0x2400], desc[UR36][R2.64+0x80], !P0 ;  /* 0x0240008002047fae */ /* 0x0001e2000c101d64 */
[----:B------:R-:W-:-:S13]  /*18a40*/  ISETP.GE.AND P0, PT, R36, UR4, PT ;  /* 0x0000000424007c0c */ /* 0x000fda000bf06270 */
[----:B0-----:R-:W-:Y:S05]  /*18a50*/  WARPSYNC.COLLECTIVE R15, `(.L_x_1505) ;  /* 0x000000000f087348 */ /* 0x001fea0003c00000 */
[----:B------:R1:W2:Y:S02]  /*18a60*/  SHFL.IDX P6, R14, R13, R12, R11 ;  /* 0x0000000c0d0e7389 */ /* 0x0002a400000c000b */
[----:B012---:R-:W-:Y:S01]  /*18a70*/  ENDCOLLECTIVE ;  /* 0x000000000000791b */ /* 0x007fe20003800000 */
.L_x_1505:
[----:B------:R-:W-:Y:S01]  /*18a80*/  @!PT LDS RZ, [RZ] ;  /* 0x00000000fffff984 */ /* 0x000fe20000000800 */
[----:B------:R-:W-:Y:S01]  /*18a90*/  @!PT LDS RZ, [RZ] ;  /* 0x00000000fffff984 */ /* 0x000fe20000000800 */
[----:B------:R-:W-:Y:S01]  /*18aa0*/  @!PT LDS RZ, [RZ] ;  /* 0x00000000fffff984 */ /* 0x000fe20000000800 */
[----:B------:R0:W-:Y:S01]  /*18ab0*/  LDGSTS.E.BYPASS.LTC128B.128 [R4+0x4400], desc[UR36][R2.64+0x100], !P4 ;  /* 0x0440010002047fae */ /* 0x0001e2000e101d64 */
[----:B------:R-:W-:Y:S01]  /*18ac0*/  ISETP.LT.OR P4, PT, R5, 0x1, P0 ;  /* 0x000000010500780c */ /* 0x000fe20000781670 */
[----:B------:R-:W-:-:S12]  /*18ad0*/  IMAD.MOV.U32 R13, RZ, RZ, R17 ;  /* 0x000000ffff0d7224 */ /* 0x000fd800078e0011 */
[----:B------:R0:W-:Y:S01]  /*18ae0*/  LDGSTS.E.BYPASS.LTC128B.128 [R4+0x6400], desc[UR36][R2.64+0x180], !P4 ;  /* 0x0640018002047fae */ /* 0x0001e2000e101d64 */
[----:B------:R-:W-:-:S07]  /*18af0*/  IMAD.MOV.U32 R7, RZ, RZ, R14 ;  /* 0x000000ffff077224 */ /* 0x000fce00078e000e */
[----:B0-----:R-:W-:Y:S05]  /*18b00*/  WARPSYNC.COLLECTIVE R15, `(.L_x_1506) ;  /* 0x000000000f087348 */ /* 0x001fea0003c00000 */
[----:B------:R1:W2:Y:S02]  /*18b10*/  SHFL.IDX P6, R14, R13, R12, R11 ;  /* 0x0000000c0d0e7389 */ /* 0x0002a400000c000b */
[----:B012---:R-:W-:Y:S01]  /*18b20*/  ENDCOLLECTIVE ;  /* 0x000000000000791b */ /* 0x007fe20003800000 */
.L_x_1506:
[----:B------:R-:W-:Y:S01]  /*18b30*/  MOV R13, R24 ;  /* 0x00000018000d7202 */ /* 0x000fe20000000f00 */
[----:B------:R-:W-:Y:S01]  /*18b40*/  IMAD.MOV.U32 R12, RZ, RZ, 0x2 ;  /* 0x00000002ff0c7424 */ /* 0x000fe200078e00ff */
[----:B------:R-:W-:-:S13]  /*18b50*/  IADD3 R2, P4, R14, R6, RZ ;  /* 0x000000060e027210 */ /* 0x000fda0007f9e0ff */
[----:B------:R-:W-:Y:S05]  /*18b60*/  WARPSYNC.COLLECTIVE R15, `(.L_x_1507) ;  /* 0x000000000f087348 */ /* 0x000fea0003c00000 */
[----:B------:R0:W1:Y:S02]  /*18b70*/  SHFL.IDX P6, R14, R13, R12, R11 ;  /* 0x0000000c0d0e7389 */ /* 0x00006400000c000b */
[----:B01----:R-:W-:Y:S01]  /*18b80*/  ENDCOLLECTIVE ;  /* 0x000000000000791b */ /* 0x003fe20003800000 */
.L_x_1507:
        /* <DEDUP_REMOVED lines=12> */
.L_x_1508:
        /* <DEDUP_REMOVED lines=14> */
.L_x_1509:
        /* <DEDUP_REMOVED lines=12> */
.L_x_1510:
        /* <DEDUP_REMOVED lines=9> */
.L_x_1421:
[----:B------:R-:W-:Y:S01]  /*18e80*/  BSSY B0, `(.L_x_1512) ;  /* 0x0000008000007945 */ /* 0x000fe20003800000 */
[----:B------:R-:W-:Y:S02]  /*18e90*/  IMAD.MOV.U32 R13, RZ, RZ, R16 ;  /* 0x000000ffff0d7224 */ /* 0x000fe400078e0010 */
[----:B------:R-:W-:Y:S02]  /*18ea0*/  IMAD.MOV.U32 R12, RZ, RZ, RZ ;  /* 0x000000ffff0c7224 */ /* 0x000fe400078e00ff */
[----:B------:R-:W-:Y:S02]  /*18eb0*/  IMAD.MOV.U32 R11, RZ, RZ, 0x1f ;  /* 0x0000001fff0b7424 */ /* 0x000fe400078e00ff */
[----:B------:R-:W-:-:S07]  /*18ec0*/  IMAD.MOV.U32 R15, RZ, RZ, -0x1 ;  /* 0xffffffffff0f7424 */ /* 0x000fce00078e00ff */
[----:B0-----:R-:W-:Y:S05]  /*18ed0*/  WARPSYNC.COLLECTIVE R15, `(.L_x_1513) ;  /* 0x000000000f087348 */ /* 0x001fea0003c00000 */
[----:B------:R1:W2:Y:S02]  /*18ee0*/  SHFL.IDX P6, R14, R13, R12, R11 ;  /* 0x0000000c0d0e7389 */ /* 0x0002a400000c000b */
[----:B012---:R-:W-:Y:S01]  /*18ef0*/  ENDCOLLECTIVE ;  /* 0x000000000000791b */ /* 0x007fe20003800000 */
.L_x_1513:
[----:B------:R-:W-:Y:S05]  /*18f00*/  BSYNC B0 ;  /* 0x0000000000007941 */ /* 0x000fea0003800000 */
.L_x_1512:
[----:B------:R-:W-:Y:S01]  /*18f10*/  MOV R13, R16 ;  /* 0x00000010000d7202 */ /* 0x000fe20000000f00 */
[----:B------:R-:W-:Y:S02]  /*18f20*/  IMAD.MOV.U32 R12, RZ, RZ, 0x1 ;  /* 0x00000001ff0c7424 */ /* 0x000fe400078e00ff */
[----:B------:R-:W-:Y:S02]  /*18f30*/  IMAD.MOV.U32 R11, RZ, RZ, 0x1f ;  /* 0x0000001fff0b7424 */ /* 0x000fe400078e00ff */
[----:B------:R-:W-:Y:S02]  /*18f40*/  IMAD.MOV.U32 R15, RZ, RZ, -0x1 ;  /* 0xffffffffff0f7424 */ /* 0x000fe400078e00ff */
[----:B------:R-:W-:Y:S02]  /*18f50*/  IMAD.IADD R5, R19, 0x1, R8 ;  /* 0x0000000113057824 */ /* 0x000fe400078e0208 */
[----:B------:R-:W-:-:S07]  /*18f60*/  IMAD.MOV.U32 R0, RZ, RZ, R14 ;  /* 0x000000ffff007224 */ /* 0x000fce00078e000e */
[----:B------:R-:W-:Y:S05]  /*18f70*/  WARPSYNC.COLLECTIVE R15, `(.L_x_1514) ;  /* 0x000000000f087348 */ /* 0x000fea0003c00000 */
[----:B------:R0:W1:Y:S02]  /*18f80*/  SHFL.IDX P6, R14, R13, R12, R11 ;  /* 0x0000000c0d0e7389 */ /* 0x00006400000c000b */
[----:B01----:R-:W-:Y:S01]  /*18f90*/  ENDCOLLECTIVE ;  /* 0x000000000000791b */ /* 0x003fe20003800000 */
.L_x_1514:
[----:B------:R-:W-:Y:S02]  /*18fa0*/  ULDC UR4, c[0x0][0xc3c] ;  /* 0x00030f0000047ab9 */ /* 0x000fe40000000800 */
[----:B------:R-:W-:-:S13]  /*18fb0*/  ISETP.GE.OR P1, PT, R5, UR4, !P0 ;  /* 0x0000000405007c0c */ /* 0x000fda000c726670 */
[----:B------:R-:W0:Y:S01]  /*18fc0*/  @!P1 LDC.64 R2, c[0x0][0xc80] ;  /* 0x00032000ff029b82 */ /* 0x000e220000000a00 */
[----:B------:R-:W-:Y:S02]  /*18fd0*/  IMAD.MOV.U32 R11, RZ, RZ, RZ ;  /* 0x000000ffff0b7224 */ /* 0x000fe400078e00ff */
[----:B------:R-:W-:Y:S02]  /*18fe0*/  IMAD.MOV.U32 R4, RZ, RZ, R14 ;  /* 0x000000ffff047224 */ /* 0x000fe400078e000e */
[----:B0-----:R-:W-:-:S06]  /*18ff0*/  @!P1 IMAD.WIDE R2, R5, 0x4, R2 ;  /* 0x0000000405029825 */ /* 0x001fcc00078e0202 */
[----:B------:R-:W2:Y:S01]  /*19000*/  @!P1 LDG.E R2, desc[UR36][R2.64] ;  /* 0x0000002402029981 */ /* 0x000ea2000c1e1900 */
[----:B------:R-:W-:Y:S01]  /*19010*/  IMAD.MOV.U32 R5, RZ, RZ, RZ ;  /* 0x000000ffff057224 */ /* 0x000fe200078e00ff */
[C---:B------:R-:W-:Y:S02]  /*19020*/  ISETP.GE.U32.AND P2, PT, R8.reuse, 0x2, PT ;  /* 0x000000020800780c */ /* 0x040fe40003f46070 */
[C---:B------:R-:W-:Y:S02]  /*19030*/  ISETP.GE.U32.AND P3, PT, R8.reuse, 0x4, PT ;  /* 0x000000040800780c */ /* 0x040fe40003f66070 */
[C---:B------:R-:W-:Y:S02]  /*19040*/  ISETP.GE.U32.AND P4, PT, R8.reuse, 0x8, PT ;  /* 0x000000080800780c */ /* 0x040fe40003f86070 */
[----:B------:R-:W-:Y:S02]  /*19050*/  ISETP.GE.U32.AND P5, PT, R8, 0x10, PT ;  /* 0x000000100800780c */ /* 0x000fe40003fa6070 */
[----:B--2---:R-:W-:-:S02]  /*19060*/  @!P1 MOV R5, R2 ;  /* 0x0000000200059202 */ /* 0x004fc40000000f00 */
[----:B------:R-:W-:-:S03]  /*19070*/  ISETP.NE.AND P1, PT, R8, RZ, PT ;  /* 0x000000ff0800720c */ /* 0x000fc60003f25270 */
[----:B------:R-:W-:-:S10]  /*19080*/  IMAD.MOV.U32 R13, RZ, RZ, R5 ;  /* 0x000000ffff0d7224 */ /* 0x000fd400078e0005 */
[----:B------:R-:W-:Y:S05]  /*19090*/  WARPSYNC.COLLECTIVE R15, `(.L_x_1515) ;  /* 0x000000000f087348 */ /* 0x000fea0003c00000 */
[----:B------:R0:W1:Y:S02]  /*190a0*/  SHFL.UP P6, R14, R13, R12, R11 ;  /* 0x0400000c0d0e7389 */ /* 0x00006400000c000b */
[----:B01----:R-:W-:Y:S01]  /*190b0*/  ENDCOLLECTIVE ;  /* 0x000000000000791b */ /* 0x003fe20003800000 */
.L_x_1515:
[----:B------:R-:W-:Y:S01]  /*190c0*/  IMAD.MOV.U32 R12, RZ, RZ, 0x2 ;  /* 0x00000002ff0c7424 */ /* 0x000fe200078e00ff */
[----:B------:R-:W-:-:S05]  /*190d0*/  SEL R6, R14, RZ, P1 ;  /* 0x000000ff0e067207 */ /* 0x000fca0000800000 */
[----:B------:R-:W-:-:S04]  /*190e0*/  IMAD.IADD R6, R5, 0x1, R6 ;  /* 0x0000000105067824 */ /* 0x000fc800078e0206 */
[----:B------:R-:W-:-:S07]  /*190f0*/  IMAD.MOV.U32 R13, RZ, RZ, R6 ;  /* 0x000000ffff0d7224 */ /* 0x000fce00078e0006 */
[----:B------:R-:W-:Y:S05]  /*19100*/  WARPSYNC.COLLECTIVE R15, `(.L_x_1516) ;  /* 0x000000000f087348 */ /* 0x000fea0003c00000 */
[----:B------:R0:W1:Y:S02]  /*19110*/  SHFL.UP P6, R14, R13, R12, R11 ;  /* 0x0400000c0d0e7389 */ /* 0x00006400000c000b */
[----:B01----:R-:W-:Y:S01]  /*19120*/  ENDCOLLECTIVE ;  /* 0x000000000000791b */ /* 0x003fe20003800000 */
.L_x_1516:
[----:B------:R-:W-:Y:S01]  /*19130*/  IMAD.MOV.U32 R12, RZ, RZ, 0x4 ;  /* 0x00000004ff0c7424 */ /* 0x000fe200078e00ff */
[----:B------:R-:W-:-:S05]  /*19140*/  SEL R7, R14, RZ, P2 ;  /* 0x000000ff0e077207 */ /* 0x000fca0001000000 */
[----:B------:R-:W-:-:S05]  /*19150*/  IMAD.IADD R7, R6, 0x1, R7 ;  /* 0x0000000106077824 */ /* 0x000fca00078e0207 */
[----:B------:R-:W-:-:S07]  /*19160*/  MOV R13, R7 ;  /* 0x00000007000d7202 */ /* 0x000fce0000000f00 */
[----:B------:R-:W-:Y:S05]  /*19170*/  WARPSYNC.COLLECTIVE R15, `(.L_x_1517) ;  /* 0x000000000f087348 */ /* 0x000fea0003c00000 */
[----:B------:R0:W1:Y:S02]  /*19180*/  SHFL.UP P6, R14, R13, R12, R11 ;  /* 0x0400000c0d0e7389 */ /* 0x00006400000c000b */
[----:B01----:R-:W-:Y:S01]  /*19190*/  ENDCOLLECTIVE ;  /* 0x000000000000791b */ /* 0x003fe20003800000 */
.L_x_1517:
[----:B------:R-:W-:Y:S01]  /*191a0*/  IMAD.MOV.U32 R12, RZ, RZ, 0x8 ;  /* 0x00000008ff0c7424 */ /* 0x000fe200078e00ff */
[----:B------:R-:W-:-:S05]  /*191b0*/  SEL R2, R14, RZ, P3 ;  /* 0x000000ff0e027207 */ /* 0x000fca0001800000 */
[----:B------:R-:W-:-:S04]  /*191c0*/  IMAD.IADD R2, R7, 0x1, R2 ;  /* 0x0000000107027824 */ /* 0x000fc800078e0202 */
[----:B------:R-:W-:-:S07]  /*191d0*/  IMAD.MOV.U32 R13, RZ, RZ, R2 ;  /* 0x000000ffff0d7224 */ /* 0x000fce00078e0002 */
[----:B------:R-:W-:Y:S05]  /*191e0*/  WARPSYNC.COLLECTIVE R15, `(.L_x_1518) ;  /* 0x000000000f087348 */ /* 0x000fea0003c00000 */
[----:B------:R0:W1:Y:S02]  /*191f0*/  SHFL.UP P6, R14, R13, R12, R11 ;  /* 0x0400000c0d0e7389 */ /* 0x00006400000c000b */
[----:B01----:R-:W-:Y:S01]  /*19200*/  ENDCOLLECTIVE ;  /* 0x000000000000791b */ /* 0x003fe20003800000 */
.L_x_1518:
[----:B------:R-:W-:Y:S02]  /*19210*/  MOV R12, 0x10 ;  /* 0x00000010000c7802 */ /* 0x000fe40000000f00 */
[----:B------:R-:W-:-:S05]  /*19220*/  SEL R3, R14, RZ, P4 ;  /* 0x000000ff0e037207 */ /* 0x000fca0002000000 */
[----:B------:R-:W-:-:S04]  /*19230*/  IMAD.IADD R3, R2, 0x1, R3 ;  /* 0x0000000102037824 */ /* 0x000fc800078e0203 */
[----:B------:R-:W-:-:S07]  /*19240*/  IMAD.MOV.U32 R13, RZ, RZ, R3 ;  /* 0x000000ffff0d7224 */ /* 0x000fce00078e0003 */
[----:B------:R-:W-:Y:S05]  /*19250*/  WARPSYNC.COLLECTIVE R15, `(.L_x_1519) ;  /* 0x000000000f087348 */ /* 0x000fea0003c00000 */
[----:B------:R0:W1:Y:S02]  /*19260*/  SHFL.UP P6, R14, R13, R12, R11 ;  /* 0x0400000c0d0e7389 */ /* 0x00006400000c000b */
[----:B01----:R-:W-:Y:S01]  /*19270*/  ENDCOLLECTIVE ;  /* 0x000000000000791b */ /* 0x003fe20003800000 */
.L_x_1519:
[----:B------:R-:W-:Y:S02]  /*19280*/  IMAD.MOV.U32 R12, RZ, RZ, 0x1f ;  /* 0x0000001fff0c7424 */ /* 0x000fe400078e00ff */
[----:B------:R-:W-:Y:S01]  /*19290*/  IMAD.MOV.U32 R11, RZ, RZ, 0x1f ;  /* 0x0000001fff0b7424 */ /* 0x000fe200078e00ff */
[----:B------:R-:W-:-:S05]  /*192a0*/  SEL R6, R14, RZ, P5 ;  /* 0x000000ff0e067207 */ /* 0x000fca0002800000 */
[----:B------:R-:W-:-:S04]  /*192b0*/  IMAD.IADD R6, R3, 0x1, R6 ;  /* 0x0000000103067824 */ /* 0x000fc800078e0206 */
[----:B------:R-:W-:-:S07]  /*192c0*/  IMAD.MOV.U32 R13, RZ, RZ, R6 ;  /* 0x000000ffff0d7224 */ /* 0x000fce00078e0006 */
[----:B------:R-:W-:Y:S05]  /*192d0*/  WARPSYNC.COLLECTIVE R15, `(.L_x_1520) ;  /* 0x000000000f087348 */ /* 0x000fea0003c00000 */
[----:B------:R0:W1:Y:S02]  /*192e0*/  SHFL.IDX P6, R14, R13, R12, R11 ;  /* 0x0000000c0d0e7389 */ /* 0x00006400000c000b */
[----:B01----:R-:W-:Y:S01]  /*192f0*/  ENDCOLLECTIVE ;  /* 0x000000000000791b */ /* 0x003fe20003800000 */
.L_x_1520:
[----:B------:R-:W-:Y:S05]  /*19300*/  BRA `(.L_x_1521) ;  /* 0xffffffc400747947 */ /* 0x000fea000383ffff */
.L_x_1426:
[----:B------:R-:W-:Y:S01]  /*19310*/  BSSY B0, `(.L_x_1522) ;  /* 0x0000008000007945 */ /* 0x000fe20003800000 */
[----:B-----5:R-:W-:Y:S01]  /*19320*/  IMAD.MOV.U32 R13, RZ, RZ, R5 ;  /* 0x000000ffff0d7224 */ /* 0x020fe200078e0005 */
[----:B------:R-:W-:Y:S01]  /*19330*/  MOV R11, RZ ;  /* 0x000000ff000b7202 */ /* 0x000fe20000000f00 */
[----:B------:R-:W-:Y:S02]  /*19340*/  IMAD.MOV.U32 R12, RZ, RZ, 0x1 ;  /* 0x00000001ff0c7424 */ /* 0x000fe400078e00ff */
[----:B------:R-:W-:-:S07]  /*19350*/  IMAD.MOV.U32 R15, RZ, RZ, -0x1 ;  /* 0xffffffffff0f7424 */ /* 0x000fce00078e00ff */
[----:B012---:R-:W-:Y:S05]  /*19360*/  WARPSYNC.COLLECTIVE R15, `(.L_x_1523) ;  /* 0x000000000f087348 */ /* 0x007fea0003c00000 */
[----:B------:R3:W4:Y:S02]  /*19370*/  SHFL.UP P6, R14, R13, R12, R11 ;  /* 0x0400000c0d0e7389 */ /* 0x00072400000c000b */
[----:B01234-:R-:W-:Y:S01]  /*19380*/  ENDCOLLECTIVE ;  /* 0x000000000000791b */ /* 0x01ffe20003800000 */
.L_x_1523:
[----:B------:R-:W-:Y:S05]  /*19390*/  BSYNC B0 ;  /* 0x0000000000007941 */ /* 0x000fea0003800000 */
.L_x_1522:
[----:B------:R-:W-:Y:S01]  /*193a0*/  SEL R14, R14, RZ, P1 ;  /* 0x000000ff0e0e7207 */ /* 0x000fe20000800000 */
[----:B------:R-:W-:Y:S02]  /*193b0*/  IMAD.MOV.U32 R12, RZ, RZ, 0x2 ;  /* 0x00000002ff0c7424 */ /* 0x000fe400078e00ff */
[----:B------:R-:W-:Y:S02]  /*193c0*/  IMAD.MOV.U32 R11, RZ, RZ, RZ ;  /* 0x000000ffff0b7224 */ /* 0x000fe400078e00ff */
[----:B------:R-:W-:Y:S02]  /*193d0*/  IMAD.IADD R13, R5, 0x1, R14 ;  /* 0x00000001050d7824 */ /* 0x000fe400078e020e */
[----:B------:R-:W-:-:S07]  /*193e0*/  IMAD.MOV.U32 R15, RZ, RZ, -0x1 ;  /* 0xffffffffff0f7424 */ /* 0x000fce00078e00ff */
[----:B------:R-:W-:Y:S05]  /*193f0*/  WARPSYNC.COLLECTIVE R15, `(.L_x_1524) ;  /* 0x000000000f087348 */ /* 0x000fea0003c00000 */
[----:B------:R0:W1:Y:S02]  /*19400*/  SHFL.UP P6, R14, R13, R12, R11 ;  /* 0x0400000c0d0e7389 */ /* 0x00006400000c000b */
[----:B01----:R-:W-:Y:S01]  /*19410*/  ENDCOLLECTIVE ;  /* 0x000000000000791b */ /* 0x003fe20003800000 */
.L_x_1524:
[----:B------:R-:W-:Y:S01]  /*19420*/  IMAD.MOV.U32 R12, RZ, RZ, 0x4 ;  /* 0x00000004ff0c7424 */ /* 0x000fe200078e00ff */
[----:B------:R-:W-:-:S05]  /*19430*/  SEL R2, R14, RZ, P2 ;  /* 0x000000ff0e027207 */ /* 0x000fca0001000000 */
[----:B------:R-:W-:-:S05]  /*19440*/  IMAD.IADD R2, R13, 0x1, R2 ;  /* 0x000000010d027824 */ /* 0x000fca00078e0202 */
[----:B------:R-:W-:-:S07]  /*19450*/  MOV R13, R2 ;  /* 0x00000002000d7202 */ /* 0x000fce0000000f00 */
[----:B------:R-:W-:Y:S05]  /*19460*/  WARPSYNC.COLLECTIVE R15, `(.L_x_1525) ;  /* 0x000000000f087348 */ /* 0x000fea0003c00000 */
[----:B------:R0:W1:Y:S02]  /*19470*/  SHFL.UP P6, R14, R13, R12, R11 ;  /* 0x0400000c0d0e7389 */ /* 0x00006400000c000b */
[----:B01----:R-:W-:Y:S01]  /*19480*/  ENDCOLLECTIVE ;  /* 0x000000000000791b */ /* 0x003fe20003800000 */
.L_x_1525:
[----:B------:R-:W-:Y:S01]  /*19490*/  IMAD.MOV.U32 R12, RZ, RZ, 0x8 ;  /* 0x00000008ff0c7424 */ /* 0x000fe200078e00ff */
[----:B------:R-:W-:-:S05]  /*194a0*/  SEL R3, R14, RZ, P3 ;  /* 0x000000ff0e037207 */ /* 0x000fca0001800000 */
[----:B------:R-:W-:-:S04]  /*194b0*/  IMAD.IADD R3, R2, 0x1, R3 ;  /* 0x0000000102037824 */ /* 0x000fc800078e0203 */
[----:B------:R-:W-:-:S07]  /*194c0*/  IMAD.MOV.U32 R13, RZ, RZ, R3 ;  /* 0x000000ffff0d7224 */ /* 0x000fce00078e0003 */
[----:B------:R-:W-:Y:S05]  /*194d0*/  WARPSYNC.COLLECTIVE R15, `(.L_x_1526) ;  /* 0x000000000f087348 */ /* 0x000fea0003c00000 */
[----:B------:R0:W1:Y:S02]  /*194e0*/  SHFL.UP P6, R14, R13, R12, R11 ;  /* 0x0400000c0d0e7389 */ /* 0x00006400000c000b */
[----:B01----:R-:W-:Y:S01]  /*194f0*/  ENDCOLLECTIVE ;  /* 0x000000000000791b */ /* 0x003fe20003800000 */
.L_x_1526:
[----:B------:R-:W-:Y:S02]  /*19500*/  MOV R12, 0x10 ;  /* 0x00000010000c7802 */ /* 0x000fe40000000f00 */
[----:B------:R-:W-:-:S05]  /*19510*/  SEL R4, R14, RZ, P4 ;  /* 0x000000ff0e047207 */ /* 0x000fca0002000000 */
[----:B------:R-:W-:-:S04]  /*19520*/  IMAD.IADD R4, R3, 0x1, R4 ;  /* 0x0000000103047824 */ /* 0x000fc800078e0204 */
[----:B------:R-:W-:-:S07]  /*19530*/  IMAD.MOV.U32 R13, RZ, RZ, R4 ;  /* 0x000000ffff0d7224 */ /* 0x000fce00078e0004 */
[----:B------:R-:W-:Y:S05]  /*19540*/  WARPSYNC.COLLECTIVE R15, `(.L_x_1527) ;  /* 0x000000000f087348 */ /* 0x000fea0003c00000 */
[----:B------:R0:W1:Y:S02]  /*19550*/  SHFL.UP P6, R14, R13, R12, R11 ;  /* 0x0400000c0d0e7389 */ /* 0x00006400000c000b */
[----:B01----:R-:W-:Y:S01]  /*19560*/  ENDCOLLECTIVE ;  /* 0x000000000000791b */ /* 0x003fe20003800000 */
.L_x_1527:
        /* <DEDUP_REMOVED lines=8> */
.L_x_1528:
[----:B------:R-:W-:Y:S05]  /*195f0*/  BRA `(.L_x_1529) ;  /* 0xffffffc400547947 */ /* 0x000fea000383ffff */
.L_x_1428:
[----:B------:R-:W-:Y:S01]  /*19600*/  BSSY B0, `(.L_x_1530) ;  /* 0x0000006000007945 */ /* 0x000fe20003800000 */
[----:B------:R-:W-:Y:S01]  /*19610*/  PLOP3.LUT P6, PT, P6, PT, PT, 0x8, 0x0 ;  /* 0x000000000000781c */ /* 0x000fe200037ce170 */
[----:B------:R-:W-:-:S12]  /*19620*/  IMAD.MOV.U32 R15, RZ, RZ, -0x1 ;  /* 0xffffffffff0f7424 */ /* 0x000fd800078e00ff */
[----:B01----:R-:W-:Y:S05]  /*19630*/  WARPSYNC.COLLECTIVE R15, `(.L_x_1531) ;  /* 0x000000000f087348 */ /* 0x003fea0003c00000 */
[----:B------:R-:W-:Y:S01]  /*19640*/  VOTE.ANY R14, PT, P6 ;  /* 0x00000000000e7806 */ /* 0x000fe200030e0100 */
[----:B01----:R-:W-:Y:S06]  /*19650*/  ENDCOLLECTIVE ;  /* 0x000000000000791b */ /* 0x003fec0003800000 */
.L_x_1531:
[----:B------:R-:W-:Y:S05]  /*19660*/  BSYNC B0 ;  /* 0x0000000000007941 */ /* 0x000fea0003800000 */
.L_x_1530:
[----:B------:R-:W-:Y:S01]  /*19670*/  IMAD.MOV.U32 R2, RZ, RZ, R14 ;  /* 0x000000ffff027224 */ /* 0x000fe200078e000e */
[----:B------:R-:W-:Y:S01]  /*19680*/  MOV R13, R5 ;  /* 0x00000005000d7202 */ /* 0x000fe20000000f00 */
[----:B------:R-:W-:Y:S02]  /*19690*/  IMAD.MOV.U32 R11, RZ, RZ, 0x1f ;  /* 0x0000001fff0b7424 */ /* 0x000fe400078e00ff */
[----:B------:R-:W0:Y:S01]  /*196a0*/  POPC R4, R2 ;  /* 0x0000000200047309 */ /* 0x000e220000000000 */
[----:B------:R-:W-:Y:S02]  /*196b0*/  IMAD.MOV.U32 R15, RZ, RZ, -0x1 ;  /* 0xffffffffff0f7424 */ /* 0x000fe400078e00ff */
[----:B0-----:R-:W-:-:S07]  /*196c0*/  IMAD.MOV.U32 R12, RZ, RZ, R4 ;  /* 0x000000ffff0c7224 */ /* 0x001fce00078e0004 */
[----:B------:R-:W-:Y:S05]  /*196d0*/  WARPSYNC.COLLECTIVE R15, `(.L_x_1532) ;  /* 0x000000000f087348 */ /* 0x000fea0003c00000 */
[----:B------:R0:W1:Y:S02]  /*196e0*/  SHFL.IDX P6, R14, R13, R12, R11 ;  /* 0x0000000c0d0e7389 */ /* 0x00006400000c000b */
[----:B01----:R-:W-:Y:S01]  /*196f0*/  ENDCOLLECTIVE ;  /* 0x000000000000791b */ /* 0x003fe20003800000 */
.L_x_1532:
[----:B------:R-:W-:Y:S01]  /*19700*/  IMAD.MOV.U32 R5, RZ, RZ, R14 ;  /* 0x000000ffff057224 */ /* 0x000fe200078e000e */
[----:B------:R-:W-:Y:S06]  /*19710*/  BRA `(.L_x_1533) ;  /* 0xffffffc400447947 */ /* 0x000fec000383ffff */
.L_x_1430:
[----:B------:R-:W-:Y:S01]  /*19720*/  BSSY B0, `(.L_x_1534) ;  /* 0x0000007000007945 */ /* 0x000fe20003800000 */
[----:B------:R-:W-:Y:S01]  /*19730*/  IMAD.MOV.U32 R13, RZ, RZ, R6 ;  /* 0x000000ffff0d7224 */ /* 0x000fe200078e0006 */
[----:B------:R-:W-:Y:S01]  /*19740*/  MOV R15, 0xffffffff ;  /* 0xffffffff000f7802 */ /* 0x000fe20000000f00 */
[----:B------:R-:W-:-:S07]  /*19750*/  IMAD.MOV.U32 R11, RZ, RZ, 0x1f ;  /* 0x0000001fff0b7424 */ /* 0x000fce00078e00ff */
[----:B0123--:R-:W-:Y:S05]  /*19760*/  WARPSYNC.COLLECTIVE R15, `(.L_x_1535) ;  /* 0x000000000f087348 */ /* 0x00ffea0003c00000 */
[----:B------:R4:W0:Y:S02]  /*19770*/  SHFL.IDX P6, R14, R13, R12, R11 ;  /* 0x0000000c0d0e7389 */ /* 0x00082400000c000b */
[----:B01234-:R-:W-:Y:S01]  /*19780*/  ENDCOLLECTIVE ;  /* 0x000000000000791b */ /* 0x01ffe20003800000 */
.L_x_1535:
[----:B------:R-:W-:Y:S05]  /*19790*/  BSYNC B0 ;  /* 0x0000000000007941 */ /* 0x000fea0003800000 */
.L_x_1534:
[----:B------:R-:W-:Y:S05]  /*197a0*/  BRA `(.L_x_1429) ;  /* 0xffffffc4003c7947 */ /* 0x000fea000383ffff */
.L_x_1434:
[----:B-1----:R1:W2:Y:S02]  /*197b0*/  SYNCS.PHASECHK.TRANS64.TRYWAIT P0, [R4+URZ+0x30820], R0 ;  /* 0x03082000040075a7 */ /* 0x0022a4000800017f */
[----:B--2---:R-:W-:Y:S05]  /*197c0*/  @!P0 NANOSLEEP.SYNCS 0x989680 ;  /* 0x009896800000895d */ /* 0x004fea0003900000 */
[----:B------:R-:W2:Y:S02]  /*197d0*/  @!P0 SYNCS.PHASECHK.TRANS64 P0, [R4+URZ+0x30820], R0 ;  /* 0x03082000040085a7 */ /* 0x000ea4000800007f */
[----:B--2---:R-:W-:Y:S05]  /*197e0*/  @!P0 BRA `(.L_x_1434) ;  /* 0xfffffffc00f08947 */ /* 0x004fea000383ffff */
[----:B------:R-:W-:Y:S05]  /*197f0*/  BRA `(.L_x_1536) ;  /* 0xffffffc800b47947 */ /* 0x000fea000383ffff */
.L_x_1435:
[----:B------:R-:W2:Y:S01]  /*19800*/  S2R R2, SR_TID.X ;  /* 0x0000000000027919 */ /* 0x000ea20000002100 */
[----:B------:R-:W-:Y:S01]  /*19810*/  BSSY B0, `(.L_x_1537) ;  /* 0x000000a000007945 */ /* 0x000fe20003800000 */
[----:B------:R-:W-:Y:S02]  /*19820*/  IMAD.MOV.U32 R12, RZ, RZ, RZ ;  /* 0x000000ffff0c7224 */ /* 0x000fe400078e00ff */
[----:B------:R-:W-:Y:S02]  /*19830*/  IMAD.MOV.U32 R11, RZ, RZ, 0x1f ;  /* 0x0000001fff0b7424 */ /* 0x000fe400078e00ff */
[----:B------:R-:W-:Y:S01]  /*19840*/  IMAD.MOV.U32 R15, RZ, RZ, -0x1 ;  /* 0xffffffffff0f7424 */ /* 0x000fe200078e00ff */
[----:B--2---:R-:W-:-:S04]  /*19850*/  SHF.R.U32.HI R2, RZ, 0x5, R2 ;  /* 0x00000005ff027819 */ /* 0x004fc80000011602 */
[----:B------:R-:W-:-:S05]  /*19860*/  LOP3.LUT R2, R2, 0x3, RZ, 0xc0, !PT ;  /* 0x0000000302027812 */ /* 0x000fca00078ec0ff */
[----:B------:R-:W-:-:S07]  /*19870*/  IMAD.MOV.U32 R13, RZ, RZ, R2 ;  /* 0x000000ffff0d7224 */ /* 0x000fce00078e0002 */
[----:B01-3--:R-:W-:Y:S05]  /*19880*/  WARPSYNC.COLLECTIVE R15, `(.L_x_1538) ;  /* 0x000000000f087348 */ /* 0x00bfea0003c00000 */
[----:B------:R2:W4:Y:S02]  /*19890*/  SHFL.IDX P6, R14, R13, R12, R11 ;  /* 0x0000000c0d0e7389 */ /* 0x00052400000c000b */
[----:B01234-:R-:W-:Y:S01]  /*198a0*/  ENDCOLLECTIVE ;  /* 0x000000000000791b */ /* 0x01ffe20003800000 */
.L_x_1538:
[----:B------:R-:W-:Y:S05]  /*198b0*/  BSYNC B0 ;  /* 0x0000000000007941 */ /* 0x000fea0003800000 */
.L_x_1537:
[----:B------:R-:W-:Y:S05]  /*198c0*/  BRA `(.L_x_1539) ;  /* 0xffffffc8009c7947 */ /* 0x000fea000383ffff */
.L_x_1438:
[----:B------:R-:W-:Y:S01]  /*198d0*/  BSSY B1, `(.L_x_1540) ;  /* 0x0000006000017945 */ /* 0x000fe20003800000 */
[----:B------:R-:W-:-:S07]  /*198e0*/  IMAD.MOV.U32 R15, RZ, RZ, -0x1 ;  /* 0xffffffffff0f7424 */ /* 0x000fce00078e00ff */
[----:B01-3--:R-:W-:Y:S05]  /*198f0*/  WARPSYNC.COLLECTIVE R15, `(.L_x_1541) ;  /* 0x000000000f0c7348 */ /* 0x00bfea0003c00000 */
[----:B------:R-:W-:Y:S02]  /*19900*/  ELECT P6, UR62, PT ;  /* 0x00000000003e782f */ /* 0x000fe400038c0000 */
[----:B------:R-:W-:Y:S01]  /*19910*/  MOV R14, UR62 ;  /* 0x0000003e000e7c02 */ /* 0x000fe20008000f00 */
[----:B01-3--:R-:W-:Y:S10]  /*19920*/  ENDCOLLECTIVE ;  /* 0x000000000000791b */ /* 0x00bff40003800000 */
.L_x_1541:
[----:B------:R-:W-:Y:S05]  /*19930*/  BSYNC B1 ;  /* 0x0000000000017941 */ /* 0x000fea0003800000 */
.L_x_1540:
[----:B------:R-:W-:Y:S05]  /*19940*/  BRA `(.L_x_1542) ;  /* 0xffffffc800947947 */ /* 0x000fea000383ffff */
.L_x_1440:
[----:B-1----:R1:W2:Y:S02]  /*19950*/  SYNCS.PHASECHK.TRANS64.TRYWAIT P1, [R5+URZ+0x30840], R0 ;  /* 0x03084000050075a7 */ /* 0x0022a4000802017f */
[----:B--2---:R-:W-:Y:S05]  /*19960*/  @!P1 NANOSLEEP.SYNCS 0x989680 ;  /* 0x009896800000995d */ /* 0x004fea0003900000 */
[----:B------:R-:W2:Y:S02]  /*19970*/  @!P1 SYNCS.PHASECHK.TRANS64 P1, [R5+URZ+0x30840], R0 ;  /* 0x03084000050095a7 */ /* 0x000ea4000802007f */
[----:B--2---:R-:W-:Y:S05]  /*19980*/  @!P1 BRA `(.L_x_1440) ;  /* 0xfffffffc00f09947 */ /* 0x004fea000383ffff */
[----:B------:R-:W-:Y:S05]  /*19990*/  BRA `(.L_x_1543) ;  /* 0xffffffc800bc7947 */ /* 0x000fea000383ffff */
.L_x_1442:
[----:B--2---:R2:W4:Y:S02]  /*199a0*/  SYNCS.PHASECHK.TRANS64.TRYWAIT P1, [R25+URZ+0x30840], R2 ;  /* 0x03084002190075a7 */ /* 0x004524000802017f */
[----:B----4-:R-:W-:Y:S05]  /*199b0*/  @!P1 NANOSLEEP.SYNCS 0x989680 ;  /* 0x009896800000995d */ /* 0x010fea0003900000 */
[----:B------:R-:W4:Y:S02]  /*199c0*/  @!P1 SYNCS.PHASECHK.TRANS64 P1, [R25+URZ+0x30840], R2 ;  /* 0x03084002190095a7 */ /* 0x000f24000802007f */
[----:B----4-:R-:W-:Y:S05]  /*199d0*/  @!P1 BRA `(.L_x_1442) ;  /* 0xfffffffc00f09947 */ /* 0x010fea000383ffff */
[----:B------:R-:W-:Y:S05]  /*199e0*/  BRA `(.L_x_1544) ;  /* 0xffffffc800c87947 */ /* 0x000fea000383ffff */
.L_x_1444:
[----:B----4-:R4:W0:Y:S02]  /*199f0*/  SYNCS.PHASECHK.TRANS64.TRYWAIT P1, [R5+URZ+0x30860], R0 ;  /* 0x03086000050075a7 */ /* 0x010824000802017f */
[----:B0-----:R-:W-:Y:S05]  /*19a00*/  @!P1 NANOSLEEP.SYNCS 0x989680 ;  /* 0x009896800000995d */ /* 0x001fea0003900000 */
[----:B------:R-:W0:Y:S02]  /*19a10*/  @!P1 SYNCS.PHASECHK.TRANS64 P1, [R5+URZ+0x30860], R0 ;  /* 0x03086000050095a7 */ /* 0x000e24000802007f */
[----:B0-----:R-:W-:Y:S05]  /*19a20*/  @!P1 BRA `(.L_x_1444) ;  /* 0xfffffffc00f09947 */ /* 0x001fea000383ffff */
[----:B------:R-:W-:Y:S05]  /*19a30*/  BRA `(.L_x_1545) ;  /* 0xffffffc800c47947 */ /* 0x000fea000383ffff */
.L_x_1546:
        /* <DEDUP_REMOVED lines=12> */
.L_x_3298:


//--------------------- .text._ZN7cutlass13device_kernelIN5flash11enable_sm90INS1_16FlashAttnFwdSm90INS1_25CollectiveMainloopFwdSm90ILi2EN4cute5tupleIJNS5_1CILi1EEES8_S8_EEENS6_IJNS7_ILi128EEENS7_ILi64EEENS7_ILi256EEEEEELi256ENS_6half_tEfNS_4arch4Sm90ELb0ELb1ELb1ELb1ELb1ELb1ELb0ELb1ELb1ELb1ELb0ELb0EEENS1_21CollectiveEpilogueFwdINS6_IJSA_SC_SB_EEES9_SE_SG_Li256ELb1ELb1ELb0ELb0EEENS1_36VarlenDynamicPersistentTileSchedulerILi128ELi64ELi256ELi128ELb0ELb1ELb1ELb1ELb0ELb1EEEEEEEEEvNT_6ParamsE --------------------------
	.section	.text._ZN7cutlass13device_kernelIN5flash11enable_sm90INS1_16FlashAttnFwdSm90INS1_25CollectiveMainloopFwdSm90ILi2EN4cute5tupleIJNS5_1CILi1EEES8_S8_EEENS6_IJNS7_ILi128EEENS7_ILi64EEENS7_ILi256EEEEEELi256ENS_6half_tEfNS_4arch4Sm90ELb0ELb1ELb1ELb1ELb1ELb1ELb0ELb1ELb1ELb1ELb0ELb0EEENS1_21CollectiveEpilogueFwdINS6_IJSA_SC_SB_EEES9_SE_SG_Li256ELb1ELb1ELb0ELb0EEENS1_36VarlenDynamicPersistentTileSchedulerILi128ELi64ELi256ELi128ELb0ELb1ELb1ELb1ELb0ELb1EEEEEEEEEvNT_6ParamsE,"ax",@progbits
	.align	128
.text._ZN7cutlass13device_kernelIN5flash11enable_sm90INS1_16FlashAttnFwdSm90INS1_25CollectiveMainloopFwdSm90ILi2EN4cute5tupleIJNS5_1CILi1EEES8_S8_EEENS6_IJNS7_ILi128EEENS7_ILi64EEENS7_ILi256EEEEEELi256ENS_6half_tEfNS_4arch4Sm90ELb0ELb1ELb1ELb1ELb1ELb1ELb0ELb1ELb1ELb1ELb0ELb0EEENS1_21CollectiveEpilogueFwdINS6_IJSA_SC_SB_EEES9_SE_SG_Li256ELb1ELb1ELb0ELb0EEENS1_36VarlenDynamicPersistentTileSchedulerILi128ELi64ELi256ELi128ELb0ELb1ELb1ELb1ELb0ELb1EEEEEEEEEvNT_6ParamsE:
        .type           _ZN7cutlass13device_kernelIN5flash11enable_sm90INS1_16FlashAttnFwdSm90INS1_25CollectiveMainloopFwdSm90ILi2EN4cute5tupleIJNS5_1CILi1EEES8_S8_EEENS6_IJNS7_ILi128EEENS7_ILi64EEENS7_ILi256EEEEEELi256ENS_6half_tEfNS_4arch4Sm90ELb0ELb1ELb1ELb1ELb1ELb1ELb0ELb1ELb1ELb1ELb0ELb0EEENS1_21CollectiveEpilogueFwdINS6_IJSA_SC_SB_EEES9_SE_SG_Li256ELb1ELb1ELb0ELb0EEENS1_36VarlenDynamicPersistentTileSchedulerILi128ELi64ELi256ELi128ELb0ELb1ELb1ELb1ELb0ELb1EEEEEEEEEvNT_6ParamsE,@function
        .size           _ZN7cutlass13device_kernelIN5flash11enable_sm90INS1_16FlashAttnFwdSm90INS1_25CollectiveMainloopFwdSm90ILi2EN4cute5tupleIJNS5_1CILi1EEES8_S8_EEENS6_IJNS7_ILi128EEENS7_ILi64EEENS7_ILi256EEEEEELi256ENS_6half_tEfNS_4arch4Sm90ELb0ELb1ELb1ELb1ELb1ELb1ELb0ELb1ELb1ELb1ELb0ELb0EEENS1_21CollectiveEpilogueFwdINS6_IJSA_SC_SB_EEES9_SE_SG_Li256ELb1ELb1ELb0ELb0EEENS1_36VarlenDynamicPersistentTileSchedulerILi128ELi64ELi256ELi128ELb0ELb1ELb1ELb1ELb0ELb1EEEEEEEEEvNT_6ParamsE,(.L_x_3299 - _ZN7cutlass13device_kernelIN5flash11enable_sm90INS1_16FlashAttnFwdSm90INS1_25CollectiveMainloopFwdSm90ILi2EN4cute5tupleIJNS5_1CILi1EEES8_S8_EEENS6_IJNS7_ILi128EEENS7_ILi64EEENS7_ILi256EEEEEELi256ENS_6half_tEfNS_4arch4Sm90ELb0ELb1ELb1ELb1ELb1ELb1ELb0ELb1ELb1ELb1ELb0ELb0EEENS1_21CollectiveEpilogueFwdINS6_IJSA_SC_SB_EEES9_SE_SG_Li256ELb1ELb1ELb0ELb0EEENS1_36VarlenDynamicPersistentTileSchedulerILi128ELi64ELi256ELi128ELb0ELb1ELb1ELb1ELb0ELb1EEEEEEEEEvNT_6ParamsE)
        .other          _ZN7cutlass13device_kernelIN5flash11enable_sm90INS1_16FlashAttnFwdSm90INS1_25CollectiveMainloopFwdSm90ILi2EN4cute5tupleIJNS5_1CILi1EEES8_S8_EEENS6_IJNS7_ILi128EEENS7_ILi64EEENS7_ILi256EEEEEELi256ENS_6half_tEfNS_4arch4Sm90ELb0ELb1ELb1ELb1ELb1ELb1ELb0ELb1ELb1ELb1ELb0ELb0EEENS1_21CollectiveEpilogueFwdINS6_IJSA_SC_SB_EEES9_SE_SG_Li256ELb1ELb1ELb0ELb0EEENS1_36VarlenDynamicPersistentTileSchedulerILi128ELi64ELi256ELi128ELb0ELb1ELb1ELb1ELb0ELb1EEEEEEEEEvNT_6ParamsE,@"STO_CUDA_ENTRY STV_DEFAULT"
_ZN7cutlass13device_kernelIN5flash11enable_sm90INS1_16FlashAttnFwdSm90INS1_25CollectiveMainloopFwdSm90ILi2EN4cute5tupleIJNS5_1CILi1EEES8_S8_EEENS6_IJNS7_ILi128EEENS7_ILi64EEENS7_ILi256EEEEEELi256ENS_6half_tEfNS_4arch4Sm90ELb0ELb1ELb1ELb1ELb1ELb1ELb0ELb1ELb1ELb1ELb0ELb0EEENS1_21CollectiveEpilogueFwdINS6_IJSA_SC_SB_EEES9_SE_SG_Li256ELb1ELb1ELb0ELb0EEENS1_36VarlenDynamicPersistentTileSchedulerILi128ELi64ELi256ELi128ELb0ELb1ELb1ELb1ELb0ELb1EEEEEEEEEvNT_6ParamsE:
[----:B------:R-:W0:Y:S02]  /*0000*/  LDC R1, c[0x0][0x28] ;  /* 0x00000a00ff017b82 */ /* 0x000e240000000800 */
[----:B0-----:R-:W-:Y:S01]  /*0010*/  VIADD R1, R1, 0xffffff28 ;  /* 0xffffff2801017836 */ /* 0x001fe20000000000 */
[----:B------:R-:W0:Y:S01]  /*0020*/  S2R R0, SR_TID.X ;  /* 0x0000000000007919 */ /* 0x000e220000002100 */
[----:B------:R-:W-:Y:S01]  /*0030*/  ELECT P0, URZ, PT ;  /* 0x00000000003f782f */ /* 0x000fe20003800000 */
[----:B------:R-:W-:Y:S01]  /*0040*/  BSSY B0, `(.L_x_1547) ;  /* 0x000000d000007945 */ /* 0x000fe20003800000 */
[----:B0-----:R-:W-:-:S05]  /*0050*/  SHF.R.U32.HI R2, RZ, 0x5, R0 ;  /* 0x00000005ff027819 */ /* 0x001fca0000011600 */
[----:B------:R-:W0:Y:S02]  /*0060*/  SHFL.IDX PT, R3, R2, RZ, 0x1f ;  /* 0x00001fff02037589 */ /* 0x000e2400000e0000 */
[----:B0-----:R-:W-:-:S13]  /*0070*/  ISETP.EQ.AND P0, PT, R3, RZ, P0 ;  /* 0x000000ff0300720c */ /* 0x001fda0000702270 */
        /* <DEDUP_REMOVED lines=9> */
.L_x_1548:
[----:B------:R-:W-:Y:S05]  /*0110*/  BSYNC B0 ;  /* 0x0000000000007941 */ /* 0x000fea0003800000 */
.L_x_1547:
[----:B------:R-:W-:Y:S01]  /*0120*/  VOTEU.ANY UP0, P0 ;  /* 0x00000000003f7886 */ /* 0x000fe20000000100 */
[----:B------:R-:W0:Y:S01]  /*0130*/  SHFL.IDX PT, R3, R2, RZ, 0x1f ;  /* 0x00001fff02037589 */ /* 0x000e2200000e0000 */
[----:B------:R-:W-:Y:S01]  /*0140*/  UMOV UR4, 0x80 ;  /* 0x0000008000047882 */ /* 0x000fe20000000000 */
[----:B------:R-:W-:Y:S01]  /*0150*/  UMOV UR7, 0x100 ;  /* 0x0000010000077882 */ /* 0x000fe20000000000 */
[----:B------:R-:W-:Y:S01]  /*0160*/  VOTEU.ANY UP1, P0 ;  /* 0x00000000003f7886 */ /* 0x000fe20000020100 */
[----:B------:R-:W1:Y:S01]  /*0170*/  @UP0 S2UR UR8, SR_CgaCtaId ;  /* 0x00000000000809c3 */ /* 0x000e620000008800 */
[----:B------:R-:W-:Y:S01]  /*0180*/  @UP0 UMOV UR6, 0x400 ;  /* 0x0000040000060882 */ /* 0x000fe20000000000 */
[----:B------:R-:W-:-:S04]  /*0190*/  @UP0 UIADD3 UR4, -UR4, 0x100000, URZ ;  /* 0x0010000004040890 */ /* 0x000fc8000fffe13f */
[----:B------:R-:W-:Y:S02]  /*01a0*/  @UP0 USHF.L.U32 UR5, UR4, 0xb, URZ ;  /* 0x0000000b04050899 */ /* 0x000fe4000800063f */
[----:B------:R-:W-:Y:S01]  /*01b0*/  @UP0 USHF.L.U32 UR4, UR4, 0x1, URZ ;  /* 0x0000000104040899 */ /* 0x000fe2000800063f */
[----:B0-----:R-:W-:Y:S02]  /*01c0*/  ISETP.NE.AND P1, PT, R3, RZ, PT ;  /* 0x000000ff0300720c */ /* 0x001fe40003f25270 */
[----:B------:R-:W-:Y:S01]  /*01d0*/  SHF.R.U32.HI R3, RZ, 0x7, R0 ;  /* 0x00000007ff037819 */ /* 0x000fe20000011600 */
[----:B-1----:R-:W-:Y:S02]  /*01e0*/  @UP0 ULEA UR8, UR8, UR6, 0x18 ;  /* 0x0000000608080291 */ /* 0x002fe4000f8ec03f */
[----:B------:R-:W-:-:S04]  /*01f0*/  @UP0 UIADD3 UR6, -UR7, 0x100000, URZ ;  /* 0x0010000007060890 */ /* 0x000fc8000fffe13f */
[----:B------:R-:W-:Y:S02]  /*0200*/  @UP0 USHF.L.U32 UR7, UR6, 0xb, URZ ;  /* 0x0000000b06070899 */ /* 0x000fe4000800063f */
[----:B------:R-:W-:Y:S01]  /*0210*/  @UP0 USHF.L.U32 UR6, UR6, 0x1, URZ ;  /* 0x0000000106060899 */ /* 0x000fe2000800063f */
[----:B------:R-:W-:Y:S01]  /*0220*/  VOTEU.ANY UP0, P0 ;  /* 0x00000000003f7886 */ /* 0x000fe20000000100 */
[----:B------:R-:W0:Y:S04]  /*0230*/  SHFL.IDX PT, R3, R3, RZ, 0x1f ;  /* 0x00001fff03037589 */ /* 0x000e2800000e0000 */
[----:B------:R-:W1:Y:S02]  /*0240*/  FENCE.VIEW.ASYNC.S ;  /* 0x00000000000073c6 */ /* 0x000e640000000000 */
[----:B-1----:R1:W2:Y:S04]  /*0250*/  @UP0 SYNCS.EXCH.64 URZ, [UR8+0x30800], UR4 ;  /* 0x03080004083f05b2 */ /* 0x0022a80008000100 */
[----:B------:R1:W3:Y:S01]  /*0260*/  @UP1 SYNCS.EXCH.64 URZ, [UR8+0x30820], UR6 ;  /* 0x03082006083f15b2 */ /* 0x0002e20008000100 */
[----:B------:R-:W-:Y:S05]  /*0270*/  @P1 BRA `(.L_x_1549) ;  /* 0x0000000000481947 */ /* 0x000fea0003800000 */
[----:B-1----:R-:W1:Y:S01]  /*0280*/  S2UR UR5, SR_CgaCtaId ;  /* 0x00000000000579c3 */ /* 0x002e620000008800 */
[----:B------:R-:W-:Y:S01]  /*0290*/  UMOV UR4, 0x400 ;  /* 0x0000040000047882 */ /* 0x000fe20000000000 */
[----:B------:R-:W-:Y:S01]  /*02a0*/  UMOV UR6, 0x80 ;  /* 0x0000008000067882 */ /* 0x000fe20000000000 */
[----:B------:R-:W-:Y:S01]  /*02b0*/  UMOV UR7, 0x100 ;  /* 0x0000010000077882 */ /* 0x000fe20000000000 */
[----:B------:R-:W-:Y:S01]  /*02c0*/  ELECT P0, URZ, PT ;  /* 0x00000000003f782f */ /* 0x000fe20003800000 */
[----:B-1----:R-:W-:Y:S02]  /*02d0*/  ULEA UR8, UR5, UR4, 0x18 ;  /* 0x0000000405087291 */ /* 0x002fe4000f8ec03f */
[----:B------:R-:W-:-:S04]  /*02e0*/  UIADD3 UR4, -UR6, 0x100000, URZ ;  /* 0x0010000006047890 */ /* 0x000fc8000fffe13f */
[----:B------:R-:W-:Y:S02]  /*02f0*/  USHF.L.U32 UR5, UR4, 0xb, URZ ;  /* 0x0000000b04057899 */ /* 0x000fe4000800063f */
[----:B------:R-:W-:Y:S02]  /*0300*/  USHF.L.U32 UR4, UR4, 0x1, URZ ;  /* 0x0000000104047899 */ /* 0x000fe4000800063f */
[----:B------:R-:W-:-:S04]  /*0310*/  UIADD3 UR6, -UR7, 0x100000, URZ ;  /* 0x0010000007067890 */ /* 0x000fc8000fffe13f */
[----:B------:R-:W-:Y:S02]  /*0320*/  USHF.L.U32 UR7, UR6, 0xb, URZ ;  /* 0x0000000b06077899 */ /* 0x000fe4000800063f */
[----:B------:R-:W-:Y:S01]  /*0330*/  USHF.L.U32 UR6, UR6, 0x1, URZ ;  /* 0x0000000106067899 */ /* 0x000fe2000800063f */
[----:B------:R-:W1:Y:S03]  /*0340*/  FENCE.VIEW.ASYNC.S ;  /* 0x00000000000073c6 */ /* 0x000e660000000000 */
[----:B-1----:R4:W1:Y:S08]  /*0350*/  SYNCS.EXCH.64 URZ, [UR8+0x30830], UR4 ;  /* 0x03083004083f75b2 */ /* 0x0028700008000100 */
[----:B------:R4:W0:Y:S01]  /*0360*/  SYNCS.EXCH.64 URZ, [UR8+0x30840], UR6 ;  /* 0x03084006083f75b2 */ /* 0x0008220008000100 */
[----:B------:R4:W0:Y:S01]  /*0370*/  SYNCS.EXCH.64 URZ, [UR8+0x30838], UR4 ;  /* 0x03083804083f75b2 */ /* 0x0008220008000100 */
[----:B------:R4:W0:Y:S02]  /*0380*/  SYNCS.EXCH.64 URZ, [UR8+0x30848], UR6 ;  /* 0x03084806083f75b2 */ /* 0x0008240008000100 */
[----:B----4-:R-:W-:Y:S01]  /*0390*/  NOP ;  /* 0x0000000000007918 */ /* 0x010fe20000000000 */
.L_x_1549:
[----:B------:R-:W4:Y:S01]  /*03a0*/  SHFL.IDX PT, R4, R2, RZ, 0x1f ;  /* 0x00001fff02047589 */ /* 0x000f2200000e0000 */
[----:B------:R-:W-:Y:S01]  /*03b0*/  NOP ;  /* 0x0000000000007918 */ /* 0x000fe20000000000 */
[----:B----4-:R-:W-:-:S13]  /*03c0*/  ISETP.NE.AND P0, PT, R4, RZ, PT ;  /* 0x000000ff0400720c */ /* 0x010fda0003f05270 */
        /* <DEDUP_REMOVED lines=19> */
.L_x_1550:
[----:B------:R-:W4:Y:S01]  /*0500*/  SHFL.IDX PT, R4, R2, RZ, 0x1f ;  /* 0x00001fff02047589 */ /* 0x000f2200000e0000 */
[----:B------:R-:W-:Y:S01]  /*0510*/  NOP ;  /* 0x0000000000007918 */ /* 0x000fe20000000000 */
[----:B----4-:R-:W-:-:S13]  /*0520*/  ISETP.NE.AND P0, PT, R4, RZ, PT ;  /* 0x000000ff0400720c */ /* 0x010fda0003f05270 */
[----:B------:R-:W-:Y:S05]  /*0530*/  @P0 BRA `(.L_x_1551) ;  /* 0x0000000000380947 */ /* 0x000fea0003800000 */
[----:B-1----:R-:W1:Y:S01]  /*0540*/  S2UR UR5, SR_CgaCtaId ;  /* 0x00000000000579c3 */ /* 0x002e620000008800 */
[----:B------:R-:W-:Y:S01]  /*0550*/  UMOV UR4, 0x400 ;  /* 0x0000040000047882 */ /* 0x000fe20000000000 */
[----:B------:R-:W-:Y:S01]  /*0560*/  UMOV UR7, 0x80 ;  /* 0x0000008000077882 */ /* 0x000fe20000000000 */
[----:B------:R-:W-:Y:S01]  /*0570*/  ELECT P0, URZ, PT ;  /* 0x00000000003f782f */ /* 0x000fe20003800000 */
[----:B-1----:R-:W-:Y:S02]  /*0580*/  ULEA UR6, UR5, UR4, 0x18 ;  /* 0x0000000405067291 */ /* 0x002fe4000f8ec03f */
[----:B------:R-:W-:-:S04]  /*0590*/  UIADD3 UR4, -UR7, 0x100000, URZ ;  /* 0x0010000007047890 */ /* 0x000fc8000fffe13f */
[----:B------:R-:W-:Y:S02]  /*05a0*/  USHF.L.U32 UR5, UR4, 0xb, URZ ;  /* 0x0000000b04057899 */ /* 0x000fe4000800063f */
[----:B------:R-:W-:Y:S01]  /*05b0*/  USHF.L.U32 UR4, UR4, 0x1, URZ ;  /* 0x0000000104047899 */ /* 0x000fe2000800063f */
[----:B------:R-:W1:Y:S11]  /*05c0*/  FENCE.VIEW.ASYNC.S ;  /* 0x00000000000073c6 */ /* 0x000e760000000000 */
[----:B-1----:R4:W1:Y:S01]  /*05d0*/  SYNCS.EXCH.64 URZ, [UR6+0x30870], UR4 ;  /* 0x03087004063f75b2 */ /* 0x0028620008000100 */
[----:B------:R4:W0:Y:S01]  /*05e0*/  SYNCS.EXCH.64 URZ, [UR6+0x30880], UR4 ;  /* 0x03088004063f75b2 */ /* 0x0008220008000100 */
[----:B------:R4:W0:Y:S01]  /*05f0*/  SYNCS.EXCH.64 URZ, [UR6+0x30878], UR4 ;  /* 0x03087804063f75b2 */ /* 0x0008220008000100 */
[----:B------:R4:W0:Y:S02]  /*0600*/  SYNCS.EXCH.64 URZ, [UR6+0x30888], UR4 ;  /* 0x03088804063f75b2 */ /* 0x0008240008000100 */
[----:B----4-:R-:W-:Y:S01]  /*0610*/  NOP ;  /* 0x0000000000007918 */ /* 0x010fe20000000000 */
.L_x_1551:
        /* <DEDUP_REMOVED lines=22> */
.L_x_1552:
        /* <DEDUP_REMOVED lines=22> */
.L_x_1553:
[----:B0-----:R-:W-:Y:S01]  /*08e0*/  ISETP.NE.AND P0, PT, R3, RZ, PT ;  /* 0x000000ff0300720c */ /* 0x001fe20003f05270 */
[----:B------:R-:W-:Y:S01]  /*08f0*/  IMAD.MOV.U32 R3, RZ, RZ, 0x1 ;  /* 0x00000001ff037424 */ /* 0x000fe200078e00ff */
[----:B------:R-:W-:Y:S01]  /*0900*/  NOP ;  /* 0x0000000000007918 */ /* 0x000fe20000000000 */
[----:B------:R-:W-:Y:S01]  /*0910*/  ULDC.64 UR60, c[0x0][0x208] ;  /* 0x00008200003c7ab9 */ /* 0x000fe20000000a00 */
[----:B------:R-:W-:Y:S02]  /*0920*/  BSSY B9, `(.L_x_1554) ;  /* 0x0002915000097945 */ /* 0x000fe40003800000 */
[----:B------:R-:W-:-:S05]  /*0930*/  SEL R3, R3, 0x2, !P0 ;  /* 0x0000000203037807 */ /* 0x000fca0004000000 */
[----:B------:R0:W-:Y:S01]  /*0940*/  STL [R1+0x20], R3 ;  /* 0x0000200301007387 */ /* 0x0001e20000100800 */
[----:B-123--:R-:W-:Y:S06]  /*0950*/  BAR.SYNC.DEFER_BLOCKING 0x0 ;  /* 0x0000000000007b1d */ /* 0x00efec0000010000 */
[----:B------:R-:W-:Y:S05]  /*0960*/  @!P0 BRA `(.L_x_1555) ;  /* 0x0000021400d88947 */ /* 0x000fea0003800000 */
.L_x_1556:
[----:B------:R-:W-:-:S08]  /*0970*/  NOP ;  /* 0x0000000000007918 */ /* 0x000fd00000000000 */
[----:B------:R-:W1:Y:S02]  /*0980*/  USETMAXREG.TRY_ALLOC.CTAPOOL UP0, 0xe8 ;  /* 0x000000e8000079c8 */ /* 0x000e640008000600 */
[----:B-1----:R-:W-:-:S13]  /*0990*/  PLOP3.LUT P0, PT, PT, PT, UP0, 0x80, 0x0 ;  /* 0x000000000000781c */ /* 0x002fda0003f0f008 */
[----:B------:R-:W-:Y:S05]  /*09a0*/  @!P0 BRA `(.L_x_1556) ;  /* 0xfffffffc00f08947 */ /* 0x000fea000383ffff */
[----:B------:R-:W1:Y:S08]  /*09b0*/  S2UR UR4, SR_CgaCtaId ;  /* 0x00000000000479c3 */ /* 0x000e700000008800 */
[----:B------:R-:W-:Y:S06]  /*09c0*/  BAR.ARV 0x8, 0x180 ;  /* 0x0206000000007b1d */ /* 0x000fec0000002000 */
[----:B------:R-:W-:-:S02]  /*09d0*/  MOV R18, 0x400 ;  /* 0x0000040000127802 */ /* 0x000fc40000000f00 */
[----:B------:R-:W-:Y:S01]  /*09e0*/  BAR.SYNC.DEFER_BLOCKING 0x5, 0x180 ;  /* 0x0146000000007b1d */ /* 0x000fe20000010000 */
[----:B-1----:R-:W-:-:S05]  /*09f0*/  IMAD.U32 R2, RZ, RZ, UR4 ;  /* 0x00000004ff027e24 */ /* 0x002fca000f8e00ff */
[----:B------:R-:W-:Y:S01]  /*0a00*/  ULDC UR4, c[0x0][0xc3c] ;  /* 0x00030f0000047ab9 */ /* 0x000fe20000000800 */
[----:B------:R-:W-:Y:S01]  /*0a10*/  LEA R18, R2, R18, 0x18 ;  /* 0x0000001202127211 */ /* 0x000fe200078ec0ff */
[----:B------:R-:W-:Y:S04]  /*0a20*/  STL [R1+0x8], R2 ;  /* 0x0000080201007387 */ /* 0x000fe80000100800 */
[----:B------:R-:W1:Y:S01]  /*0a30*/  LDS.128 R36, [R18+0x308d0] ;  /* 0x0308d00012247984 */ /* 0x000e620000000c00 */
[----:B------:R-:W-:Y:S06]  /*0a40*/  BAR.ARV 0x4, 0x180 ;  /* 0x0106000000007b1d */ /* 0x000fec0000002000 */
[----:B-1----:R-:W-:-:S13]  /*0a50*/  ISETP.GE.AND P0, PT, R39, UR4, PT ;  /* 0x0000000427007c0c */ /* 0x002fda000bf06270 */
[----:B------:R-:W-:Y:S05]  /*0a60*/  @P0 BRA `(.L_x_1557) ;  /* 0x0000029000000947 */ /* 0x000fea0003800000 */
[----:B------:R-:W-:-:S05]  /*0a70*/  VIADD R0, R0, 0xffffff80 ;  /* 0xffffff8000007836 */ /* 0x000fca0000000000 */
[----:B0-----:R-:W-:-:S04]  /*0a80*/  SHF.R.S32.HI R3, RZ, 0x1f, R0 ;  /* 0x0000001fff037819 */ /* 0x001fc80000011400 */
[CC--:B------:R-:W-:Y:S02]  /*0a90*/  LEA.HI R2, R3.reuse, R0.reuse, RZ, 0x4 ;  /* 0x0000000003027211 */ /* 0x0c0fe400078f20ff */
[CC--:B------:R-:W-:Y:S02]  /*0aa0*/  LEA.HI R5, R3.reuse, R0.reuse, RZ, 0x2 ;  /* 0x0000000003057211 */ /* 0x0c0fe400078f10ff */
[----:B------:R-:W-:Y:S02]  /*0ab0*/  LEA.HI R4, R3, R0, RZ, 0x5 ;  /* 0x0000000003047211 */ /* 0x000fe400078f28ff */
[----:B------:R-:W-:Y:S02]  /*0ac0*/  SHF.R.S32.HI R7, RZ, 0x4, R2 ;  /* 0x00000004ff077819 */ /* 0x000fe40000011402 */
[----:B------:R-:W-:Y:S02]  /*0ad0*/  LOP3.LUT R13, R5, 0xfffffffc, RZ, 0xc0, !PT ;  /* 0xfffffffc050d7812 */ /* 0x000fe400078ec0ff */
[----:B------:R-:W-:-:S02]  /*0ae0*/  LOP3.LUT R5, R2, 0x3fffff0, RZ, 0xc0, !PT ;  /* 0x03fffff002057812 */ /* 0x000fc400078ec0ff */
[----:B------:R-:W-:Y:S02]  /*0af0*/  SHF.L.U32 R4, R4, 0x5, RZ ;  /* 0x0000000504047819 */ /* 0x000fe400000006ff */
[----:B------:R-:W-:Y:S01]  /*0b00*/  LEA.HI R2, R2, R7, RZ, 0x1 ;  /* 0x0000000702027211 */ /* 0x000fe200078f08ff */
[----:B------:R-:W-:Y:S01]  /*0b10*/  IMAD.IADD R5, R0, 0x1, -R5 ;  /* 0x0000000100057824 */ /* 0x000fe200078e0a05 */
[CC--:B------:R-:W-:Y:S02]  /*0b20*/  LEA.HI R6, R3.reuse, R0.reuse, RZ, 0x3 ;  /* 0x0000000003067211 */ /* 0x0c0fe400078f18ff */
[CC--:B------:R-:W-:Y:S02]  /*0b30*/  LEA.HI R8, R3.reuse, R0.reuse, RZ, 0x6 ;  /* 0x0000000003087211 */ /* 0x0c0fe400078f30ff */
[----:B------:R-:W-:Y:S02]  /*0b40*/  LEA.HI R3, R3, R0, RZ, 0x7 ;  /* 0x0000000003037211 */ /* 0x000fe400078f38ff */
[----:B------:R-:W-:Y:S01]  /*0b50*/  LOP3.LUT R4, R4, 0xfffffc00, RZ, 0xc0, !PT ;  /* 0xfffffc0004047812 */ /* 0x000fe200078ec0ff */
[----:B------:R-:W-:Y:S01]  /*0b60*/  IMAD.SHL.U32 R8, R8, 0x8, RZ ;  /* 0x0000000808087824 */ /* 0x000fe200078e00ff */
[----:B------:R-:W-:-:S02]  /*0b70*/  LOP3.LUT R2, R2, 0x1ffffffe, RZ, 0xc0, !PT ;  /* 0x1ffffffe02027812 */ /* 0x000fc400078ec0ff */
[----:B------:R-:W-:Y:S01]  /*0b80*/  LOP3.LUT R9, R6, 0xfffffff8, RZ, 0xc0, !PT ;  /* 0xfffffff806097812 */ /* 0x000fe200078ec0ff */
[----:B------:R-:W-:Y:S01]  /*0b90*/  IMAD R5, R5, 0x40, R4 ;  /* 0x0000004005057824 */ /* 0x000fe200078e0204 */
[----:B------:R-:W-:Y:S02]  /*0ba0*/  LOP3.LUT R11, R3, 0xffffff80, RZ, 0xc0, !PT ;  /* 0xffffff80030b7812 */ /* 0x000fe400078ec0ff */
[----:B------:R-:W-:Y:S01]  /*0bb0*/  IADD3 R2, R7, -R2, RZ ;  /* 0x8000000207027210 */ /* 0x000fe20007ffe0ff */
[C---:B------:R-:W-:Y:S01]  /*0bc0*/  IMAD.IADD R10, R0.reuse, 0x1, -R9 ;  /* 0x00000001000a7824 */ /* 0x040fe200078e0a09 */
[----:B------:R-:W-:Y:S01]  /*0bd0*/  SHF.R.S32.HI R19, RZ, 0x3, R6 ;  /* 0x00000003ff137819 */ /* 0x000fe20000011406 */
[C---:B------:R-:W-:Y:S01]  /*0be0*/  IMAD.IADD R21, R0.reuse, 0x1, -R11 ;  /* 0x0000000100157824 */ /* 0x040fe200078e0a0b */
[----:B------:R-:W-:Y:S01]  /*0bf0*/  IADD3 R13, R0, -R13, RZ ;  /* 0x8000000d000d7210 */ /* 0x000fe20007ffe0ff */
[----:B------:R-:W-:Y:S01]  /*0c00*/  IMAD R2, R2, 0x8, R5 ;  /* 0x0000000802027824 */ /* 0x000fe200078e0205 */
[----:B------:R-:W-:Y:S01]  /*0c10*/  STL [R1+0x68], R10 ;  /* 0x0000680a01007387 */ /* 0x000fe20000100800 */
[----:B------:R-:W-:Y:S01]  /*0c20*/  VIADD R25, R19, 0x20 ;  /* 0x0000002013197836 */ /* 0x000fe20000000000 */
[----:B------:R-:W-:Y:S01]  /*0c30*/  LEA.HI R0, R13, R13, RZ, 0x1 ;  /* 0x0000000d0d007211 */ /* 0x000fe200078f08ff */
[C---:B------:R-:W-:Y:S01]  /*0c40*/  VIADD R6, R19.reuse, 0x40 ;  /* 0x0000004013067836 */ /* 0x040fe20000000000 */
[----:B------:R-:W-:Y:S01]  /*0c50*/  STL [R1+0x7c], R21 ;  /* 0x00007c1501007387 */ /* 0x000fe20000100800 */
[----:B------:R-:W-:Y:S01]  /*0c60*/  IMAD.SHL.U32 R219, R10, 0x4, RZ ;  /* 0x000000040adb7824 */ /* 0x000fe200078e00ff */
[----:B------:R-:W-:Y:S01]  /*0c70*/  LOP3.LUT R0, R0, 0x1ffffffe, RZ, 0xc0, !PT ;  /* 0x1ffffffe00007812 */ /* 0x000fe200078ec0ff */
[----:B------:R-:W-:Y:S01]  /*0c80*/  VIADD R14, R19, 0x60 ;  /* 0x00000060130e7836 */ /* 0x000fe20000000000 */
[----:B------:R-:W-:Y:S01]  /*0c90*/  STL [R1+0x10], R19 ;  /* 0x0000101301007387 */ /* 0x000fe20000100800 */
[----:B------:R-:W-:Y:S01]  /*0ca0*/  SHF.R.S32.HI R5, RZ, 0x1f, R6 ;  /* 0x0000001fff057819 */ /* 0x000fe20000011406 */
[----:B------:R-:W-:Y:S01]  /*0cb0*/  VIADD R4, R219, 0x40 ;  /* 0x00000040db047836 */ /* 0x000fe20000000000 */
[----:B------:R-:W-:Y:S01]  /*0cc0*/  IADD3 R13, R13, -R0, RZ ;  /* 0x800000000d0d7210 */ /* 0x000fe20007ffe0ff */
[----:B------:R0:W-:Y:S01]  /*0cd0*/  STL [R1+0xb0], R2 ;  /* 0x0000b00201007387 */ /* 0x0001e20000100800 */
[----:B------:R-:W-:Y:S01]  /*0ce0*/  SHF.R.S32.HI R0, RZ, 0x1f, R21 ;  /* 0x0000001fff007819 */ /* 0x000fe20000011415 */
[----:B------:R-:W-:Y:S01]  /*0cf0*/  IMAD.IADD R219, R219, 0x1, R4 ;  /* 0x00000001dbdb7824 */ /* 0x000fe200078e0204 */
[----:B------:R-:W-:Y:S01]  /*0d00*/  LEA.HI R9, R5, R6, RZ, 0x3 ;  /* 0x0000000605097211 */ /* 0x000fe200078f18ff */
[----:B------:R1:W-:Y:S01]  /*0d10*/  STL [R1+0x9c], R25 ;  /* 0x00009c1901007387 */ /* 0x0003e20000100800 */
[----:B------:R-:W-:Y:S01]  /*0d20*/  IMAD.SHL.U32 R6, R6, 0x40, RZ ;  /* 0x0000004006067824 */ /* 0x000fe200078e00ff */
[----:B------:R-:W-:Y:S01]  /*0d30*/  SHF.R.S32.HI R11, RZ, 0x1f, R14 ;  /* 0x0000001fff0b7819 */ /* 0x000fe2000001140e */
[----:B------:R-:W-:Y:S01]  /*0d40*/  IMAD.SHL.U32 R16, R10, 0x8, RZ ;  /* 0x000000080a107824 */ /* 0x000fe200078e00ff */
[----:B------:R-:W2:Y:S01]  /*0d50*/  LDL.LU R23, [R1+0x20] ;  /* 0x0000200001177983 */ /* 0x000ea20000300800 */
[----:B------:R-:W-:-:S02]  /*0d60*/  SHF.L.U32 R9, R9, 0x6, RZ ;  /* 0x0000000609097819 */ /* 0x000fc400000006ff */
[----:B0-----:R-:W-:Y:S02]  /*0d70*/  LEA.HI R2, R0, R21, RZ, 0x2 ;  /* 0x0000001500027211 */ /* 0x001fe400078f10ff */
[----:B------:R-:W-:Y:S02]  /*0d80*/  LOP3.LUT R7, R6, 0x1c0, RZ, 0xc0, !PT ;  /* 0x000001c006077812 */ /* 0x000fe400078ec0ff */
[--C-:B------:R-:W-:Y:S02]  /*0d90*/  SHF.R.S32.HI R4, RZ, 0x2, R2.reuse ;  /* 0x00000002ff047819 */ /* 0x100fe40000011402 */
[----:B------:R-:W-:Y:S02]  /*0da0*/  SHF.R.S32.HI R5, RZ, 0x1f, R2 ;  /* 0x0000001fff057819 */ /* 0x000fe40000011402 */
[----:B------:R-:W-:Y:S02]  /*0db0*/  SHF.R.S32.HI R6, RZ, 0x1f, R219 ;  /* 0x0000001fff067819 */ /* 0x000fe400000114db */
[----:B------:R-:W-:Y:S01]  /*0dc0*/  LEA.HI R15, R11, R14, RZ, 0x3 ;  /* 0x0000000e0b0f7211 */ /* 0x000fe200078f18ff */
[----:B------:R-:W-:Y:S01]  /*0dd0*/  IMAD.SHL.U32 R14, R14, 0x40, RZ ;  /* 0x000000400e0e7824 */ /* 0x000fe200078e00ff */
[----:B------:R-:W-:-:S02]  /*0de0*/  LEA.HI R5, R5, R4, RZ, 0x3 ;  /* 0x0000000405057211 */ /* 0x000fc400078f18ff */
[----:B------:R-:W-:Y:S01]  /*0df0*/  LEA.HI R201, R6, R219, RZ, 0x3 ;  /* 0x000000db06c97211 */ /* 0x000fe200078f18ff */
[----:B------:R-:W-:Y:S01]  /*0e00*/  IMAD.SHL.U32 R15, R15, 0x40, RZ ;  /* 0x000000400f0f7824 */ /* 0x000fe200078e00ff */
[----:B------:R-:W-:Y:S02]  /*0e10*/  SHF.R.U32.HI R11, RZ, 0x3, R7 ;  /* 0x00000003ff0b7819 */ /* 0x000fe40000011607 */
[----:B------:R-:W-:Y:S02]  /*0e20*/  LOP3.LUT R12, R7, 0x38, R16, 0xf8, !PT ;  /* 0x00000038070c7812 */ /* 0x000fe400078ef810 */
[----:B------:R-:W-:Y:S02]  /*0e30*/  LOP3.LUT R5, R5, 0xfffffff8, RZ, 0xc0, !PT ;  /* 0xfffffff805057812 */ /* 0x000fe400078ec0ff */
[----:B------:R-:W-:Y:S02]  /*0e40*/  LOP3.LUT R10, R9, 0xfffffe00, RZ, 0xc0, !PT ;  /* 0xfffffe00090a7812 */ /* 0x000fe400078ec0ff */
[----:B------:R-:W-:Y:S01]  /*0e50*/  LOP3.LUT R20, R7, 0x38, R201, 0xf8, !PT ;  /* 0x0000003807147812 */ /* 0x000fe200078ef8c9 */
[----:B------:R-:W-:Y:S01]  /*0e60*/  IMAD.IADD R5, R4, 0x1, -R5 ;  /* 0x0000000104057824 */ /* 0x000fe200078e0a05 */
[----:B------:R-:W-:-:S02]  /*0e70*/  LOP3.LUT R14, R14, 0x1c0, RZ, 0xc0, !PT ;  /* 0x000001c00e0e7812 */ /* 0x000fc400078ec0ff */
[----:B------:R-:W-:Y:S02]  /*0e80*/  LEA.HI R0, R0, R21, RZ, 0x5 ;  /* 0x0000001500007211 */ /* 0x000fe400078f28ff */
[----:B------:R-:W-:Y:S02]  /*0e90*/  LOP3.LUT R12, R10, R12, R11, 0xf6, !PT ;  /* 0x0000000c0a0c7212 */ /* 0x000fe400078ef60b */
[----:B------:R-:W-:Y:S02]  /*0ea0*/  LEA.HI R6, R6, R219, RZ, 0x6 ;  /* 0x000000db06067211 */ /* 0x000fe400078f30ff */
[----:B------:R-:W-:Y:S02]  /*0eb0*/  LOP3.LUT R11, R20, R11, RZ, 0x3c, !PT ;  /* 0x0000000b140b7212 */ /* 0x000fe400078e3cff */
[----:B------:R-:W-:Y:S02]  /*0ec0*/  SHF.R.U32.HI R9, RZ, 0x3, R14 ;  /* 0x00000003ff097819 */ /* 0x000fe4000001160e */
[----:B------:R-:W-:-:S02]  /*0ed0*/  LOP3.LUT R4, R14, 0x38, R16, 0xf8, !PT ;  /* 0x000000380e047812 */ /* 0x000fc400078ef810 */
[----:B------:R-:W-:Y:S02]  /*0ee0*/  LOP3.LUT R20, R15, 0xfffffe00, RZ, 0xc0, !PT ;  /* 0xfffffe000f147812 */ /* 0x000fe400078ec0ff */
[----:B------:R-:W-:Y:S02]  /*0ef0*/  SHF.R.S32.HI R0, RZ, 0x5, R0 ;  /* 0x00000005ff007819 */ /* 0x000fe40000011400 */
[----:B------:R-:W-:Y:S02]  /*0f00*/  SHF.L.U32 R6, R6, 0x7, RZ ;  /* 0x0000000706067819 */ /* 0x000fe400000006ff */
[----:B------:R-:W-:Y:S02]  /*0f10*/  LOP3.LUT R22, R14, 0x38, R201, 0xf8, !PT ;  /* 0x000000380e167812 */ /* 0x000fe400078ef8c9 */
[----:B------:R-:W-:Y:S01]  /*0f20*/  LOP3.LUT R14, R20, R4, R9, 0xf6, !PT ;  /* 0x00000004140e7212 */ /* 0x000fe200078ef609 */
[----:B------:R-:W-:Y:S01]  /*0f30*/  IMAD R4, R0, 0x10, R5 ;  /* 0x0000001000047824 */ /* 0x000fe200078e0205 */
[----:B------:R-:W-:-:S02]  /*0f40*/  LOP3.LUT R7, R6, 0xffffe000, RZ, 0xc0, !PT ;  /* 0xffffe00006077812 */ /* 0x000fc400078ec0ff */
[----:B------:R-:W-:Y:S02]  /*0f50*/  SHF.L.U32 R0, R19, 0x6, RZ ;  /* 0x0000000613007819 */ /* 0x000fe400000006ff */
[----:B------:R-:W-:Y:S02]  /*0f60*/  SHF.R.S32.HI R26, RZ, 0x7, R3 ;  /* 0x00000007ff1a7819 */ /* 0x000fe40000011403 */
[----:B------:R-:W-:Y:S02]  /*0f70*/  SHF.R.S32.HI R6, RZ, 0x1f, R25 ;  /* 0x0000001fff067819 */ /* 0x000fe40000011419 */
[----:B------:R-:W-:Y:S02]  /*0f80*/  LOP3.LUT R19, R0, 0x1c0, RZ, 0xc0, !PT ;  /* 0x000001c000137812 */ /* 0x000fe400078ec0ff */
[----:B------:R-:W-:Y:S02]  /*0f90*/  LEA.HI R6, R6, R25, RZ, 0x3 ;  /* 0x0000001906067211 */ /* 0x000fe400078f18ff */
[----:B------:R-:W-:Y:S01]  /*0fa0*/  LEA.HI R3, R3, R26, RZ, 0x1 ;  /* 0x0000001a03037211 */ /* 0x000fe200078f08ff */
[----:B------:R-:W-:Y:S01]  /*0fb0*/  IMAD.SHL.U32 R5, R25, 0x40, RZ ;  /* 0x0000004019057824 */ /* 0x000fe200078e00ff */
[----:B-1----:R-:W-:-:S02]  /*0fc0*/  SHF.R.U32.HI R25, RZ, 0x3, R19 ;  /* 0x00000003ff197819 */ /* 0x002fc40000011613 */
[----:B------:R-:W-:Y:S01]  /*0fd0*/  LOP3.LUT R0, R19, 0x38, R201, 0xf8, !PT ;  /* 0x0000003813007812 */ /* 0x000fe200078ef8c9 */
[----:B------:R-:W-:Y:S01]  /*0fe0*/  IMAD.SHL.U32 R6, R6, 0x40, RZ ;  /* 0x0000004006067824 */ /* 0x000fe200078e00ff */
[----:B------:R-:W-:Y:S02]  /*0ff0*/  LOP3.LUT R3, R3, 0x3fffffe, RZ, 0xc0, !PT ;  /* 0x03fffffe03037812 */ /* 0x000fe400078ec0ff */
[----:B------:R-:W-:Y:S02]  /*1000*/  LOP3.LUT R24, R8, 0xfffffe00, RZ, 0xc0, !PT ;  /* 0xfffffe0008187812 */ /* 0x000fe400078ec0ff */
[----:B------:R-:W-:Y:S02]  /*1010*/  LOP3.LUT R15, R5, 0x1c0, RZ, 0xc0, !PT ;  /* 0x000001c0050f7812 */ /* 0x000fe400078ec0ff */
[----:B------:R-:W-:Y:S01]  /*1020*/  LOP3.LUT R0, R0, R25, RZ, 0x3c, !PT ;  /* 0x0000001900007212 */ /* 0x000fe200078e3cff */
[----:B------:R-:W-:Y:S01]  /*1030*/  IMAD.IADD R3, R26, 0x1, -R3 ;  /* 0x000000011a037824 */ /* 0x000fe200078e0a03 */
[----:B------:R-:W-:-:S02]  /*1040*/  LOP3.LUT R22, R22, R9, RZ, 0x3c, !PT ;  /* 0x0000000916167212 */ /* 0x000fc400078e3cff */
[-C--:B------:R-:W-:Y:S02]  /*1050*/  IADD3 R10, R11, R7.reuse, R10 ;  /* 0x000000070b0a7210 */ /* 0x080fe40007ffe00a */
[----:B------:R-:W-:Y:S01]  /*1060*/  LOP3.LUT R9, R6, 0xfffffe00, RZ, 0xc0, !PT ;  /* 0xfffffe0006097812 */ /* 0x000fe200078ec0ff */
[----:B------:R-:W-:Y:S01]  /*1070*/  STL [R1+0xa8], R26 ;  /* 0x0000a81a01007387 */ /* 0x000fe20000100800 */
[----:B------:R-:W-:Y:S02]  /*1080*/  SHF.R.U32.HI R11, RZ, 0x3, R15 ;  /* 0x00000003ff0b7819 */ /* 0x000fe4000001160f */
[----:B------:R-:W-:Y:S02]  /*1090*/  LOP3.LUT R5, R15, 0x38, R201, 0xf8, !PT ;  /* 0x000000380f057812 */ /* 0x000fe400078ef8c9 */
[----:B------:R-:W-:Y:S01]  /*10a0*/  IADD3 R6, R0, R7, R24 ;  /* 0x0000000700067210 */ /* 0x000fe20007ffe018 */
[----:B------:R-:W-:Y:S01]  /*10b0*/  STL [R1+0x58], R24 ;  /* 0x0000581801007387 */ /* 0x000fe20000100800 */
[----:B------:R-:W-:-:S02]  /*10c0*/  LOP3.LUT R0, R19, 0x38, R16, 0xf8, !PT ;  /* 0x0000003813007812 */ /* 0x000fc400078ef810 */
[----:B------:R-:W-:Y:S01]  /*10d0*/  LOP3.LUT R2, R2, 0x7ffffffc, RZ, 0xc0, !PT ;  /* 0x7ffffffc02027812 */ /* 0x000fe200078ec0ff */
[----:B------:R-:W-:Y:S01]  /*10e0*/  STL [R1+0x50], R19 ;  /* 0x0000501301007387 */ /* 0x000fe20000100800 */
[----:B------:R-:W-:Y:S02]  /*10f0*/  LEA R4, R3, R4, 0x6 ;  /* 0x0000000403047211 */ /* 0x000fe400078e30ff */
[----:B------:R-:W-:Y:S01]  /*1100*/  LOP3.LUT R8, R5, R11, RZ, 0x3c, !PT ;  /* 0x0000000b05087212 */ /* 0x000fe200078e3cff */
[----:B------:R-:W-:Y:S01]  /*1110*/  STL [R1+0x4c], R15 ;  /* 0x00004c0f01007387 */ /* 0x000fe20000100800 */
[----:B------:R-:W-:Y:S01]  /*1120*/  LOP3.LUT R5, R24, R0, R25, 0xf6, !PT ;  /* 0x0000000018057212 */ /* 0x000fe200078ef619 */
[----:B------:R-:W-:Y:S01]  /*1130*/  IMAD.IADD R2, R21, 0x1, -R2 ;  /* 0x0000000115027824 */ /* 0x000fe200078e0a02 */
[----:B------:R-:W-:Y:S01]  /*1140*/  LOP3.LUT R0, R15, 0x38, R16, 0xf8, !PT ;  /* 0x000000380f007812 */ /* 0x000fe200078ef810 */
[----:B------:R-:W-:Y:S01]  /*1150*/  STL [R1+0xa4], R25 ;  /* 0x0000a41901007387 */ /* 0x000fe20000100800 */
[----:B------:R-:W-:-:S03]  /*1160*/  VIADD R3, R18, 0x10400 ;  /* 0x0001040012037836 */ /* 0x000fc60000000000 */
[----:B------:R-:W-:Y:S01]  /*1170*/  STL [R1+0xa0], R11 ;  /* 0x0000a00b01007387 */ /* 0x000fe20000100800 */
[----:B------:R-:W-:-:S03]  /*1180*/  LOP3.LUT R0, R9, R0, R11, 0xf6, !PT ;  /* 0x0000000009007212 */ /* 0x000fc600078ef60b */
[----:B------:R0:W-:Y:S01]  /*1190*/  STL [R1+0x54], R9 ;  /* 0x0000540901007387 */ /* 0x0001e20000100800 */
[----:B------:R-:W-:-:S03]  /*11a0*/  IADD3 R8, R8, R7, R9 ;  /* 0x0000000708087210 */ /* 0x000fc60007ffe009 */
[----:B------:R-:W-:Y:S04]  /*11b0*/  STL [R1+0xac], R4 ;  /* 0x0000ac0401007387 */ /* 0x000fe80000100800 */
[----:B------:R-:W-:Y:S01]  /*11c0*/  STL [R1+0x78], RZ ;  /* 0x000078ff01007387 */ /* 0x000fe20000100800 */
[----:B------:R-:W-:Y:S01]  /*11d0*/  IADD3 R22, R22, R7, R20 ;  /* 0x0000000716167210 */ /* 0x000fe20007ffe014 */
[----:B0-----:R-:W-:Y:S02]  /*11e0*/  IMAD R9, R12, 0x2, R3 ;  /* 0x000000020c097824 */ /* 0x001fe400078e0203 */
[----:B------:R-:W-:Y:S01]  /*11f0*/  STL [R1+0x1c], RZ ;  /* 0x00001cff01007387 */ /* 0x000fe20000100800 */
[----:B------:R-:W-:-:S03]  /*1200*/  LEA R7, R0, R3, 0x1 ;  /* 0x0000000300077211 */ /* 0x000fc600078e08ff */
[----:B------:R-:W-:Y:S01]  /*1210*/  STL [R1+0x6c], R5 ;  /* 0x00006c0501007387 */ /* 0x000fe20000100800 */
[----:B------:R-:W-:-:S03]  /*1220*/  IMAD R0, R6, 0x2, R3 ;  /* 0x0000000206007824 */ /* 0x000fc600078e0203 */
[----:B------:R0:W-:Y:S01]  /*1230*/  STL [R1+0xc], R2 ;  /* 0x00000c0201007387 */ /* 0x0001e20000100800 */
[----:B------:R-:W-:-:S03]  /*1240*/  IMAD R6, R10, 0x2, R3 ;  /* 0x000000020a067824 */ /* 0x000fc600078e0203 */
[----:B------:R-:W-:Y:S01]  /*1250*/  STL [R1+0x8c], R9 ;  /* 0x00008c0901007387 */ /* 0x000fe20000100800 */
[----:B0-----:R-:W-:-:S05]  /*1260*/  IMAD R2, R14, 0x2, R3 ;  /* 0x000000020e027824 */ /* 0x001fca00078e0203 */
[----:B------:R0:W-:Y:S04]  /*1270*/  STL [R1+0x84], R2 ;  /* 0x0000840201007387 */ /* 0x0001e80000100800 */
[----:B------:R-:W-:Y:S04]  /*1280*/  STL [R1+0x94], R7 ;  /* 0x0000940701007387 */ /* 0x000fe80000100800 */
[----:B------:R1:W-:Y:S01]  /*1290*/  STL [R1+0x98], R0 ;  /* 0x0000980001007387 */ /* 0x0003e20000100800 */
[----:B0-----:R-:W-:-:S05]  /*12a0*/  IMAD R2, R8, 0x2, R3 ;  /* 0x0000000208027824 */ /* 0x001fca00078e0203 */
[----:B------:R0:W-:Y:S01]  /*12b0*/  STL [R1+0x90], R2 ;  /* 0x0000900201007387 */ /* 0x0001e20000100800 */
[----:B-1----:R-:W-:-:S03]  /*12c0*/  LEA R0, R22, R3, 0x1 ;  /* 0x0000000316007211 */ /* 0x002fc600078e08ff */
[----:B------:R-:W-:Y:S04]  /*12d0*/  STL [R1+0x88], R6 ;  /* 0x0000880601007387 */ /* 0x000fe80000100800 */
[----:B------:R1:W-:Y:S01]  /*12e0*/  STL [R1+0x80], R0 ;  /* 0x0000800001007387 */ /* 0x0003e20000100800 */
[----:B0-----:R-:W-:Y:S02]  /*12f0*/  IMAD R2, R5, 0x2, R3 ;  /* 0x0000000205027824 */ /* 0x001fe400078e0203 */
[----:B-1----:R-:W-:-:S03]  /*1300*/  IMAD R0, R13, 0x8, R4 ;  /* 0x000000080d007824 */ /* 0x002fc600078e0204 */
[----:B------:R0:W-:Y:S04]  /*1310*/  STL [R1+0x5c], R2 ;  /* 0x00005c0201007387 */ /* 0x0001e80000100800 */
[----:B------:R0:W-:Y:S01]  /*1320*/  STL [R1+0x60], R0 ;  /* 0x0000600001007387 */ /* 0x0001e20000100800 */
[----:B------:R-:W-:Y:S01]  /*1330*/  VIADD R19, R16, 0x80 ;  /* 0x0000008010137836 */ /* 0x000fe20000000000 */
[----:B------:R-:W-:Y:S01]  /*1340*/  LOP3.LUT R201, R201, 0xfffffff8, RZ, 0xc0, !PT ;  /* 0xfffffff8c9c97812 */ /* 0x000fe200078ec0ff */
[----:B------:R-:W-:Y:S01]  /*1350*/  IMAD.MOV.U32 R200, RZ, RZ, RZ ;  /* 0x000000ffffc87224 */ /* 0x000fe200078e00ff */
[----:B------:R-:W-:Y:S02]  /*1360*/  CS2R R202, SRZ ;  /* 0x0000000000ca7805 */ /* 0x000fe4000001ff00 */
[----:B------:R-:W-:-:S02]  /*1370*/  SHF.R.S32.HI R17, RZ, 0x1f, R16 ;  /* 0x0000001fff117819 */ /* 0x000fc40000011410 */
[----:B------:R-:W-:Y:S02]  /*1380*/  SHF.R.S32.HI R229, RZ, 0x1f, R19 ;  /* 0x0000001fffe57819 */ /* 0x000fe40000011413 */
[----:B------:R-:W-:Y:S02]  /*1390*/  SHF.R.S32.HI R224, RZ, 0x1f, R201 ;  /* 0x0000001fffe07819 */ /* 0x000fe400000114c9 */
[----:B--2---:R-:W-:Y:S02]  /*13a0*/  LOP3.LUT R225, R23, 0x1, RZ, 0xfc, !PT ;  /* 0x0000000117e17812 */ /* 0x004fe400078efcff */
[----:B------:R-:W-:-:S04]  /*13b0*/  IADD3 R23, R16, 0xc0, RZ ;  /* 0x000000c010177810 */ /* 0x000fc80007ffe0ff */
[----:B0-----:R-:W-:-:S07]  /*13c0*/  SHF.R.S32.HI R228, RZ, 0x1f, R23 ;  /* 0x0000001fffe47819 */ /* 0x001fce0000011417 */
.L_x_1860:
[----:B------:R-:W-:Y:S01]  /*13d0*/  ULDC.64 UR4, c[0x0][0xa28] ;  /* 0x00028a0000047ab9 */ /* 0x000fe20000000a00 */
[----:B01-34-:R-:W0:Y:S01]  /*13e0*/  LDC.64 R4, c[0x0][0xa08] ;  /* 0x00028200ff047b82 */ /* 0x01be220000000a00 */
[----:B------:R-:W-:Y:S01]  /*13f0*/  ISETP.NE.U32.AND P0, PT, RZ, UR4, PT ;  /* 0x00000004ff007c0c */ /* 0x000fe2000bf05070 */
[----:B------:R-:W-:Y:S01]  /*1400*/  IMAD.MOV.U32 R0, RZ, RZ, RZ ;  /* 0x000000ffff007224 */ /* 0x000fe200078e00ff */
[----:B------:R-:W-:Y:S01]  /*1410*/  MOV R26, RZ ;  /* 0x000000ff001a7202 */ /* 0x000fe20000000f00 */
[----:B------:R-:W-:Y:S01]  /*1420*/  ULDC.64 UR6, c[0x0][0xa20] ;  /* 0x0002880000067ab9 */ /* 0x000fe20000000a00 */
[----:B------:R-:W-:Y:S01]  /*1430*/  ISETP.NE.AND.EX P0, PT, RZ, UR5, PT, P0 ;  /* 0x00000005ff007c0c */ /* 0x000fe2000bf05300 */
[----:B------:R-:W-:Y:S02]  /*1440*/  ULDC.64 UR4, c[0x0][0xa18] ;  /* 0x0002860000047ab9 */ /* 0x000fe40000000a00 */
[----:B------:R-:W-:-:S04]  /*1450*/  ISETP.NE.U32.AND P1, PT, RZ, UR4, PT ;  /* 0x00000004ff007c0c */ /* 0x000fc8000bf25070 */
[----:B------:R-:W-:Y:S01]  /*1460*/  ISETP.NE.AND.EX P1, PT, RZ, UR5, PT, P1 ;  /* 0x00000005ff007c0c */ /* 0x000fe2000bf25310 */
[----:B------:R-:W-:Y:S02]  /*1470*/  ULDC.64 UR4, c[0x0][0xa08] ;  /* 0x0002820000047ab9 */ /* 0x000fe40000000a00 */
[----:B------:R-:W-:-:S03]  /*1480*/  ISETP.NE.U32.AND P3, PT, RZ, UR4, PT ;  /* 0x00000004ff007c0c */ /* 0x000fc6000bf65070 */
[----:B------:R-:W1:Y:S01]  /*1490*/  @P0 LDC.64 R2, c[0x0][0xa28] ;  /* 0x00028a00ff020b82 */ /* 0x000e620000000a00 */
[----:B------:R-:W-:Y:S01]  /*14a0*/  ISETP.NE.AND.EX P3, PT, RZ, UR5, PT, P3 ;  /* 0x00000005ff007c0c */ /* 0x000fe2000bf65330 */
[----:B0-----:R-:W-:-:S06]  /*14b0*/  IMAD.WIDE R8, R39, 0x4, R4 ;  /* 0x0000000427087825 */ /* 0x001fcc00078e0204 */
[----:B------:R-:W0:Y:S01]  /*14c0*/  @P1 LDC.64 R6, c[0x0][0xa18] ;  /* 0x00028600ff061b82 */ /* 0x000e220000000a00 */
[----:B------:R-:W-:Y:S02]  /*14d0*/  ULDC UR4, c[0x0][0x288] ;  /* 0x0000a20000047ab9 */ /* 0x000fe40000000800 */
[----:B------:R-:W-:Y:S01]  /*14e0*/  IMAD.U32 R218, RZ, RZ, UR4 ;  /* 0x00000004ffda7e24 */ /* 0x000fe2000f8e00ff */
[----:B------:R2:W-:Y:S01]  /*14f0*/  STL [R1+0x70], R38 ;  /* 0x0000702601007387 */ /* 0x0005e20000100800 */
[----:B------:R-:W-:-:S03]  /*1500*/  ULDC.64 UR4, c[0x0][0x418] ;  /* 0x0001060000047ab9 */ /* 0x000fc60000000a00 */
[----:B------:R2:W5:Y:S01]  /*1510*/  @P3 LDG.E R26, desc[UR60][R8.64] ;  /* 0x0000003c081a3981 */ /* 0x000562000c1e1900 */
[----:B-1----:R-:W-:-:S05]  /*1520*/  @P0 IMAD.WIDE R2, R39, 0x4, R2 ;  /* 0x0000000427020825 */ /* 0x002fca00078e0202 */
[----:B------:R2:W5:Y:S01]  /*1530*/  @P0 LDG.E R0, desc[UR60][R2.64] ;  /* 0x0000003c02000981 */ /* 0x000562000c1e1900 */
[----:B0-----:R-:W-:-:S05]  /*1540*/  @P1 IMAD.WIDE R4, R39, 0x4, R6 ;  /* 0x0000000427041825 */ /* 0x001fca00078e0206 */
[----:B------:R2:W5:Y:S04]  /*1550*/  @P1 LDG.E R218, desc[UR60][R4.64] ;  /* 0x0000003c04da1981 */ /* 0x000568000c1e1900 */
[----:B------:R2:W-:Y:S01]  /*1560*/  STL [R1+0x74], R39 ;  /* 0x0000742701007387 */ /* 0x0005e20000100800 */
[----:B------:R-:W-:-:S03]  /*1570*/  UISETP.NE.U32.AND UP0, UPT, UR4, URZ, UPT ;  /* 0x0000003f0400728c */ /* 0x000fc6000bf05070 */
[----:B------:R-:W-:Y:S01]  /*1580*/  ULDC UR4, c[0x0][0x424] ;  /* 0x0001090000047ab9 */ /* 0x000fe20000000800 */
[----:B------:R-:W-:Y:S01]  /*1590*/  UISETP.NE.AND.EX UP0, UPT, UR5, URZ, UPT, UP0 ;  /* 0x0000003f0500728c */ /* 0x000fe2000bf05300 */
[----:B------:R-:W-:Y:S02]  /*15a0*/  ISETP.NE.U32.AND P2, PT, RZ, UR6, PT ;  /* 0x00000006ff007c0c */ /* 0x000fe4000bf45070 */
[----:B------:R-:W-:Y:S01]  /*15b0*/  ULDC UR5, c[0x0][0x2f0] ;  /* 0x0000bc0000057ab9 */ /* 0x000fe20000000800 */
[----:B------:R-:W-:Y:S01]  /*15c0*/  USEL UR4, UR4, 0x1, UP0 ;  /* 0x0000000104047887 */ /* 0x000fe20008000000 */
[----:B------:R-:W-:-:S03]  /*15d0*/  ISETP.NE.AND.EX P2, PT, RZ, UR7, PT, P2 ;  /* 0x00000007ff007c0c */ /* 0x000fc6000bf45320 */
[----:B------:R-:W-:-:S03]  /*15e0*/  UIMAD UR4, UR4, UR5, URZ ;  /* 0x00000005040472a4 */ /* 0x000fc6000f8e023f */
[----:B------:R-:W-:Y:S01]  /*15f0*/  ULDC UR5, c[0x0][0x348] ;  /* 0x0000d20000057ab9 */ /* 0x000fe20000000800 */
[----:B--2---:R-:W-:Y:S08]  /*1600*/  @P1 BRA `(.L_x_1558) ;  /* 0x0000000000241947 */ /* 0x004ff00003800000 */
[----:B------:R-:W-:Y:S02]  /*1610*/  ULDC.64 UR6, c[0x0][0xa00] ;  /* 0x0002800000067ab9 */ /* 0x000fe40000000a00 */
[----:B------:R-:W-:-:S04]  /*1620*/  ISETP.NE.U32.AND P0, PT, RZ, UR6, PT ;  /* 0x00000006ff007c0c */ /* 0x000fc8000bf05070 */
[----:B------:R-:W-:-:S13]  /*1630*/  ISETP.NE.AND.EX P0, PT, RZ, UR7, PT, P0 ;  /* 0x00000007ff007c0c */ /* 0x000fda000bf05300 */
[----:B------:R-:W-:Y:S05]  /*1640*/  @!P0 BRA `(.L_x_1558) ;  /* 0x0000000000148947 */ /* 0x000fea0003800000 */
[----:B------:R-:W0:Y:S02]  /*1650*/  LDC.64 R2, c[0x0][0xa00] ;  /* 0x00028000ff027b82 */ /* 0x000e240000000a00 */
[----:B0-----:R-:W-:-:S05]  /*1660*/  IMAD.WIDE R2, R39, 0x4, R2 ;  /* 0x0000000427027825 */ /* 0x001fca00078e0202 */
[----:B-----5:R-:W2:Y:S04]  /*1670*/  LDG.E R218, desc[UR60][R2.64] ;  /* 0x0000003c02da7981 */ /* 0x020ea8000c1e1900 */
[----:B------:R-:W2:Y:S02]  /*1680*/  LDG.E R5, desc[UR60][R2.64+0x4] ;  /* 0x0000043c02057981 */ /* 0x000ea4000c1e1900 */
[----:B--2---:R-:W-:-:S07]  /*1690*/  IMAD.IADD R218, R5, 0x1, -R218 ;  /* 0x0000000105da7824 */ /* 0x004fce00078e0ada */
.L_x_1558:
[----:B------:R-:W-:Y:S01]  /*16a0*/  IMAD.U32 R2, RZ, RZ, UR5 ;  /* 0x00000005ff027e24 */ /* 0x000fe2000f8e00ff */
[----:B------:R-:W-:Y:S01]  /*16b0*/  MOV R27, UR4 ;  /* 0x00000004001b7c02 */ /* 0x000fe20008000f00 */
[----:B------:R-:W-:Y:S06]  /*16c0*/  @!P2 BRA `(.L_x_1559) ;  /* 0x000000000010a947 */ /* 0x000fec0003800000 */
[----:B------:R-:W0:Y:S02]  /*16d0*/  LDC.64 R4, c[0x0][0xa20] ;  /* 0x00028800ff047b82 */ /* 0x000e240000000a00 */
[----:B0-----:R-:W-:-:S05]  /*16e0*/  IMAD.WIDE R4, R39, 0x4, R4 ;  /* 0x0000000427047825 */ /* 0x001fca00078e0204 */
[----:B------:R0:W5:Y:S01]  /*16f0*/  LDG.E R27, desc[UR60][R4.64] ;  /* 0x0000003c041b7981 */ /* 0x000162000c1e1900 */
[----:B------:R-:W-:Y:S05]  /*1700*/  BRA `(.L_x_1560) ;  /* 0x0000000000107947 */ /* 0x000fea0003800000 */
.L_x_1559:
[----:B------:R-:W-:Y:S05]  /*1710*/  @!P3 BRA `(.L_x_1560) ;  /* 0x00000000000cb947 */ /* 0x000fea0003800000 */
[----:B------:R-:W2:Y:S04]  /*1720*/  LDG.E R4, desc[UR60][R8.64] ;  /* 0x0000003c08047981 */ /* 0x000ea8000c1e1900 */
[----:B------:R-:W2:Y:S02]  /*1730*/  LDG.E R27, desc[UR60][R8.64+0x4] ;  /* 0x0000043c081b7981 */ /* 0x000ea4000c1e1900 */
[----:B--2---:R-:W-:-:S07]  /*1740*/  IMAD.IADD R27, R27, 0x1, -R4 ;  /* 0x000000011b1b7824 */ /* 0x004fce00078e0a04 */
.L_x_1560:
[----:B------:R-:W-:Y:S01]  /*1750*/  ULDC.64 UR4, c[0x0][0xa10] ;  /* 0x0002840000047ab9 */ /* 0x000fe20000000a00 */
[----:B------:R-:W1:Y:S01]  /*1760*/  LDC R9, c[0x0][0x448] ;  /* 0x00011200ff097b82 */ /* 0x000e620000000800 */
[----:B------:R-:W-:-:S04]  /*1770*/  ISETP.NE.U32.AND P0, PT, RZ, UR4, PT ;  /* 0x00000004ff007c0c */ /* 0x000fc8000bf05070 */
[----:B------:R-:W-:Y:S01]  /*1780*/  ISETP.NE.AND.EX P0, PT, RZ, UR5, PT, P0 ;  /* 0x00000005ff007c0c */ /* 0x000fe2000bf05300 */
[----:B------:R-:W-:Y:S02]  /*1790*/  ULDC.64 UR4, c[0x0][0xa30] ;  /* 0x00028c0000047ab9 */ /* 0x000fe40000000a00 */
[----:B------:R-:W-:Y:S01]  /*17a0*/  ISETP.NE.U32.AND P1, PT, RZ, UR4, PT ;  /* 0x00000004ff007c0c */ /* 0x000fe2000bf25070 */
[----:B-----5:R-:W-:Y:S01]  /*17b0*/  IMAD.MOV.U32 R96, RZ, RZ, R27 ;  /* 0x000000ffff607224 */ /* 0x020fe200078e001b */
[----:B------:R-:W2:Y:S02]  /*17c0*/  LDC.64 R12, c[0x0][0x9e0] ;  /* 0x00027800ff0c7b82 */ /* 0x000ea40000000a00 */
[----:B------:R-:W-:-:S06]  /*17d0*/  ISETP.NE.AND.EX P1, PT, RZ, UR5, PT, P1 ;  /* 0x00000005ff007c0c */ /* 0x000fcc000bf25310 */
[----:B0-----:R-:W0:Y:S08]  /*17e0*/  @P0 LDC.64 R4, c[0x0][0xa10] ;  /* 0x00028400ff040b82 */ /* 0x001e300000000a00 */
[----:B------:R-:W3:Y:S01]  /*17f0*/  @P1 LDC.64 R6, c[0x0][0xa30] ;  /* 0x00028c00ff061b82 */ /* 0x000ee20000000a00 */
[----:B0-----:R-:W-:-:S05]  /*1800*/  @P0 IMAD.WIDE R4, R39, 0x4, R4 ;  /* 0x0000000427040825 */ /* 0x001fca00078e0204 */
[----:B------:R-:W4:Y:S04]  /*1810*/  @P0 LDG.E R3, desc[UR60][R4.64] ;  /* 0x0000003c04030981 */ /* 0x000f28000c1e1900 */
[----:B------:R0:W4:Y:S01]  /*1820*/  @P0 LDG.E R8, desc[UR60][R4.64+0x4] ;  /* 0x0000043c04080981 */ /* 0x000122000c1e1900 */
[----:B---3--:R-:W-:-:S05]  /*1830*/  @P1 IMAD.WIDE R6, R39, 0x4, R6 ;  /* 0x0000000427061825 */ /* 0x008fca00078e0206 */
[----:B------:R3:W5:Y:S01]  /*1840*/  @P1 LDG.E R96, desc[UR60][R6.64] ;  /* 0x0000003c06601981 */ /* 0x000762000c1e1900 */
[----:B-1----:R-:W-:Y:S01]  /*1850*/  ISETP.NE.AND P1, PT, R9, 0x1, PT ;  /* 0x000000010900780c */ /* 0x002fe20003f25270 */
[----:B------:R-:W-:Y:S01]  /*1860*/  IMAD.SHL.U32 R14, R37, 0x80, RZ ;  /* 0x00000080250e7824 */ /* 0x000fe200078e00ff */
[----:B--2---:R-:W-:Y:S01]  /*1870*/  ISETP.GE.AND P2, PT, R13, 0x1, PT ;  /* 0x000000010d00780c */ /* 0x004fe20003f46270 */
[----:B------:R-:W-:Y:S02]  /*1880*/  IMAD.IADD R11, R27, 0x1, -R0 ;  /* 0x000000011b0b7824 */ /* 0x000fe400078e0a00 */
[----:B------:R-:W-:Y:S01]  /*1890*/  VIADD R0, R14, 0x7f ;  /* 0x0000007f0e007836 */ /* 0x000fe20000000000 */
[----:B------:R1:W-:Y:S04]  /*18a0*/  STL [R1+0x48], R14 ;  /* 0x0000480e01007387 */ /* 0x0003e80000100800 */
[----:B0-----:R-:W-:-:S03]  /*18b0*/  MOV R4, R0 ;  /* 0x0000000000047202 */ /* 0x001fc60000000f00 */
[----:B------:R-:W0:Y:S08]  /*18c0*/  @P1 LDC R9, c[0x0][0x44c] ;  /* 0x00011300ff091b82 */ /* 0x000e300000000800 */
[----:B------:R-:W2:Y:S01]  /*18d0*/  @P1 LDC R10, c[0x0][0x450] ;  /* 0x00011400ff0a1b82 */ /* 0x000ea20000000800 */
[----:B----4-:R-:W-:Y:S01]  /*18e0*/  @P0 IADD3 R2, -R3, R8, RZ ;  /* 0x0000000803020210 */ /* 0x010fe20007ffe1ff */
[----:B0-----:R-:W-:-:S04]  /*18f0*/  @P1 IMAD.HI.U32 R3, R0, R9, RZ ;  /* 0x0000000900031227 */ /* 0x001fc800078e00ff */
[----:B------:R-:W-:Y:S01]  /*1900*/  IMAD.IADD R220, R11, 0x1, R2 ;  /* 0x000000010bdc7824 */ /* 0x000fe200078e0202 */
[----:B--2---:R-:W-:-:S03]  /*1910*/  @P1 SHF.R.U32.HI R4, RZ, R10, R3 ;  /* 0x0000000aff041219 */ /* 0x004fc60000011603 */
[C---:B------:R-:W-:Y:S01]  /*1920*/  VIADD R0, R220.reuse, 0x3f ;  /* 0x0000003fdc007836 */ /* 0x040fe20000000000 */
[----:B------:R-:W-:-:S04]  /*1930*/  IADD3 R5, R220, 0x1, -R218 ;  /* 0x00000001dc057810 */ /* 0x000fc80007ffe8da */
[----:B------:R-:W-:Y:S01]  /*1940*/  SHF.R.S32.HI R3, RZ, 0x1f, R0 ;  /* 0x0000001fff037819 */ /* 0x000fe20000011400 */
[----:B---3--:R-:W-:-:S03]  /*1950*/  IMAD.IADD R7, R5, 0x1, R4 ;  /* 0x0000000105077824 */ /* 0x008fc600078e0204 */
[----:B------:R-:W-:Y:S01]  /*1960*/  LEA.HI R3, R3, R0, RZ, 0x6 ;  /* 0x0000000003037211 */ /* 0x000fe200078f30ff */
[----:B------:R-:W-:-:S03]  /*1970*/  IMAD.IADD R0, R7, 0x1, R12 ;  /* 0x0000000107007824 */ /* 0x000fc600078e020c */
[----:B------:R-:W-:Y:S01]  /*1980*/  SHF.R.S32.HI R97, RZ, 0x6, R3 ;  /* 0x00000006ff617819 */ /* 0x000fe20000011403 */
[----:B-1----:R-:W-:Y:S06]  /*1990*/  @!P2 BRA `(.L_x_1561) ;  /* 0x000000000048a947 */ /* 0x002fec0003800000 */
[C---:B------:R-:W-:Y:S01]  /*19a0*/  ISETP.GT.AND P0, PT, R7.reuse, RZ, PT ;  /* 0x000000ff0700720c */ /* 0x040fe20003f04270 */
[----:B------:R-:W-:Y:S01]  /*19b0*/  BSSY B0, `(.L_x_1562) ;  /* 0x000000e000007945 */ /* 0x000fe20003800000 */
[----:B------:R-:W-:-:S11]  /*19c0*/  IADD3 R3, R7, -0x1, RZ ;  /* 0xffffffff07037810 */ /* 0x000fd60007ffe0ff */
        /* <DEDUP_REMOVED lines=8> */
.L_x_1563:
[----:B------:R-:W-:-:S13]  /*1a50*/  ISETP.NE.AND P0, PT, R13, 0x1, PT ;  /* 0x000000010d00780c */ /* 0x000fda0003f05270 */
[----:B------:R-:W0:Y:S02]  /*1a60*/  @P0 LDC.64 R4, c[0x0][0x9e8] ;  /* 0x00027a00ff040b82 */ /* 0x000e240000000a00 */
[----:B0-----:R-:W-:-:S05]  /*1a70*/  @P0 IMAD.HI.U32 R4, R3, R4, RZ ;  /* 0x0000000403040227 */ /* 0x001fca00078e00ff */
[----:B------:R-:W-:-:S07]  /*1a80*/  @P0 SHF.R.U32.HI R3, RZ, R5, R4 ;  /* 0x00000005ff030219 */ /* 0x000fce0000011604 */
.L_x_1564:
[----:B------:R-:W-:Y:S05]  /*1a90*/  BSYNC B0 ;  /* 0x0000000000007941 */ /* 0x000fea0003800000 */
.L_x_1562:
[----:B------:R-:W-:-:S05]  /*1aa0*/  IMAD R3, R3, R13, R13 ;  /* 0x0000000d03037224 */ /* 0x000fca00078e020d */
[----:B------:R-:W-:-:S07]  /*1ab0*/  VIMNMX R0, R0, R3, PT ;  /* 0x0000000300007248 */ /* 0x000fce0003fe0100 */
.L_x_1561:
[----:B------:R-:W0:Y:S01]  /*1ac0*/  @P1 LDC R4, c[0x0][0x44c] ;  /* 0x00011300ff041b82 */ /* 0x000e220000000800 */
[----:B------:R-:W-:Y:S01]  /*1ad0*/  IMAD.MOV.U32 R3, RZ, RZ, R14 ;  /* 0x000000ffff037224 */ /* 0x000fe200078e000e */
[----:B------:R-:W-:Y:S01]  /*1ae0*/  ULDC UR4, c[0x0][0x9dc] ;  /* 0x0002770000047ab9 */ /* 0x000fe20000000800 */
[----:B------:R-:W-:-:S05]  /*1af0*/  IMAD.IADD R102, R220, 0x1, -R218 ;  /* 0x00000001dc667824 */ /* 0x000fca00078e0ada */
[----:B------:R-:W1:Y:S01]  /*1b00*/  @P1 LDC R5, c[0x0][0x450] ;  /* 0x00011400ff051b82 */ /* 0x000e620000000800 */
[----:B0-----:R-:W-:-:S05]  /*1b10*/  @P1 IMAD.HI.U32 R4, R14, R4, RZ ;  /* 0x000000040e041227 */ /* 0x001fca00078e00ff */
[----:B-1----:R-:W-:-:S04]  /*1b20*/  @P1 SHF.R.U32.HI R3, RZ, R5, R4 ;  /* 0x00000005ff031219 */ /* 0x002fc80000011604 */
[----:B------:R-:W-:-:S05]  /*1b30*/  IADD3 R3, R102, R3, RZ ;  /* 0x0000000366037210 */ /* 0x000fca0007ffe0ff */
[----:B------:R-:W-:Y:S01]  /*1b40*/  VIADD R4, R3, -UR4 ;  /* 0x8000000403047c36 */ /* 0x000fe20008000000 */
[----:B------:R-:W-:Y:S06]  /*1b50*/  @!P2 BRA `(.L_x_1565) ;  /* 0x000000000044a947 */ /* 0x000fec0003800000 */
[----:B------:R-:W-:Y:S01]  /*1b60*/  ISETP.GT.AND P0, PT, R3, -0x1, PT ;  /* 0xffffffff0300780c */ /* 0x000fe20003f04270 */
[----:B------:R-:W-:-:S12]  /*1b70*/  BSSY B0, `(.L_x_1566) ;  /* 0x000000d000007945 */ /* 0x000fd80003800000 */
[----:B------:R-:W-:Y:S05]  /*1b80*/  @P0 BRA `(.L_x_1567) ;  /* 0x00000000001c0947 */ /* 0x000fea0003800000 */
[----:B------:R-:W-:Y:S02]  /*1b90*/  ISETP.NE.AND P0, PT, R13, 0x1, PT ;  /* 0x000000010d00780c */ /* 0x000fe40003f05270 */
[----:B------:R-:W-:-:S11]  /*1ba0*/  LOP3.LUT R3, RZ, R3, RZ, 0x33, !PT ;  /* 0x00000003ff037212 */ /* 0x000fd600078e33ff */
[----:B------:R-:W0:Y:S02]  /*1bb0*/  @P0 LDC.64 R6, c[0x0][0x9e8] ;  /* 0x00027a00ff060b82 */ /* 0x000e240000000a00 */
[----:B0-----:R-:W-:-:S05]  /*1bc0*/  @P0 IMAD.HI.U32 R6, R3, R6, RZ ;  /* 0x0000000603060227 */ /* 0x001fca00078e00ff */
[----:B------:R-:W-:-:S04]  /*1bd0*/  @P0 SHF.R.U32.HI R3, RZ, R7, R6 ;  /* 0x00000007ff030219 */ /* 0x000fc80000011606 */
[----:B------:R-:W-:Y:S01]  /*1be0*/  LOP3.LUT R3, RZ, R3, RZ, 0x33, !PT ;  /* 0x00000003ff037212 */ /* 0x000fe200078e33ff */
[----:B------:R-:W-:Y:S06]  /*1bf0*/  BRA `(.L_x_1568) ;  /* 0x0000000000107947 */ /* 0x000fec0003800000 */
.L_x_1567:
[----:B------:R-:W-:-:S13]  /*1c00*/  ISETP.NE.AND P0, PT, R13, 0x1, PT ;  /* 0x000000010d00780c */ /* 0x000fda0003f05270 */
[----:B------:R-:W0:Y:S02]  /*1c10*/  @P0 LDC.64 R6, c[0x0][0x9e8] ;  /* 0x00027a00ff060b82 */ /* 0x000e240000000a00 */
[----:B0-----:R-:W-:-:S05]  /*1c20*/  @P0 IMAD.HI.U32 R6, R3, R6, RZ ;  /* 0x0000000603060227 */ /* 0x001fca00078e00ff */
[----:B------:R-:W-:-:S07]  /*1c30*/  @P0 SHF.R.U32.HI R3, RZ, R7, R6 ;  /* 0x00000007ff030219 */ /* 0x000fce0000011606 */
.L_x_1568:
[----:B------:R-:W-:Y:S05]  /*1c40*/  BSYNC B0 ;  /* 0x0000000000007941 */ /* 0x000fea0003800000 */
.L_x_1566:
[----:B------:R-:W-:-:S05]  /*1c50*/  IMAD R3, R3, R13, RZ ;  /* 0x0000000d03037224 */ /* 0x000fca00078e02ff */
[----:B------:R-:W-:-:S07]  /*1c60*/  VIMNMX R4, R4, R3, !PT ;  /* 0x0000000304047248 */ /* 0x000fce0007fe0100 */
.L_x_1565:
[----:B------:R-:W-:Y:S01]  /*1c70*/  VIADD R0, R0, 0x3f ;  /* 0x0000003f00007836 */ /* 0x000fe20000000000 */
[----:B------:R-:W-:-:S04]  /*1c80*/  SHF.R.S32.HI R5, RZ, 0x1f, R4 ;  /* 0x0000001fff057819 */ /* 0x000fc80000011404 */
[----:B------:R-:W-:Y:S02]  /*1c90*/  SHF.R.S32.HI R3, RZ, 0x1f, R0 ;  /* 0x0000001fff037819 */ /* 0x000fe40000011400 */
[----:B------:R-:W-:Y:S02]  /*1ca0*/  LEA.HI R5, R5, R4, RZ, 0x6 ;  /* 0x0000000405057211 */ /* 0x000fe400078f30ff */
[----:B------:R-:W-:Y:S02]  /*1cb0*/  LEA.HI R3, R3, R0, RZ, 0x6 ;  /* 0x0000000003037211 */ /* 0x000fe400078f30ff */
[----:B------:R-:W-:Y:S02]  /*1cc0*/  SHF.R.S32.HI R5, RZ, 0x6, R5 ;  /* 0x00000006ff057819 */ /* 0x000fe40000011405 */
[----:B------:R-:W-:Y:S02]  /*1cd0*/  SHF.R.S32.HI R0, RZ, 0x6, R3 ;  /* 0x00000006ff007819 */ /* 0x000fe40000011403 */
[----:B------:R-:W-:-:S02]  /*1ce0*/  VIMNMX R5, RZ, R5, !PT ;  /* 0x00000005ff057248 */ /* 0x000fc40007fe0100 */
[----:B------:R-:W-:-:S03]  /*1cf0*/  VIMNMX R0, R97, R0, PT ;  /* 0x0000000061007248 */ /* 0x000fc60003fe0100 */
[----:B------:R-:W-:Y:S01]  /*1d00*/  IMAD R5, R5, 0x40, -R11 ;  /* 0x0000004005057824 */ /* 0x000fe200078e0a0b */
[----:B------:R-:W-:-:S04]  /*1d10*/  LEA R3, R0, -R11, 0x6 ;  /* 0x8000000b00037211 */ /* 0x000fc800078e30ff */
[----:B------:R-:W-:Y:S02]  /*1d20*/  VIMNMX R5, RZ, R5, !PT ;  /* 0x00000005ff057248 */ /* 0x000fe40007fe0100 */
[----:B------:R-:W-:Y:S02]  /*1d30*/  VIMNMX R0, R3, R2, PT ;  /* 0x0000000203007248 */ /* 0x000fe40003fe0100 */
[----:B------:R-:W-:Y:S02]  /*1d40*/  SHF.R.U32.HI R24, RZ, 0x6, R5 ;  /* 0x00000006ff187819 */ /* 0x000fe40000011605 */
[----:B------:R-:W-:-:S03]  /*1d50*/  ISETP.GT.AND P0, PT, R0, R5, PT ;  /* 0x000000050000720c */ /* 0x000fc60003f04270 */
[----:B------:R-:W-:-:S10]  /*1d60*/  IMAD.MOV.U32 R25, RZ, RZ, R24 ;  /* 0x000000ffff197224 */ /* 0x000fd400078e0018 */
[----:B------:R-:W-:-:S05]  /*1d70*/  @P0 VIADD R0, R0, 0x3f ;  /* 0x0000003f00000836 */ /* 0x000fca0000000000 */
[----:B------:R-:W-:-:S04]  /*1d80*/  @P0 SHF.R.S32.HI R3, RZ, 0x1f, R0 ;  /* 0x0000001fff030819 */ /* 0x000fc80000011400 */
[----:B------:R-:W-:-:S04]  /*1d90*/  @P0 LEA.HI R3, R3, R0, RZ, 0x6 ;  /* 0x0000000003030211 */ /* 0x000fc800078f30ff */
[----:B------:R-:W-:Y:S02]  /*1da0*/  @P0 SHF.R.S32.HI R25, RZ, 0x6, R3 ;  /* 0x00000006ff190819 */ /* 0x000fe40000011403 */
[----:B------:R-:W-:Y:S02]  /*1db0*/  PLOP3.LUT P0, PT, PT, PT, PT, 0x80, 0x0 ;  /* 0x000000000000781c */ /* 0x000fe40003f0f070 */
[----:B------:R-:W-:-:S13]  /*1dc0*/  ISETP.GT.AND P1, PT, R25, R24, PT ;  /* 0x000000181900720c */ /* 0x000fda0003f24270 */
[----:B------:R-:W-:Y:S05]  /*1dd0*/  @!P1 BRA `(.L_x_1569) ;  /* 0x00000064007c9947 */ /* 0x000fea0003800000 */
        /* <DEDUP_REMOVED lines=11> */
[----:B------:R-:W-:Y:S01]  /*1e90*/  MOV R10, UR6 ;  /* 0x00000006000a7c02 */ /* 0x000fe20008000f00 */
[----:B------:R-:W-:Y:S01]  /*1ea0*/  IMAD.U32 R6, RZ, RZ, UR4 ;  /* 0x00000004ff067e24 */ /* 0x000fe2000f8e00ff */
[----:B------:R-:W-:Y:S01]  /*1eb0*/  MOV R13, RZ ;  /* 0x000000ff000d7202 */ /* 0x000fe20000000f00 */
[----:B------:R-:W-:-:S02]  /*1ec0*/  IMAD.U32 R7, RZ, RZ, UR5 ;  /* 0x00000005ff077e24 */ /* 0x000fc4000f8e00ff */
[----:B------:R-:W-:Y:S02]  /*1ed0*/  IMAD.U32 R11, RZ, RZ, UR7 ;  /* 0x00000007ff0b7e24 */ /* 0x000fe4000f8e00ff */
[----:B------:R-:W-:Y:S02]  /*1ee0*/  IMAD.MOV.U32 R8, RZ, RZ, 0x70 ;  /* 0x00000070ff087424 */ /* 0x000fe400078e00ff */
[----:B0-----:R-:W-:-:S07]  /*1ef0*/  IMAD.MOV.U32 R12, RZ, RZ, 0x1 ;  /* 0x00000001ff0c7424 */ /* 0x001fce00078e00ff */
[----:B------:R-:W-:-:S07]  /*1f00*/  LEPC R20, `(.L_x_1571) ;  /* 0x000000001014794e */ /* 0x000fce0000000000 */
[----:B-1---5:R-:W-:Y:S05]  /*1f10*/  CALL.ABS.NOINC R14 ;  /* 0x000000000e007343 */ /* 0x022fea0003c00000 */
.L_x_1571:
[----:B------:R-:W-:Y:S05]  /*1f20*/  BSYNC B6 ;  /* 0x0000000000067941 */ /* 0x000fea0003800000 */
.L_x_1570:
        /* <DEDUP_REMOVED lines=20> */
.L_x_1573:
[----:B------:R-:W-:Y:S05]  /*2070*/  BSYNC B6 ;  /* 0x0000000000067941 */ /* 0x000fea0003800000 */
.L_x_1572:
[----:B------:R-:W2:Y:S01]  /*2080*/  LDL R30, [R1+0x10] ;  /* 0x00001000011e7983 */ /* 0x000ea20000100800 */
[----:B------:R-:W-:-:S03]  /*2090*/  ULDC.64 UR4, c[0x0][0x9f8] ;  /* 0x00027e0000047ab9 */ /* 0x000fc60000000a00 */
[----:B------:R-:W3:Y:S01]  /*20a0*/  LDL R29, [R1+0x68] ;  /* 0x00006800011d7983 */ /* 0x000ee20000100800 */
[----:B------:R-:W-:-:S03]  /*20b0*/  ISETP.NE.U32.AND P0, PT, RZ, UR4, PT ;  /* 0x00000004ff007c0c */ /* 0x000fc6000bf05070 */
[----:B------:R-:W4:Y:S01]  /*20c0*/  LDL R36, [R1+0x50] ;  /* 0x0000500001247983 */ /* 0x000f220000100800 */
[----:B------:R-:W-:-:S03]  /*20d0*/  ISETP.NE.AND.EX P0, PT, RZ, UR5, PT, P0 ;  /* 0x00000005ff007c0c */ /* 0x000fc6000bf05300 */
[----:B------:R-:W4:Y:S04]  /*20e0*/  LDL R34, [R1+0x4c] ;  /* 0x00004c0001227983 */ /* 0x000f280000100800 */
[----:B------:R-:W4:Y:S04]  /*20f0*/  LDL R32, [R1+0xa4] ;  /* 0x0000a40001207983 */ /* 0x000f280000100800 */
[----:B------:R-:W4:Y:S04]  /*2100*/  LDL R31, [R1+0xa0] ;  /* 0x0000a000011f7983 */ /* 0x000f280000100800 */
[----:B------:R-:W4:Y:S01]  /*2110*/  LDL R21, [R1+0x58] ;  /* 0x0000580001157983 */ /* 0x000f220000100800 */
[----:B------:R-:W0:Y:S03]  /*2120*/  @P0 LDC.64 R4, c[0x0][0x9f8] ;  /* 0x00027e00ff040b82 */ /* 0x000e260000000a00 */
[----:B------:R-:W4:Y:S01]  /*2130*/  LDL R20, [R1+0x54] ;  /* 0x0000540001147983 */ /* 0x000f220000100800 */
[----:B------:R-:W-:Y:S01]  /*2140*/  IMAD.MOV.U32 R3, RZ, RZ, R39 ;  /* 0x000000ffff037224 */ /* 0x000fe200078e0027 */
[----:B------:R-:W-:-:S03]  /*2150*/  ULDC UR4, c[0x0][0x2f4] ;  /* 0x0000bd0000047ab9 */ /* 0x000fc60000000800 */
[----:B------:R-:W1:Y:S08]  /*2160*/  LDC.64 R8, c[0x0][0x3f8] ;  /* 0x0000fe00ff087b82 */ /* 0x000e700000000a00 */
[----:B------:R-:W1:Y:S01]  /*2170*/  LDC R95, c[0x0][0x3f4] ;  /* 0x0000fd00ff5f7b82 */ /* 0x000e620000000800 */
[----:B0-----:R-:W-:-:S07]  /*2180*/  @P0 IMAD.WIDE R4, R39, 0x4, R4 ;  /* 0x0000000427040825 */ /* 0x001fce00078e0204 */
[----:B------:R-:W0:Y:S01]  /*2190*/  LDC.64 R12, c[0x0][0x408] ;  /* 0x00010200ff0c7b82 */ /* 0x000e220000000a00 */
[----:B------:R3:W4:Y:S01]  /*21a0*/  @P0 LDG.E R3, desc[UR60][R4.64] ;  /* 0x0000003c04030981 */ /* 0x000722000c1e1900 */
[----:B------:R-:W-:Y:S02]  /*21b0*/  ISETP.GE.AND P1, PT, R219, UR4, PT ;  /* 0x00000004db007c0c */ /* 0x000fe4000bf26270 */
[----:B------:R-:W-:Y:S02]  /*21c0*/  ISETP.GE.AND P0, PT, R16, UR4, PT ;  /* 0x0000000410007c0c */ /* 0x000fe4000bf06270 */
[----:B------:R-:W-:Y:S02]  /*21d0*/  SEL R6, RZ, 0xffffffff, P1 ;  /* 0xffffffffff067807 */ /* 0x000fe40000800000 */
[----:B------:R-:W-:Y:S02]  /*21e0*/  SEL R0, RZ, 0x1, P0 ;  /* 0x00000001ff007807 */ /* 0x000fe40000000000 */
[----:B------:R-:W-:-:S02]  /*21f0*/  SHF.L.U32 R7, R6, 0x1, RZ ;  /* 0x0000000106077819 */ /* 0x000fc400000006ff */
[----:B------:R-:W-:Y:S02]  /*2200*/  ISETP.GE.AND P2, PT, R19, UR4, PT ;  /* 0x0000000413007c0c */ /* 0x000fe4000bf46270 */
[----:B------:R-:W-:Y:S02]  /*2210*/  LOP3.LUT R6, R7, 0x2, R0, 0xe2, !PT ;  /* 0x0000000207067812 */ /* 0x000fe400078ee200 */
[----:B------:R-:W-:Y:S02]  /*2220*/  SEL R7, RZ, 0x4, P2 ;  /* 0x00000004ff077807 */ /* 0x000fe40001000000 */
[-C--:B-1----:R-:W-:Y:S02]  /*2230*/  ISETP.GE.AND P2, PT, R16, R95.reuse, PT ;  /* 0x0000005f1000720c */ /* 0x082fe40003f46270 */
[----:B------:R-:W-:Y:S02]  /*2240*/  ISETP.GE.AND P1, PT, R219, R95, PT ;  /* 0x0000005fdb00720c */ /* 0x000fe40003f26270 */
[----:B------:R-:W-:-:S02]  /*2250*/  SEL R15, R95, RZ, P2 ;  /* 0x000000ff5f0f7207 */ /* 0x000fc40001000000 */
[----:B------:R-:W-:Y:S01]  /*2260*/  SEL R14, R95, RZ, P1 ;  /* 0x000000ff5f0e7207 */ /* 0x000fe20000800000 */
[----:B------:R-:W1:Y:S02]  /*2270*/  S2R R98, SR_TID.X ;  /* 0x0000000000627919 */ /* 0x000e640000002100 */
[----:B------:R-:W-:Y:S01]  /*2280*/  IMAD.IADD R15, R16, 0x1, R15 ;  /* 0x00000001100f7824 */ /* 0x000fe200078e020f */
[----:B------:R-:W-:Y:S02]  /*2290*/  IADD3 R14, R219, R14, RZ ;  /* 0x0000000edb0e7210 */ /* 0x000fe40007ffe0ff */
[----:B------:R-:W-:Y:S02]  /*22a0*/  LOP3.LUT R28, R6, R7, RZ, 0xfc, !PT ;  /* 0x00000007061c7212 */ /* 0x000fe400078efcff */
[----:B------:R-:W-:Y:S01]  /*22b0*/  ISETP.GE.AND P0, PT, R23, UR4, PT ;  /* 0x0000000417007c0c */ /* 0x000fe2000bf06270 */
[----:B------:R-:W-:Y:S01]  /*22c0*/  IMAD.IADD R0, R26, 0x1, R27 ;  /* 0x000000011a007824 */ /* 0x000fe200078e021b */
[----:B------:R-:W-:-:S02]  /*22d0*/  SHF.R.S32.HI R26, RZ, 0x1f, R38 ;  /* 0x0000001fff1a7819 */ /* 0x000fc40000011426 */
[----:B------:R-:W-:Y:S02]  /*22e0*/  SHF.L.U32 R95, R95, 0x1, RZ ;  /* 0x000000015f5f7819 */ /* 0x000fe400000006ff */
[----:B-1----:R-:W-:Y:S02]  /*22f0*/  LEA.HI R98, R98, 0x8, RZ, 0x19 ;  /* 0x0000000862627811 */ /* 0x002fe400078fc8ff */
[----:B--2---:R-:W-:Y:S01]  /*2300*/  SHF.R.S32.HI R11, RZ, 0x1f, R30 ;  /* 0x0000001fff0b7819 */ /* 0x004fe2000001141e */
[----:B---3--:R-:W-:-:S04]  /*2310*/  IMAD.SHL.U32 R78, R29, 0x4, RZ ;  /* 0x000000041d4e7824 */ /* 0x008fc800078e00ff */
[-C--:B------:R-:W-:Y:S02]  /*2320*/  IMAD R10, R11, R8.reuse, RZ ;  /* 0x000000080b0a7224 */ /* 0x080fe400078e02ff */
[----:B------:R-:W-:Y:S01]  /*2330*/  IMAD.WIDE.U32 R4, R30, R8, R16 ;  /* 0x000000081e047225 */ /* 0x000fe200078e0010 */
[----:B------:R-:W-:-:S03]  /*2340*/  SHF.R.S32.HI R79, RZ, 0x1f, R78 ;  /* 0x0000001fff4f7819 */ /* 0x000fc6000001144e */
[----:B------:R-:W-:Y:S01]  /*2350*/  IMAD R83, R30, R9, R10 ;  /* 0x000000091e537224 */ /* 0x000fe200078e020a */
[----:B------:R-:W-:-:S03]  /*2360*/  MOV R80, R4 ;  /* 0x0000000400507202 */ /* 0x000fc60000000f00 */
[----:B------:R-:W-:Y:S02]  /*2370*/  IMAD.IADD R81, R83, 0x1, R5 ;  /* 0x0000000153517824 */ /* 0x000fe400078e0205 */
[----:B------:R-:W-:-:S04]  /*2380*/  IMAD.WIDE.U32 R4, R30, R8, R78 ;  /* 0x000000081e047225 */ /* 0x000fc800078e004e */
[----:B------:R-:W-:Y:S01]  /*2390*/  IMAD.MOV.U32 R82, RZ, RZ, R4 ;  /* 0x000000ffff527224 */ /* 0x000fe200078e0004 */
[----:B------:R-:W-:Y:S01]  /*23a0*/  SHF.R.S32.HI R4, RZ, 0x1f, R15 ;  /* 0x0000001fff047819 */ /* 0x000fe2000001140f */
[----:B------:R-:W-:Y:S01]  /*23b0*/  IMAD.IADD R83, R5, 0x1, R83 ;  /* 0x0000000105537824 */ /* 0x000fe200078e0253 */
[----:B------:R-:W-:Y:S01]  /*23c0*/  SHF.R.S32.HI R5, RZ, 0x1f, R14 ;  /* 0x0000001fff057819 */ /* 0x000fe2000001140e */
[----:B0-----:R-:W-:Y:S01]  /*23d0*/  IMAD R6, R11, R12, RZ ;  /* 0x0000000c0b067224 */ /* 0x001fe200078e02ff */
[CC--:B------:R-:W-:Y:S02]  /*23e0*/  LEA.HI R33, R4.reuse, R15.reuse, RZ, 0x3 ;  /* 0x0000000f04217211 */ /* 0x0c0fe400078f18ff */
[----:B------:R-:W-:Y:S02]  /*23f0*/  LEA.HI R4, R4, R15, RZ, 0x6 ;  /* 0x0000000f04047211 */ /* 0x000fe400078f30ff */
[C---:B------:R-:W-:Y:S01]  /*2400*/  LEA.HI R35, R5.reuse, R14, RZ, 0x3 ;  /* 0x0000000e05237211 */ /* 0x040fe200078f18ff */
[----:B------:R-:W-:Y:S01]  /*2410*/  IMAD.WIDE.U32 R10, R30, R12, R16 ;  /* 0x0000000c1e0a7225 */ /* 0x000fe200078e0010 */
[----:B------:R-:W-:-:S03]  /*2420*/  LEA.HI R14, R5, R14, RZ, 0x6 ;  /* 0x0000000e050e7211 */ /* 0x000fc600078f30ff */
[C---:B------:R-:W-:Y:S02]  /*2430*/  IMAD R87, R30.reuse, R13, R6 ;  /* 0x0000000d1e577224 */ /* 0x040fe400078e0206 */
[----:B------:R-:W-:-:S04]  /*2440*/  IMAD.WIDE.U32 R6, R30, R12, R78 ;  /* 0x0000000c1e067225 */ /* 0x000fc800078e004e */
[----:B------:R-:W-:Y:S01]  /*2450*/  IMAD.SHL.U32 R5, R4, 0x40, RZ ;  /* 0x0000004004057824 */ /* 0x000fe200078e00ff */
[----:B----4-:R-:W-:Y:S01]  /*2460*/  LOP3.LUT R4, R36, 0x38, R33, 0xf8, !PT ;  /* 0x0000003824047812 */ /* 0x010fe200078ef821 */
[----:B------:R-:W-:Y:S01]  /*2470*/  IMAD.IADD R85, R87, 0x1, R11 ;  /* 0x0000000157557824 */ /* 0x000fe200078e020b */
[----:B------:R-:W-:Y:S01]  /*2480*/  LOP3.LUT R11, R34, 0x38, R35, 0xf8, !PT ;  /* 0x00000038220b7812 */ /* 0x000fe200078ef823 */
[----:B------:R-:W-:Y:S01]  /*2490*/  IMAD.SHL.U32 R14, R14, 0x40, RZ ;  /* 0x000000400e0e7824 */ /* 0x000fe200078e00ff */
[----:B------:R-:W-:Y:S01]  /*24a0*/  MOV R86, R6 ;  /* 0x0000000600567202 */ /* 0x000fe20000000f00 */
[----:B------:R-:W-:Y:S01]  /*24b0*/  IMAD.IADD R87, R7, 0x1, R87 ;  /* 0x0000000107577824 */ /* 0x000fe200078e0257 */
[----:B------:R-:W-:Y:S02]  /*24c0*/  LOP3.LUT R7, R34, 0x38, R33, 0xf8, !PT ;  /* 0x0000003822077812 */ /* 0x000fe400078ef821 */
[----:B-----5:R-:W-:Y:S02]  /*24d0*/  SHF.R.S32.HI R15, RZ, 0x1f, R96 ;  /* 0x0000001fff0f7819 */ /* 0x020fe40000011460 */
[----:B------:R-:W-:Y:S01]  /*24e0*/  LOP3.LUT R6, R36, 0x38, R35, 0xf8, !PT ;  /* 0x0000003824067812 */ /* 0x000fe200078ef823 */
[----:B------:R-:W-:Y:S01]  /*24f0*/  IMAD.MOV.U32 R84, RZ, RZ, R10 ;  /* 0x000000ffff547224 */ /* 0x000fe200078e000a */
[----:B------:R-:W-:-:S02]  /*2500*/  LOP3.LUT R5, R5, 0xfffff000, RZ, 0xc0, !PT ;  /* 0xfffff00005057812 */ /* 0x000fc400078ec0ff */
[-C--:B------:R-:W-:Y:S02]  /*2510*/  LOP3.LUT R4, R4, R32.reuse, RZ, 0x3c, !PT ;  /* 0x0000002004047212 */ /* 0x080fe400078e3cff */
[----:B------:R-:W-:Y:S02]  /*2520*/  LOP3.LUT R14, R14, 0xfffff000, RZ, 0xc0, !PT ;  /* 0xfffff0000e0e7812 */ /* 0x000fe400078ec0ff */
[-C--:B------:R-:W-:Y:S02]  /*2530*/  LOP3.LUT R11, R11, R31.reuse, RZ, 0x3c, !PT ;  /* 0x0000001f0b0b7212 */ /* 0x080fe400078e3cff */
[----:B------:R-:W-:Y:S02]  /*2540*/  LOP3.LUT R10, R7, R31, RZ, 0x3c, !PT ;  /* 0x0000001f070a7212 */ /* 0x000fe400078e3cff */
[----:B------:R-:W-:Y:S01]  /*2550*/  LOP3.LUT R7, R6, R32, RZ, 0x3c, !PT ;  /* 0x0000002006077212 */ /* 0x000fe200078e3cff */
[C---:B------:R-:W-:Y:S01]  /*2560*/  IMAD R6, R15.reuse, R8, RZ ;  /* 0x000000080f067224 */ /* 0x040fe200078e02ff */
[----:B------:R-:W-:Y:S01]  /*2570*/  IADD3 R93, R4, R5, R21 ;  /* 0x00000005045d7210 */ /* 0x000fe20007ffe015 */
[----:B------:R-:W-:Y:S01]  /*2580*/  IMAD R15, R15, R12, RZ ;  /* 0x0000000c0f0f7224 */ /* 0x000fe200078e02ff */
[----:B------:R-:W-:-:S02]  /*2590*/  IADD3 R4, R11, R14, R20 ;  /* 0x0000000e0b047210 */ /* 0x000fc40007ffe014 */
[----:B------:R-:W-:Y:S01]  /*25a0*/  SEL R11, RZ, 0x8, P0 ;  /* 0x00000008ff0b7807 */ /* 0x000fe20000000000 */
[C---:B------:R-:W-:Y:S01]  /*25b0*/  IMAD R15, R96.reuse, R13, R15 ;  /* 0x0000000d600f7224 */ /* 0x040fe200078e020f */
[----:B------:R-:W-:Y:S01]  /*25c0*/  SHF.R.S32.HI R32, RZ, 0x3, R33 ;  /* 0x00000003ff207819 */ /* 0x000fe20000011421 */
[----:B------:R-:W-:Y:S01]  /*25d0*/  IMAD.WIDE.U32 R86, R96, R12, R86 ;  /* 0x0000000c60567225 */ /* 0x000fe200078e0056 */
[----:B------:R-:W-:Y:S02]  /*25e0*/  SHF.R.S32.HI R34, RZ, 0x3, R35 ;  /* 0x00000003ff227819 */ /* 0x000fe40000011423 */
[----:B------:R-:W-:Y:S01]  /*25f0*/  LOP3.LUT R11, R28, R11, RZ, 0xfc, !PT ;  /* 0x0000000b1c0b7212 */ /* 0x000fe200078efcff */
[C---:B------:R-:W-:Y:S01]  /*2600*/  IMAD R41, R96.reuse, R9, R6 ;  /* 0x0000000960297224 */ /* 0x040fe200078e0206 */
[----:B------:R-:W-:Y:S01]  /*2610*/  LOP3.LUT R33, R33, 0xfffffff8, RZ, 0xc0, !PT ;  /* 0xfffffff821217812 */ /* 0x000fe200078ec0ff */
[----:B------:R-:W-:Y:S01]  /*2620*/  IMAD.WIDE.U32 R80, R96, R8, R80 ;  /* 0x0000000860507225 */ /* 0x000fe200078e0050 */
[----:B------:R-:W-:-:S03]  /*2630*/  LOP3.LUT R35, R35, 0xfffffff8, RZ, 0xc0, !PT ;  /* 0xfffffff823237812 */ /* 0x000fc600078ec0ff */
[----:B------:R-:W-:Y:S01]  /*2640*/  IMAD.WIDE.U32 R82, R96, R8, R82 ;  /* 0x0000000860527225 */ /* 0x000fe200078e0052 */
[----:B------:R-:W-:-:S03]  /*2650*/  IADD3 R91, R10, R5, R20 ;  /* 0x000000050a5b7210 */ /* 0x000fc60007ffe014 */
[----:B------:R-:W-:Y:S01]  /*2660*/  IMAD.WIDE.U32 R84, R96, R12, R84 ;  /* 0x0000000c60547225 */ /* 0x000fe200078e0054 */
[----:B------:R-:W-:Y:S02]  /*2670*/  IADD3 R92, R7, R14, R21 ;  /* 0x0000000e075c7210 */ /* 0x000fe40007ffe015 */
[C-C-:B------:R-:W-:Y:S01]  /*2680*/  SHF.L.U64.HI R5, R8.reuse, 0x6, R9.reuse ;  /* 0x0000000608057819 */ /* 0x140fe20000010209 */
[C---:B------:R-:W-:Y:S01]  /*2690*/  IMAD.SHL.U32 R7, R8.reuse, 0x40, RZ ;  /* 0x0000004008077824 */ /* 0x040fe200078e00ff */
[C---:B------:R-:W-:Y:S01]  /*26a0*/  SHF.L.U64.HI R6, R8.reuse, 0x5, R9 ;  /* 0x0000000508067819 */ /* 0x040fe20000010209 */
[----:B------:R-:W-:Y:S01]  /*26b0*/  IMAD R27, R29, 0x20, R30 ;  /* 0x000000201d1b7824 */ /* 0x000fe200078e021e */
[----:B------:R-:W-:Y:S01]  /*26c0*/  SHF.L.U32 R8, R8, 0x5, RZ ;  /* 0x0000000508087819 */ /* 0x000fe200000006ff */
[C---:B------:R-:W-:Y:S01]  /*26d0*/  IMAD.SHL.U32 R20, R12.reuse, 0x40, RZ ;  /* 0x000000400c147824 */ /* 0x040fe200078e00ff */
[C-C-:B------:R-:W-:Y:S01]  /*26e0*/  SHF.L.U64.HI R9, R12.reuse, 0x6, R13.reuse ;  /* 0x000000060c097819 */ /* 0x140fe2000001020d */
[C---:B------:R-:W-:Y:S01]  /*26f0*/  IMAD.SHL.U32 R21, R12.reuse, 0x20, RZ ;  /* 0x000000200c157824 */ /* 0x040fe200078e00ff */
[----:B------:R-:W-:Y:S01]  /*2700*/  SHF.L.U64.HI R10, R12, 0x5, R13 ;  /* 0x000000050c0a7819 */ /* 0x000fe2000001020d */
[----:B------:R-:W-:Y:S01]  /*2710*/  IMAD.IADD R30, R41, 0x1, R81 ;  /* 0x00000001291e7824 */ /* 0x000fe200078e0251 */
[----:B------:R-:W-:Y:S01]  /*2720*/  LOP3.LUT R28, R28, 0x1, RZ, 0xc0, !PT ;  /* 0x000000011c1c7812 */ /* 0x000fe200078ec0ff */
[----:B------:R-:W-:Y:S01]  /*2730*/  IMAD.IADD R31, R15, 0x1, R85 ;  /* 0x000000010f1f7824 */ /* 0x000fe200078e0255 */
[----:B------:R-:W-:Y:S01]  /*2740*/  SHF.R.S32.HI R29, RZ, 0x1f, R3 ;  /* 0x0000001fff1d7819 */ /* 0x000fe20000011403 */
[----:B------:R-:W-:Y:S01]  /*2750*/  IMAD.IADD R76, R83, 0x1, R41 ;  /* 0x00000001534c7824 */ /* 0x000fe200078e0229 */
[----:B------:R-:W-:-:S02]  /*2760*/  LOP3.LUT R36, R11, 0x2, RZ, 0xc0, !PT ;  /* 0x000000020b247812 */ /* 0x000fc400078ec0ff */
[C---:B------:R-:W-:Y:S02]  /*2770*/  LOP3.LUT R37, R11.reuse, 0x4, RZ, 0xc0, !PT ;  /* 0x000000040b257812 */ /* 0x040fe400078ec0ff */
[----:B------:R-:W-:Y:S02]  /*2780*/  LOP3.LUT R39, R11, 0x8, RZ, 0xc0, !PT ;  /* 0x000000080b277812 */ /* 0x000fe400078ec0ff */
[----:B------:R-:W-:Y:S02]  /*2790*/  IADD3 R77, R87, R15, RZ ;  /* 0x0000000f574d7210 */ /* 0x000fe40007ffe0ff */
[----:B------:R-:W-:Y:S02]  /*27a0*/  SHF.R.S32.HI R88, RZ, 0x1f, R33 ;  /* 0x0000001fff587819 */ /* 0x000fe40000011421 */
[----:B------:R-:W-:-:S07]  /*27b0*/  SHF.R.S32.HI R89, RZ, 0x1f, R35 ;  /* 0x0000001fff597819 */ /* 0x000fce0000011423 */
.L_x_1655:
[----:B------:R-:W2:Y:S01]  /*27c0*/  LDL R40, [R1+0x6c] ;  /* 0x00006c0001287983 */ /* 0x000ea20000100800 */
[----:B0-----:R-:W0:Y:S01]  /*27d0*/  LDC R103, c[0x0][0x430] ;  /* 0x00010c00ff677b82 */ /* 0x001e220000000800 */
[----:B------:R-:W-:Y:S02]  /*27e0*/  VIADD R25, R25, 0xffffffff ;  /* 0xffffffff19197836 */ /* 0x000fe40000000000 */
[----:B------:R-:W-:Y:S02]  /*27f0*/  IMAD.MOV.U32 R104, RZ, RZ, RZ ;  /* 0x000000ffff687224 */ /* 0x000fe400078e00ff */
[----:B------:R-:W-:-:S03]  /*2800*/  IMAD R11, R25, 0x40, R27 ;  /* 0x00000040190b7824 */ /* 0x000fc600078e021b */
[----:B-1----:R-:W1:Y:S01]  /*2810*/  LDC R106, c[0x0][0x3f4] ;  /* 0x0000fd00ff6a7b82 */ /* 0x002e620000000800 */
[----:B------:R-:W-:Y:S01]  /*2820*/  IMAD.IADD R41, R0, 0x1, R11 ;  /* 0x0000000100297824 */ /* 0x000fe200078e020b */
[----:B------:R-:W-:-:S04]  /*2830*/  ISETP.GE.AND P0, PT, R11, R2, PT ;  /* 0x000000020b00720c */ /* 0x000fc80003f06270 */
[----:B------:R-:W-:Y:S02]  /*2840*/  ISETP.GT.OR P0, PT, R27, 0x3f, P0 ;  /* 0x0000003f1b00780c */ /* 0x000fe40000704670 */
[----:B------:R-:W-:Y:S02]  /*2850*/  MOV R11, R41 ;  /* 0x00000029000b7202 */ /* 0x000fe40000000f00 */
[----:B0-----:R-:W-:-:S09]  /*2860*/  ISETP.NE.AND P3, PT, R103, 0x1, PT ;  /* 0x000000016700780c */ /* 0x001fd20003f65270 */
[----:B------:R-:W0:Y:S08]  /*2870*/  @!P0 LDC.64 R14, c[0x0][0x428] ;  /* 0x00010a00ff0e8b82 */ /* 0x000e300000000a00 */
[----:B---3--:R-:W3:Y:S08]  /*2880*/  @!P0 LDC.64 R42, c[0x0][0x418] ;  /* 0x00010600ff2a8b82 */ /* 0x008ef00000000a00 */
[----:B----4-:R-:W4:Y:S08]  /*2890*/  @P3 LDC R12, c[0x0][0x434] ;  /* 0x00010d00ff0c3b82 */ /* 0x010f300000000800 */
[----:B------:R-:W1:Y:S01]  /*28a0*/  @P3 LDC R13, c[0x0][0x438] ;  /* 0x00010e00ff0d3b82 */ /* 0x000e620000000800 */
[----:B----4-:R-:W-:-:S05]  /*28b0*/  @P3 IMAD.HI.U32 R12, R41, R12, RZ ;  /* 0x0000000c290c3227 */ /* 0x010fca00078e00ff */
[----:B-1----:R-:W-:Y:S01]  /*28c0*/  @P3 SHF.R.U32.HI R11, RZ, R13, R12 ;  /* 0x0000000dff0b3219 */ /* 0x002fe2000001160c */
[----:B0-----:R-:W-:-:S03]  /*28d0*/  @!P0 IMAD R12, R29, R14, RZ ;  /* 0x0000000e1d0c8224 */ /* 0x001fc600078e02ff */
[--C-:B------:R-:W-:Y:S01]  /*28e0*/  @!P0 SHF.R.S32.HI R13, RZ, 0x1f, R11.reuse ;  /* 0x0000001fff0d8819 */ /* 0x100fe2000001140b */
[----:B------:R-:W-:Y:S02]  /*28f0*/  @!P0 IMAD R15, R3, R15, R12 ;  /* 0x0000000f030f8224 */ /* 0x000fe400078e020c */
[----:B------:R-:W-:-:S04]  /*2900*/  @!P0 IMAD.MOV.U32 R12, RZ, RZ, R11 ;  /* 0x000000ffff0c8224 */ /* 0x000fc800078e000b */
[----:B------:R-:W-:-:S04]  /*2910*/  @!P0 IMAD.WIDE.U32 R12, R3, R14, R12 ;  /* 0x0000000e030c8225 */ /* 0x000fc800078e000c */
[----:B------:R-:W-:Y:S01]  /*2920*/  @!P0 IMAD.IADD R13, R13, 0x1, R15 ;  /* 0x000000010d0d8824 */ /* 0x000fe200078e020f */
[----:B---3--:R-:W-:-:S04]  /*2930*/  @!P0 LEA R14, P3, R12, R42, 0x2 ;  /* 0x0000002a0c0e8211 */ /* 0x008fc800078610ff */
[----:B------:R-:W-:-:S05]  /*2940*/  @!P0 LEA.HI.X R15, R12, R43, R13, 0x2, P3 ;  /* 0x0000002b0c0f8211 */ /* 0x000fca00018f140d */
[----:B------:R0:W5:Y:S01]  /*2950*/  @!P0 LDG.E R104, desc[UR60][R14.64] ;  /* 0x0000003c0e688981 */ /* 0x000162000c1e1900 */
[----:B------:R-:W-:Y:S01]  /*2960*/  ISETP.GE.AND P0, PT, R106, 0x1, PT ;  /* 0x000000016a00780c */ /* 0x000fe20003f06270 */
[----:B------:R-:W-:Y:S05]  /*2970*/  YIELD ;  /* 0x0000000000007946 */ /* 0x000fea0003800000 */
[----:B------:R-:W-:Y:S01]  /*2980*/  IADD3 R12, -R11, RZ, RZ ;  /* 0x000000ff0b0c7210 */ /* 0x000fe20007ffe1ff */
[----:B------:R-:W-:Y:S01]  /*2990*/  BSSY B0, `(.L_x_1574) ;  /* 0x0000530000007945 */ /* 0x000fe20003800000 */
[----:B------:R-:W-:-:S03]  /*29a0*/  ISETP.GT.AND P3, PT, R25, R24, PT ;  /* 0x000000181900720c */ /* 0x000fc60003f64270 */
[----:B------:R-:W-:Y:S02]  /*29b0*/  IMAD R103, R103, R12, R41 ;  /* 0x0000000c67677224 */ /* 0x000fe400078e0229 */
[----:B--2---:R-:W-:-:S04]  /*29c0*/  IMAD R11, R200, 0x4000, R40 ;  /* 0x00004000c80b7824 */ /* 0x004fc800078e0228 */
[----:B------:R-:W-:Y:S01]  /*29d0*/  IMAD R94, R11, 0x2, R18 ;  /* 0x000000020b5e7824 */ /* 0x000fe200078e0212 */
[----:B0-----:R-:W-:Y:S06]  /*29e0*/  @!P0 BRA `(.L_x_1575) ;  /* 0x0000004c00408947 */ /* 0x001fec0003800000 */
[----:B------:R-:W-:Y:S01]  /*29f0*/  SHF.R.S32.HI R101, RZ, 0x1f, R103 ;  /* 0x0000001fff657819 */ /* 0x000fe20000011467 */
[----:B------:R-:W-:Y:S01]  /*2a00*/  ULDC.64 UR4, c[0x0][0x300] ;  /* 0x0000c00000047ab9 */ /* 0x000fe20000000a00 */
[----:B-----5:R-:W-:Y:S01]  /*2a10*/  SHF.R.S32.HI R100, RZ, 0x1f, R104 ;  /* 0x0000001fff647819 */ /* 0x020fe20000011468 */
[----:B------:R-:W-:Y:S01]  /*2a20*/  IMAD.WIDE.U32 R12, R103, UR4, RZ ;  /* 0x00000004670c7c25 */ /* 0x000fe2000f8e00ff */
[----:B------:R-:W-:Y:S02]  /*2a30*/  ULDC.U8 UR6, c[0x0][0x410] ;  /* 0x0001040000067ab9 */ /* 0x000fe40000000000 */
[----:B------:R-:W-:Y:S01]  /*2a40*/  ISETP.NE.AND P0, PT, RZ, UR6, PT ;  /* 0x00000006ff007c0c */ /* 0x000fe2000bf05270 */
[----:B------:R-:W-:Y:S02]  /*2a50*/  IMAD R14, R101, UR4, RZ ;  /* 0x00000004650e7c24 */ /* 0x000fe4000f8e02ff */
[-C--:B------:R-:W-:Y:S02]  /*2a60*/  IMAD R40, R9, R25.reuse, RZ ;  /* 0x0000001909287224 */ /* 0x080fe400078e02ff */
[----:B------:R-:W-:Y:S01]  /*2a70*/  IMAD R11, R103, UR5, R14 ;  /* 0x00000005670b7c24 */ /* 0x000fe2000f8e020e */
[----:B------:R-:W-:Y:S01]  /*2a80*/  ULDC.64 UR4, c[0x0][0x310] ;  /* 0x0000c40000047ab9 */ /* 0x000fe20000000a00 */
[----:B------:R-:W-:-:S02]  /*2a90*/  IMAD R14, R5, R25, RZ ;  /* 0x00000019050e7224 */ /* 0x000fc400078e02ff */
[----:B------:R-:W-:Y:S02]  /*2aa0*/  IMAD R15, R100, UR4, RZ ;  /* 0x00000004640f7c24 */ /* 0x000fe4000f8e02ff */
[----:B------:R-:W-:Y:S01]  /*2ab0*/  IMAD.IADD R13, R13, 0x1, R11 ;  /* 0x000000010d0d7824 */ /* 0x000fe200078e020b */
[----:B------:R-:W-:Y:S01]  /*2ac0*/  SHF.R.S32.HI R11, RZ, 0x1f, R25 ;  /* 0x0000001fff0b7819 */ /* 0x000fe20000011419 */
[C---:B------:R-:W-:Y:S02]  /*2ad0*/  IMAD R15, R104.reuse, UR5, R15 ;  /* 0x00000005680f7c24 */ /* 0x040fe4000f8e020f */
[----:B------:R-:W-:Y:S01]  /*2ae0*/  IMAD.WIDE.U32 R12, R104, UR4, R12 ;  /* 0x00000004680c7c25 */ /* 0x000fe2000f8e000c */
[----:B------:R-:W-:-:S03]  /*2af0*/  ULDC.64 UR4, c[0x0][0x308] ;  /* 0x0000c20000047ab9 */ /* 0x000fc60000000a00 */
[----:B------:R-:W-:Y:S01]  /*2b00*/  IMAD R41, R11, R7, R14 ;  /* 0x000000070b297224 */ /* 0x000fe200078e020e */
[----:B------:R-:W-:Y:S01]  /*2b10*/  IADD3 R13, R13, R15, RZ ;  /* 0x0000000f0d0d7210 */ /* 0x000fe20007ffe0ff */
[----:B------:R-:W-:Y:S02]  /*2b20*/  IMAD R15, R26, UR4, RZ ;  /* 0x000000041a0f7c24 */ /* 0x000fe4000f8e02ff */
[----:B------:R-:W-:Y:S02]  /*2b30*/  IMAD R43, R11, R20, R40 ;  /* 0x000000140b2b7224 */ /* 0x000fe400078e0228 */
[C---:B------:R-:W-:Y:S02]  /*2b40*/  IMAD R11, R38.reuse, UR5, R15 ;  /* 0x00000005260b7c24 */ /* 0x040fe4000f8e020f */
[----:B------:R-:W-:Y:S01]  /*2b50*/  IMAD.WIDE.U32 R114, R38, UR4, R12 ;  /* 0x0000000426727c25 */ /* 0x000fe2000f8e000c */
[----:B------:R-:W-:-:S03]  /*2b60*/  ULDC.64 UR4, c[0x0][0x2e8] ;  /* 0x0000ba0000047ab9 */ /* 0x000fc60000000a00 */
[----:B------:R-:W-:Y:S01]  /*2b70*/  IMAD.IADD R11, R115, 0x1, R11 ;  /* 0x00000001730b7824 */ /* 0x000fe200078e020b */
[C---:B------:R-:W-:Y:S01]  /*2b80*/  LEA R107, P4, R114.reuse, UR4, 0x1 ;  /* 0x00000004726b7c11 */ /* 0x040fe2000f8808ff */
[----:B------:R-:W-:Y:S02]  /*2b90*/  IMAD R99, R25, -0x40, R2 ;  /* 0xffffffc019637824 */ /* 0x000fe400078e0202 */
[-C--:B------:R-:W-:Y:S01]  /*2ba0*/  IMAD.WIDE.U32 R14, R7, R25.reuse, RZ ;  /* 0x00000019070e7225 */ /* 0x080fe200078e00ff */
[----:B------:R-:W-:Y:S02]  /*2bb0*/  LEA.HI.X R114, R114, UR5, R11, 0x1, P4 ;  /* 0x0000000572727c11 */ /* 0x000fe4000a0f0c0b */
[----:B------:R-:W-:Y:S01]  /*2bc0*/  VIMNMX R99, R99, 0x40, PT ;  /* 0x0000004063637848 */ /* 0x000fe20003fe0100 */
[----:B------:R-:W-:-:S04]  /*2bd0*/  IMAD.WIDE.U32 R12, R20, R25, RZ ;  /* 0x00000019140c7225 */ /* 0x000fc800078e00ff */
[----:B------:R-:W-:Y:S02]  /*2be0*/  IMAD.IADD R73, R15, 0x1, R41 ;  /* 0x000000010f497824 */ /* 0x000fe400078e0229 */
[----:B------:R-:W-:Y:S01]  /*2bf0*/  IMAD.IADD R72, R13, 0x1, R43 ;  /* 0x000000010d487824 */ /* 0x000fe200078e022b */
[----:B------:R-:W-:Y:S06]  /*2c00*/  @!P0 BRA `(.L_x_1576) ;  /* 0x0000002000f08947 */ /* 0x000fec0003800000 */
[----:B------:R-:W2:Y:S01]  /*2c10*/  LDL R42, [R1+0x10] ;  /* 0x00001000012a7983 */ /* 0x000ea20000100800 */
[----:B------:R-:W-:Y:S01]  /*2c20*/  BSSY B1, `(.L_x_1577) ;  /* 0x000002d000017945 */ /* 0x000fe20003800000 */
[C---:B------:R-:W-:Y:S01]  /*2c30*/  IADD3 R109, R78.reuse, 0x40, RZ ;  /* 0x000000404e6d7810 */ /* 0x040fe20007ffe0ff */
[C---:B------:R-:W-:Y:S01]  /*2c40*/  VIADD R111, R78.reuse, 0x20 ;  /* 0x000000204e6f7836 */ /* 0x040fe20000000000 */
[----:B------:R-:W-:Y:S01]  /*2c50*/  CS2R R40, SRZ ;  /* 0x0000000000287805 */ /* 0x000fe2000001ff00 */
[----:B------:R-:W-:Y:S01]  /*2c60*/  VIADD R75, R78, 0x60 ;  /* 0x000000604e4b7836 */ /* 0x000fe20000000000 */
        /* <DEDUP_REMOVED lines=8> */
[----:B--2---:R-:W-:-:S13]  /*2cf0*/  ISETP.GE.AND P0, PT, R42, R99, PT ;  /* 0x000000632a00720c */ /* 0x004fda0003f06270 */
[----:B------:R-:W-:Y:S05]  /*2d00*/  @P0 BRA `(.L_x_1578) ;  /* 0x0000000000780947 */ /* 0x000fea0003800000 */
[----:B------:R-:W-:Y:S01]  /*2d10*/  IADD3 R43, P4, R82, R14, RZ ;  /* 0x0000000e522b7210 */ /* 0x000fe20007f9e0ff */
[----:B------:R-:W-:Y:S01]  /*2d20*/  ULDC.64 UR4, c[0x0][0x3e8] ;  /* 0x0000fa0000047ab9 */ /* 0x000fe20000000a00 */
[----:B------:R-:W-:Y:S02]  /*2d30*/  IADD3 R11, P5, R86, R12, RZ ;  /* 0x0000000c560b7210 */ /* 0x000fe40007fbe0ff */
[----:B------:R-:W-:Y:S02]  /*2d40*/  CS2R R68, SRZ ;  /* 0x0000000000447805 */ /* 0x000fe4000001ff00 */
[----:B------:R-:W-:Y:S01]  /*2d50*/  ISETP.GE.AND P6, PT, R78, R106, PT ;  /* 0x0000006a4e00720c */ /* 0x000fe20003fc6270 */
[----:B------:R-:W-:Y:S01]  /*2d60*/  IMAD.X R44, R73, 0x1, R76, P4 ;  /* 0x00000001492c7824 */ /* 0x000fe200020e064c */
[----:B------:R-:W-:Y:S02]  /*2d70*/  LEA R42, P4, R43, UR4, 0x1 ;  /* 0x000000042b2a7c11 */ /* 0x000fe4000f8808ff */
[----:B------:R-:W-:-:S02]  /*2d80*/  CS2R R70, SRZ ;  /* 0x0000000000467805 */ /* 0x000fc4000001ff00 */
[----:B------:R-:W-:Y:S02]  /*2d90*/  IADD3.X R46, R72, R77, RZ, P5, !PT ;  /* 0x0000004d482e7210 */ /* 0x000fe40002ffe4ff */
[----:B------:R-:W-:Y:S01]  /*2da0*/  LEA.HI.X R43, R43, UR5, R44, 0x1, P4 ;  /* 0x000000052b2b7c11 */ /* 0x000fe2000a0f0c2c */
[----:B------:R-:W-:Y:S01]  /*2db0*/  ULDC.64 UR4, c[0x0][0x400] ;  /* 0x0001000000047ab9 */ /* 0x000fe20000000a00 */
[----:B------:R-:W-:Y:S02]  /*2dc0*/  ISETP.GE.AND P5, PT, R111, R106, PT ;  /* 0x0000006a6f00720c */ /* 0x000fe40003fa6270 */
[C---:B------:R-:W-:Y:S01]  /*2dd0*/  LEA R44, P4, R11.reuse, UR4, 0x1 ;  /* 0x000000040b2c7c11 */ /* 0x040fe2000f8808ff */
[----:B------:R0:W5:Y:S03]  /*2de0*/  @!P6 LDG.E.64 R68, desc[UR60][R42.64] ;  /* 0x0000003c2a44e981 */ /* 0x000166000c1e1b00 */
[----:B------:R-:W-:-:S02]  /*2df0*/  LEA.HI.X R45, R11, UR5, R46, 0x1, P4 ;  /* 0x000000050b2d7c11 */ /* 0x000fc4000a0f0c2e */
[----:B------:R-:W-:-:S03]  /*2e00*/  ISETP.GE.AND P4, PT, R109, R106, PT ;  /* 0x0000006a6d00720c */ /* 0x000fc60003f86270 */
[----:B------:R0:W5:Y:S01]  /*2e10*/  @!P6 LDG.E.64 R70, desc[UR60][R44.64] ;  /* 0x0000003c2c46e981 */ /* 0x000162000c1e1b00 */
[----:B------:R-:W-:Y:S02]  /*2e20*/  ISETP.GE.AND P6, PT, R75, R106, PT ;  /* 0x0000006a4b00720c */ /* 0x000fe40003fc6270 */
[----:B------:R-:W-:Y:S02]  /*2e30*/  CS2R R64, SRZ ;  /* 0x0000000000407805 */ /* 0x000fe4000001ff00 */
[----:B------:R-:W-:Y:S02]  /*2e40*/  CS2R R60, SRZ ;  /* 0x00000000003c7805 */ /* 0x000fe4000001ff00 */
[----:B------:R-:W-:Y:S02]  /*2e50*/  CS2R R56, SRZ ;  /* 0x0000000000387805 */ /* 0x000fe4000001ff00 */
[----:B------:R-:W-:Y:S02]  /*2e60*/  CS2R R66, SRZ ;  /* 0x0000000000427805 */ /* 0x000fe4000001ff00 */
[----:B------:R-:W-:-:S02]  /*2e70*/  CS2R R62, SRZ ;  /* 0x00000000003e7805 */ /* 0x000fc4000001ff00 */
[----:B------:R-:W-:Y:S01]  /*2e80*/  CS2R R58, SRZ ;  /* 0x00000000003a7805 */ /* 0x000fe2000001ff00 */
[----:B------:R0:W5:Y:S04]  /*2e90*/  @!P5 LDG.E.64 R64, desc[UR60][R42.64+0x40] ;  /* 0x0000403c2a40d981 */ /* 0x000168000c1e1b00 */
[----:B------:R0:W5:Y:S04]  /*2ea0*/  @!P4 LDG.E.64 R60, desc[UR60][R42.64+0x80] ;  /* 0x0000803c2a3cc981 */ /* 0x000168000c1e1b00 */
[----:B------:R0:W5:Y:S04]  /*2eb0*/  @!P6 LDG.E.64 R56, desc[UR60][R42.64+0xc0] ;  /* 0x0000c03c2a38e981 */ /* 0x000168000c1e1b00 */
[----:B------:R0:W5:Y:S04]  /*2ec0*/  @!P5 LDG.E.64 R66, desc[UR60][R44.64+0x40] ;  /* 0x0000403c2c42d981 */ /* 0x000168000c1e1b00 */
[----:B------:R0:W5:Y:S04]  /*2ed0*/  @!P4 LDG.E.64 R62, desc[UR60][R44.64+0x80] ;  /* 0x0000803c2c3ec981 */ /* 0x000168000c1e1b00 */
[----:B------:R0:W5:Y:S02]  /*2ee0*/  @!P6 LDG.E.64 R58, desc[UR60][R44.64+0xc0] ;  /* 0x0000c03c2c3ae981 */ /* 0x000164000c1e1b00 */
.L_x_1578:
[----:B------:R-:W-:Y:S05]  /*2ef0*/  BSYNC B1 ;  /* 0x0000000000017941 */ /* 0x000fea0003800000 */
.L_x_1577:
[----:B------:R-:W2:Y:S01]  /*2f00*/  LDL R11, [R1+0x9c] ;  /* 0x00009c00010b7983 */ /* 0x000ea20000100800 */
[----:B------:R-:W-:Y:S01]  /*2f10*/  BSSY B1, `(.L_x_1579) ;  /* 0x000002a000017945 */ /* 0x000fe20003800000 */
[----:B0-----:R-:W-:Y:S02]  /*2f20*/  CS2R R44, SRZ ;  /* 0x00000000002c7805 */ /* 0x001fe4000001ff00 */
[----:B------:R-:W-:Y:S02]  /*2f30*/  CS2R R48, SRZ ;  /* 0x0000000000307805 */ /* 0x000fe4000001ff00 */
[----:B------:R-:W-:Y:S02]  /*2f40*/  CS2R R52, SRZ ;  /* 0x0000000000347805 */ /* 0x000fe4000001ff00 */
[----:B------:R-:W-:Y:S02]  /*2f50*/  CS2R R42, SRZ ;  /* 0x00000000002a7805 */ /* 0x000fe4000001ff00 */
[----:B------:R-:W-:-:S02]  /*2f60*/  CS2R R46, SRZ ;  /* 0x00000000002e7805 */ /* 0x000fc4000001ff00 */
[----:B------:R-:W-:Y:S01]  /*2f70*/  CS2R R50, SRZ ;  /* 0x0000000000327805 */ /* 0x000fe2000001ff00 */
[----:B-----5:R-:W-:Y:S01]  /*2f80*/  IMAD.MOV.U32 R74, RZ, RZ, R56 ;  /* 0x000000ffff4a7224 */ /* 0x020fe200078e0038 */
[----:B------:R-:W-:Y:S01]  /*2f90*/  CS2R R54, SRZ ;  /* 0x0000000000367805 */ /* 0x000fe2000001ff00 */
[----:B------:R-:W-:Y:S01]  /*2fa0*/  IMAD.MOV.U32 R90, RZ, RZ, R57 ;  /* 0x000000ffff5a7224 */ /* 0x000fe200078e0039 */
[----:B--2---:R-:W-:-:S13]  /*2fb0*/  ISETP.GE.AND P4, PT, R11, R99, PT ;  /* 0x000000630b00720c */ /* 0x004fda0003f86270 */
[----:B------:R-:W-:Y:S05]  /*2fc0*/  @P4 BRA `(.L_x_1580) ;  /* 0x0000000000784947 */ /* 0x000fea0003800000 */
        /* <DEDUP_REMOVED lines=30> */
.L_x_1580:
[----:B------:R-:W-:Y:S05]  /*31b0*/  BSYNC B1 ;  /* 0x0000000000017941 */ /* 0x000fea0003800000 */
.L_x_1579:
[----:B------:R-:W-:Y:S01]  /*31c0*/  IMAD.MOV.U32 R11, RZ, RZ, R60 ;  /* 0x000000ffff0b7224 */ /* 0x000fe200078e003c */
[----:B0-----:R-:W-:Y:S01]  /*31d0*/  MOV R12, R61 ;  /* 0x0000003d000c7202 */ /* 0x001fe20000000f00 */
[----:B------:R-:W-:Y:S01]  /*31e0*/  IMAD.MOV.U32 R13, RZ, RZ, R68 ;  /* 0x000000ffff0d7224 */ /* 0x000fe200078e0044 */
[----:B------:R-:W-:Y:S02]  /*31f0*/  MOV R14, R69 ;  /* 0x00000045000e7202 */ /* 0x000fe40000000f00 */
[----:B------:R-:W-:Y:S01]  /*3200*/  PRMT R122, R11, 0x5410, R12 ;  /* 0x000054100b7a7816 */ /* 0x000fe2000000000c */
[----:B------:R-:W-:Y:S01]  /*3210*/  IMAD.MOV.U32 R11, RZ, RZ, R64 ;  /* 0x000000ffff0b7224 */ /* 0x000fe200078e0040 */
[----:B------:R-:W-:Y:S01]  /*3220*/  PRMT R131, R13, 0x5410, R14 ;  /* 0x000054100d837816 */ /* 0x000fe2000000000e */
[----:B------:R-:W-:Y:S01]  /*3230*/  IMAD.MOV.U32 R12, RZ, RZ, R65 ;  /* 0x000000ffff0c7224 */ /* 0x000fe200078e0041 */
[----:B------:R-:W-:Y:S01]  /*3240*/  MOV R14, R63 ;  /* 0x0000003f000e7202 */ /* 0x000fe20000000f00 */
[----:B------:R-:W-:Y:S01]  /*3250*/  IMAD.MOV.U32 R13, RZ, RZ, R62 ;  /* 0x000000ffff0d7224 */ /* 0x000fe200078e003e */
[----:B------:R-:W-:-:S02]  /*3260*/  ISETP.NE.AND P5, PT, R225, 0x3, PT ;  /* 0x00000003e100780c */ /* 0x000fc40003fa5270 */
[----:B------:R-:W-:Y:S01]  /*3270*/  PRMT R124, R12, 0x5410, R11 ;  /* 0x000054100c7c7816 */ /* 0x000fe2000000000b */
[----:B------:R-:W-:Y:S01]  /*3280*/  IMAD.MOV.U32 R11, RZ, RZ, R58 ;  /* 0x000000ffff0b7224 */ /* 0x000fe200078e003a */
[----:B------:R-:W-:Y:S01]  /*3290*/  PRMT R123, R13, 0x5410, R14 ;  /* 0x000054100d7b7816 */ /* 0x000fe2000000000e */
[----:B------:R-:W-:Y:S01]  /*32a0*/  IMAD.MOV.U32 R12, RZ, RZ, R59 ;  /* 0x000000ffff0c7224 */ /* 0x000fe200078e003b */
[----:B------:R-:W-:Y:S01]  /*32b0*/  MOV R14, R71 ;  /* 0x00000047000e7202 */ /* 0x000fe20000000f00 */
[----:B------:R-:W-:Y:S01]  /*32c0*/  IMAD.MOV.U32 R13, RZ, RZ, R70 ;  /* 0x000000ffff0d7224 */ /* 0x000fe200078e0046 */
[----:B------:R-:W-:Y:S02]  /*32d0*/  PRMT R120, R74, 0x5410, R90 ;  /* 0x000054104a787816 */ /* 0x000fe4000000005a */
[----:B------:R-:W-:Y:S01]  /*32e0*/  PRMT R121, R11, 0x5410, R12 ;  /* 0x000054100b797816 */ /* 0x000fe2000000000c */
[----:B------:R-:W-:Y:S01]  /*32f0*/  IMAD.MOV.U32 R11, RZ, RZ, R66 ;  /* 0x000000ffff0b7224 */ /* 0x000fe200078e0042 */
[----:B------:R-:W-:Y:S01]  /*3300*/  PRMT R132, R13, 0x5410, R14 ;  /* 0x000054100d847816 */ /* 0x000fe2000000000e */
[----:B------:R-:W-:Y:S01]  /*3310*/  IMAD.MOV.U32 R12, RZ, RZ, R67 ;  /* 0x000000ffff0c7224 */ /* 0x000fe200078e0043 */
[----:B-----5:R-:W-:Y:S01]  /*3320*/  MOV R14, R45 ;  /* 0x0000002d000e7202 */ /* 0x020fe20000000f00 */
[----:B------:R-:W-:-:S03]  /*3330*/  IMAD.MOV.U32 R13, RZ, RZ, R44 ;  /* 0x000000ffff0d7224 */ /* 0x000fc600078e002c */
[----:B------:R-:W-:Y:S01]  /*3340*/  PRMT R125, R11, 0x5410, R12 ;  /* 0x000054100b7d7816 */ /* 0x000fe2000000000c */
[----:B------:R-:W-:Y:S01]  /*3350*/  IMAD.MOV.U32 R11, RZ, RZ, R40 ;  /* 0x000000ffff0b7224 */ /* 0x000fe200078e0028 */
[----:B------:R-:W-:Y:S01]  /*3360*/  PRMT R113, R13, 0x5410, R14 ;  /* 0x000054100d717816 */ /* 0x000fe2000000000e */
[----:B------:R-:W-:Y:S01]  /*3370*/  IMAD.MOV.U32 R12, RZ, RZ, R41 ;  /* 0x000000ffff0c7224 */ /* 0x000fe200078e0029 */
[----:B------:R-:W-:Y:S01]  /*3380*/  MOV R14, R53 ;  /* 0x00000035000e7202 */ /* 0x000fe20000000f00 */
        /* <DEDUP_REMOVED lines=16> */
[----:B------:R-:W-:-:S05]  /*3490*/  IMAD.MOV.U32 R12, RZ, RZ, R51 ;  /* 0x000000ffff0c7224 */ /* 0x000fca00078e0033 */
[----:B------:R-:W-:Y:S01]  /*34a0*/  PRMT R117, R11, 0x5410, R12 ;  /* 0x000054100b757816 */ /* 0x000fe2000000000c */
[----:B------:R-:W-:Y:S06]  /*34b0*/  @!P5 BRA `(.L_x_1581) ;  /* 0x000000000004d947 */ /* 0x000fec0003800000 */
[----:B------:R-:W-:Y:S01]  /*34c0*/  BPT.TRAP 0x1 ;  /* 0x000000040000795c */ /* 0x000fe20000300000 */
.L_x_1581:
[----:B------:R-:W2:Y:S01]  /*34d0*/  LDL R11, [R1+0x1c] ;  /* 0x00001c00010b7983 */ /* 0x000ea20000100800 */
[----:B------:R-:W-:Y:S01]  /*34e0*/  IMAD R90, R200, 0x8, R18 ;  /* 0x00000008c85a7824 */ /* 0x000fe200078e0212 */
[----:B------:R-:W-:Y:S01]  /*34f0*/  BSSY B1, `(.L_x_1582) ;  /* 0x0000004000017945 */ /* 0x000fe20003800000 */
[----:B--2---:R-:W-:-:S04]  /*3500*/  SHF.L.U32 R105, R11, 0x1f, RZ ;  /* 0x0000001f0b697819 */ /* 0x004fc800000006ff */
[----:B------:R-:W0:Y:S02]  /*3510*/  SYNCS.PHASECHK.TRANS64.TRYWAIT P6, [R90+URZ+0x30890], R105 ;  /* 0x030890695a0075a7 */ /* 0x000e2400080c017f */
[----:B0-----:R-:W-:Y:S05]  /*3520*/  @!P6 BRA `(.L_x_1583) ;  /* 0x000002640058e947 */ /* 0x001fea0003800000 */
.L_x_2005:
[----:B------:R-:W-:Y:S05]  /*3530*/  BSYNC B1 ;  /* 0x0000000000017941 */ /* 0x000fea0003800000 */
.L_x_1582:
[----:B------:R-:W-:-:S03]  /*3540*/  UMOV UR4, 0xffffffff ;  /* 0xffffffff00047882 */ /* 0x000fc60000000000 */
[----:B------:R-:W-:Y:S05]  /*3550*/  BRA.DIV UR4, `(.L_x_1584) ;  /* 0x0000026604607947 */ /* 0x000fea000b800000 */
[----:B------:R1:W2:Y:S04]  /*3560*/  SHFL.IDX PT, R74, R114, RZ, 0x181f ;  /* 0x00181fff724a7589 */ /* 0x0002a800000e0000 */
[----:B------:R1:W3:Y:S02]  /*3570*/  SHFL.IDX PT, R108, R107, RZ, 0x181f ;  /* 0x00181fff6b6c7589 */ /* 0x0002e400000e0000 */
.L_x_2009:
[----:B------:R-:W-:Y:S04]  /*3580*/  BSSY B1, `(.L_x_1585) ;  /* 0x00000d0000017945 */ /* 0x000fe80003800000 */
[----:B------:R-:W-:Y:S05]  /*3590*/  @P0 BRA `(.L_x_1586) ;  /* 0x0000000c00380947 */ /* 0x000fea0003800000 */
[----:B------:R-:W-:Y:S01]  /*35a0*/  ISETP.NE.AND P0, PT, R28, RZ, PT ;  /* 0x000000ff1c00720c */ /* 0x000fe20003f05270 */
[----:B------:R-:W-:-:S12]  /*35b0*/  BSSY B2, `(.L_x_1587) ;  /* 0x0000032000027945 */ /* 0x000fd80003800000 */
[----:B------:R-:W-:Y:S05]  /*35c0*/  @!P0 BRA `(.L_x_1588) ;  /* 0x0000000000c08947 */ /* 0x000fea0003800000 */
[----:B------:R4:W0:Y:S01]  /*35d0*/  LDS.128 R12, [R94+0x20400] ;  /* 0x020400005e0c7984 */ /* 0x0008220000000c00 */
[----:B------:R-:W-:Y:S01]  /*35e0*/  ISETP.GE.AND P6, PT, R78, R106, PT ;  /* 0x0000006a4e00720c */ /* 0x000fe20003fc6270 */
[----:B------:R-:W-:Y:S01]  /*35f0*/  BSSY B3, `(.L_x_1589) ;  /* 0x000002c000037945 */ /* 0x000fe20003800000 */
[----:B---3--:R-:W-:-:S04]  /*3600*/  LEA R72, P0, R16, R108, 0x1 ;  /* 0x0000006c10487211 */ /* 0x008fc800078008ff */
[----:B--2---:R-:W-:-:S07]  /*3610*/  LEA.HI.X R73, R16, R74, R17, 0x1, P0 ;  /* 0x0000004a10497211 */ /* 0x004fce00000f0c11 */
        /* <DEDUP_REMOVED lines=14> */
[CC--:B------:R-:W-:Y:S01]  /*3700*/  FMUL.FTZ R130, R68.reuse, R71.reuse ;  /* 0x0000004744827220 */ /* 0x0c0fe20000410000 */
[----:B------:R-:W-:Y:S01]  /*3710*/  FMUL.FTZ R71, R15, R71 ;  /* 0x000000470f477220 */ /* 0x000fe20000410000 */
[C---:B------:R-:W-:Y:S01]  /*3720*/  FMUL.FTZ R126, R13.reuse, R126 ;  /* 0x0000007e0d7e7220 */ /* 0x040fe20000410000 */
[-C--:B------:R-:W-:Y:S01]  /*3730*/  FFMA.FTZ R128, R13, R70.reuse, -R128 ;  /* 0x000000460d807223 */ /* 0x080fe20000010880 */
[-C--:B------:R-:W-:Y:S01]  /*3740*/  FFMA.FTZ R130, R15, R69.reuse, -R130 ;  /* 0x000000450f827223 */ /* 0x080fe20000010882 */
[----:B------:R-:W-:Y:S01]  /*3750*/  FFMA.FTZ R129, R68, R69, R71 ;  /* 0x0000004544817223 */ /* 0x000fe20000010047 */
[----:B------:R-:W-:Y:S01]  /*3760*/  FFMA.FTZ R127, R11, R70, R126 ;  /* 0x000000460b7f7223 */ /* 0x000fe2000001007e */
[----:B------:R-:W-:-:S02]  /*3770*/  HADD2.F32 R11, -RZ, R12.H1_H1 ;  /* 0x3000000cff0b7230 */ /* 0x000fc40000004100 */
[----:B------:R-:W-:Y:S02]  /*3780*/  HADD2.F32 R69, -RZ, R132.H0_H0 ;  /* 0x20000084ff457230 */ /* 0x000fe40000004100 */
[----:B------:R-:W-:Y:S02]  /*3790*/  HADD2.F32 R12, -RZ, R12.H0_H0 ;  /* 0x2000000cff0c7230 */ /* 0x000fe40000004100 */
[----:B------:R-:W-:Y:S02]  /*37a0*/  HADD2.F32 R70, -RZ, R132.H1_H1 ;  /* 0x30000084ff467230 */ /* 0x000fe40000004100 */
[-C--:B------:R-:W-:Y:S01]  /*37b0*/  FMUL.FTZ R71, R11, R69.reuse ;  /* 0x000000450b477220 */ /* 0x080fe20000410000 */
[--C-:B------:R-:W-:Y:S02]  /*37c0*/  HADD2.F32 R13, -RZ, R14.reuse.H1_H1 ;  /* 0x3000000eff0d7230 */ /* 0x100fe40000004100 */
        /* <DEDUP_REMOVED lines=14> */
.L_x_1590:
[----:B------:R-:W-:Y:S05]  /*38b0*/  BSYNC B3 ;  /* 0x0000000000037941 */ /* 0x000fea0003800000 */
.L_x_1589:
[----:B0-----:R4:W-:Y:S02]  /*38c0*/  ST.E.128 desc[UR60][R72.64], R12 ;  /* 0x0000000c48007985 */ /* 0x0019e4000c101d3c */
.L_x_1588:
[----:B------:R-:W-:Y:S05]  /*38d0*/  BSYNC B2 ;  /* 0x0000000000027941 */ /* 0x000fea0003800000 */
.L_x_1587:
[----:B------:R-:W-:Y:S01]  /*38e0*/  ISETP.NE.AND P0, PT, R36, RZ, PT ;  /* 0x000000ff2400720c */ /* 0x000fe20003f05270 */
[----:B------:R-:W-:-:S12]  /*38f0*/  BSSY B2, `(.L_x_1591) ;  /* 0x0000032000027945 */ /* 0x000fd80003800000 */
[----:B------:R-:W-:Y:S05]  /*3900*/  @!P0 BRA `(.L_x_1592) ;  /* 0x0000000000c08947 */ /* 0x000fea0003800000 */
[----:B----4-:R4:W0:Y:S01]  /*3910*/  LDS.128 R12, [R94+0x22400] ;  /* 0x022400005e0c7984 */ /* 0x0108220000000c00 */
        /* <DEDUP_REMOVED lines=45> */
.L_x_1594:
[----:B------:R-:W-:Y:S05]  /*3bf0*/  BSYNC B3 ;  /* 0x0000000000037941 */ /* 0x000fea0003800000 */
.L_x_1593:
[----:B0-----:R0:W-:Y:S02]  /*3c00*/  ST.E.128 desc[UR60][R68.64], R12 ;  /* 0x0000000c44007985 */ /* 0x0011e4000c101d3c */
.L_x_1592:
[----:B------:R-:W-:Y:S05]  /*3c10*/  BSYNC B2 ;  /* 0x0000000000027941 */ /* 0x000fea0003800000 */
.L_x_1591:
[----:B------:R-:W-:Y:S01]  /*3c20*/  ISETP.NE.AND P0, PT, R37, RZ, PT ;  /* 0x000000ff2500720c */ /* 0x000fe20003f05270 */
[----:B------:R-:W-:-:S12]  /*3c30*/  BSSY B2, `(.L_x_1595) ;  /* 0x0000032000027945 */ /* 0x000fd80003800000 */
[----:B------:R-:W-:Y:S05]  /*3c40*/  @!P0 BRA `(.L_x_1596) ;  /* 0x0000000000c08947 */ /* 0x000fea0003800000 */
[----:B0---4-:R0:W4:Y:S01]  /*3c50*/  LDS.128 R12, [R94+0x24400] ;  /* 0x024400005e0c7984 */ /* 0x0111220000000c00 */
[----:B------:R-:W-:Y:S01]  /*3c60*/  ISETP.GE.AND P6, PT, R109, R106, PT ;  /* 0x0000006a6d00720c */ /* 0x000fe20003fc6270 */
[----:B------:R-:W-:Y:S01]  /*3c70*/  BSSY B3, `(.L_x_1597) ;  /* 0x000002c000037945 */ /* 0x000fe20003800000 */
[----:B---3--:R-:W-:-:S04]  /*3c80*/  LEA R64, P0, R19, R108, 0x1 ;  /* 0x0000006c13407211 */ /* 0x008fc800078008ff */
[----:B--2---:R-:W-:-:S07]  /*3c90*/  LEA.HI.X R65, R19, R74, R229, 0x1, P0 ;  /* 0x0000004a13417211 */ /* 0x004fce00000f0ce5 */
        /* <DEDUP_REMOVED lines=41> */
.L_x_1598:
[----:B------:R-:W-:Y:S05]  /*3f30*/  BSYNC B3 ;  /* 0x0000000000037941 */ /* 0x000fea0003800000 */
.L_x_1597:
[----:B----4-:R0:W-:Y:S02]  /*3f40*/  ST.E.128 desc[UR60][R64.64], R12 ;  /* 0x0000000c40007985 */ /* 0x0101e4000c101d3c */
.L_x_1596:
[----:B------:R-:W-:Y:S05]  /*3f50*/  BSYNC B2 ;  /* 0x0000000000027941 */ /* 0x000fea0003800000 */
.L_x_1595:
[----:B------:R-:W-:-:S13]  /*3f60*/  ISETP.NE.AND P0, PT, R39, RZ, PT ;  /* 0x000000ff2700720c */ /* 0x000fda0003f05270 */
        /* <DEDUP_REMOVED lines=47> */
.L_x_1600:
[----:B------:R-:W-:Y:S05]  /*4260*/  BSYNC B2 ;  /* 0x0000000000027941 */ /* 0x000fea0003800000 */
.L_x_1599:
[----:B----4-:R0:W-:Y:S02]  /*4270*/  ST.E.128 desc[UR60][R60.64], R12 ;  /* 0x0000000c3c007985 */ /* 0x0101e4000c101d3c */
.L_x_1586:
[----:B------:R-:W-:Y:S05]  /*4280*/  BSYNC B1 ;  /* 0x0000000000017941 */ /* 0x000fea0003800000 */
.L_x_1585:
[----:B------:R-:W-:-:S03]  /*4290*/  UMOV UR4, 0xffffffff ;  /* 0xffffffff00047882 */ /* 0x000fc60000000000 */
[----:B------:R-:W-:Y:S05]  /*42a0*/  BRA.DIV UR4, `(.L_x_1601) ;  /* 0x0000025a04587947 */ /* 0x000fea000b800000 */
[----:B-1----:R-:W1:Y:S04]  /*42b0*/  SHFL.IDX PT, R114, R114, 0x1, 0x181f ;  /* 0x00381f0072727f89 */ /* 0x002e6800000e0000 */
[----:B------:R0:W0:Y:S02]  /*42c0*/  SHFL.IDX PT, R58, R107, 0x1, 0x181f ;  /* 0x00381f006b3a7f89 */ /* 0x00002400000e0000 */
.L_x_2013:
        /* <DEDUP_REMOVED lines=8> */
[----:B-1----:R-:W-:-:S07]  /*4350*/  LEA.HI.X R57, R16, R114, R17, 0x1, P0 ;  /* 0x0000007210397211 */ /* 0x002fce00000f0c11 */
        /* <DEDUP_REMOVED lines=41> */
.L_x_1606:
[----:B------:R-:W-:Y:S05]  /*45f0*/  BSYNC B2 ;  /* 0x0000000000027941 */ /* 0x000fea0003800000 */
.L_x_1605:
[----:B----4-:R0:W-:Y:S02]  /*4600*/  ST.E.128 desc[UR60][R56.64], R12 ;  /* 0x0000000c38007985 */ /* 0x0101e4000c101d3c */
.L_x_1604:
[----:B------:R-:W-:Y:S05]  /*4610*/  BSYNC B1 ;  /* 0x0000000000017941 */ /* 0x000fea0003800000 */
.L_x_1603:
        /* <DEDUP_REMOVED lines=49> */
.L_x_1610:
[----:B------:R-:W-:Y:S05]  /*4930*/  BSYNC B2 ;  /* 0x0000000000027941 */ /* 0x000fea0003800000 */
.L_x_1609:
[----:B----4-:R0:W-:Y:S02]  /*4940*/  ST.E.128 desc[UR60][R52.64], R12 ;  /* 0x0000000c34007985 */ /* 0x0101e4000c101d3c */
.L_x_1608:
[----:B------:R-:W-:Y:S05]  /*4950*/  BSYNC B1 ;  /* 0x0000000000017941 */ /* 0x000fea0003800000 */
.L_x_1607:
        /* <DEDUP_REMOVED lines=49> */
.L_x_1614:
[----:B------:R-:W-:Y:S05]  /*4c70*/  BSYNC B2 ;  /* 0x0000000000027941 */ /* 0x000fea0003800000 */
.L_x_1613:
[----:B----4-:R0:W-:Y:S02]  /*4c80*/  ST.E.128 desc[UR60][R48.64], R12 ;  /* 0x0000000c30007985 */ /* 0x0101e4000c101d3c */
.L_x_1612:
[----:B------:R-:W-:Y:S05]  /*4c90*/  BSYNC B1 ;  /* 0x0000000000017941 */ /* 0x000fea0003800000 */
.L_x_1611:
[----:B------:R-:W-:-:S13]  /*4ca0*/  ISETP.NE.AND P0, PT, R39, RZ, PT ;  /* 0x000000ff2700720c */ /* 0x000fda0003f05270 */
        /* <DEDUP_REMOVED lines=26> */
[----:B------:R-:W-:-:S02]  /*4e50*/  HADD2.F32 R40, -RZ, R112.H0_H0 ;  /* 0x20000070ff287230 */ /* 0x000fc40000004100 */
[----:B------:R-:W-:Y:S01]  /*4e60*/  FFMA.FTZ R48, R15, R41, -R48 ;  /* 0x000000290f307223 */ /* 0x000fe20000010830 */
[----:B------:R-:W-:Y:S02]  /*4e70*/  HADD2.F32 R112, -RZ, R112.H1_H1 ;  /* 0x30000070ff707230 */ /* 0x000fe40000004100 */
[----:B------:R-:W-:Y:S02]  /*4e80*/  HADD2.F32 R11, -RZ, R12.H1_H1 ;  /* 0x3000000cff0b7230 */ /* 0x000fe40000004100 */
[----:B------:R-:W-:Y:S02]  /*4e90*/  HADD2.F32 R13, -RZ, R14.H1_H1 ;  /* 0x3000000eff0d7230 */ /* 0x000fe40000004100 */
[----:B------:R-:W-:Y:S02]  /*4ea0*/  HADD2.F32 R12, -RZ, R12.H0_H0 ;  /* 0x2000000cff0c7230 */ /* 0x000fe40000004100 */
[----:B------:R-:W-:Y:S01]  /*4eb0*/  FMUL.FTZ R41, R11, R40 ;  /* 0x000000280b297220 */ /* 0x000fe20000410000 */
[----:B------:R-:W-:-:S02]  /*4ec0*/  HADD2.F32 R14, -RZ, R14.H0_H0 ;  /* 0x2000000eff0e7230 */ /* 0x000fc40000004100 */
[----:B------:R-:W-:Y:S01]  /*4ed0*/  FMUL.FTZ R45, R13, R112 ;  /* 0x000000700d2d7220 */ /* 0x000fe20000410000 */
        /* <DEDUP_REMOVED lines=12> */
.L_x_1616:
[----:B------:R-:W-:Y:S05]  /*4fa0*/  BSYNC B1 ;  /* 0x0000000000017941 */ /* 0x000fea0003800000 */
.L_x_1615:
[----:B----4-:R0:W-:Y:S01]  /*4fb0*/  ST.E.128 desc[UR60][R58.64], R12 ;  /* 0x0000000c3a007985 */ /* 0x0101e2000c101d3c */
[----:B------:R-:W-:Y:S05]  /*4fc0*/  BRA `(.L_x_1602) ;  /* 0x0000002c00307947 */ /* 0x000fea0003800000 */
.L_x_1576:
[----:B------:R-:W2:Y:S01]  /*4fd0*/  LDL R11, [R1+0x10] ;  /* 0x00001000010b7983 */ /* 0x000ea20000100800 */
[----:B------:R-:W-:Y:S01]  /*4fe0*/  BSSY B1, `(.L_x_1617) ;  /* 0x0000024000017945 */ /* 0x000fe20003800000 */
        /* <DEDUP_REMOVED lines=13> */
[----:B------:R-:W-:Y:S01]  /*50c0*/  IADD3 R11, P6, R84, R12, RZ ;  /* 0x0000000c540b7210 */ /* 0x000fe20007fde0ff */
[----:B------:R-:W-:Y:S01]  /*50d0*/  ULDC.64 UR6, c[0x0][0x400] ;  /* 0x0001000000067ab9 */ /* 0x000fe20000000a00 */
[----:B------:R-:W-:Y:S01]  /*50e0*/  LEA R56, P5, R41, UR4, 0x1 ;  /* 0x0000000429387c11 */ /* 0x000fe2000f8a08ff */
[----:B------:R-:W-:Y:S01]  /*50f0*/  IMAD.X R42, R73, 0x1, R30, P4 ;  /* 0x00000001492a7824 */ /* 0x000fe200020e061e */
[----:B------:R-:W-:Y:S01]  /*5100*/  LEA R60, P4, R11, UR6, 0x1 ;  /* 0x000000060b3c7c11 */ /* 0x000fe2000f8808ff */
[----:B------:R-:W-:Y:S01]  /*5110*/  IMAD.X R40, R72, 0x1, R31, P6 ;  /* 0x0000000148287824 */ /* 0x000fe200030e061f */
[----:B------:R-:W-:Y:S02]  /*5120*/  ISETP.GE.AND P6, PT, R219, R106, PT ;  /* 0x0000006adb00720c */ /* 0x000fe40003fc6270 */
[----:B------:R-:W-:-:S02]  /*5130*/  CS2R R46, SRZ ;  /* 0x00000000002e7805 */ /* 0x000fc4000001ff00 */
[----:B------:R-:W-:Y:S02]  /*5140*/  LEA.HI.X R57, R41, UR5, R42, 0x1, P5 ;  /* 0x0000000529397c11 */ /* 0x000fe4000a8f0c2a */
[----:B------:R-:W-:Y:S02]  /*5150*/  CS2R R44, SRZ ;  /* 0x00000000002c7805 */ /* 0x000fe4000001ff00 */
[----:B------:R-:W-:Y:S02]  /*5160*/  ISETP.GE.AND P5, PT, R16, R106, PT ;  /* 0x0000006a1000720c */ /* 0x000fe40003fa6270 */
[----:B------:R-:W-:Y:S02]  /*5170*/  CS2R R42, SRZ ;  /* 0x00000000002a7805 */ /* 0x000fe4000001ff00 */
[----:B------:R-:W-:Y:S02]  /*5180*/  LEA.HI.X R61, R11, UR7, R40, 0x1, P4 ;  /* 0x000000070b3d7c11 */ /* 0x000fe4000a0f0c28 */
[----:B------:R-:W-:-:S02]  /*5190*/  CS2R R40, SRZ ;  /* 0x0000000000287805 */ /* 0x000fc4000001ff00 */
[----:B------:R-:W-:Y:S02]  /*51a0*/  CS2R R54, SRZ ;  /* 0x0000000000367805 */ /* 0x000fe4000001ff00 */
[----:B------:R-:W-:Y:S02]  /*51b0*/  CS2R R52, SRZ ;  /* 0x0000000000347805 */ /* 0x000fe4000001ff00 */
[----:B------:R-:W-:Y:S02]  /*51c0*/  CS2R R50, SRZ ;  /* 0x0000000000327805 */ /* 0x000fe4000001ff00 */
[----:B------:R-:W-:Y:S01]  /*51d0*/  CS2R R48, SRZ ;  /* 0x0000000000307805 */ /* 0x000fe2000001ff00 */
[----:B------:R0:W5:Y:S04]  /*51e0*/  @!P6 LDG.E.128 R40, desc[UR60][R56.64+0x80] ;  /* 0x0000803c3828e981 */ /* 0x000168000c1e1d00 */
[----:B------:R0:W5:Y:S04]  /*51f0*/  @!P5 LDG.E.128 R44, desc[UR60][R56.64] ;  /* 0x0000003c382cd981 */ /* 0x000168000c1e1d00 */
[----:B------:R0:W5:Y:S04]  /*5200*/  @!P5 LDG.E.128 R52, desc[UR60][R60.64] ;  /* 0x0000003c3c34d981 */ /* 0x000168000c1e1d00 */
[----:B------:R0:W5:Y:S02]  /*5210*/  @!P6 LDG.E.128 R48, desc[UR60][R60.64+0x80] ;  /* 0x0000803c3c30e981 */ /* 0x000164000c1e1d00 */
.L_x_1618:
[----:B------:R-:W-:Y:S05]  /*5220*/  BSYNC B1 ;  /* 0x0000000000017941 */ /* 0x000fea0003800000 */
.L_x_1617:
[----:B------:R-:W2:Y:S01]  /*5230*/  LDL R11, [R1+0x9c] ;  /* 0x00009c00010b7983 */ /* 0x000ea20000100800 */
[----:B------:R-:W-:Y:S01]  /*5240*/  BSSY B1, `(.L_x_1619) ;  /* 0x0000024000017945 */ /* 0x000fe20003800000 */
[----:B0-----:R-:W-:Y:S02]  /*5250*/  CS2R R56, SRZ ;  /* 0x0000000000387805 */ /* 0x001fe4000001ff00 */
[----:B------:R-:W-:Y:S02]  /*5260*/  CS2R R62, SRZ ;  /* 0x00000000003e7805 */ /* 0x000fe4000001ff00 */
[----:B------:R-:W-:Y:S02]  /*5270*/  CS2R R60, SRZ ;  /* 0x00000000003c7805 */ /* 0x000fe4000001ff00 */
[----:B------:R-:W-:Y:S02]  /*5280*/  CS2R R66, SRZ ;  /* 0x0000000000427805 */ /* 0x000fe4000001ff00 */
[----:B------:R-:W-:-:S02]  /*5290*/  CS2R R64, SRZ ;  /* 0x0000000000407805 */ /* 0x000fc4000001ff00 */
[----:B------:R-:W-:Y:S02]  /*52a0*/  CS2R R70, SRZ ;  /* 0x0000000000467805 */ /* 0x000fe4000001ff00 */
[----:B-----5:R-:W-:Y:S01]  /*52b0*/  MOV R74, R42 ;  /* 0x0000002a004a7202 */ /* 0x020fe20000000f00 */
[----:B------:R-:W-:Y:S01]  /*52c0*/  IMAD.MOV.U32 R75, RZ, RZ, R43 ;  /* 0x000000ffff4b7224 */ /* 0x000fe200078e002b */
[----:B------:R-:W-:Y:S02]  /*52d0*/  CS2R R68, SRZ ;  /* 0x0000000000447805 */ /* 0x000fe4000001ff00 */
        /* <DEDUP_REMOVED lines=14> */
[----:B------:R-:W-:Y:S02]  /*53c0*/  LEA R12, P6, R15, UR4, 0x1 ;  /* 0x000000040f0c7c11 */ /* 0x000fe4000f8c08ff */
        /* <DEDUP_REMOVED lines=11> */
.L_x_1620:
[----:B------:R-:W-:Y:S05]  /*5480*/  BSYNC B1 ;  /* 0x0000000000017941 */ /* 0x000fea0003800000 */
.L_x_1619:
[----:B------:R-:W-:Y:S01]  /*5490*/  IMAD.MOV.U32 R11, RZ, RZ, R40 ;  /* 0x000000ffff0b7224 */ /* 0x000fe200078e0028 */
[----:B------:R-:W-:Y:S01]  /*54a0*/  ISETP.NE.AND P5, PT, R225, 0x3, PT ;  /* 0x00000003e100780c */ /* 0x000fe20003fa5270 */
[----:B0-----:R-:W-:Y:S01]  /*54b0*/  IMAD.MOV.U32 R12, RZ, RZ, R41 ;  /* 0x000000ffff0c7224 */ /* 0x001fe200078e0029 */
[----:B------:R-:W-:Y:S01]  /*54c0*/  PRMT R125, R74, 0x5410, R75 ;  /* 0x000054104a7d7816 */ /* 0x000fe2000000004b */
[----:B------:R-:W-:Y:S02]  /*54d0*/  IMAD.MOV.U32 R13, RZ, RZ, R44 ;  /* 0x000000ffff0d7224 */ /* 0x000fe400078e002c */
        /* <DEDUP_REMOVED lines=8> */
[----:B------:R-:W-:Y:S01]  /*5560*/  PRMT R130, R130, 0x5410, R11 ;  /* 0x0000541082827816 */ /* 0x000fe2000000000b */
[----:B------:R-:W-:Y:S01]  /*5570*/  IMAD.MOV.U32 R14, RZ, RZ, R49 ;  /* 0x000000ffff0e7224 */ /* 0x000fe200078e0031 */
[----:B------:R-:W-:-:S04]  /*5580*/  MOV R11, R50 ;  /* 0x00000032000b7202 */ /* 0x000fc80000000f00 */
[----:B------:R-:W-:Y:S01]  /*5590*/  PRMT R127, R11, 0x5410, R12 ;  /* 0x000054100b7f7816 */ /* 0x000fe2000000000c */
[----:B------:R-:W-:Y:S01]  /*55a0*/  IMAD.MOV.U32 R12, RZ, RZ, R55 ;  /* 0x000000ffff0c7224 */ /* 0x000fe200078e0037 */
[----:B------:R-:W-:Y:S01]  /*55b0*/  PRMT R128, R13, 0x5410, R14 ;  /* 0x000054100d807816 */ /* 0x000fe2000000000e */
[----:B------:R-:W-:Y:S01]  /*55c0*/  IMAD.MOV.U32 R13, RZ, RZ, R52 ;  /* 0x000000ffff0d7224 */ /* 0x000fe200078e0034 */
[----:B------:R-:W-:Y:S01]  /*55d0*/  MOV R11, R54 ;  /* 0x00000036000b7202 */ /* 0x000fe20000000f00 */
[----:B------:R-:W-:-:S03]  /*55e0*/  IMAD.MOV.U32 R14, RZ, RZ, R53 ;  /* 0x000000ffff0e7224 */ /* 0x000fc600078e0035 */
[----:B------:R-:W-:Y:S01]  /*55f0*/  PRMT R131, R131, 0x5410, R13 ;  /* 0x0000541083837816 */ /* 0x000fe2000000000d */
[----:B-----5:R-:W-:Y:S01]  /*5600*/  IMAD.MOV.U32 R13, RZ, RZ, R56 ;  /* 0x000000ffff0d7224 */ /* 0x020fe200078e0038 */
        /* <DEDUP_REMOVED lines=23> */
[----:B------:R-:W-:Y:S02]  /*5780*/  PRMT R123, R11, 0x5410, R12 ;  /* 0x000054100b7b7816 */ /* 0x000fe4000000000c */
[----:B------:R-:W-:Y:S01]  /*5790*/  PRMT R124, R13, 0x5410, R14 ;  /* 0x000054100d7c7816 */ /* 0x000fe2000000000e */
[----:B------:R-:W-:Y:S06]  /*57a0*/  @!P5 BRA `(.L_x_1621) ;  /* 0x000000000004d947 */ /* 0x000fec0003800000 */
[----:B------:R-:W-:Y:S01]  /*57b0*/  BPT.TRAP 0x1 ;  /* 0x000000040000795c */ /* 0x000fe20000300000 */
.L_x_1621:
[----:B------:R-:W2:Y:S01]  /*57c0*/  LDL R11, [R1+0x1c] ;  /* 0x00001c00010b7983 */ /* 0x000ea20000100800 */
[----:B------:R-:W-:Y:S01]  /*57d0*/  LEA R90, R200, R18, 0x3 ;  /* 0x00000012c85a7211 */ /* 0x000fe200078e18ff */
[----:B------:R-:W0:Y:S01]  /*57e0*/  LDC R116, c[0x0][0x2f4] ;  /* 0x0000bd00ff747b82 */ /* 0x000e220000000800 */
[----:B------:R-:W-:Y:S01]  /*57f0*/  BSSY B1, `(.L_x_1622) ;  /* 0x0000004000017945 */ /* 0x000fe20003800000 */
[----:B--2---:R-:W-:-:S04]  /*5800*/  SHF.L.U32 R105, R11, 0x1f, RZ ;  /* 0x0000001f0b697819 */ /* 0x004fc800000006ff */
[----:B------:R-:W1:Y:S02]  /*5810*/  SYNCS.PHASECHK.TRANS64.TRYWAIT P6, [R90+URZ+0x30890], R105 ;  /* 0x030890695a0075a7 */ /* 0x000e6400080c017f */
[----:B01----:R-:W-:Y:S05]  /*5820*/  @!P6 BRA `(.L_x_1623) ;  /* 0x000002440044e947 */ /* 0x003fea0003800000 */
.L_x_2014:
[----:B------:R-:W-:Y:S05]  /*5830*/  BSYNC B1 ;  /* 0x0000000000017941 */ /* 0x000fea0003800000 */
.L_x_1622:
[----:B------:R-:W-:Y:S01]  /*5840*/  UMOV UR4, 0xffffffff ;  /* 0xffffffff00047882 */ /* 0x000fe20000000000 */
[----:B------:R-:W-:Y:S02]  /*5850*/  IMAD.IADD R118, R116, 0x1, -R95 ;  /* 0x0000000174767824 */ /* 0x000fe400078e0a5f */
[----:B------:R-:W-:Y:S05]  /*5860*/  BRA.DIV UR4, `(.L_x_1624) ;  /* 0x0000024604487947 */ /* 0x000fea000b800000 */
[----:B------:R1:W2:Y:S04]  /*5870*/  SHFL.IDX PT, R109, R114, RZ, 0x181f ;  /* 0x00181fff726d7589 */ /* 0x0002a800000e0000 */
[----:B------:R1:W3:Y:S02]  /*5880*/  SHFL.IDX PT, R108, R107, RZ, 0x181f ;  /* 0x00181fff6b6c7589 */ /* 0x0002e400000e0000 */
.L_x_2018:
[----:B------:R-:W-:Y:S04]  /*5890*/  BSSY B1, `(.L_x_1625) ;  /* 0x00000f0000017945 */ /* 0x000fe80003800000 */
[----:B------:R-:W-:Y:S05]  /*58a0*/  @P0 BRA `(.L_x_1626) ;  /* 0x0000000c00b80947 */ /* 0x000fea0003800000 */
[----:B------:R-:W-:Y:S01]  /*58b0*/  ISETP.NE.AND P0, PT, R28, RZ, PT ;  /* 0x000000ff1c00720c */ /* 0x000fe20003f05270 */
[----:B------:R-:W-:-:S12]  /*58c0*/  BSSY B2, `(.L_x_1627) ;  /* 0x0000076000027945 */ /* 0x000fd80003800000 */
[----:B------:R-:W-:Y:S05]  /*58d0*/  @!P0 BRA `(.L_x_1628) ;  /* 0x0000000400d08947 */ /* 0x000fea0003800000 */
[----:B------:R-:W4:Y:S04]  /*58e0*/  LDL R15, [R1+0x50] ;  /* 0x00005000010f7983 */ /* 0x000f280000100800 */
[----:B------:R-:W5:Y:S04]  /*58f0*/  LDL R14, [R1+0xa4] ;  /* 0x0000a400010e7983 */ /* 0x000f680000100800 */
[----:B------:R-:W5:Y:S01]  /*5900*/  LDL R13, [R1+0x58] ;  /* 0x00005800010d7983 */ /* 0x000f620000100800 */
[----:B------:R-:W-:Y:S01]  /*5910*/  SEL R11, R95, R118, !P2 ;  /* 0x000000765f0b7207 */ /* 0x000fe20005000000 */
[----:B------:R-:W-:Y:S01]  /*5920*/  BSSY B3, `(.L_x_1629) ;  /* 0x000006d000037945 */ /* 0x000fe20003800000 */
[----:B---3--:R-:W-:-:S02]  /*5930*/  LEA R110, P6, R33, R108, 0x1 ;  /* 0x0000006c216e7211 */ /* 0x008fc400078c08ff */
[----:B------:R-:W-:Y:S02]  /*5940*/  SHF.R.S32.HI R12, RZ, 0x1f, R11 ;  /* 0x0000001fff0c7819 */ /* 0x000fe4000001140b */
[----:B--2---:R-:W-:Y:S02]  /*5950*/  LEA.HI.X R111, R33, R109, R88, 0x1, P6 ;  /* 0x0000006d216f7211 */ /* 0x004fe400030f0c58 */
[----:B------:R-:W-:Y:S02]  /*5960*/  LEA.HI R11, R12, R11, RZ, 0x4 ;  /* 0x0000000b0c0b7211 */ /* 0x000fe400078f20ff */
[----:B------:R-:W-:Y:S02]  /*5970*/  ISETP.GE.AND P6, PT, R16, R106, PT ;  /* 0x0000006a1000720c */ /* 0x000fe40003fc6270 */
[----:B------:R-:W-:-:S04]  /*5980*/  LEA.HI.SX32 R11, R11, R32, 0x1c ;  /* 0x000000200b0b7211 */ /* 0x000fc800078fe2ff */
[----:B------:R-:W-:Y:S01]  /*5990*/  SHF.R.S32.HI R12, RZ, 0x1f, R11 ;  /* 0x0000001fff0c7819 */ /* 0x000fe2000001140b */
[----:B------:R-:W-:-:S03]  /*59a0*/  IMAD.SHL.U32 R113, R11, 0x8, RZ ;  /* 0x000000080b717824 */ /* 0x000fc600078e00ff */
[----:B------:R-:W-:Y:S02]  /*59b0*/  LEA.HI R12, R12, R11, RZ, 0x3 ;  /* 0x0000000b0c0c7211 */ /* 0x000fe400078f18ff */
[----:B------:R-:W-:-:S03]  /*59c0*/  ISETP.GE.AND P0, PT, R113, R116, PT ;  /* 0x000000747100720c */ /* 0x000fc60003f06270 */
[----:B------:R-:W-:-:S05]  /*59d0*/  IMAD.SHL.U32 R12, R12, 0x200, RZ ;  /* 0x000002000c0c7824 */ /* 0x000fca00078e00ff */
[----:B------:R-:W-:Y:S02]  /*59e0*/  LOP3.LUT R12, R12, 0x7ffff000, RZ, 0xc0, !PT ;  /* 0x7ffff0000c0c7812 */ /* 0x000fe400078ec0ff */
[----:B----4-:R-:W-:-:S03]  /*59f0*/  LOP3.LUT R11, R15, 0x38, R113, 0xf8, !PT ;  /* 0x000000380f0b7812 */ /* 0x010fc600078ef871 */
[----:B------:R-:W-:Y:S01]  /*5a00*/  @!P0 IMAD.WIDE R112, R113, 0x2, R108 ;  /* 0x0000000271708825 */ /* 0x000fe200078e026c */
[----:B-----5:R-:W-:-:S04]  /*5a10*/  LOP3.LUT R11, R11, R14, RZ, 0x3c, !PT ;  /* 0x0000000e0b0b7212 */ /* 0x020fc800078e3cff */
[----:B------:R-:W-:Y:S02]  /*5a20*/  IADD3 R13, R11, R12, R13 ;  /* 0x0000000c0b0d7210 */ /* 0x000fe40007ffe00d */
[----:B------:R-:W-:-:S03]  /*5a30*/  LEA R11, R200, R93, 0xe ;  /* 0x0000005dc80b7211 */ /* 0x000fc600078e70ff */
[----:B------:R-:W-:Y:S02]  /*5a40*/  IMAD R13, R200, 0x4000, R13 ;  /* 0x00004000c80d7824 */ /* 0x000fe400078e020d */
[--C-:B------:R-:W-:Y:S02]  /*5a50*/  IMAD R11, R11, 0x2, R18.reuse ;  /* 0x000000020b0b7824 */ /* 0x100fe400078e0212 */
[----:B------:R-:W-:-:S03]  /*5a60*/  IMAD R72, R13, 0x2, R18 ;  /* 0x000000020d487824 */ /* 0x000fc600078e0212 */
[----:B------:R2:W3:Y:S04]  /*5a70*/  LDS.128 R12, [R11+0x20400] ;  /* 0x020400000b0c7984 */ /* 0x0004e80000000c00 */
[----:B------:R-:W4:Y:S01]  /*5a80*/  LDS.128 R72, [R72+0x20400] ;  /* 0x0204000048487984 */ /* 0x000f220000000c00 */
[----:B------:R-:W-:Y:S05]  /*5a90*/  @P6 BRA `(.L_x_1630) ;  /* 0x0000000400546947 */ /* 0x000fea0003800000 */
[----:B------:R-:W-:Y:S02]  /*5aa0*/  SHF.R.U32.HI R132, RZ, 0x10, R53 ;  /* 0x00000010ff847819 */ /* 0x000fe40000011635 */
[--C-:B------:R-:W-:Y:S02]  /*5ab0*/  SHF.R.U64 R129, R44, 0x10, R45.reuse ;  /* 0x000000102c817819 */ /* 0x100fe4000000122d */
[----:B------:R-:W-:Y:S01]  /*5ac0*/  SHF.R.U32.HI R134, RZ, 0x10, R45 ;  /* 0x00000010ff867819 */ /* 0x000fe2000001162d */
[----:B------:R-:W-:Y:S01]  /*5ad0*/  HADD2.F32 R132, -RZ, R132.H0_H0 ;  /* 0x20000084ff847230 */ /* 0x000fe20000004100 */
[--C-:B--2---:R-:W-:Y:S01]  /*5ae0*/  SHF.R.U64 R11, R46, 0x10, R47.reuse ;  /* 0x000000102e0b7819 */ /* 0x104fe2000000122f */
[--C-:B----4-:R-:W-:Y:S01]  /*5af0*/  HADD2.F32 R46, -RZ, R73.reuse.H0_H0 ;  /* 0x20000049ff2e7230 */ /* 0x110fe20000004100 */
[----:B------:R-:W-:Y:S01]  /*5b00*/  SHF.R.U32.HI R135, RZ, 0x10, R47 ;  /* 0x00000010ff877819 */ /* 0x000fe2000001162f */
[----:B------:R-:W-:Y:S01]  /*5b10*/  HADD2.F32 R73, -RZ, R73.H1_H1 ;  /* 0x30000049ff497230 */ /* 0x000fe20000004100 */
[--C-:B------:R-:W-:Y:S01]  /*5b20*/  SHF.R.U64 R44, R54, 0x10, R55.reuse ;  /* 0x00000010362c7819 */ /* 0x100fe20000001237 */
[----:B------:R-:W-:Y:S01]  /*5b30*/  HADD2.F32 R54, -RZ, R134.H0_H0 ;  /* 0x20000086ff367230 */ /* 0x000fe20000004100 */
[----:B------:R-:W-:Y:S01]  /*5b40*/  SHF.R.U32.HI R133, RZ, 0x10, R55 ;  /* 0x00000010ff857819 */ /* 0x000fe20000011637 */
[----:B------:R-:W-:Y:S01]  /*5b50*/  HADD2.F32 R55, -RZ, R137.H1_H1 ;  /* 0x30000089ff377230 */ /* 0x000fe20000004100 */
[----:B------:R-:W-:Y:S01]  /*5b60*/  SHF.R.U64 R45, R52, 0x10, R53 ;  /* 0x00000010342d7819 */ /* 0x000fe20000001235 */
[----:B---3--:R-:W-:Y:S01]  /*5b70*/  IMAD.MOV.U32 R52, RZ, RZ, R15 ;  /* 0x000000ffff347224 */ /* 0x008fe200078e000f */
[----:B------:R-:W-:Y:S01]  /*5b80*/  MOV R47, R12 ;  /* 0x0000000c002f7202 */ /* 0x000fe20000000f00 */
[----:B------:R-:W-:-:S02]  /*5b90*/  HADD2.F32 R12, -RZ, R13.H0_H0 ;  /* 0x2000000dff0c7230 */ /* 0x000fc40000004100 */
[-C--:B------:R-:W-:Y:S01]  /*5ba0*/  FMUL.FTZ R134, R73, R132.reuse ;  /* 0x0000008449867220 */ /* 0x080fe20000410000 */
[----:B------:R-:W-:Y:S02]  /*5bb0*/  HADD2.F32 R15, -RZ, R13.H1_H1 ;  /* 0x3000000dff0f7230 */ /* 0x000fe40000004100 */
[-C--:B------:R-:W-:Y:S01]  /*5bc0*/  FMUL.FTZ R13, R46, R55.reuse ;  /* 0x000000372e0d7220 */ /* 0x080fe20000410000 */
[----:B------:R-:W-:Y:S02]  /*5bd0*/  HADD2.F32 R53, -RZ, R136.H1_H1 ;  /* 0x30000088ff357230 */ /* 0x000fe40000004100 */
[C---:B------:R-:W-:Y:S01]  /*5be0*/  FMUL.FTZ R55, R12.reuse, R55 ;  /* 0x000000370c377220 */ /* 0x040fe20000410000 */
[----:B------:R-:W-:Y:S02]  /*5bf0*/  HADD2.F32 R133, -RZ, R133.H0_H0 ;  /* 0x20000085ff857230 */ /* 0x000fe40000004100 */
[C---:B------:R-:W-:Y:S01]  /*5c00*/  FMUL.FTZ R132, R15.reuse, R132 ;  /* 0x000000840f847220 */ /* 0x040fe20000410000 */
[-C--:B------:R-:W-:Y:S01]  /*5c10*/  FFMA.FTZ R15, R15, R54.reuse, -R134 ;  /* 0x000000360f0f7223 */ /* 0x080fe20000010886 */
[-C--:B------:R-:W-:Y:S01]  /*5c20*/  FFMA.FTZ R12, R12, R53.reuse, -R13 ;  /* 0x000000350c0c7223 */ /* 0x080fe2000001080d */
[----:B------:R-:W-:Y:S01]  /*5c30*/  FFMA.FTZ R13, R46, R53, R55 ;  /* 0x000000352e0d7223 */ /* 0x000fe20000010037 */
[----:B------:R-:W-:Y:S01]  /*5c40*/  FFMA.FTZ R46, R73, R54, R132 ;  /* 0x00000036492e7223 */ /* 0x000fe20000010084 */
[----:B------:R-:W-:-:S02]  /*5c50*/  HADD2.F32 R132, -RZ, R137.H0_H0 ;  /* 0x20000089ff847230 */ /* 0x000fc40000004100 */
[--C-:B------:R-:W-:Y:S01]  /*5c60*/  HADD2.F32 R54, -RZ, R75.reuse.H0_H0 ;  /* 0x2000004bff367230 */ /* 0x100fe20000004100 */
[----:B------:R-:W-:Y:S01]  /*5c70*/  F2FP.F16.F32.PACK_AB R15, R15, R12 ;  /* 0x0000000c0f0f723e */ /* 0x000fe200000000ff */
[----:B------:R-:W-:Y:S01]  /*5c80*/  HADD2.F32 R75, -RZ, R75.H1_H1 ;  /* 0x3000004bff4b7230 */ /* 0x000fe20000004100 */
[----:B------:R-:W-:Y:S01]  /*5c90*/  F2FP.F16.F32.PACK_AB R46, R46, R13 ;  /* 0x0000000d2e2e723e */ /* 0x000fe200000000ff */
[--C-:B------:R-:W-:Y:S02]  /*5ca0*/  HADD2.F32 R53, -RZ, R52.reuse.H0_H0 ;  /* 0x20000034ff357230 */ /* 0x100fe40000004100 */
[----:B------:R-:W-:Y:S01]  /*5cb0*/  FMUL.FTZ R134, R54, R132 ;  /* 0x0000008436867220 */ /* 0x000fe20000410000 */
[----:B------:R-:W-:Y:S02]  /*5cc0*/  HADD2.F32 R52, -RZ, R52.H1_H1 ;  /* 0x30000034ff347230 */ /* 0x000fe40000004100 */
[----:B------:R-:W-:Y:S01]  /*5cd0*/  FMUL.FTZ R137, R75, R133 ;  /* 0x000000854b897220 */ /* 0x000fe20000410000 */
[----:B------:R-:W-:-:S02]  /*5ce0*/  HADD2.F32 R55, -RZ, R136.H0_H0 ;  /* 0x20000088ff377230 */ /* 0x000fc40000004100 */
[----:B------:R-:W-:Y:S02]  /*5cf0*/  HADD2.F32 R73, -RZ, R135.H0_H0 ;  /* 0x20000087ff497230 */ /* 0x000fe40000004100 */
[C---:B------:R-:W-:Y:S01]  /*5d00*/  FMUL.FTZ R135, R53.reuse, R132 ;  /* 0x0000008435877220 */ /* 0x040fe20000410000 */
[----:B------:R-:W-:Y:S01]  /*5d10*/  FMUL.FTZ R132, R52, R133 ;  /* 0x0000008534847220 */ /* 0x000fe20000410000 */
[-C--:B------:R-:W-:Y:S01]  /*5d20*/  FFMA.FTZ R133, R53, R55.reuse, -R134 ;  /* 0x0000003735857223 */ /* 0x080fe20000010886 */
[--C-:B------:R-:W-:Y:S02]  /*5d30*/  HADD2.F32 R53, -RZ, R131.reuse.H0_H0 ;  /* 0x20000083ff357230 */ /* 0x100fe40000004100 */
[----:B------:R-:W-:Y:S01]  /*5d40*/  FFMA.FTZ R135, R54, R55, R135 ;  /* 0x0000003736877223 */ /* 0x000fe20000010087 */
[-C--:B------:R-:W-:Y:S01]  /*5d50*/  FFMA.FTZ R136, R52, R73.reuse, -R137 ;  /* 0x0000004934887223 */ /* 0x080fe20000010889 */
[----:B------:R-:W-:Y:S02]  /*5d60*/  HADD2.F32 R131, -RZ, R131.H1_H1 ;  /* 0x30000083ff837230 */ /* 0x000fe40000004100 */
[----:B------:R-:W-:Y:S01]  /*5d70*/  FFMA.FTZ R138, R75, R73, R132 ;  /* 0x000000494b8a7223 */ /* 0x000fe20000010084 */
[----:B------:R-:W-:-:S02]  /*5d80*/  HADD2.F32 R54, -RZ, R45.H0_H0 ;  /* 0x2000002dff367230 */ /* 0x000fc40000004100 */
[--C-:B------:R-:W-:Y:S01]  /*5d90*/  HADD2.F32 R52, -RZ, R72.reuse.H0_H0 ;  /* 0x20000048ff347230 */ /* 0x100fe20000004100 */
[----:B------:R-:W-:Y:S01]  /*5da0*/  F2FP.F16.F32.PACK_AB R133, R136, R133 ;  /* 0x000000858885723e */ /* 0x000fe200000000ff */
[--C-:B------:R-:W-:Y:S02]  /*5db0*/  HADD2.F32 R45, -RZ, R47.reuse.H0_H0 ;  /* 0x2000002fff2d7230 */ /* 0x100fe40000004100 */
[----:B------:R-:W-:Y:S02]  /*5dc0*/  HADD2.F32 R72, -RZ, R72.H1_H1 ;  /* 0x30000048ff487230 */ /* 0x000fe40000004100 */
[-C--:B------:R-:W-:Y:S01]  /*5dd0*/  FMUL.FTZ R132, R52, R131.reuse ;  /* 0x0000008334847220 */ /* 0x080fe20000410000 */
[----:B------:R-:W-:Y:S02]  /*5de0*/  HADD2.F32 R47, -RZ, R47.H1_H1 ;  /* 0x3000002fff2f7230 */ /* 0x000fe40000004100 */
[----:B------:R-:W-:Y:S01]  /*5df0*/  FMUL.FTZ R131, R45, R131 ;  /* 0x000000832d837220 */ /* 0x000fe20000410000 */
[----:B------:R-:W-:-:S02]  /*5e00*/  HADD2.F32 R129, -RZ, R129.H0_H0 ;  /* 0x20000081ff817230 */ /* 0x000fc40000004100 */
[-C--:B------:R-:W-:Y:S01]  /*5e10*/  FMUL.FTZ R134, R72, R54.reuse ;  /* 0x0000003648867220 */ /* 0x080fe20000410000 */
[-C--:B------:R-:W-:Y:S01]  /*5e20*/  FFMA.FTZ R132, R45, R53.reuse, -R132 ;  /* 0x000000352d847223 */ /* 0x080fe20000010884 */
[C---:B------:R-:W-:Y:S01]  /*5e30*/  FMUL.FTZ R73, R47.reuse, R54 ;  /* 0x000000362f497220 */ /* 0x040fe20000410000 */
[----:B------:R-:W-:Y:S01]  /*5e40*/  FFMA.FTZ R131, R52, R53, R131 ;  /* 0x0000003534837223 */ /* 0x000fe20000010083 */
[-C--:B------:R-:W-:Y:S01]  /*5e50*/  FFMA.FTZ R55, R47, R129.reuse, -R134 ;  /* 0x000000812f377223 */ /* 0x080fe20000010886 */
[----:B------:R-:W-:Y:S02]  /*5e60*/  HADD2.F32 R47, -RZ, R130.H1_H1 ;  /* 0x30000082ff2f7230 */ /* 0x000fe40000004100 */
[----:B------:R-:W-:Y:S01]  /*5e70*/  FFMA.FTZ R72, R72, R129, R73 ;  /* 0x0000008148487223 */ /* 0x000fe20000010049 */
[----:B------:R-:W-:Y:S02]  /*5e80*/  HADD2.F32 R53, -RZ, R44.H0_H0 ;  /* 0x2000002cff357230 */ /* 0x000fe40000004100 */
[----:B------:R-:W-:Y:S01]  /*5e90*/  HADD2.F32 R45, -RZ, R74.H0_H0 ;  /* 0x2000004aff2d7230 */ /* 0x000fe20000004100 */
[----:B------:R-:W-:Y:S01]  /*5ea0*/  F2FP.F16.F32.PACK_AB R12, R55, R132 ;  /* 0x00000084370c723e */ /* 0x000fe200000000ff */
[----:B------:R-:W-:Y:S01]  /*5eb0*/  HADD2.F32 R130, -RZ, R130.H0_H0 ;  /* 0x20000082ff827230 */ /* 0x000fe20000004100 */
[----:B------:R-:W-:Y:S01]  /*5ec0*/  F2FP.F16.F32.PACK_AB R72, R72, R131 ;  /* 0x000000834848723e */ /* 0x000fe200000000ff */
[----:B------:R-:W-:-:S02]  /*5ed0*/  HADD2.F32 R44, -RZ, R14.H0_H0 ;  /* 0x2000000eff2c7230 */ /* 0x000fc40000004100 */
[----:B------:R-:W-:Y:S02]  /*5ee0*/  HADD2.F32 R74, -RZ, R74.H1_H1 ;  /* 0x3000004aff4a7230 */ /* 0x000fe40000004100 */
[CC--:B------:R-:W-:Y:S01]  /*5ef0*/  FMUL.FTZ R73, R45.reuse, R130.reuse ;  /* 0x000000822d497220 */ /* 0x0c0fe20000410000 */
[----:B------:R-:W-:Y:S02]  /*5f00*/  HADD2.F32 R14, -RZ, R14.H1_H1 ;  /* 0x3000000eff0e7230 */ /* 0x000fe40000004100 */
[----:B------:R-:W-:Y:S01]  /*5f10*/  FMUL.FTZ R130, R44, R130 ;  /* 0x000000822c827220 */ /* 0x000fe20000410000 */
[----:B------:R-:W-:Y:S02]  /*5f20*/  HADD2.F32 R11, -RZ, R11.H0_H0 ;  /* 0x2000000bff0b7230 */ /* 0x000fe40000004100 */
[----:B------:R-:W-:Y:S01]  /*5f30*/  FMUL.FTZ R75, R74, R53 ;  /* 0x000000354a4b7220 */ /* 0x000fe20000410000 */
[----:B------:R-:W-:Y:S01]  /*5f40*/  FFMA.FTZ R73, R44, R47, -R73 ;  /* 0x0000002f2c497223 */ /* 0x000fe20000010849 */
[C---:B------:R-:W-:Y:S01]  /*5f50*/  FMUL.FTZ R53, R14.reuse, R53 ;  /* 0x000000350e357220 */ /* 0x040fe20000410000 */
[----:B------:R-:W-:Y:S01]  /*5f60*/  FFMA.FTZ R130, R45, R47, R130 ;  /* 0x0000002f2d827223 */ /* 0x000fe20000010082 */
[----:B------:R-:W-:Y:S01]  /*5f70*/  FFMA.FTZ R14, R14, R11, -R75 ;  /* 0x0000000b0e0e7223 */ /* 0x000fe2000001084b */
[----:B------:R-:W-:-:S02]  /*5f80*/  IMAD.MOV.U32 R13, RZ, RZ, R15 ;  /* 0x000000ffff0d7224 */ /* 0x000fc400078e000f */
[----:B------:R-:W-:Y:S01]  /*5f90*/  FFMA.FTZ R53, R74, R11, R53 ;  /* 0x0000000b4a357223 */ /* 0x000fe20000010035 */
[----:B------:R-:W-:Y:S02]  /*5fa0*/  F2FP.F16.F32.PACK_AB R75, R138, R135 ;  /* 0x000000878a4b723e */ /* 0x000fe400000000ff */
[----:B------:R-:W-:Y:S01]  /*5fb0*/  F2FP.F16.F32.PACK_AB R14, R14, R73 ;  /* 0x000000490e0e723e */ /* 0x000fe200000000ff */
[----:B------:R-:W-:Y:S01]  /*5fc0*/  IMAD.MOV.U32 R73, RZ, RZ, R46 ;  /* 0x000000ffff497224 */ /* 0x000fe200078e002e */
[----:B------:R-:W-:Y:S02]  /*5fd0*/  F2FP.F16.F32.PACK_AB R74, R53, R130 ;  /* 0x00000082354a723e */ /* 0x000fe400000000ff */
[----:B------:R-:W-:-:S07]  /*5fe0*/  MOV R15, R133 ;  /* 0x00000085000f7202 */ /* 0x000fce0000000f00 */
.L_x_1630:
[----:B------:R-:W-:Y:S05]  /*5ff0*/  BSYNC B3 ;  /* 0x0000000000037941 */ /* 0x000fea0003800000 */
.L_x_1629:
[----:B---3--:R3:W-:Y:S04]  /*6000*/  ST.E.128 desc[UR60][R110.64], R12 ;  /* 0x0000000c6e007985 */ /* 0x0087e8000c101d3c */
[----:B----4-:R3:W-:Y:S02]  /*6010*/  @!P0 ST.E.128 desc[UR60][R112.64], R72 ;  /* 0x0000004870008985 */ /* 0x0107e4000c101d3c */
.L_x_1628:
[----:B------:R-:W-:Y:S05]  /*6020*/  BSYNC B2 ;  /* 0x0000000000027941 */ /* 0x000fea0003800000 */
.L_x_1627:
[----:B------:R-:W-:-:S13]  /*6030*/  ISETP.NE.AND P0, PT, R36, RZ, PT ;  /* 0x000000ff2400720c */ /* 0x000fda0003f05270 */
[----:B------:R-:W-:Y:S05]  /*6040*/  @!P0 BRA `(.L_x_1626) ;  /* 0x0000000400d08947 */ /* 0x000fea0003800000 */
[----:B---3--:R-:W3:Y:S04]  /*6050*/  LDL R15, [R1+0x50] ;  /* 0x00005000010f7983 */ /* 0x008ee80000100800 */
[----:B------:R-:W4:Y:S04]  /*6060*/  LDL R14, [R1+0xa4] ;  /* 0x0000a400010e7983 */ /* 0x000f280000100800 */
[----:B------:R-:W5:Y:S01]  /*6070*/  LDL R13, [R1+0x58] ;  /* 0x00005800010d7983 */ /* 0x000f620000100800 */
[----:B--2---:R-:W-:Y:S01]  /*6080*/  SEL R11, R95, R118, !P1 ;  /* 0x000000765f0b7207 */ /* 0x004fe20004800000 */
[----:B------:R-:W-:Y:S01]  /*6090*/  BSSY B2, `(.L_x_1631) ;  /* 0x000006d000027945 */ /* 0x000fe20003800000 */
[----:B------:R-:W-:-:S02]  /*60a0*/  LEA R52, P6, R35, R108, 0x1 ;  /* 0x0000006c23347211 */ /* 0x000fc400078c08ff */
[----:B------:R-:W-:Y:S02]  /*60b0*/  SHF.R.S32.HI R12, RZ, 0x1f, R11 ;  /* 0x0000001fff0c7819 */ /* 0x000fe4000001140b */
[----:B------:R-:W-:Y:S02]  /*60c0*/  LEA.HI.X R53, R35, R109, R89, 0x1, P6 ;  /* 0x0000006d23357211 */ /* 0x000fe400030f0c59 */
        /* <DEDUP_REMOVED lines=8> */
[----:B------:R-:W-:-:S05]  /*6150*/  LOP3.LUT R12, R12, 0x7ffff000, RZ, 0xc0, !PT ;  /* 0x7ffff0000c0c7812 */ /* 0x000fca00078ec0ff */
[----:B------:R-:W-:Y:S01]  /*6160*/  @!P0 IMAD.WIDE R108, R55, 0x2, R108 ;  /* 0x00000002376c8825 */ /* 0x000fe200078e026c */
[----:B---3--:R-:W-:-:S04]  /*6170*/  LOP3.LUT R11, R15, 0x38, R55, 0xf8, !PT ;  /* 0x000000380f0b7812 */ /* 0x008fc800078ef837 */
[----:B----4-:R-:W-:-:S04]  /*6180*/  LOP3.LUT R11, R11, R14, RZ, 0x3c, !PT ;  /* 0x0000000e0b0b7212 */ /* 0x010fc800078e3cff */
[----:B-----5:R-:W-:Y:S01]  /*6190*/  IADD3 R13, R11, R12, R13 ;  /* 0x0000000c0b0d7210 */ /* 0x020fe20007ffe00d */
[----:B------:R-:W-:-:S03]  /*61a0*/  IMAD R11, R200, 0x4000, R92 ;  /* 0x00004000c80b7824 */ /* 0x000fc600078e025c */
[----:B------:R-:W-:Y:S01]  /*61b0*/  LEA R13, R200, R13, 0xe ;  /* 0x0000000dc80d7211 */ /* 0x000fe200078e70ff */
[----:B------:R-:W-:-:S04]  /*61c0*/  IMAD R11, R11, 0x2, R18 ;  /* 0x000000020b0b7824 */ /* 0x000fc800078e0212 */
[----:B------:R-:W-:Y:S02]  /*61d0*/  IMAD R44, R13, 0x2, R18 ;  /* 0x000000020d2c7824 */ /* 0x000fe400078e0212 */
[----:B------:R2:W3:Y:S04]  /*61e0*/  LDS.128 R12, [R11+0x20400] ;  /* 0x020400000b0c7984 */ /* 0x0004e80000000c00 */
[----:B------:R-:W4:Y:S01]  /*61f0*/  LDS.128 R44, [R44+0x20400] ;  /* 0x020400002c2c7984 */ /* 0x000f220000000c00 */
[----:B------:R-:W-:Y:S05]  /*6200*/  @P6 BRA `(.L_x_1632) ;  /* 0x0000000400546947 */ /* 0x000fea0003800000 */
[--C-:B------:R-:W-:Y:S02]  /*6210*/  SHF.R.U64 R75, R48, 0x10, R49.reuse ;  /* 0x00000010304b7819 */ /* 0x100fe40000001231 */
[----:B------:R-:W-:Y:S01]  /*6220*/  SHF.R.U32.HI R48, RZ, 0x10, R49 ;  /* 0x00000010ff307819 */ /* 0x000fe20000011631 */
[--C-:B------:R-:W-:Y:S01]  /*6230*/  HADD2.F32 R49, -RZ, R128.reuse.H1_H1 ;  /* 0x30000080ff317230 */ /* 0x100fe20000004100 */
[--C-:B------:R-:W-:Y:S01]  /*6240*/  SHF.R.U64 R111, R40, 0x10, R41.reuse ;  /* 0x00000010286f7819 */ /* 0x100fe20000001229 */
[----:B------:R-:W-:Y:S01]  /*6250*/  HADD2.F32 R128, -RZ, R128.H0_H0 ;  /* 0x20000080ff807230 */ /* 0x000fe20000004100 */
[----:B------:R-:W-:Y:S01]  /*6260*/  SHF.R.U32.HI R54, RZ, 0x10, R41 ;  /* 0x00000010ff367819 */ /* 0x000fe20000011629 */
[----:B---3--:R-:W-:Y:S01]  /*6270*/  IMAD.MOV.U32 R41, RZ, RZ, R14 ;  /* 0x000000ffff297224 */ /* 0x008fe200078e000e */
[----:B--2---:R-:W-:Y:S01]  /*6280*/  SHF.R.U64 R11, R42, 0x10, R43 ;  /* 0x000000102a0b7819 */ /* 0x004fe2000000122b */
[----:B----4-:R-:W-:Y:S01]  /*6290*/  HADD2.F32 R42, -RZ, R45.H0_H0 ;  /* 0x2000002dff2a7230 */ /* 0x010fe20000004100 */
[----:B------:R-:W-:Y:S01]  /*62a0*/  SHF.R.U64 R40, R50, 0x10, R51 ;  /* 0x0000001032287819 */ /* 0x000fe20000001233 */
[----:B------:R-:W-:Y:S01]  /*62b0*/  HADD2.F32 R14, -RZ, R13.H0_H0 ;  /* 0x2000000dff0e7230 */ /* 0x000fe20000004100 */
[----:B------:R-:W-:Y:S01]  /*62c0*/  SHF.R.U32.HI R73, RZ, 0x10, R43 ;  /* 0x00000010ff497819 */ /* 0x000fe2000001162b */
[----:B------:R-:W-:Y:S01]  /*62d0*/  HADD2.F32 R45, -RZ, R45.H1_H1 ;  /* 0x3000002dff2d7230 */ /* 0x000fe20000004100 */
[----:B------:R-:W-:Y:S01]  /*62e0*/  SHF.R.U32.HI R55, RZ, 0x10, R51 ;  /* 0x00000010ff377819 */ /* 0x000fe20000011633 */
[----:B------:R-:W-:-:S02]  /*62f0*/  HADD2.F32 R50, -RZ, R48.H0_H0 ;  /* 0x20000030ff327230 */ /* 0x000fc40000004100 */
[-C--:B------:R-:W-:Y:S01]  /*6300*/  FMUL.FTZ R51, R42, R49.reuse ;  /* 0x000000312a337220 */ /* 0x080fe20000410000 */
[----:B------:R-:W-:Y:S02]  /*6310*/  HADD2.F32 R43, -RZ, R126.H1_H1 ;  /* 0x3000007eff2b7230 */ /* 0x000fe40000004100 */
[C---:B------:R-:W-:Y:S01]  /*6320*/  FMUL.FTZ R49, R14.reuse, R49 ;  /* 0x000000310e317220 */ /* 0x040fe20000410000 */
[----:B------:R-:W-:Y:S02]  /*6330*/  HADD2.F32 R13, -RZ, R13.H1_H1 ;  /* 0x3000000dff0d7230 */ /* 0x000fe40000004100 */
[----:B------:R-:W-:Y:S02]  /*6340*/  HADD2.F32 R48, -RZ, R54.H0_H0 ;  /* 0x20000036ff307230 */ /* 0x000fe40000004100 */
[-C--:B------:R-:W-:Y:S01]  /*6350*/  FMUL.FTZ R54, R45, R50.reuse ;  /* 0x000000322d367220 */ /* 0x080fe20000410000 */
[-C--:B------:R-:W-:Y:S01]  /*6360*/  FFMA.FTZ R51, R14, R43.reuse, -R51 ;  /* 0x0000002b0e337223 */ /* 0x080fe20000010833 */
[C---:B------:R-:W-:Y:S01]  /*6370*/  FMUL.FTZ R50, R13.reuse, R50 ;  /* 0x000000320d327220 */ /* 0x040fe20000410000 */
[----:B------:R-:W-:Y:S01]  /*6380*/  FFMA.FTZ R49, R42, R43, R49 ;  /* 0x0000002b2a317223 */ /* 0x000fe20000010031 */
[----:B------:R-:W-:Y:S01]  /*6390*/  FFMA.FTZ R54, R13, R48, -R54 ;  /* 0x000000300d367223 */ /* 0x000fe20000010836 */
[----:B------:R-:W-:-:S02]  /*63a0*/  HADD2.F32 R43, -RZ, R127.H1_H1 ;  /* 0x3000007fff2b7230 */ /* 0x000fc40000004100 */
[----:B------:R-:W-:Y:S01]  /*63b0*/  FFMA.FTZ R72, R45, R48, R50 ;  /* 0x000000302d487223 */ /* 0x000fe20000010032 */
[----:B------:R-:W-:Y:S02]  /*63c0*/  HADD2.F32 R14, -RZ, R47.H0_H0 ;  /* 0x2000002fff0e7230 */ /* 0x000fe40000004100 */
[----:B------:R-:W-:Y:S02]  /*63d0*/  HADD2.F32 R13, -RZ, R15.H0_H0 ;  /* 0x2000000fff0d7230 */ /* 0x000fe40000004100 */
        /* <DEDUP_REMOVED lines=12> */
[----:B------:R-:W-:Y:S02]  /*64a0*/  HADD2.F32 R14, -RZ, R44.H0_H0 ;  /* 0x2000002cff0e7230 */ /* 0x000fe40000004100 */
[----:B------:R-:W-:Y:S01]  /*64b0*/  FFMA.FTZ R74, R13, R42, -R74 ;  /* 0x0000002a0d4a7223 */ /* 0x000fe2000001084a */
[----:B------:R-:W-:-:S02]  /*64c0*/  HADD2.F32 R43, -RZ, R75.H0_H0 ;  /* 0x2000004bff2b7230 */ /* 0x000fc40000004100 */
[----:B------:R-:W-:Y:S01]  /*64d0*/  FFMA.FTZ R55, R15, R48, -R110 ;  /* 0x000000300f377223 */ /* 0x000fe2000001086e */
[----:B------:R-:W-:Y:S02]  /*64e0*/  HADD2.F32 R13, -RZ, R12.H0_H0 ;  /* 0x2000000cff0d7230 */ /* 0x000fe40000004100 */
[----:B------:R-:W-:Y:S01]  /*64f0*/  FMUL.FTZ R42, R14, R128 ;  /* 0x000000800e2a7220 */ /* 0x000fe20000410000 */
[----:B------:R-:W-:Y:S02]  /*6500*/  HADD2.F32 R44, -RZ, R44.H1_H1 ;  /* 0x3000002cff2c7230 */ /* 0x000fe40000004100 */
[----:B------:R-:W-:Y:S01]  /*6510*/  FFMA.FTZ R73, R47, R48, R112 ;  /* 0x000000302f497223 */ /* 0x000fe20000010070 */
[----:B------:R-:W-:Y:S02]  /*6520*/  HADD2.F32 R12, -RZ, R12.H1_H1 ;  /* 0x3000000cff0c7230 */ /* 0x000fe40000004100 */
[----:B------:R-:W-:Y:S01]  /*6530*/  FMUL.FTZ R45, R13, R128 ;  /* 0x000000800d2d7220 */ /* 0x000fe20000410000 */
[----:B------:R-:W-:-:S02]  /*6540*/  HADD2.F32 R15, -RZ, R111.H0_H0 ;  /* 0x2000006fff0f7230 */ /* 0x000fc40000004100 */
[-C--:B------:R-:W-:Y:S01]  /*6550*/  FMUL.FTZ R47, R44, R43.reuse ;  /* 0x0000002b2c2f7220 */ /* 0x080fe20000410000 */
[----:B------:R-:W-:Y:S01]  /*6560*/  FFMA.FTZ R42, R13, R126, -R42 ;  /* 0x0000007e0d2a7223 */ /* 0x000fe2000001082a */
[----:B------:R-:W-:Y:S02]  /*6570*/  HADD2.F32 R13, -RZ, R46.H0_H0 ;  /* 0x2000002eff0d7230 */ /* 0x000fe40000004100 */
[C---:B------:R-:W-:Y:S01]  /*6580*/  FMUL.FTZ R43, R12.reuse, R43 ;  /* 0x0000002b0c2b7220 */ /* 0x040fe20000410000 */
[----:B------:R-:W-:Y:S02]  /*6590*/  HADD2.F32 R127, -RZ, R127.H0_H0 ;  /* 0x2000007fff7f7230 */ /* 0x000fe40000004100 */
[-C--:B------:R-:W-:Y:S01]  /*65a0*/  FFMA.FTZ R47, R12, R15.reuse, -R47 ;  /* 0x0000000f0c2f7223 */ /* 0x080fe2000001082f */
[----:B------:R-:W-:Y:S02]  /*65b0*/  HADD2.F32 R40, -RZ, R40.H0_H0 ;  /* 0x20000028ff287230 */ /* 0x000fe40000004100 */
[----:B------:R-:W-:Y:S01]  /*65c0*/  FFMA.FTZ R44, R44, R15, R43 ;  /* 0x0000000f2c2c7223 */ /* 0x000fe2000001002b */
[----:B------:R-:W-:-:S02]  /*65d0*/  HADD2.F32 R46, -RZ, R46.H1_H1 ;  /* 0x3000002eff2e7230 */ /* 0x000fc40000004100 */
[-C--:B------:R-:W-:Y:S01]  /*65e0*/  FMUL.FTZ R15, R13, R127.reuse ;  /* 0x0000007f0d0f7220 */ /* 0x080fe20000410000 */
[----:B------:R-:W-:Y:S02]  /*65f0*/  HADD2.F32 R12, -RZ, R41.H0_H0 ;  /* 0x20000029ff0c7230 */ /* 0x000fe40000004100 */
[----:B------:R-:W-:Y:S01]  /*6600*/  FFMA.FTZ R45, R14, R126, R45 ;  /* 0x0000007e0e2d7223 */ /* 0x000fe2000001002d */
[----:B------:R-:W-:Y:S02]  /*6610*/  HADD2.F32 R125, -RZ, R125.H0_H0 ;  /* 0x2000007dff7d7230 */ /* 0x000fe40000004100 */
[----:B------:R-:W-:Y:S01]  /*6620*/  FMUL.FTZ R48, R46, R40 ;  /* 0x000000282e307220 */ /* 0x000fe20000410000 */
[----:B------:R-:W-:Y:S02]  /*6630*/  HADD2.F32 R41, -RZ, R41.H1_H1 ;  /* 0x30000029ff297230 */ /* 0x000fe40000004100 */
[----:B------:R-:W-:Y:S01]  /*6640*/  FMUL.FTZ R14, R12, R127 ;  /* 0x0000007f0c0e7220 */ /* 0x000fe20000410000 */
[----:B------:R-:W-:-:S02]  /*6650*/  HADD2.F32 R11, -RZ, R11.H0_H0 ;  /* 0x2000000bff0b7230 */ /* 0x000fc40000004100 */
[-C--:B------:R-:W-:Y:S01]  /*6660*/  FFMA.FTZ R15, R12, R125.reuse, -R15 ;  /* 0x0000007d0c0f7223 */ /* 0x080fe2000001080f */
[----:B------:R-:W-:Y:S01]  /*6670*/  F2FP.F16.F32.PACK_AB R55, R55, R74 ;  /* 0x0000004a3737723e */ /* 0x000fe200000000ff */
[----:B------:R-:W-:Y:S01]  /*6680*/  FMUL.FTZ R43, R41, R40 ;  /* 0x00000028292b7220 */ /* 0x000fe20000410000 */
[----:B------:R-:W-:Y:S01]  /*6690*/  FFMA.FTZ R14, R13, R125, R14 ;  /* 0x0000007d0d0e7223 */ /* 0x000fe2000001000e */
[----:B------:R-:W-:Y:S01]  /*66a0*/  FFMA.FTZ R48, R41, R11, -R48 ;  /* 0x0000000b29307223 */ /* 0x000fe20000010830 */
[----:B------:R-:W-:Y:S01]  /*66b0*/  F2FP.F16.F32.PACK_AB R13, R54, R51 ;  /* 0x00000033360d723e */ /* 0x000fe200000000ff */
[----:B------:R-:W-:Y:S01]  /*66c0*/  FFMA.FTZ R43, R46, R11, R43 ;  /* 0x0000000b2e2b7223 */ /* 0x000fe2000001002b */
[----:B------:R-:W-:Y:S02]  /*66d0*/  F2FP.F16.F32.PACK_AB R50, R73, R50 ;  /* 0x000000324932723e */ /* 0x000fe400000000ff */
[----:B------:R-:W-:Y:S01]  /*66e0*/  F2FP.F16.F32.PACK_AB R54, R48, R15 ;  /* 0x0000000f3036723e */ /* 0x000fe200000000ff */
[----:B------:R-:W-:Y:S01]  /*66f0*/  IMAD.MOV.U32 R15, RZ, RZ, R55 ;  /* 0x000000ffff0f7224 */ /* 0x000fe200078e0037 */
[----:B------:R-:W-:Y:S01]  /*6700*/  F2FP.F16.F32.PACK_AB R12, R47, R42 ;  /* 0x0000002a2f0c723e */ /* 0x000fe200000000ff */
[----:B------:R-:W-:Y:S01]  /*6710*/  IMAD.MOV.U32 R47, RZ, RZ, R50 ;  /* 0x000000ffff2f7224 */ /* 0x000fe200078e0032 */
[----:B------:R-:W-:-:S02]  /*6720*/  F2FP.F16.F32.PACK_AB R44, R44, R45 ;  /* 0x0000002d2c2c723e */ /* 0x000fc400000000ff */
[----:B------:R-:W-:Y:S01]  /*6730*/  F2FP.F16.F32.PACK_AB R46, R43, R14 ;  /* 0x0000000e2b2e723e */ /* 0x000fe200000000ff */
[----:B------:R-:W-:Y:S01]  /*6740*/  IMAD.MOV.U32 R14, RZ, RZ, R54 ;  /* 0x000000ffff0e7224 */ /* 0x000fe200078e0036 */
[----:B------:R-:W-:-:S07]  /*6750*/  MOV R45, R49 ;  /* 0x00000031002d7202 */ /* 0x000fce0000000f00 */
.L_x_1632:
[----:B------:R-:W-:Y:S05]  /*6760*/  BSYNC B2 ;  /* 0x0000000000027941 */ /* 0x000fea0003800000 */
.L_x_1631:
[----:B---3--:R3:W-:Y:S04]  /*6770*/  ST.E.128 desc[UR60][R52.64], R12 ;  /* 0x0000000c34007985 */ /* 0x0087e8000c101d3c */
[----:B----4-:R3:W-:Y:S02]  /*6780*/  @!P0 ST.E.128 desc[UR60][R108.64], R44 ;  /* 0x0000002c6c008985 */ /* 0x0107e4000c101d3c */
.L_x_1626:
[----:B------:R-:W-:Y:S05]  /*6790*/  BSYNC B1 ;  /* 0x0000000000017941 */ /* 0x000fea0003800000 */
.L_x_1625:
[----:B------:R-:W-:-:S03]  /*67a0*/  UMOV UR4, 0xffffffff ;  /* 0xffffffff00047882 */ /* 0x000fc60000000000 */
[----:B------:R-:W-:Y:S05]  /*67b0*/  BRA.DIV UR4, `(.L_x_1633) ;  /* 0x0000023604c07947 */ /* 0x000fea000b800000 */
[----:B---3--:R3:W4:Y:S04]  /*67c0*/  SHFL.IDX PT, R45, R114, 0x1, 0x181f ;  /* 0x00381f00722d7f89 */ /* 0x00872800000e0000 */
[----:B------:R3:W0:Y:S02]  /*67d0*/  SHFL.IDX PT, R44, R107, 0x1, 0x181f ;  /* 0x00381f006b2c7f89 */ /* 0x00062400000e0000 */
.L_x_2022:
[----:B------:R-:W-:Y:S05]  /*67e0*/  @P4 BRA `(.L_x_1602) ;  /* 0x0000001400284947 */ /* 0x000fea0003800000 */
[----:B------:R-:W-:Y:S01]  /*67f0*/  ISETP.NE.AND P0, PT, R28, RZ, PT ;  /* 0x000000ff1c00720c */ /* 0x000fe20003f05270 */
[----:B------:R-:W-:-:S12]  /*6800*/  BSSY B1, `(.L_x_1634) ;  /* 0x0000075000017945 */ /* 0x000fd80003800000 */
[----:B------:R-:W-:Y:S05]  /*6810*/  @!P0 BRA `(.L_x_1635) ;  /* 0x0000000400cc8947 */ /* 0x000fea0003800000 */
[----:B------:R-:W5:Y:S04]  /*6820*/  LDL R15, [R1+0x4c] ;  /* 0x00004c00010f7983 */ /* 0x000f680000100800 */
[----:B------:R-:W3:Y:S04]  /*6830*/  LDL R14, [R1+0xa0] ;  /* 0x0000a000010e7983 */ /* 0x000ee80000100800 */
[----:B------:R-:W3:Y:S01]  /*6840*/  LDL R13, [R1+0x54] ;  /* 0x00005400010d7983 */ /* 0x000ee20000100800 */
[----:B--2---:R-:W-:Y:S01]  /*6850*/  SEL R11, R95, R118, !P2 ;  /* 0x000000765f0b7207 */ /* 0x004fe20005000000 */
[----:B------:R-:W-:Y:S01]  /*6860*/  BSSY B2, `(.L_x_1636) ;  /* 0x000006c000027945 */ /* 0x000fe20003800000 */
[----:B------:R-:W-:-:S02]  /*6870*/  ISETP.GE.AND P4, PT, R16, R106, PT ;  /* 0x0000006a1000720c */ /* 0x000fc40003f86270 */
[----:B------:R-:W-:Y:S02]  /*6880*/  SHF.R.S32.HI R12, RZ, 0x1f, R11 ;  /* 0x0000001fff0c7819 */ /* 0x000fe4000001140b */
[C---:B0-----:R-:W-:Y:S02]  /*6890*/  LEA R46, P0, R33.reuse, R44, 0x1 ;  /* 0x0000002c212e7211 */ /* 0x041fe400078008ff */
[----:B------:R-:W-:Y:S02]  /*68a0*/  LEA.HI R11, R12, R11, RZ, 0x4 ;  /* 0x0000000b0c0b7211 */ /* 0x000fe400078f20ff */
[----:B----4-:R-:W-:Y:S02]  /*68b0*/  LEA.HI.X R47, R33, R45, R88, 0x1, P0 ;  /* 0x0000002d212f7211 */ /* 0x010fe400000f0c58 */
[----:B------:R-:W-:-:S04]  /*68c0*/  LEA.HI.SX32 R11, R11, R32, 0x1c ;  /* 0x000000200b0b7211 */ /* 0x000fc800078fe2ff */
[----:B------:R-:W-:Y:S02]  /*68d0*/  SHF.R.S32.HI R12, RZ, 0x1f, R11 ;  /* 0x0000001fff0c7819 */ /* 0x000fe4000001140b */
[----:B------:R-:W-:Y:S02]  /*68e0*/  SHF.L.U32 R49, R11, 0x3, RZ ;  /* 0x000000030b317819 */ /* 0x000fe400000006ff */
[----:B------:R-:W-:Y:S02]  /*68f0*/  LEA.HI R12, R12, R11, RZ, 0x3 ;  /* 0x0000000b0c0c7211 */ /* 0x000fe400078f18ff */
[----:B------:R-:W-:-:S03]  /*6900*/  ISETP.GE.AND P6, PT, R49, R116, PT ;  /* 0x000000743100720c */ /* 0x000fc60003fc6270 */
[----:B------:R-:W-:-:S05]  /*6910*/  IMAD.SHL.U32 R12, R12, 0x200, RZ ;  /* 0x000002000c0c7824 */ /* 0x000fca00078e00ff */
[----:B------:R-:W-:Y:S02]  /*6920*/  LOP3.LUT R12, R12, 0x7ffff000, RZ, 0xc0, !PT ;  /* 0x7ffff0000c0c7812 */ /* 0x000fe400078ec0ff */
[----:B-----5:R-:W-:-:S03]  /*6930*/  LOP3.LUT R11, R15, 0x38, R49, 0xf8, !PT ;  /* 0x000000380f0b7812 */ /* 0x020fc600078ef831 */
[----:B------:R-:W-:Y:S01]  /*6940*/  @!P6 IMAD.WIDE R48, R49, 0x2, R44 ;  /* 0x000000023130e825 */ /* 0x000fe200078e022c */
[----:B---3--:R-:W-:-:S04]  /*6950*/  LOP3.LUT R11, R11, R14, RZ, 0x3c, !PT ;  /* 0x0000000e0b0b7212 */ /* 0x008fc800078e3cff */
[----:B------:R-:W-:Y:S01]  /*6960*/  IADD3 R13, R11, R12, R13 ;  /* 0x0000000c0b0d7210 */ /* 0x000fe20007ffe00d */
[----:B------:R-:W-:-:S04]  /*6970*/  IMAD R11, R200, 0x4000, R91 ;  /* 0x00004000c80b7824 */ /* 0x000fc800078e025b */
[----:B------:R-:W-:Y:S01]  /*6980*/  IMAD R13, R200, 0x4000, R13 ;  /* 0x00004000c80d7824 */ /* 0x000fe200078e020d */
[----:B------:R-:W-:-:S03]  /*6990*/  LEA R11, R11, R18, 0x1 ;  /* 0x000000120b0b7211 */ /* 0x000fc600078e08ff */
[----:B------:R-:W-:Y:S02]  /*69a0*/  IMAD R40, R13, 0x2, R18 ;  /* 0x000000020d287824 */ /* 0x000fe400078e0212 */
[----:B------:R0:W2:Y:S04]  /*69b0*/  LDS.128 R12, [R11+0x20400] ;  /* 0x020400000b0c7984 */ /* 0x0000a80000000c00 */
[----:B------:R-:W3:Y:S01]  /*69c0*/  LDS.128 R40, [R40+0x20400] ;  /* 0x0204000028287984 */ /* 0x000ee20000000c00 */
[----:B------:R-:W-:Y:S05]  /*69d0*/  @P4 BRA `(.L_x_1637) ;  /* 0x0000000400504947 */ /* 0x000fea0003800000 */
[----:B------:R-:W-:Y:S01]  /*69e0*/  SHF.R.U32.HI R54, RZ, 0x10, R69 ;  /* 0x00000010ff367819 */ /* 0x000fe20000011645 */
[----:B---3--:R-:W-:Y:S01]  /*69f0*/  IMAD.MOV.U32 R50, RZ, RZ, R42 ;  /* 0x000000ffff327224 */ /* 0x008fe200078e002a */
[----:B------:R-:W-:Y:S01]  /*6a00*/  SHF.R.U32.HI R52, RZ, 0x10, R61 ;  /* 0x00000010ff347819 */ /* 0x000fe2000001163d */
[--C-:B------:R-:W-:Y:S01]  /*6a10*/  HADD2.F32 R42, -RZ, R41.reuse.H0_H0 ;  /* 0x20000029ff2a7230 */ /* 0x100fe20000004100 */
[----:B------:R-:W-:Y:S01]  /*6a20*/  SHF.R.U64 R74, R62, 0x10, R63 ;  /* 0x000000103e4a7819 */ /* 0x000fe2000000123f */
[----:B------:R-:W-:Y:S01]  /*6a30*/  HADD2.F32 R41, -RZ, R41.H1_H1 ;  /* 0x30000029ff297230 */ /* 0x000fe20000004100 */
[----:B------:R-:W-:Y:S01]  /*6a40*/  SHF.R.U64 R75, R60, 0x10, R61 ;  /* 0x000000103c4b7819 */ /* 0x000fe2000000123d */
[--C-:B0-2---:R-:W-:Y:S01]  /*6a50*/  HADD2.F32 R11, -RZ, R13.reuse.H0_H0 ;  /* 0x2000000dff0b7230 */ /* 0x105fe20000004100 */
[----:B------:R-:W-:Y:S01]  /*6a60*/  SHF.R.U64 R73, R68, 0x10, R69 ;  /* 0x0000001044497819 */ /* 0x000fe20000001245 */
[----:B------:R-:W-:Y:S01]  /*6a70*/  HADD2.F32 R54, -RZ, R54.H0_H0 ;  /* 0x20000036ff367230 */ /* 0x000fe20000004100 */
[--C-:B------:R-:W-:Y:S01]  /*6a80*/  SHF.R.U64 R69, R70, 0x10, R71.reuse ;  /* 0x0000001046457819 */ /* 0x100fe20000001247 */
[----:B------:R-:W-:Y:S01]  /*6a90*/  HADD2.F32 R13, -RZ, R13.H1_H1 ;  /* 0x3000000dff0d7230 */ /* 0x000fe20000004100 */
[----:B------:R-:W-:Y:S01]  /*6aa0*/  SHF.R.U32.HI R70, RZ, 0x10, R71 ;  /* 0x00000010ff467819 */ /* 0x000fe20000011647 */
[----:B------:R-:W-:-:S02]  /*6ab0*/  HADD2.F32 R53, -RZ, R124.H1_H1 ;  /* 0x3000007cff357230 */ /* 0x000fc40000004100 */
[-C--:B------:R-:W-:Y:S01]  /*6ac0*/  FMUL.FTZ R62, R41, R54.reuse ;  /* 0x00000036293e7220 */ /* 0x080fe20000410000 */
[----:B------:R-:W-:Y:S02]  /*6ad0*/  HADD2.F32 R52, -RZ, R52.H0_H0 ;  /* 0x20000034ff347230 */ /* 0x000fe40000004100 */
[----:B------:R-:W-:Y:S01]  /*6ae0*/  FMUL.FTZ R54, R13, R54 ;  /* 0x000000360d367220 */ /* 0x000fe20000410000 */
[----:B------:R-:W-:Y:S02]  /*6af0*/  HADD2.F32 R51, -RZ, R122.H1_H1 ;  /* 0x3000007aff337230 */ /* 0x000fe40000004100 */
[-C--:B------:R-:W-:Y:S01]  /*6b00*/  FMUL.FTZ R60, R42, R53.reuse ;  /* 0x000000352a3c7220 */ /* 0x080fe20000410000 */
[----:B------:R-:W-:Y:S01]  /*6b10*/  FMUL.FTZ R55, R11, R53 ;  /* 0x000000350b377220 */ /* 0x000fe20000410000 */
[-C--:B------:R-:W-:Y:S01]  /*6b20*/  FFMA.FTZ R62, R13, R52.reuse, -R62 ;  /* 0x000000340d3e7223 */ /* 0x080fe2000001083e */
[----:B------:R-:W-:Y:S01]  /*6b30*/  FFMA.FTZ R68, R41, R52, R54 ;  /* 0x0000003429447223 */ /* 0x000fe20000010036 */
[----:B------:R-:W-:Y:S01]  /*6b40*/  FFMA.FTZ R53, R11, R51, -R60 ;  /* 0x000000330b357223 */ /* 0x000fe2000001083c */
[----:B------:R-:W-:-:S02]  /*6b50*/  HADD2.F32 R54, -RZ, R123.H1_H1 ;  /* 0x3000007bff367230 */ /* 0x000fc40000004100 */
[----:B------:R-:W-:Y:S01]  /*6b60*/  FFMA.FTZ R55, R42, R51, R55 ;  /* 0x000000332a377223 */ /* 0x000fe20000010037 */
[----:B------:R-:W-:Y:S01]  /*6b70*/  HADD2.F32 R13, -RZ, R43.H0_H0 ;  /* 0x2000002bff0d7230 */ /* 0x000fe20000004100 */
[----:B------:R-:W-:Y:S01]  /*6b80*/  SHF.R.U32.HI R63, RZ, 0x10, R63 ;  /* 0x00000010ff3f7819 */ /* 0x000fe2000001163f */
[----:B------:R-:W-:Y:S02]  /*6b90*/  HADD2.F32 R11, -RZ, R15.H0_H0 ;  /* 0x2000000fff0b7230 */ /* 0x000fe40000004100 */
[----:B------:R-:W-:Y:S02]  /*6ba0*/  HADD2.F32 R60, -RZ, R70.H0_H0 ;  /* 0x20000046ff3c7230 */ /* 0x000fe40000004100 */
[-C--:B------:R-:W-:Y:S01]  /*6bb0*/  FMUL.FTZ R70, R13, R54.reuse ;  /* 0x000000360d467220 */ /* 0x080fe20000410000 */
[----:B------:R-:W-:Y:S02]  /*6bc0*/  HADD2.F32 R42, -RZ, R121.H1_H1 ;  /* 0x30000079ff2a7230 */ /* 0x000fe40000004100 */
[----:B------:R-:W-:Y:S01]  /*6bd0*/  FMUL.FTZ R54, R11, R54 ;  /* 0x000000360b367220 */ /* 0x000fe20000410000 */
[----:B------:R-:W-:Y:S01]  /*6be0*/  HADD2.F32 R43, -RZ, R43.H1_H1 ;  /* 0x3000002bff2b7230 */ /* 0x000fe20000004100 */
[----:B------:R-:W-:Y:S01]  /*6bf0*/  F2FP.F16.F32.PACK_AB R55, R68, R55 ;  /* 0x000000374437723e */ /* 0x000fe200000000ff */
[----:B------:R-:W-:-:S02]  /*6c00*/  HADD2.F32 R15, -RZ, R15.H1_H1 ;  /* 0x3000000fff0f7230 */ /* 0x000fc40000004100 */
[----:B------:R-:W-:Y:S01]  /*6c10*/  FFMA.FTZ R54, R13, R42, R54 ;  /* 0x0000002a0d367223 */ /* 0x000fe20000010036 */
[----:B------:R-:W-:Y:S02]  /*6c20*/  HADD2.F32 R52, -RZ, R63.H0_H0 ;  /* 0x2000003fff347230 */ /* 0x000fe40000004100 */
[----:B------:R-:W-:Y:S01]  /*6c30*/  FMUL.FTZ R72, R43, R60 ;  /* 0x0000003c2b487220 */ /* 0x000fe20000410000 */
[----:B------:R-:W-:Y:S01]  /*6c40*/  FFMA.FTZ R70, R11, R42, -R70 ;  /* 0x0000002a0b467223 */ /* 0x000fe20000010846 */
[----:B------:R-:W-:Y:S02]  /*6c50*/  HADD2.F32 R13, -RZ, R40.H0_H0 ;  /* 0x20000028ff0d7230 */ /* 0x000fe40000004100 */
[C---:B------:R-:W-:Y:S01]  /*6c60*/  FMUL.FTZ R60, R15.reuse, R60 ;  /* 0x0000003c0f3c7220 */ /* 0x040fe20000410000 */
[----:B------:R-:W-:Y:S02]  /*6c70*/  HADD2.F32 R41, -RZ, R73.H0_H0 ;  /* 0x20000049ff297230 */ /* 0x000fe40000004100 */
[----:B------:R-:W-:Y:S01]  /*6c80*/  FFMA.FTZ R61, R15, R52, -R72 ;  /* 0x000000340f3d7223 */ /* 0x000fe20000010848 */
[----:B------:R-:W-:-:S02]  /*6c90*/  HADD2.F32 R11, -RZ, R12.H0_H0 ;  /* 0x2000000cff0b7230 */ /* 0x000fc40000004100 */
[----:B------:R-:W-:Y:S01]  /*6ca0*/  FFMA.FTZ R63, R43, R52, R60 ;  /* 0x000000342b3f7223 */ /* 0x000fe2000001003c */
[----:B------:R-:W-:Y:S02]  /*6cb0*/  HADD2.F32 R40, -RZ, R40.H1_H1 ;  /* 0x30000028ff287230 */ /* 0x000fe40000004100 */
[----:B------:R-:W-:Y:S02]  /*6cc0*/  HADD2.F32 R124, -RZ, R124.H0_H0 ;  /* 0x2000007cff7c7230 */ /* 0x000fe40000004100 */
[----:B------:R-:W-:Y:S02]  /*6cd0*/  HADD2.F32 R12, -RZ, R12.H1_H1 ;  /* 0x3000000cff0c7230 */ /* 0x000fe40000004100 */
[----:B------:R-:W-:Y:S01]  /*6ce0*/  FMUL.FTZ R43, R40, R41 ;  /* 0x00000029282b7220 */ /* 0x000fe20000410000 */
[----:B------:R-:W-:Y:S02]  /*6cf0*/  HADD2.F32 R15, -RZ, R75.H0_H0 ;  /* 0x2000004bff0f7230 */ /* 0x000fe40000004100 */
[----:B------:R-:W-:Y:S01]  /*6d00*/  FMUL.FTZ R42, R13, R124 ;  /* 0x0000007c0d2a7220 */ /* 0x000fe20000410000 */
[----:B------:R-:W-:-:S02]  /*6d10*/  HADD2.F32 R122, -RZ, R122.H0_H0 ;  /* 0x2000007aff7a7230 */ /* 0x000fc40000004100 */
[C---:B------:R-:W-:Y:S01]  /*6d20*/  FMUL.FTZ R41, R12.reuse, R41 ;  /* 0x000000290c297220 */ /* 0x040fe20000410000 */
[C---:B------:R-:W-:Y:S01]  /*6d30*/  FMUL.FTZ R124, R11.reuse, R124 ;  /* 0x0000007c0b7c7220 */ /* 0x040fe20000410000 */
[-C--:B------:R-:W-:Y:S01]  /*6d40*/  FFMA.FTZ R43, R12, R15.reuse, -R43 ;  /* 0x0000000f0c2b7223 */ /* 0x080fe2000001082b */
[----:B------:R-:W-:Y:S02]  /*6d50*/  HADD2.F32 R12, -RZ, R50.H0_H0 ;  /* 0x20000032ff0c7230 */ /* 0x000fe40000004100 */
[-C--:B------:R-:W-:Y:S01]  /*6d60*/  FFMA.FTZ R42, R11, R122.reuse, -R42 ;  /* 0x0000007a0b2a7223 */ /* 0x080fe2000001082a */
[----:B------:R-:W-:Y:S01]  /*6d70*/  FFMA.FTZ R41, R40, R15, R41 ;  /* 0x0000000f28297223 */ /* 0x000fe20000010029 */
[----:B------:R-:W-:Y:S02]  /*6d80*/  HADD2.F32 R123, -RZ, R123.H0_H0 ;  /* 0x2000007bff7b7230 */ /* 0x000fe40000004100 */
[----:B------:R-:W-:Y:S01]  /*6d90*/  FFMA.FTZ R124, R13, R122, R124 ;  /* 0x0000007a0d7c7223 */ /* 0x000fe2000001007c */
[----:B------:R-:W-:Y:S01]  /*6da0*/  HADD2.F32 R15, -RZ, R69.H0_H0 ;  /* 0x20000045ff0f7230 */ /* 0x000fe20000004100 */
[----:B------:R-:W-:Y:S01]  /*6db0*/  F2FP.F16.F32.PACK_AB R63, R63, R54 ;  /* 0x000000363f3f723e */ /* 0x000fe200000000ff */
[----:B------:R-:W-:-:S02]  /*6dc0*/  HADD2.F32 R11, -RZ, R14.H0_H0 ;  /* 0x2000000eff0b7230 */ /* 0x000fc40000004100 */
[-C--:B------:R-:W-:Y:S01]  /*6dd0*/  FMUL.FTZ R40, R12, R123.reuse ;  /* 0x0000007b0c287220 */ /* 0x080fe20000410000 */
[----:B------:R-:W-:Y:S01]  /*6de0*/  HADD2.F32 R50, -RZ, R50.H1_H1 ;  /* 0x30000032ff327230 */ /* 0x000fe20000004100 */
[----:B------:R-:W-:Y:S01]  /*6df0*/  F2FP.F16.F32.PACK_AB R54, R41, R124 ;  /* 0x0000007c2936723e */ /* 0x000fe200000000ff */
[----:B------:R-:W-:Y:S02]  /*6e00*/  HADD2.F32 R14, -RZ, R14.H1_H1 ;  /* 0x3000000eff0e7230 */ /* 0x000fe40000004100 */
[C---:B------:R-:W-:Y:S01]  /*6e10*/  FMUL.FTZ R123, R11.reuse, R123 ;  /* 0x0000007b0b7b7220 */ /* 0x040fe20000410000 */
[----:B------:R-:W-:Y:S02]  /*6e20*/  HADD2.F32 R121, -RZ, R121.H0_H0 ;  /* 0x20000079ff797230 */ /* 0x000fe40000004100 */
[-C--:B------:R-:W-:Y:S01]  /*6e30*/  FMUL.FTZ R51, R50, R15.reuse ;  /* 0x0000000f32337220 */ /* 0x080fe20000410000 */
[----:B------:R-:W-:Y:S02]  /*6e40*/  HADD2.F32 R13, -RZ, R74.H0_H0 ;  /* 0x2000004aff0d7230 */ /* 0x000fe40000004100 */
[----:B------:R-:W-:Y:S01]  /*6e50*/  FMUL.FTZ R15, R14, R15 ;  /* 0x0000000f0e0f7220 */ /* 0x000fe20000410000 */
[----:B------:R-:W-:Y:S01]  /*6e60*/  MOV R41, R55 ;  /* 0x0000003700297202 */ /* 0x000fe20000000f00 */
        /* <DEDUP_REMOVED lines=10> */
[----:B------:R-:W-:-:S07]  /*6f10*/  F2FP.F16.F32.PACK_AB R42, R50, R123 ;  /* 0x0000007b322a723e */ /* 0x000fce00000000ff */
.L_x_1637:
[----:B------:R-:W-:Y:S05]  /*6f20*/  BSYNC B2 ;  /* 0x0000000000027941 */ /* 0x000fea0003800000 */
.L_x_1636:
[----:B--2---:R2:W-:Y:S04]  /*6f30*/  ST.E.128 desc[UR60][R46.64], R12 ;  /* 0x0000000c2e007985 */ /* 0x0045e8000c101d3c */
[----:B---3--:R2:W-:Y:S02]  /*6f40*/  @!P6 ST.E.128 desc[UR60][R48.64], R40 ;  /* 0x000000283000e985 */ /* 0x0085e4000c101d3c */
.L_x_1635:
[----:B------:R-:W-:Y:S05]  /*6f50*/  BSYNC B1 ;  /* 0x0000000000017941 */ /* 0x000fea0003800000 */
.L_x_1634:
[----:B------:R-:W-:-:S13]  /*6f60*/  ISETP.NE.AND P0, PT, R36, RZ, PT ;  /* 0x000000ff2400720c */ /* 0x000fda0003f05270 */
[----:B------:R-:W-:Y:S05]  /*6f70*/  @!P0 BRA `(.L_x_1602) ;  /* 0x0000000c00448947 */ /* 0x000fea0003800000 */
[----:B--2---:R-:W2:Y:S04]  /*6f80*/  LDL R40, [R1+0x4c] ;  /* 0x00004c0001287983 */ /* 0x004ea80000100800 */
[----:B------:R-:W5:Y:S04]  /*6f90*/  LDL R15, [R1+0xa0] ;  /* 0x0000a000010f7983 */ /* 0x000f680000100800 */
[----:B------:R-:W3:Y:S01]  /*6fa0*/  LDL R14, [R1+0x54] ;  /* 0x00005400010e7983 */ /* 0x000ee20000100800 */
[----:B------:R-:W-:Y:S01]  /*6fb0*/  SEL R118, R95, R118, !P1 ;  /* 0x000000765f767207 */ /* 0x000fe20004800000 */
[----:B------:R-:W-:Y:S01]  /*6fc0*/  BSSY B1, `(.L_x_1638) ;  /* 0x000006c000017945 */ /* 0x000fe20003800000 */
[----:B------:R-:W-:-:S02]  /*6fd0*/  ISETP.GE.AND P4, PT, R219, R106, PT ;  /* 0x0000006adb00720c */ /* 0x000fc40003f86270 */
[----:B0-----:R-:W-:Y:S02]  /*6fe0*/  SHF.R.S32.HI R11, RZ, 0x1f, R118 ;  /* 0x0000001fff0b7819 */ /* 0x001fe40000011476 */
[----:B------:R-:W-:Y:S02]  /*6ff0*/  LEA R46, P0, R35, R44, 0x1 ;  /* 0x0000002c232e7211 */ /* 0x000fe400078008ff */
[----:B------:R-:W-:Y:S02]  /*7000*/  LEA.HI R11, R11, R118, RZ, 0x4 ;  /* 0x000000760b0b7211 */ /* 0x000fe400078f20ff */
[----:B----4-:R-:W-:Y:S02]  /*7010*/  LEA.HI.X R47, R35, R45, R89, 0x1, P0 ;  /* 0x0000002d232f7211 */ /* 0x010fe400000f0c59 */
[----:B------:R-:W-:-:S04]  /*7020*/  LEA.HI.SX32 R12, R11, R34, 0x1c ;  /* 0x000000220b0c7211 */ /* 0x000fc800078fe2ff */
[----:B------:R-:W-:Y:S01]  /*7030*/  SHF.R.S32.HI R13, RZ, 0x1f, R12 ;  /* 0x0000001fff0d7819 */ /* 0x000fe2000001140c */
[----:B------:R-:W-:-:S03]  /*7040*/  IMAD.SHL.U32 R11, R12, 0x8, RZ ;  /* 0x000000080c0b7824 */ /* 0x000fc600078e00ff */
[----:B------:R-:W-:-:S05]  /*7050*/  LEA.HI R13, R13, R12, RZ, 0x3 ;  /* 0x0000000c0d0d7211 */ /* 0x000fca00078f18ff */
[----:B------:R-:W-:-:S05]  /*7060*/  IMAD.SHL.U32 R13, R13, 0x200, RZ ;  /* 0x000002000d0d7824 */ /* 0x000fca00078e00ff */
[----:B------:R-:W-:Y:S02]  /*7070*/  LOP3.LUT R13, R13, 0x7ffff000, RZ, 0xc0, !PT ;  /* 0x7ffff0000d0d7812 */ /* 0x000fe400078ec0ff */
[----:B--2---:R-:W-:-:S04]  /*7080*/  LOP3.LUT R12, R40, 0x38, R11, 0xf8, !PT ;  /* 0x00000038280c7812 */ /* 0x004fc800078ef80b */
[----:B-----5:R-:W-:-:S04]  /*7090*/  LOP3.LUT R12, R12, R15, RZ, 0x3c, !PT ;  /* 0x0000000f0c0c7212 */ /* 0x020fc800078e3cff */
[----:B---3--:R-:W-:Y:S02]  /*70a0*/  IADD3 R15, R12, R13, R14 ;  /* 0x0000000d0c0f7210 */ /* 0x008fe40007ffe00e */
[----:B------:R-:W-:-:S03]  /*70b0*/  LEA R13, R200, R4, 0xe ;  /* 0x00000004c80d7211 */ /* 0x000fc600078e70ff */
[----:B------:R-:W-:Y:S02]  /*70c0*/  IMAD R15, R200, 0x4000, R15 ;  /* 0x00004000c80f7824 */ /* 0x000fe400078e020f */
[--C-:B------:R-:W-:Y:S02]  /*70d0*/  IMAD R13, R13, 0x2, R18.reuse ;  /* 0x000000020d0d7824 */ /* 0x100fe400078e0212 */
[----:B------:R-:W-:-:S04]  /*70e0*/  IMAD R40, R15, 0x2, R18 ;  /* 0x000000020f287824 */ /* 0x000fc800078e0212 */
[----:B------:R-:W0:Y:S04]  /*70f0*/  LDS.128 R12, [R13+0x20400] ;  /* 0x020400000d0c7984 */ /* 0x000e280000000c00 */
[----:B------:R-:W2:Y:S01]  /*7100*/  LDS.128 R40, [R40+0x20400] ;  /* 0x0204000028287984 */ /* 0x000ea20000000c00 */
[----:B------:R-:W-:Y:S05]  /*7110*/  @P4 BRA `(.L_x_1639) ;  /* 0x0000000400584947 */ /* 0x000fea0003800000 */
[----:B------:R-:W-:Y:S01]  /*7120*/  SHF.R.U32.HI R52, RZ, 0x10, R65 ;  /* 0x00000010ff347819 */ /* 0x000fe20000011641 */
[----:B--2---:R-:W-:Y:S01]  /*7130*/  IMAD.MOV.U32 R49, RZ, RZ, R42 ;  /* 0x000000ffff317224 */ /* 0x004fe200078e002a */
[----:B------:R-:W-:Y:S01]  /*7140*/  MOV R48, R40 ;  /* 0x0000002800307202 */ /* 0x000fe20000000f00 */
[----:B0-----:R-:W-:Y:S01]  /*7150*/  IMAD.MOV.U32 R40, RZ, RZ, R14 ;  /* 0x000000ffff287224 */ /* 0x001fe200078e000e */
[--C-:B------:R-:W-:Y:S01]  /*7160*/  SHF.R.U32.HI R50, RZ, 0x10, R57.reuse ;  /* 0x00000010ff327819 */ /* 0x100fe20000011639 */
[--C-:B------:R-:W-:Y:S01]  /*7170*/  HADD2.F32 R42, -RZ, R41.reuse.H0_H0 ;  /* 0x20000029ff2a7230 */ /* 0x100fe20000004100 */
[----:B------:R-:W-:Y:S01]  /*7180*/  SHF.R.U64 R68, R56, 0x10, R57 ;  /* 0x0000001038447819 */ /* 0x000fe20000001239 */
[----:B------:R-:W-:Y:S01]  /*7190*/  HADD2.F32 R41, -RZ, R41.H1_H1 ;  /* 0x30000029ff297230 */ /* 0x000fe20000004100 */
[----:B------:R-:W-:Y:S01]  /*71a0*/  SHF.R.U64 R63, R58, 0x10, R59 ;  /* 0x000000103a3f7819 */ /* 0x000fe2000000123b */
[--C-:B------:R-:W-:Y:S01]  /*71b0*/  HADD2.F32 R14, -RZ, R13.reuse.H0_H0 ;  /* 0x2000000dff0e7230 */ /* 0x100fe20000004100 */
[----:B------:R-:W-:Y:S01]  /*71c0*/  SHF.R.U64 R57, R66, 0x10, R67 ;  /* 0x0000001042397819 */ /* 0x000fe20000001243 */
[----:B------:R-:W-:Y:S01]  /*71d0*/  HADD2.F32 R52, -RZ, R52.H0_H0 ;  /* 0x20000034ff347230 */ /* 0x000fe20000004100 */
[----:B------:R-:W-:Y:S01]  /*71e0*/  SHF.R.U32.HI R58, RZ, 0x10, R59 ;  /* 0x00000010ff3a7819 */ /* 0x000fe2000001163b */
[----:B------:R-:W-:Y:S01]  /*71f0*/  HADD2.F32 R13, -RZ, R13.H1_H1 ;  /* 0x3000000dff0d7230 */ /* 0x000fe20000004100 */
[----:B------:R-:W-:Y:S01]  /*7200*/  SHF.R.U32.HI R66, RZ, 0x10, R67 ;  /* 0x00000010ff427819 */ /* 0x000fe20000011643 */
        /* <DEDUP_REMOVED lines=14> */
[----:B------:R-:W-:Y:S02]  /*72f0*/  HADD2.F32 R14, -RZ, R43.H0_H0 ;  /* 0x2000002bff0e7230 */ /* 0x000fe40000004100 */
[----:B------:R-:W-:Y:S02]  /*7300*/  HADD2.F32 R41, -RZ, R115.H1_H1 ;  /* 0x30000073ff297230 */ /* 0x000fe40000004100 */
[----:B------:R-:W-:Y:S01]  /*7310*/  FMUL.FTZ R51, R13, R50 ;  /* 0x000000320d337220 */ /* 0x000fe20000410000 */
[----:B------:R-:W-:Y:S01]  /*7320*/  HADD2.F32 R43, -RZ, R43.H1_H1 ;  /* 0x3000002bff2b7230 */ /* 0x000fe20000004100 */
[----:B------:R-:W-:Y:S01]  /*7330*/  F2FP.F16.F32.PACK_AB R53, R56, R53 ;  /* 0x000000353835723e */ /* 0x000fe200000000ff */
[----:B------:R-:W-:-:S02]  /*7340*/  HADD2.F32 R52, -RZ, R66.H0_H0 ;  /* 0x20000042ff347230 */ /* 0x000fc40000004100 */
[CC--:B------:R-:W-:Y:S01]  /*7350*/  FFMA.FTZ R59, R14.reuse, R41.reuse, R51 ;  /* 0x000000290e3b7223 */ /* 0x0c0fe20000010033 */
[----:B------:R-:W-:Y:S02]  /*7360*/  HADD2.F32 R42, -RZ, R58.H0_H0 ;  /* 0x2000003aff2a7230 */ /* 0x000fe40000004100 */
[----:B------:R-:W-:Y:S01]  /*7370*/  FMUL.FTZ R58, R14, R50 ;  /* 0x000000320e3a7220 */ /* 0x000fe20000410000 */
[----:B------:R-:W-:Y:S02]  /*7380*/  HADD2.F32 R15, -RZ, R15.H1_H1 ;  /* 0x3000000fff0f7230 */ /* 0x000fe40000004100 */
[----:B------:R-:W-:Y:S01]  /*7390*/  FMUL.FTZ R50, R43, R52 ;  /* 0x000000342b327220 */ /* 0x000fe20000410000 */
[----:B------:R-:W-:Y:S02]  /*73a0*/  HADD2.F32 R14, -RZ, R48.H0_H0 ;  /* 0x20000030ff0e7230 */ /* 0x000fe40000004100 */
[----:B------:R-:W-:Y:S01]  /*73b0*/  FFMA.FTZ R58, R13, R41, -R58 ;  /* 0x000000290d3a7223 */ /* 0x000fe2000001083a */
[----:B------:R-:W-:-:S02]  /*73c0*/  HADD2.F32 R120, -RZ, R120.H0_H0 ;  /* 0x20000078ff787230 */ /* 0x000fc40000004100 */
[C---:B------:R-:W-:Y:S01]  /*73d0*/  FMUL.FTZ R52, R15.reuse, R52 ;  /* 0x000000340f347220 */ /* 0x040fe20000410000 */
[----:B------:R-:W-:Y:S02]  /*73e0*/  HADD2.F32 R41, -RZ, R62.H0_H0 ;  /* 0x2000003eff297230 */ /* 0x000fe40000004100 */
[-C--:B------:R-:W-:Y:S01]  /*73f0*/  FFMA.FTZ R61, R15, R42.reuse, -R50 ;  /* 0x0000002a0f3d7223 */ /* 0x080fe20000010832 */
[----:B------:R-:W-:Y:S02]  /*7400*/  HADD2.F32 R13, -RZ, R12.H0_H0 ;  /* 0x2000000cff0d7230 */ /* 0x000fe40000004100 */
[----:B------:R-:W-:Y:S01]  /*7410*/  FFMA.FTZ R60, R43, R42, R52 ;  /* 0x0000002a2b3c7223 */ /* 0x000fe20000010034 */
[----:B------:R-:W-:Y:S02]  /*7420*/  HADD2.F32 R48, -RZ, R48.H1_H1 ;  /* 0x30000030ff307230 */ /* 0x000fe40000004100 */
[----:B------:R-:W-:Y:S01]  /*7430*/  FMUL.FTZ R42, R14, R120 ;  /* 0x000000780e2a7220 */ /* 0x000fe20000410000 */
[----:B------:R-:W-:-:S02]  /*7440*/  HADD2.F32 R12, -RZ, R12.H1_H1 ;  /* 0x3000000cff0c7230 */ /* 0x000fc40000004100 */
[C---:B------:R-:W-:Y:S01]  /*7450*/  FMUL.FTZ R43, R13.reuse, R120 ;  /* 0x000000780d2b7220 */ /* 0x040fe20000410000 */
[----:B------:R-:W-:Y:S02]  /*7460*/  HADD2.F32 R117, -RZ, R117.H0_H0 ;  /* 0x20000075ff757230 */ /* 0x000fe40000004100 */
[-C--:B------:R-:W-:Y:S01]  /*7470*/  FMUL.FTZ R51, R48, R41.reuse ;  /* 0x0000002930337220 */ /* 0x080fe20000410000 */
[----:B------:R-:W-:Y:S02]  /*7480*/  HADD2.F32 R15, -RZ, R68.H0_H0 ;  /* 0x20000044ff0f7230 */ /* 0x000fe40000004100 */
[----:B------:R-:W-:Y:S01]  /*7490*/  FMUL.FTZ R41, R12, R41 ;  /* 0x000000290c297220 */ /* 0x000fe20000410000 */
[----:B------:R-:W-:Y:S02]  /*74a0*/  HADD2.F32 R119, -RZ, R119.H0_H0 ;  /* 0x20000077ff777230 */ /* 0x000fe40000004100 */
[----:B------:R-:W-:Y:S01]  /*74b0*/  FFMA.FTZ R42, R13, R117, -R42 ;  /* 0x000000750d2a7223 */ /* 0x000fe2000001082a */
[----:B------:R-:W-:-:S02]  /*74c0*/  HADD2.F32 R13, -RZ, R49.H0_H0 ;  /* 0x20000031ff0d7230 */ /* 0x000fc40000004100 */
[-C--:B------:R-:W-:Y:S01]  /*74d0*/  FFMA.FTZ R51, R12, R15.reuse, -R51 ;  /* 0x0000000f0c337223 */ /* 0x080fe20000010833 */
[----:B------:R-:W-:Y:S01]  /*74e0*/  FFMA.FTZ R48, R48, R15, R41 ;  /* 0x0000000f30307223 */ /* 0x000fe20000010029 */
[--C-:B------:R-:W-:Y:S02]  /*74f0*/  HADD2.F32 R12, -RZ, R40.reuse.H0_H0 ;  /* 0x20000028ff0c7230 */ /* 0x100fe40000004100 */
[----:B------:R-:W-:Y:S01]  /*7500*/  FFMA.FTZ R43, R14, R117, R43 ;  /* 0x000000750e2b7223 */ /* 0x000fe2000001002b */
[----:B------:R-:W-:Y:S02]  /*7510*/  HADD2.F32 R15, -RZ, R57.H0_H0 ;  /* 0x20000039ff0f7230 */ /* 0x000fe40000004100 */
[-C--:B------:R-:W-:Y:S01]  /*7520*/  FMUL.FTZ R41, R13, R119.reuse ;  /* 0x000000770d297220 */ /* 0x080fe20000410000 */
[----:B------:R-:W-:Y:S02]  /*7530*/  HADD2.F32 R49, -RZ, R49.H1_H1 ;  /* 0x30000031ff317230 */ /* 0x000fe40000004100 */
[----:B------:R-:W-:Y:S01]  /*7540*/  FMUL.FTZ R50, R12, R119 ;  /* 0x000000770c327220 */ /* 0x000fe20000410000 */
[----:B------:R-:W-:Y:S01]  /*7550*/  HADD2.F32 R40, -RZ, R40.H1_H1 ;  /* 0x30000028ff287230 */ /* 0x000fe20000004100 */
[----:B------:R-:W-:Y:S01]  /*7560*/  F2FP.F16.F32.PACK_AB R59, R60, R59 ;  /* 0x0000003b3c3b723e */ /* 0x000fe200000000ff */
[----:B------:R-:W-:-:S02]  /*7570*/  HADD2.F32 R115, -RZ, R115.H0_H0 ;  /* 0x20000073ff737230 */ /* 0x000fc40000004100 */
        /* <DEDUP_REMOVED lines=16> */
.L_x_1639:
[----:B------:R-:W-:Y:S05]  /*7680*/  BSYNC B1 ;  /* 0x0000000000017941 */ /* 0x000fea0003800000 */
.L_x_1638:
[----:B0-----:R0:W-:Y:S01]  /*7690*/  ST.E.128 desc[UR60][R46.64], R12 ;  /* 0x0000000c2e007985 */ /* 0x0011e2000c101d3c */
[----:B------:R-:W-:-:S13]  /*76a0*/  ISETP.GE.AND P0, PT, R11, R116, PT ;  /* 0x000000740b00720c */ /* 0x000fda0003f06270 */
[----:B------:R-:W-:Y:S05]  /*76b0*/  @P0 BRA `(.L_x_1602) ;  /* 0x0000000400740947 */ /* 0x000fea0003800000 */
[----:B------:R-:W-:-:S05]  /*76c0*/  IMAD.WIDE R44, R11, 0x2, R44 ;  /* 0x000000020b2c7825 */ /* 0x000fca00078e022c */
[----:B--2---:R2:W-:Y:S01]  /*76d0*/  ST.E.128 desc[UR60][R44.64], R40 ;  /* 0x000000282c007985 */ /* 0x0045e2000c101d3c */
[----:B------:R-:W-:Y:S05]  /*76e0*/  BRA `(.L_x_1602) ;  /* 0x0000000400687947 */ /* 0x000fea0003800000 */
.L_x_1575:
[----:B------:R-:W-:-:S13]  /*76f0*/  ISETP.NE.AND P5, PT, R225, 0x3, PT ;  /* 0x00000003e100780c */ /* 0x000fda0003fa5270 */
[----:B------:R-:W-:Y:S05]  /*7700*/  @!P5 BRA `(.L_x_1640) ;  /* 0x000000000004d947 */ /* 0x000fea0003800000 */
[----:B------:R-:W-:Y:S01]  /*7710*/  BPT.TRAP 0x1 ;  /* 0x000000040000795c */ /* 0x000fe20000300000 */
.L_x_1640:
[----:B------:R-:W2:Y:S01]  /*7720*/  LDL R11, [R1+0x1c] ;  /* 0x00001c00010b7983 */ /* 0x000ea20000100800 */
[----:B------:R-:W-:Y:S01]  /*7730*/  IMAD R90, R200, 0x8, R18 ;  /* 0x00000008c85a7824 */ /* 0x000fe200078e0212 */
[----:B------:R-:W-:Y:S01]  /*7740*/  BSSY B1, `(.L_x_1641) ;  /* 0x0000005000017945 */ /* 0x000fe20003800000 */
[----:B------:R-:W-:Y:S02]  /*7750*/  SHF.R.S32.HI R101, RZ, 0x1f, R103 ;  /* 0x0000001fff657819 */ /* 0x000fe40000011467 */
[----:B--2---:R-:W-:-:S04]  /*7760*/  SHF.L.U32 R105, R11, 0x1f, RZ ;  /* 0x0000001f0b697819 */ /* 0x004fc800000006ff */
[----:B------:R-:W0:Y:S02]  /*7770*/  SYNCS.PHASECHK.TRANS64.TRYWAIT P0, [R90+URZ+0x30890], R105 ;  /* 0x030890695a0075a7 */ /* 0x000e24000800017f */
[----:B0-----:R-:W-:Y:S05]  /*7780*/  @!P0 BRA `(.L_x_1642) ;  /* 0x0000022800188947 */ /* 0x001fea0003800000 */
.L_x_2023:
[----:B------:R-:W-:Y:S05]  /*7790*/  BSYNC B1 ;  /* 0x0000000000017941 */ /* 0x000fea0003800000 */
.L_x_1641:
[----:B------:R-:W2:Y:S01]  /*77a0*/  LDL R40, [R1+0x10] ;  /* 0x0000100001287983 */ /* 0x000ea20000100800 */
[----:B------:R-:W-:Y:S01]  /*77b0*/  ULDC.64 UR4, c[0x0][0x300] ;  /* 0x0000c00000047ab9 */ /* 0x000fe20000000a00 */
[----:B-----5:R-:W-:Y:S01]  /*77c0*/  SHF.R.S32.HI R100, RZ, 0x1f, R104 ;  /* 0x0000001fff647819 */ /* 0x020fe20000011468 */
[----:B------:R-:W-:Y:S02]  /*77d0*/  IMAD R14, R101, UR4, RZ ;  /* 0x00000004650e7c24 */ /* 0x000fe4000f8e02ff */
[----:B------:R-:W-:-:S04]  /*77e0*/  IMAD.WIDE.U32 R12, R103, UR4, RZ ;  /* 0x00000004670c7c25 */ /* 0x000fc8000f8e00ff */
[----:B------:R-:W-:Y:S01]  /*77f0*/  IMAD R11, R103, UR5, R14 ;  /* 0x00000005670b7c24 */ /* 0x000fe2000f8e020e */
[----:B------:R-:W-:Y:S01]  /*7800*/  ULDC.64 UR4, c[0x0][0x310] ;  /* 0x0000c40000047ab9 */ /* 0x000fe20000000a00 */
[----:B------:R-:W-:Y:S02]  /*7810*/  IMAD R99, R25, -0x40, R2 ;  /* 0xffffffc019637824 */ /* 0x000fe400078e0202 */
[----:B------:R-:W-:Y:S02]  /*7820*/  IMAD R15, R100, UR4, RZ ;  /* 0x00000004640f7c24 */ /* 0x000fe4000f8e02ff */
[----:B------:R-:W-:Y:S01]  /*7830*/  IMAD.IADD R13, R13, 0x1, R11 ;  /* 0x000000010d0d7824 */ /* 0x000fe200078e020b */
[----:B------:R-:W-:Y:S01]  /*7840*/  VIMNMX R99, R99, 0x40, PT ;  /* 0x0000004063637848 */ /* 0x000fe20003fe0100 */
        /* <DEDUP_REMOVED lines=9> */
[----:B------:R-:W-:Y:S01]  /*78e0*/  LEA R41, P0, R12, UR4, 0x1 ;  /* 0x000000040c297c11 */ /* 0x000fe2000f8008ff */
[----:B------:R-:W-:-:S03]  /*78f0*/  UMOV UR4, 0xffffffff ;  /* 0xffffffff00047882 */ /* 0x000fc60000000000 */
[----:B------:R-:W-:Y:S01]  /*7900*/  LEA.HI.X R43, R12, UR5, R11, 0x1, P0 ;  /* 0x000000050c2b7c11 */ /* 0x000fe200080f0c0b */
[----:B--2---:R-:W-:-:S05]  /*7910*/  IMAD.IADD R50, R99, 0x1, -R40 ;  /* 0x0000000163327824 */ /* 0x004fca00078e0a28 */
[----:B------:R-:W-:Y:S01]  /*7920*/  ISETP.GE.AND P0, PT, R50, 0x1, PT ;  /* 0x000000013200780c */ /* 0x000fe20003f06270 */
[----:B------:R-:W-:-:S12]  /*7930*/  BRA.DIV UR4, `(.L_x_1643) ;  /* 0x0000022604c07947 */ /* 0x000fd8000b800000 */
[----:B------:R1:W2:Y:S04]  /*7940*/  SHFL.IDX PT, R40, R43, RZ, 0x181f ;  /* 0x00181fff2b287589 */ /* 0x0002a800000e0000 */
[----:B------:R1:W3:Y:S02]  /*7950*/  SHFL.IDX PT, R42, R41, RZ, 0x181f ;  /* 0x00181fff292a7589 */ /* 0x0002e400000e0000 */
.L_x_2027:
[----:B------:R-:W-:Y:S04]  /*7960*/  BSSY B1, `(.L_x_1644) ;  /* 0x0000017000017945 */ /* 0x000fe80003800000 */
[----:B------:R-:W-:Y:S05]  /*7970*/  @!P0 BRA `(.L_x_1645) ;  /* 0x0000000000548947 */ /* 0x000fea0003800000 */
[----:B------:R-:W-:Y:S02]  /*7980*/  ULDC UR4, c[0x0][0x2f4] ;  /* 0x0000bd0000047ab9 */ /* 0x000fe40000000800 */
        /* <DEDUP_REMOVED lines=20> */
.L_x_1645:
[----:B------:R-:W-:Y:S05]  /*7ad0*/  BSYNC B1 ;  /* 0x0000000000017941 */ /* 0x000fea0003800000 */
.L_x_1644:
[----:B------:R-:W-:-:S03]  /*7ae0*/  UMOV UR4, 0xffffffff ;  /* 0xffffffff00047882 */ /* 0x000fc60000000000 */
[----:B------:R-:W-:Y:S05]  /*7af0*/  BRA.DIV UR4, `(.L_x_1646) ;  /* 0x00000226049c7947 */ /* 0x000fea000b800000 */
[----:B--2---:R2:W0:Y:S04]  /*7b00*/  SHFL.IDX PT, R40, R43, 0x1, 0x181f ;  /* 0x00381f002b287f89 */ /* 0x00442800000e0000 */
[----:B---3--:R2:W3:Y:S02]  /*7b10*/  SHFL.IDX PT, R42, R41, 0x1, 0x181f ;  /* 0x00381f00292a7f89 */ /* 0x0084e400000e0000 */
.L_x_2031:
[----:B------:R-:W-:-:S13]  /*7b20*/  ISETP.GE.AND P0, PT, R50, 0x21, PT ;  /* 0x000000213200780c */ /* 0x000fda0003f06270 */
[----:B------:R-:W-:Y:S05]  /*7b30*/  @!P0 BRA `(.L_x_1602) ;  /* 0x0000000000548947 */ /* 0x000fea0003800000 */
[----:B------:R-:W-:Y:S02]  /*7b40*/  ULDC UR4, c[0x0][0x2f4] ;  /* 0x0000bd0000047ab9 */ /* 0x000fe40000000800 */
[----:B------:R-:W-:Y:S02]  /*7b50*/  ISETP.GE.AND P6, PT, R16, UR4, PT ;  /* 0x0000000410007c0c */ /* 0x000fe4000bfc6270 */
[----:B------:R-:W-:-:S11]  /*7b60*/  ISETP.GE.AND P4, PT, R219, UR4, PT ;  /* 0x00000004db007c0c */ /* 0x000fd6000bf86270 */
[----:B----4-:R-:W4:Y:S01]  /*7b70*/  @!P6 LDS.128 R12, [R94+0x21400] ;  /* 0x021400005e0ce984 */ /* 0x010f220000000c00 */
[----:B---3--:R-:W-:-:S04]  /*7b80*/  @!P6 LEA R44, P0, R16, R42, 0x1 ;  /* 0x0000002a102ce211 */ /* 0x008fc800078008ff */
[----:B0-----:R-:W-:Y:S02]  /*7b90*/  @!P6 LEA.HI.X R45, R16, R40, R17, 0x1, P0 ;  /* 0x00000028102de211 */ /* 0x001fe400000f0c11 */
[----:B------:R-:W-:-:S03]  /*7ba0*/  ISETP.GE.AND P0, PT, R19, UR4, PT ;  /* 0x0000000413007c0c */ /* 0x000fc6000bf06270 */
[----:B----4-:R-:W-:Y:S01]  /*7bb0*/  @!P6 ST.E.128 desc[UR60][R44.64], R12 ;  /* 0x0000000c2c00e985 */ /* 0x010fe2000c101d3c */
        /* <DEDUP_REMOVED lines=11> */
[----:B-12---:R-:W-:-:S05]  /*7c70*/  @!P4 LEA.HI.X R43, R23, R40, R228, 0x1, P0 ;  /* 0x00000028172bc211 */ /* 0x006fca00000f0ce4 */
[----:B0-----:R0:W-:Y:S04]  /*7c80*/  @!P4 ST.E.128 desc[UR60][R42.64], R12 ;  /* 0x0000000c2a00c985 */ /* 0x0011e8000c101d3c */
.L_x_1602:
[----:B------:R-:W-:Y:S05]  /*7c90*/  BSYNC B0 ;  /* 0x0000000000007941 */ /* 0x000fea0003800000 */
.L_x_1574:
[----:B0-2---:R-:W0:Y:S01]  /*7ca0*/  S2R R11, SR_TID.X ;  /* 0x00000000000b7919 */ /* 0x005e220000002100 */
[----:B------:R-:W-:Y:S01]  /*7cb0*/  @!PT LDS RZ, [RZ] ;  /* 0x00000000fffff984 */ /* 0x000fe20000000800 */
[----:B------:R-:W-:Y:S01]  /*7cc0*/  @!PT LDS RZ, [RZ] ;  /* 0x00000000fffff984 */ /* 0x000fe20000000800 */
[----:B------:R-:W-:Y:S01]  /*7cd0*/  @!PT LDS RZ, [RZ] ;  /* 0x00000000fffff984 */ /* 0x000fe20000000800 */
[----:B------:R-:W-:Y:S01]  /*7ce0*/  @!PT LDS RZ, [RZ] ;  /* 0x00000000fffff984 */ /* 0x000fe20000000800 */
[----:B------:R2:W-:Y:S06]  /*7cf0*/  MEMBAR.ALL.CTA ;  /* 0x0000000000007992 */ /* 0x0005ec0000008000 */
[----:B--2---:R-:W2:Y:S01]  /*7d00*/  FENCE.VIEW.ASYNC.S ;  /* 0x00000000000073c6 */ /* 0x004ea20000000000 */
[----:B------:R-:W-:Y:S05]  /*7d10*/  WARPSYNC.ALL ;  /* 0x0000000000007948 */ /* 0x000fea0003800000 */
[----:B------:R-:W-:Y:S01]  /*7d20*/  BSSY B0, `(.L_x_1647) ;  /* 0x0000009000007945 */ /* 0x000fe20003800000 */
[----:B0-----:R-:W-:Y:S01]  /*7d30*/  LOP3.LUT R11, R11, 0x7f, RZ, 0xc0, !PT ;  /* 0x0000007f0b0b7812 */ /* 0x001fe200078ec0ff */
[----:B--2---:R0:W-:Y:S03]  /*7d40*/  BAR.SYNC.DEFER_BLOCKING R98, 0x80 ;  /* 0x000200620000751d */ /* 0x0041e60000010000 */
[----:B------:R-:W-:-:S13]  /*7d50*/  ISETP.NE.AND P0, PT, R11, RZ, PT ;  /* 0x000000ff0b00720c */ /* 0x000fda0003f05270 */
[----:B------:R-:W-:-:S05]  /*7d60*/  @!P0 VIADD R11, R90, 0x308a0 ;  /* 0x000308a05a0b8836 */ /* 0x000fca0000000000 */
[----:B------:R-:W-:-:S04]  /*7d70*/  @!P0 PRMT R11, RZ, 0x654, R11 ;  /* 0x00000654ff0b8816 */ /* 0x000fc8000000000b */
[----:B------:R0:W-:Y:S01]  /*7d80*/  @!P0 SYNCS.ARRIVE.TRANS64.RED.A1T0 RZ, [R11+URZ], RZ ;  /* 0x000000ff0bff89a7 */ /* 0x0001e2000810043f */
[----:B------:R-:W-:Y:S05]  /*7d90*/  @!P5 BRA `(.L_x_1648) ;  /* 0x000000000004d947 */ /* 0x000fea0003800000 */
[----:B------:R-:W-:Y:S01]  /*7da0*/  BPT.TRAP 0x1 ;  /* 0x000000040000795c */ /* 0x000fe20000300000 */
.L_x_1648:
[----:B------:R-:W-:Y:S05]  /*7db0*/  BSYNC B0 ;  /* 0x0000000000007941 */ /* 0x000fea0003800000 */
.L_x_1647:
[----:B------:R-:W2:Y:S01]  /*7dc0*/  SYNCS.PHASECHK.TRANS64.TRYWAIT P4, [R90+URZ+0x308b0], R105 ;  /* 0x0308b0695a0075a7 */ /* 0x000ea2000808017f */
[----:B------:R-:W-:Y:S04]  /*7dd0*/  BSSY B0, `(.L_x_1649) ;  /* 0x0000002000007945 */ /* 0x000fe80003800000 */
[----:B--2---:R-:W-:Y:S05]  /*7de0*/  @!P4 BRA `(.L_x_1650) ;  /* 0x00000224002cc947 */ /* 0x004fea0003800000 */
.L_x_2032:
[----:B------:R-:W-:Y:S05]  /*7df0*/  BSYNC B0 ;  /* 0x0000000000007941 */ /* 0x000fea0003800000 */
.L_x_1649:
[----:B----4-:R-:W4:Y:S01]  /*7e00*/  LDL R15, [R1+0x10] ;  /* 0x00001000010f7983 */ /* 0x010f220000100800 */
[----:B------:R-:W-:Y:S01]  /*7e10*/  ULDC.64 UR4, c[0x0][0x328] ;  /* 0x0000ca0000047ab9 */ /* 0x000fe20000000a00 */
[----:B------:R-:W-:Y:S01]  /*7e20*/  BSSY B0, `(.L_x_1651) ;  /* 0x000002c000007945 */ /* 0x000fe20003800000 */
[----:B------:R-:W-:Y:S02]  /*7e30*/  IMAD R14, R101, UR4, RZ ;  /* 0x00000004650e7c24 */ /* 0x000fe4000f8e02ff */
[----:B------:R-:W-:-:S04]  /*7e40*/  IMAD.WIDE.U32 R12, R103, UR4, RZ ;  /* 0x00000004670c7c25 */ /* 0x000fc8000f8e00ff */
[----:B------:R-:W-:Y:S01]  /*7e50*/  IMAD R103, R103, UR5, R14 ;  /* 0x0000000567677c24 */ /* 0x000fe2000f8e020e */
[----:B------:R-:W-:Y:S02]  /*7e60*/  ULDC.64 UR4, c[0x0][0x338] ;  /* 0x0000ce0000047ab9 */ /* 0x000fe40000000a00 */
[----:B0-----:R-:W-:Y:S02]  /*7e70*/  IMAD R11, R100, UR4, RZ ;  /* 0x00000004640b7c24 */ /* 0x001fe4000f8e02ff */
[----:B------:R-:W-:Y:S02]  /*7e80*/  IADD3 R13, R13, R103, RZ ;  /* 0x000000670d0d7210 */ /* 0x000fe40007ffe0ff */
[C---:B------:R-:W-:Y:S02]  /*7e90*/  IMAD R11, R104.reuse, UR5, R11 ;  /* 0x00000005680b7c24 */ /* 0x040fe4000f8e020b */
[----:B--2---:R-:W-:Y:S01]  /*7ea0*/  IMAD.WIDE.U32 R104, R104, UR4, R12 ;  /* 0x0000000468687c25 */ /* 0x004fe2000f8e000c */
[----:B------:R-:W-:-:S03]  /*7eb0*/  ULDC.64 UR4, c[0x0][0x330] ;  /* 0x0000cc0000047ab9 */ /* 0x000fc60000000a00 */
[----:B------:R-:W-:Y:S02]  /*7ec0*/  IMAD R13, R26, UR4, RZ ;  /* 0x000000041a0d7c24 */ /* 0x000fe4000f8e02ff */
[----:B------:R-:W-:Y:S02]  /*7ed0*/  IMAD.IADD R105, R105, 0x1, R11 ;  /* 0x0000000169697824 */ /* 0x000fe400078e020b */
[C---:B------:R-:W-:Y:S02]  /*7ee0*/  IMAD R11, R38.reuse, UR5, R13 ;  /* 0x00000005260b7c24 */ /* 0x040fe4000f8e020d */
[----:B------:R-:W-:Y:S01]  /*7ef0*/  IMAD.WIDE.U32 R12, R38, UR4, R104 ;  /* 0x00000004260c7c25 */ /* 0x000fe2000f8e0068 */
[----:B------:R-:W-:-:S03]  /*7f00*/  ULDC.64 UR4, c[0x0][0x318] ;  /* 0x0000c60000047ab9 */ /* 0x000fc60000000a00 */
[----:B------:R-:W-:Y:S01]  /*7f10*/  IMAD.IADD R11, R13, 0x1, R11 ;  /* 0x000000010d0b7824 */ /* 0x000fe200078e020b */
[----:B------:R-:W-:-:S04]  /*7f20*/  LEA R46, P5, R12, UR4, 0x1 ;  /* 0x000000040c2e7c11 */ /* 0x000fc8000f8a08ff */
[----:B------:R-:W-:Y:S01]  /*7f30*/  LEA.HI.X R11, R12, UR5, R11, 0x1, P5 ;  /* 0x000000050c0b7c11 */ /* 0x000fe2000a8f0c0b */
[----:B------:R0:W2:Y:S04]  /*7f40*/  SHFL.IDX PT, R50, R46, RZ, 0x181f ;  /* 0x00181fff2e327589 */ /* 0x0000a800000e0000 */
[----:B------:R0:W0:Y:S01]  /*7f50*/  SHFL.IDX PT, R48, R11, RZ, 0x181f ;  /* 0x00181fff0b307589 */ /* 0x00002200000e0000 */
[----:B----4-:R-:W-:-:S05]  /*7f60*/  IMAD.IADD R99, R99, 0x1, -R15 ;  /* 0x0000000163637824 */ /* 0x010fca00078e0a0f */
[----:B------:R-:W-:-:S13]  /*7f70*/  ISETP.GE.AND P4, PT, R99, 0x1, PT ;  /* 0x000000016300780c */ /* 0x000fda0003f86270 */
[----:B0-2---:R-:W-:Y:S05]  /*7f80*/  @!P4 BRA `(.L_x_1652) ;  /* 0x000000000054c947 */ /* 0x005fea0003800000 */
[----:B------:R-:W-:Y:S02]  /*7f90*/  ULDC UR4, c[0x0][0x2f4] ;  /* 0x0000bd0000047ab9 */ /* 0x000fe40000000800 */
[----:B------:R-:W-:Y:S02]  /*7fa0*/  ISETP.GE.AND P6, PT, R16, UR4, PT ;  /* 0x0000000410007c0c */ /* 0x000fe4000bfc6270 */
[----:B------:R-:W-:-:S11]  /*7fb0*/  ISETP.GE.AND P5, PT, R219, UR4, PT ;  /* 0x00000004db007c0c */ /* 0x000fd6000bfa6270 */
[----:B------:R-:W0:Y:S01]  /*7fc0*/  @!P6 LDS.128 R12, [R94+0x400] ;  /* 0x000400005e0ce984 */ /* 0x000e220000000c00 */
[----:B------:R-:W-:-:S04]  /*7fd0*/  @!P6 LEA R40, P4, R16, R50, 0x1 ;  /* 0x000000321028e211 */ /* 0x000fc800078808ff */
[----:B-1----:R-:W-:Y:S02]  /*7fe0*/  @!P6 LEA.HI.X R41, R16, R48, R17, 0x1, P4 ;  /* 0x000000301029e211 */ /* 0x002fe400020f0c11 */
[----:B------:R-:W-:-:S03]  /*7ff0*/  ISETP.GE.AND P4, PT, R19, UR4, PT ;  /* 0x0000000413007c0c */ /* 0x000fc6000bf86270 */
[----:B0-----:R-:W-:Y:S01]  /*8000*/  @!P6 ST.E.128 desc[UR60][R40.64], R12 ;  /* 0x0000000c2800e985 */ /* 0x001fe2000c101d3c */
[----:B---3--:R-:W-:-:S03]  /*8010*/  @!P5 LEA R42, P6, R201, R50, 0x1 ;  /* 0x00000032c92ad211 */ /* 0x008fc600078c08ff */
        /* <DEDUP_REMOVED lines=12> */
.L_x_1652:
[----:B------:R-:W-:Y:S05]  /*80e0*/  BSYNC B0 ;  /* 0x0000000000007941 */ /* 0x000fea0003800000 */
.L_x_1651:
[----:B------:R-:W-:Y:S01]  /*80f0*/  ISETP.GE.AND P4, PT, R99, 0x21, PT ;  /* 0x000000216300780c */ /* 0x000fe20003f86270 */
[----:B------:R2:W4:Y:S01]  /*8100*/  SHFL.IDX PT, R48, R11, 0x1, 0x181f ;  /* 0x00381f000b307f89 */ /* 0x00052200000e0000 */
[----:B------:R-:W-:Y:S03]  /*8110*/  BSSY B0, `(.L_x_1653) ;  /* 0x0000018000007945 */ /* 0x000fe60003800000 */
[----:B------:R-:W0:Y:S08]  /*8120*/  SHFL.IDX PT, R46, R46, 0x1, 0x181f ;  /* 0x00381f002e2e7f89 */ /* 0x000e3000000e0000 */
[----:B--2---:R-:W-:Y:S05]  /*8130*/  @!P4 BRA `(.L_x_1654) ;  /* 0x000000000054c947 */ /* 0x004fea0003800000 */
[----:B------:R-:W-:Y:S02]  /*8140*/  ULDC UR4, c[0x0][0x2f4] ;  /* 0x0000bd0000047ab9 */ /* 0x000fe40000000800 */
[----:B------:R-:W-:Y:S02]  /*8150*/  ISETP.GE.AND P6, PT, R16, UR4, PT ;  /* 0x0000000410007c0c */ /* 0x000fe4000bfc6270 */
[----:B------:R-:W-:-:S11]  /*8160*/  ISETP.GE.AND P5, PT, R219, UR4, PT ;  /* 0x00000004db007c0c */ /* 0x000fd6000bfa6270 */
[----:B0-----:R-:W0:Y:S01]  /*8170*/  @!P6 LDS.128 R12, [R94+0x1400] ;  /* 0x001400005e0ce984 */ /* 0x001e220000000c00 */
[----:B------:R-:W-:-:S04]  /*8180*/  @!P6 LEA R40, P4, R16, R46, 0x1 ;  /* 0x0000002e1028e211 */ /* 0x000fc800078808ff */
[----:B-1--4-:R-:W-:Y:S02]  /*8190*/  @!P6 LEA.HI.X R41, R16, R48, R17, 0x1, P4 ;  /* 0x000000301029e211 */ /* 0x012fe400020f0c11 */
        /* <DEDUP_REMOVED lines=15> */
.L_x_1654:
[----:B------:R-:W-:Y:S05]  /*8290*/  BSYNC B0 ;  /* 0x0000000000007941 */ /* 0x000fea0003800000 */
.L_x_1653:
[----:B0-2---:R-:W2:Y:S01]  /*82a0*/  LDL.LU R12, [R1+0x1c] ;  /* 0x00001c00010c7983 */ /* 0x005ea20000300800 */
[----:B------:R-:W-:Y:S01]  /*82b0*/  VIADD R200, R200, 0x1 ;  /* 0x00000001c8c87836 */ /* 0x000fe20000000000 */
[----:B------:R-:W-:Y:S01]  /*82c0*/  @!P0 IADD3 R90, R90, 0x308c0, RZ ;  /* 0x000308c05a5a8810 */ /* 0x000fe20007ffe0ff */
[----:B------:R-:W-:Y:S01]  /*82d0*/  @!PT LDS RZ, [RZ] ;  /* 0x00000000fffff984 */ /* 0x000fe20000000800 */
[----:B------:R-:W-:Y:S01]  /*82e0*/  @!PT LDS RZ, [RZ] ;  /* 0x00000000fffff984 */ /* 0x000fe20000000800 */
[----:B------:R-:W-:Y:S01]  /*82f0*/  @!PT LDS RZ, [RZ] ;  /* 0x00000000fffff984 */ /* 0x000fe20000000800 */
[----:B------:R-:W-:Y:S01]  /*8300*/  @!PT LDS RZ, [RZ] ;  /* 0x00000000fffff984 */ /* 0x000fe20000000800 */
[----:B------:R0:W-:Y:S06]  /*8310*/  MEMBAR.ALL.CTA ;  /* 0x0000000000007992 */ /* 0x0001ec0000008000 */
[----:B0-----:R-:W0:Y:S02]  /*8320*/  FENCE.VIEW.ASYNC.S ;  /* 0x00000000000073c6 */ /* 0x001e240000000000 */
[----:B0-----:R0:W-:Y:S01]  /*8330*/  BAR.SYNC.DEFER_BLOCKING R98, 0x80 ;  /* 0x000200620000751d */ /* 0x0011e20000010000 */
[----:B------:R-:W-:-:S02]  /*8340*/  ISETP.NE.AND P4, PT, R200, 0x2, PT ;  /* 0x00000002c800780c */ /* 0x000fc40003f85270 */
[----:B------:R-:W-:Y:S02]  /*8350*/  @!P0 PRMT R90, RZ, 0x654, R90 ;  /* 0x00000654ff5a8816 */ /* 0x000fe4000000005a */
[----:B------:R-:W-:Y:S02]  /*8360*/  SEL R11, RZ, 0x1, P4 ;  /* 0x00000001ff0b7807 */ /* 0x000fe40002000000 */
[----:B------:R-:W-:Y:S01]  /*8370*/  SEL R200, R200, RZ, P4 ;  /* 0x000000ffc8c87207 */ /* 0x000fe20002000000 */
[----:B------:R0:W-:Y:S01]  /*8380*/  @!P0 SYNCS.ARRIVE.TRANS64.RED.A1T0 RZ, [R90+URZ], RZ ;  /* 0x000000ff5aff89a7 */ /* 0x0001e2000810043f */
[----:B------:R-:W-:Y:S02]  /*8390*/  PLOP3.LUT P0, PT, PT, PT, PT, 0x8, 0x0 ;  /* 0x000000000000781c */ /* 0x000fe40003f0e170 */
[----:B--2---:R-:W-:-:S05]  /*83a0*/  LOP3.LUT R12, R12, R11, RZ, 0x3c, !PT ;  /* 0x0000000b0c0c7212 */ /* 0x004fca00078e3cff */
[----:B------:R0:W-:Y:S01]  /*83b0*/  STL [R1+0x1c], R12 ;  /* 0x00001c0c01007387 */ /* 0x0001e20000100800 */
[----:B------:R-:W-:Y:S05]  /*83c0*/  @P3 BRA `(.L_x_1655) ;  /* 0xffffffa000fc3947 */ /* 0x000fea000383ffff */
.L_x_1569:
[----:B------:R-:W2:Y:S01]  /*83d0*/  LDL R11, [R1+0x48] ;  /* 0x00004800010b7983 */ /* 0x000ea20000100800 */
[----:B------:R-:W1:Y:S01]  /*83e0*/  LDC R0, c[0x0][0x448] ;  /* 0x00011200ff007b82 */ /* 0x000e620000000800 */
[----:B------:R-:W-:Y:S01]  /*83f0*/  IADD3 R5, R220, 0x1, -R218 ;  /* 0x00000001dc057810 */ /* 0x000fe20007ffe8da */
[----:B------:R-:W-:Y:S06]  /*8400*/  BSSY B0, `(.L_x_1656) ;  /* 0x000000d000007945 */ /* 0x000fec0003800000 */
[----:B------:R-:W3:Y:S01]  /*8410*/  LDC.64 R6, c[0x0][0x9e0] ;  /* 0x00027800ff067b82 */ /* 0x000ee20000000a00 */
[----:B-1----:R-:W-:-:S02]  /*8420*/  ISETP.NE.AND P1, PT, R0, 0x1, PT ;  /* 0x000000010000780c */ /* 0x002fc40003f25270 */
[----:B---3--:R-:W-:-:S11]  /*8430*/  ISETP.GE.AND P2, PT, R7, 0x1, PT ;  /* 0x000000010700780c */ /* 0x008fd60003f46270 */
[----:B------:R-:W1:Y:S08]  /*8440*/  @P1 LDC R3, c[0x0][0x44c] ;  /* 0x00011300ff031b82 */ /* 0x000e700000000800 */
[----:B------:R-:W3:Y:S01]  /*8450*/  @P1 LDC R2, c[0x0][0x450] ;  /* 0x00011400ff021b82 */ /* 0x000ee20000000800 */
[----:B--2---:R-:W-:-:S04]  /*8460*/  VIADD R0, R11, 0x7f ;  /* 0x0000007f0b007836 */ /* 0x004fc80000000000 */
[----:B-1----:R-:W-:-:S05]  /*8470*/  @P1 IMAD.HI.U32 R3, R0, R3, RZ ;  /* 0x0000000300031227 */ /* 0x002fca00078e00ff */
[----:B---3--:R-:W-:-:S05]  /*8480*/  @P1 SHF.R.U32.HI R0, RZ, R2, R3 ;  /* 0x00000002ff001219 */ /* 0x008fca0000011603 */
[----:B------:R-:W-:Y:S01]  /*8490*/  IMAD.IADD R3, R5, 0x1, R0 ;  /* 0x0000000105037824 */ /* 0x000fe200078e0200 */
[----:B------:R-:W-:Y:S06]  /*84a0*/  @P0 BRA `(.L_x_1657) ;  /* 0x0000000000080947 */ /* 0x000fec0003800000 */
[----:B------:R-:W1:Y:S02]  /*84b0*/  FENCE.VIEW.ASYNC.G ;  /* 0x00000000000073c6 */ /* 0x000e640000000100 */
[----:B-1----:R-:W-:Y:S06]  /*84c0*/  BAR.ARV 0xc, 0x180 ;  /* 0x0306000000007b1d */ /* 0x002fec0000002000 */
.L_x_1657:
[----:B------:R-:W-:Y:S05]  /*84d0*/  BSYNC B0 ;  /* 0x0000000000007941 */ /* 0x000fea0003800000 */
.L_x_1656:
[----:B------:R-:W-:Y:S01]  /*84e0*/  IADD3 R0, R3, R6, RZ ;  /* 0x0000000603007210 */ /* 0x000fe20007ffe0ff */
[----:B------:R-:W-:Y:S06]  /*84f0*/  @!P2 BRA `(.L_x_1658) ;  /* 0x000000000048a947 */ /* 0x000fec0003800000 */
[C---:B------:R-:W-:Y:S01]  /*8500*/  ISETP.GT.AND P0, PT, R3.reuse, RZ, PT ;  /* 0x000000ff0300720c */ /* 0x040fe20003f04270 */
[----:B------:R-:W-:Y:S01]  /*8510*/  BSSY B0, `(.L_x_1659) ;  /* 0x000000e000007945 */ /* 0x000fe20003800000 */
[----:B------:R-:W-:-:S11]  /*8520*/  VIADD R2, R3, 0xffffffff ;  /* 0xffffffff03027836 */ /* 0x000fd60000000000 */
[----:B------:R-:W-:Y:S05]  /*8530*/  @P0 BRA `(.L_x_1660) ;  /* 0x00000000001c0947 */ /* 0x000fea0003800000 */
[----:B------:R-:W-:Y:S01]  /*8540*/  ISETP.NE.AND P0, PT, R7, 0x1, PT ;  /* 0x000000010700780c */ /* 0x000fe20003f05270 */
[----:B------:R-:W-:-:S12]  /*8550*/  IMAD.MOV R3, RZ, RZ, -R3 ;  /* 0x000000ffff037224 */ /* 0x000fd800078e0a03 */
[----:B------:R-:W1:Y:S02]  /*8560*/  @P0 LDC.64 R4, c[0x0][0x9e8] ;  /* 0x00027a00ff040b82 */ /* 0x000e640000000a00 */
[----:B-1----:R-:W-:-:S05]  /*8570*/  @P0 IMAD.HI.U32 R2, R3, R4, RZ ;  /* 0x0000000403020227 */ /* 0x002fca00078e00ff */
[----:B------:R-:W-:-:S04]  /*8580*/  @P0 SHF.R.U32.HI R3, RZ, R5, R2 ;  /* 0x00000005ff030219 */ /* 0x000fc80000011602 */
[----:B------:R-:W-:Y:S01]  /*8590*/  LOP3.LUT R2, RZ, R3, RZ, 0x33, !PT ;  /* 0x00000003ff027212 */ /* 0x000fe200078e33ff */
[----:B------:R-:W-:Y:S06]  /*85a0*/  BRA `(.L_x_1661) ;  /* 0x0000000000107947 */ /* 0x000fec0003800000 */
.L_x_1660:
[----:B------:R-:W-:-:S13]  /*85b0*/  ISETP.NE.AND P0, PT, R7, 0x1, PT ;  /* 0x000000010700780c */ /* 0x000fda0003f05270 */
[----:B------:R-:W1:Y:S02]  /*85c0*/  @P0 LDC.64 R4, c[0x0][0x9e8] ;  /* 0x00027a00ff040b82 */ /* 0x000e640000000a00 */
[----:B-1----:R-:W-:-:S05]  /*85d0*/  @P0 IMAD.HI.U32 R4, R2, R4, RZ ;  /* 0x0000000402040227 */ /* 0x002fca00078e00ff */
[----:B------:R-:W-:-:S07]  /*85e0*/  @P0 SHF.R.U32.HI R2, RZ, R5, R4 ;  /* 0x00000005ff020219 */ /* 0x000fce0000011604 */
.L_x_1661:
[----:B------:R-:W-:Y:S05]  /*85f0*/  BSYNC B0 ;  /* 0x0000000000007941 */ /* 0x000fea0003800000 */
.L_x_1659:
[----:B------:R-:W-:-:S05]  /*8600*/  IMAD R3, R2, R7, R7 ;  /* 0x0000000702037224 */ /* 0x000fca00078e0207 */
[----:B------:R-:W-:-:S07]  /*8610*/  VIMNMX R0, R0, R3, PT ;  /* 0x0000000300007248 */ /* 0x000fce0003fe0100 */
.L_x_1658:
[----:B------:R-:W1:Y:S01]  /*8620*/  @P1 LDC R2, c[0x0][0x44c] ;  /* 0x00011300ff021b82 */ /* 0x000e620000000800 */
[----:B------:R-:W-:Y:S01]  /*8630*/  VIADD R0, R0, 0x3f ;  /* 0x0000003f00007836 */ /* 0x000fe20000000000 */
[----:B------:R-:W-:Y:S01]  /*8640*/  MOV R5, R11 ;  /* 0x0000000b00057202 */ /* 0x000fe20000000f00 */
[----:B------:R-:W-:-:S03]  /*8650*/  ULDC UR4, c[0x0][0x9dc] ;  /* 0x0002770000047ab9 */ /* 0x000fc60000000800 */
[----:B------:R-:W-:Y:S02]  /*8660*/  SHF.R.S32.HI R3, RZ, 0x1f, R0 ;  /* 0x0000001fff037819 */ /* 0x000fe40000011400 */
[----:B------:R-:W2:Y:S02]  /*8670*/  @P1 LDC R9, c[0x0][0x450] ;  /* 0x00011400ff091b82 */ /* 0x000ea40000000800 */
[----:B------:R-:W-:-:S04]  /*8680*/  LEA.HI R3, R3, R0, RZ, 0x6 ;  /* 0x0000000003037211 */ /* 0x000fc800078f30ff */
[----:B------:R-:W-:-:S04]  /*8690*/  SHF.R.S32.HI R0, RZ, 0x6, R3 ;  /* 0x00000006ff007819 */ /* 0x000fc80000011403 */
[----:B------:R-:W-:Y:S01]  /*86a0*/  VIMNMX R97, R97, R0, PT ;  /* 0x0000000061617248 */ /* 0x000fe20003fe0100 */
[----:B-1----:R-:W-:-:S05]  /*86b0*/  @P1 IMAD.HI.U32 R2, R11, R2, RZ ;  /* 0x000000020b021227 */ /* 0x002fca00078e00ff */
[----:B--2---:R-:W-:-:S05]  /*86c0*/  @P1 SHF.R.U32.HI R5, RZ, R9, R2 ;  /* 0x00000009ff051219 */ /* 0x004fca0000011602 */
[----:B------:R-:W-:-:S04]  /*86d0*/  IMAD.IADD R2, R102, 0x1, R5 ;  /* 0x0000000166027824 */ /* 0x000fc800078e0205 */
[----:B------:R-:W-:Y:S01]  /*86e0*/  VIADD R3, R2, -UR4 ;  /* 0x8000000402037c36 */ /* 0x000fe20008000000 */
[----:B------:R-:W-:Y:S06]  /*86f0*/  @!P2 BRA `(.L_x_1662) ;  /* 0x000000000044a947 */ /* 0x000fec0003800000 */
        /* <DEDUP_REMOVED lines=10> */
.L_x_1664:
[----:B------:R-:W-:-:S13]  /*87a0*/  ISETP.NE.AND P0, PT, R7, 0x1, PT ;  /* 0x000000010700780c */ /* 0x000fda0003f05270 */
[----:B------:R-:W1:Y:S02]  /*87b0*/  @P0 LDC.64 R4, c[0x0][0x9e8] ;  /* 0x00027a00ff040b82 */ /* 0x000e640000000a00 */
[----:B-1----:R-:W-:-:S05]  /*87c0*/  @P0 IMAD.HI.U32 R0, R2, R4, RZ ;  /* 0x0000000402000227 */ /* 0x002fca00078e00ff */
[----:B------:R-:W-:-:S07]  /*87d0*/  @P0 SHF.R.U32.HI R2, RZ, R5, R0 ;  /* 0x00000005ff020219 */ /* 0x000fce0000011600 */
.L_x_1665:
[----:B------:R-:W-:Y:S05]  /*87e0*/  BSYNC B0 ;  /* 0x0000000000007941 */ /* 0x000fea0003800000 */
.L_x_1663:
[----:B------:R-:W-:-:S05]  /*87f0*/  IMAD R2, R2, R7, RZ ;  /* 0x0000000702027224 */ /* 0x000fca00078e02ff */
[----:B------:R-:W-:-:S07]  /*8800*/  VIMNMX R3, R3, R2, !PT ;  /* 0x0000000203037248 */ /* 0x000fce0007fe0100 */
.L_x_1662:
[----:B------:R-:W-:Y:S01]  /*8810*/  SHF.R.S32.HI R2, RZ, 0x1f, R3 ;  /* 0x0000001fff027819 */ /* 0x000fe20000011403 */
[----:B------:R-:W-:Y:S01]  /*8820*/  IMAD.MOV.U32 R0, RZ, RZ, RZ ;  /* 0x000000ffff007224 */ /* 0x000fe200078e00ff */
[----:B------:R-:W-:Y:S02]  /*8830*/  PLOP3.LUT P0, PT, PT, PT, PT, 0x80, 0x0 ;  /* 0x000000000000781c */ /* 0x000fe40003f0f070 */
[----:B------:R-:W-:Y:S02]  /*8840*/  CS2R R4, SRZ ;  /* 0x0000000000047805 */ /* 0x000fe4000001ff00 */
[----:B------:R-:W-:Y:S02]  /*8850*/  LEA.HI R6, R2, R3, RZ, 0x6 ;  /* 0x0000000302067211 */ /* 0x000fe400078f30ff */
[----:B------:R-:W-:Y:S02]  /*8860*/  CS2R R150, SRZ ;  /* 0x0000000000967805 */ /* 0x000fe4000001ff00 */
[----:B------:R-:W-:-:S02]  /*8870*/  CS2R R148, SRZ ;  /* 0x0000000000947805 */ /* 0x000fc4000001ff00 */
[----:B------:R-:W-:Y:S02]  /*8880*/  CS2R R146, SRZ ;  /* 0x0000000000927805 */ /* 0x000fe4000001ff00 */
[----:B------:R-:W-:Y:S02]  /*8890*/  SHF.R.S32.HI R6, RZ, 0x6, R6 ;  /* 0x00000006ff067819 */ /* 0x000fe40000011406 */
[----:B------:R-:W-:Y:S02]  /*88a0*/  CS2R R144, SRZ ;  /* 0x0000000000907805 */ /* 0x000fe4000001ff00 */
[----:B------:R-:W-:Y:S02]  /*88b0*/  CS2R R142, SRZ ;  /* 0x00000000008e7805 */ /* 0x000fe4000001ff00 */
[----:B------:R-:W-:Y:S02]  /*88c0*/  CS2R R140, SRZ ;  /* 0x00000000008c7805 */ /* 0x000fe4000001ff00 */
[----:B------:R-:W-:-:S02]  /*88d0*/  VIMNMX R7, RZ, R6, !PT ;  /* 0x00000006ff077248 */ /* 0x000fc40007fe0100 */
[----:B------:R-:W-:Y:S02]  /*88e0*/  CS2R R138, SRZ ;  /* 0x00000000008a7805 */ /* 0x000fe4000001ff00 */
[----:B------:R-:W-:Y:S02]  /*88f0*/  CS2R R136, SRZ ;  /* 0x0000000000887805 */ /* 0x000fe4000001ff00 */
[----:B------:R-:W-:Y:S02]  /*8900*/  CS2R R134, SRZ ;  /* 0x0000000000867805 */ /* 0x000fe4000001ff00 */
[----:B------:R-:W-:Y:S01]  /*8910*/  ISETP.GT.AND P1, PT, R97, R7, PT ;  /* 0x000000076100720c */ /* 0x000fe20003f24270 */
[----:B------:R1:W-:Y:S01]  /*8920*/  STL [R1+0x64], R7 ;  /* 0x0000640701007387 */ /* 0x0003e20000100800 */
[----:B------:R-:W-:Y:S02]  /*8930*/  CS2R R132, SRZ ;  /* 0x0000000000847805 */ /* 0x000fe4000001ff00 */
[----:B------:R-:W-:-:S02]  /*8940*/  CS2R R100, SRZ ;  /* 0x0000000000647805 */ /* 0x000fc4000001ff00 */
[----:B------:R-:W-:Y:S02]  /*8950*/  CS2R R92, SRZ ;  /* 0x00000000005c7805 */ /* 0x000fe4000001ff00 */
[----:B------:R-:W-:Y:S02]  /*8960*/  CS2R R108, SRZ ;  /* 0x00000000006c7805 */ /* 0x000fe4000001ff00 */
[----:B------:R-:W-:Y:S02]  /*8970*/  MOV R172, RZ ;  /* 0x000000ff00ac7202 */ /* 0x000fe40000000f00 */
        /* <DEDUP_REMOVED lines=16> */
[----:B----4-:R-:W-:Y:S02]  /*8a80*/  CS2R R48, SRZ ;  /* 0x0000000000307805 */ /* 0x010fe4000001ff00 */
[----:B------:R-:W-:Y:S02]  /*8a90*/  CS2R R168, SRZ ;  /* 0x0000000000a87805 */ /* 0x000fe4000001ff00 */
[----:B------:R-:W-:Y:S02]  /*8aa0*/  CS2R R44, SRZ ;  /* 0x00000000002c7805 */ /* 0x000fe4000001ff00 */
[----:B------:R-:W-:Y:S02]  /*8ab0*/  CS2R R40, SRZ ;  /* 0x0000000000287805 */ /* 0x000fe4000001ff00 */
[----:B0-----:R-:W-:-:S02]  /*8ac0*/  CS2R R98, SRZ ;  /* 0x0000000000627805 */ /* 0x001fc4000001ff00 */
        /* <DEDUP_REMOVED lines=13> */
[----:B------:R-:W-:Y:S01]  /*8ba0*/  CS2R R64, SRZ ;  /* 0x0000000000407805 */ /* 0x000fe2000001ff00 */
[----:B------:R-:W-:Y:S01]  /*8bb0*/  IMAD.MOV.U32 R31, RZ, RZ, RZ ;  /* 0x000000ffff1f7224 */ /* 0x000fe200078e00ff */
        /* <DEDUP_REMOVED lines=15> */
[----:B-1----:R-:W-:Y:S06]  /*8cb0*/  @!P1 BRA `(.L_x_1666) ;  /* 0x0000016400b49947 */ /* 0x002fec0003800000 */
[----:B------:R-:W2:Y:S01]  /*8cc0*/  LDL R7, [R1+0xa8] ;  /* 0x0000a80001077983 */ /* 0x000ea20000100800 */
[----:B------:R-:W-:Y:S03]  /*8cd0*/  BSSY B6, `(.L_x_1667) ;  /* 0x000001c000067945 */ /* 0x000fe60003800000 */
[----:B--2---:R-:W0:Y:S02]  /*8ce0*/  SHFL.IDX PT, R0, R7, RZ, 0x1f ;  /* 0x00001fff07007589 */ /* 0x004e2400000e0000 */
[----:B0-----:R-:W-:-:S04]  /*8cf0*/  LEA.HI R2, R0, R0, RZ, 0x1 ;  /* 0x0000000000027211 */ /* 0x001fc800078f08ff */
[----:B------:R-:W-:Y:S01]  /*8d00*/  LOP3.LUT R3, R2, 0x1e, RZ, 0xc0, !PT ;  /* 0x0000001e02037812 */ /* 0x000fe200078ec0ff */
[----:B------:R-:W-:-:S03]  /*8d10*/  VIADD R2, R18, 0x10400 ;  /* 0x0001040012027836 */ /* 0x000fc60000000000 */
[----:B------:R-:W-:Y:S02]  /*8d20*/  IADD3 R3, R0, -R3, RZ ;  /* 0x8000000300037210 */ /* 0x000fe40007ffe0ff */
[----:B------:R-:W-:-:S03]  /*8d30*/  LOP3.LUT P0, RZ, R2, 0x3ff, RZ, 0xc0, !PT ;  /* 0x000003ff02ff7812 */ /* 0x000fc6000780c0ff */
[----:B------:R-:W-:Y:S01]  /*8d40*/  IMAD R3, R3, 0x2000, R2 ;  /* 0x0000200003037824 */ /* 0x000fe200078e0202 */
[----:B------:R-:W-:-:S04]  /*8d50*/  P2R R24, PR, RZ, 0x1 ;  /* 0x00000001ff187803 */ /* 0x000fc80000000000 */
[----:B------:R-:W-:-:S04]  /*8d60*/  SHF.R.U32.HI R2, RZ, 0x4, R3 ;  /* 0x00000004ff027819 */ /* 0x000fc80000011603 */
[----:B------:R-:W-:Y:S01]  /*8d70*/  LOP3.LUT R2, R2, 0x3fff, RZ, 0xc0, !PT ;  /* 0x00003fff02027812 */ /* 0x000fe200078ec0ff */
[----:B------:R-:W-:Y:S06]  /*8d80*/  @!P0 BRA `(.L_x_1668) ;  /* 0x0000000000408947 */ /* 0x000fec0003800000 */
[----:B------:R-:W-:Y:S01]  /*8d90*/  MOV R0, 0x0 ;  /* 0x0000000000007802 */ /* 0x000fe20000000f00 */
[----:B------:R-:W-:Y:S01]  /*8da0*/  ULDC.64 UR4, c[0x4][0xa8] ;  /* 0x01002a0000047ab9 */ /* 0x000fe20000000a00 */
[----:B------:R-:W-:Y:S01]  /*8db0*/  ULDC.64 UR6, c[0x4][0xb0] ;  /* 0x01002c0000067ab9 */ /* 0x000fe20000000a00 */
[----:B------:R-:W-:Y:S01]  /*8dc0*/  IMAD.U32 R4, RZ, RZ, UR4 ;  /* 0x00000004ff047e24 */ /* 0x000fe2000f8e00ff */
[----:B------:R0:W1:Y:S01]  /*8dd0*/  LDC.64 R14, c[0x4][R0] ;  /* 0x01000000000e7b82 */ /* 0x0000620000000a00 */
[----:B------:R-:W-:Y:S01]  /*8de0*/  IMAD.U32 R5, RZ, RZ, UR5 ;  /* 0x00000005ff057e24 */ /* 0x000fe2000f8e00ff */
        /* <DEDUP_REMOVED lines=10> */
.L_x_1668:
[----:B------:R-:W-:Y:S05]  /*8e90*/  BSYNC B6 ;  /* 0x0000000000067941 */ /* 0x000fea0003800000 */
.L_x_1667:
        /* <DEDUP_REMOVED lines=13> */
.L_x_1672:
[----:B-1----:R1:W2:Y:S02]  /*8f70*/  SYNCS.PHASECHK.TRANS64.TRYWAIT P0, [R18+URZ+0x30800], R3 ;  /* 0x03080003120075a7 */ /* 0x0022a4000800017f */
[----:B--2---:R-:W-:Y:S05]  /*8f80*/  @!P0 NANOSLEEP.SYNCS 0x989680 ;  /* 0x009896800000895d */ /* 0x004fea0003900000 */
[----:B------:R-:W2:Y:S02]  /*8f90*/  @!P0 SYNCS.PHASECHK.TRANS64 P0, [R18+URZ+0x30800], R3 ;  /* 0x03080003120085a7 */ /* 0x000ea4000800007f */
[----:B--2---:R-:W-:Y:S05]  /*8fa0*/  @!P0 BRA `(.L_x_1672) ;  /* 0xfffffffc00f08947 */ /* 0x004fea000383ffff */
.L_x_1671:
[----:B------:R-:W-:Y:S05]  /*8fb0*/  BSYNC B0 ;  /* 0x0000000000007941 */ /* 0x000fea0003800000 */
.L_x_1670:
[----:B------:R-:W-:Y:S05]  /*8fc0*/  BRA `(.L_x_1673) ;  /* 0x0000009000ac7947 */ /* 0x000fea0003800000 */
.L_x_1669:
[----:B------:R-:W-:Y:S01]  /*8fd0*/  ISETP.NE.AND P0, PT, R24, RZ, PT ;  /* 0x000000ff1800720c */ /* 0x000fe20003f05270 */
[----:B------:R-:W-:Y:S01]  /*8fe0*/  ULDC.64 UR4, c[0x0][0x3f8] ;  /* 0x0000fe0000047ab9 */ /* 0x000fe20000000a00 */
[----:B-----5:R-:W-:Y:S01]  /*8ff0*/  SHF.R.S32.HI R0, RZ, 0x1f, R96 ;  /* 0x0000001fff007819 */ /* 0x020fe20000011460 */
[----:B------:R-:W-:Y:S01]  /*9000*/  ULDC.64 UR6, c[0x0][0x408] ;  /* 0x0001020000067ab9 */ /* 0x000fe20000000a00 */
[----:B------:R-:W-:Y:S01]  /*9010*/  IMAD.WIDE.U32 R24, R96, UR4, RZ ;  /* 0x0000000460187c25 */ /* 0x000fe2000f8e00ff */
[----:B------:R-:W-:Y:S03]  /*9020*/  BSSY B6, `(.L_x_1674) ;  /* 0x0000019000067945 */ /* 0x000fe60003800000 */
[C---:B------:R-:W-:Y:S02]  /*9030*/  IMAD R3, R0.reuse, UR4, RZ ;  /* 0x0000000400037c24 */ /* 0x040fe4000f8e02ff */
[----:B------:R-:W-:-:S02]  /*9040*/  IMAD R5, R0, UR6, RZ ;  /* 0x0000000600057c24 */ /* 0x000fc4000f8e02ff */
[C---:B------:R-:W-:Y:S02]  /*9050*/  IMAD R3, R96.reuse, UR5, R3 ;  /* 0x0000000560037c24 */ /* 0x040fe4000f8e0203 */
[C---:B------:R-:W-:Y:S02]  /*9060*/  IMAD R5, R96.reuse, UR7, R5 ;  /* 0x0000000760057c24 */ /* 0x040fe4000f8e0205 */
[----:B------:R-:W-:Y:S01]  /*9070*/  IMAD.WIDE.U32 R26, R96, UR6, RZ ;  /* 0x00000006601a7c25 */ /* 0x000fe2000f8e00ff */
[----:B------:R-:W-:-:S03]  /*9080*/  IADD3 R29, R3, R25, RZ ;  /* 0x00000019031d7210 */ /* 0x000fc60007ffe0ff */
[----:B------:R-:W-:Y:S01]  /*9090*/  IMAD.IADD R31, R5, 0x1, R27 ;  /* 0x00000001051f7824 */ /* 0x000fe200078e021b */
        /* <DEDUP_REMOVED lines=16> */
[----:B-1----:R-:W-:Y:S05]  /*91a0*/  CALL.ABS.NOINC R14 ;  /* 0x000000000e007343 */ /* 0x002fea0003c00000 */
.L_x_1675:
[----:B------:R-:W-:Y:S05]  /*91b0*/  BSYNC B6 ;  /* 0x0000000000067941 */ /* 0x000fea0003800000 */
.L_x_1674:
[----:B------:R-:W2:Y:S01]  /*91c0*/  LDL R121, [R1+0x48] ;  /* 0x0000480001797983 */ /* 0x000ea20000100800 */
[----:B------:R-:W-:-:S03]  /*91d0*/  ULDC.U8 UR4, c[0x0][0x410] ;  /* 0x0001040000047ab9 */ /* 0x000fc60000000000 */
[----:B------:R-:W2:Y:S04]  /*91e0*/  LDL R120, [R1+0x10] ;  /* 0x0000100001787983 */ /* 0x000ea80000100800 */
[----:B------:R-:W3:Y:S01]  /*91f0*/  LDL R21, [R1+0x68] ;  /* 0x0000680001157983 */ /* 0x000ee20000100800 */
[----:B------:R-:W-:Y:S01]  /*9200*/  ISETP.NE.AND P0, PT, RZ, UR4, PT ;  /* 0x00000004ff007c0c */ /* 0x000fe2000bf05270 */
[----:B------:R-:W-:Y:S01]  /*9210*/  BSSY B0, `(.L_x_1676) ;  /* 0x00008fe000007945 */ /* 0x000fe20003800000 */
[C---:B--2---:R-:W-:Y:S01]  /*9220*/  IMAD.IADD R84, R120.reuse, 0x1, R121 ;  /* 0x0000000178547824 */ /* 0x044fe200078e0279 */
[C---:B------:R-:W-:Y:S01]  /*9230*/  IADD3 R3, R120.reuse, 0x60, RZ ;  /* 0x0000006078037810 */ /* 0x040fe20007ffe0ff */
[----:B------:R-:W-:Y:S02]  /*9240*/  VIADD R20, R120, 0x40 ;  /* 0x0000004078147836 */ /* 0x000fe40000000000 */
[----:B---3--:R-:W-:-:S07]  /*9250*/  IMAD R7, R21, 0x20, R84 ;  /* 0x0000002015077824 */ /* 0x008fce00078e0254 */
[----:B------:R-:W-:Y:S05]  /*9260*/  @!P0 BRA `(.L_x_1677) ;  /* 0x0000004400d08947 */ /* 0x000fea0003800000 */
[----:B------:R-:W0:Y:S01]  /*9270*/  LDC R109, c[0x0][0x448] ;  /* 0x00011200ff6d7b82 */ /* 0x000e220000000800 */
[----:B------:R-:W-:Y:S01]  /*9280*/  ULDC.64 UR4, c[0x0][0x3f8] ;  /* 0x0000fe0000047ab9 */ /* 0x000fe20000000a00 */
[----:B------:R-:W-:Y:S01]  /*9290*/  ULDC.64 UR6, c[0x0][0x408] ;  /* 0x0001020000067ab9 */ /* 0x000fe20000000a00 */
[----:B------:R-:W-:Y:S02]  /*92a0*/  IMAD.MOV.U32 R4, RZ, RZ, R24 ;  /* 0x000000ffff047224 */ /* 0x000fe400078e0018 */
[----:B------:R-:W-:Y:S02]  /*92b0*/  IMAD.MOV.U32 R8, RZ, RZ, R26 ;  /* 0x000000ffff087224 */ /* 0x000fe400078e001a */
[----:B------:R-:W-:Y:S02]  /*92c0*/  IMAD.MOV.U32 R9, RZ, RZ, R31 ;  /* 0x000000ffff097224 */ /* 0x000fe400078e001f */
[----:B------:R-:W-:-:S04]  /*92d0*/  IMAD.SHL.U32 R74, R21, 0x4, RZ ;  /* 0x00000004154a7824 */ /* 0x000fc800078e00ff */
[C---:B------:R-:W-:Y:S01]  /*92e0*/  VIADD R73, R74.reuse, 0x40 ;  /* 0x000000404a497836 */ /* 0x040fe20000000000 */
[C---:B------:R-:W-:Y:S01]  /*92f0*/  IADD3 R21, R74.reuse, 0x20, RZ ;  /* 0x000000204a157810 */ /* 0x040fe20007ffe0ff */
[----:B------:R-:W-:-:S03]  /*9300*/  VIADD R72, R74, 0x60 ;  /* 0x000000604a487836 */ /* 0x000fc60000000000 */
[----:B------:R-:W-:Y:S02]  /*9310*/  SHF.R.S32.HI R88, RZ, 0x1f, R73 ;  /* 0x0000001fff587819 */ /* 0x000fe40000011449 */
[----:B------:R-:W-:Y:S02]  /*9320*/  SHF.R.S32.HI R85, RZ, 0x1f, R72 ;  /* 0x0000001fff557819 */ /* 0x000fe40000011448 */
[----:B------:R-:W-:Y:S02]  /*9330*/  SHF.R.S32.HI R86, RZ, 0x1f, R21 ;  /* 0x0000001fff567819 */ /* 0x000fe40000011415 */
[----:B0-----:R-:W-:-:S13]  /*9340*/  ISETP.NE.AND P0, PT, R109, 0x1, PT ;  /* 0x000000016d00780c */ /* 0x001fda0003f05270 */
[----:B------:R-:W0:Y:S08]  /*9350*/  @P0 LDC R0, c[0x0][0x44c] ;  /* 0x00011300ff000b82 */ /* 0x000e300000000800 */
[----:B------:R-:W1:Y:S01]  /*9360*/  @P0 LDC R5, c[0x0][0x450] ;  /* 0x00011400ff050b82 */ /* 0x000e620000000800 */
[----:B0-----:R-:W-:-:S05]  /*9370*/  @P0 IMAD.HI.U32 R0, R7, R0, RZ ;  /* 0x0000000007000227 */ /* 0x001fca00078e00ff */
[----:B-1----:R-:W-:Y:S02]  /*9380*/  @P0 SHF.R.U32.HI R7, RZ, R5, R0 ;  /* 0x00000005ff070219 */ /* 0x002fe40000011600 */
[----:B------:R-:W-:Y:S02]  /*9390*/  MOV R5, R29 ;  /* 0x0000001d00057202 */ /* 0x000fe40000000f00 */
[----:B------:R-:W-:Y:S01]  /*93a0*/  SHF.R.S32.HI R0, RZ, 0x1f, R7 ;  /* 0x0000001fff007819 */ /* 0x000fe20000011407 */
[----:B------:R-:W-:-:S04]  /*93b0*/  IMAD.WIDE.U32 R8, R7, UR6, R8 ;  /* 0x0000000607087c25 */ /* 0x000fc8000f8e0008 */
[C---:B------:R-:W-:Y:S02]  /*93c0*/  IMAD R6, R0.reuse, UR4, RZ ;  /* 0x0000000400067c24 */ /* 0x040fe4000f8e02ff */
[----:B------:R-:W-:Y:S02]  /*93d0*/  IMAD R0, R0, UR6, RZ ;  /* 0x0000000600007c24 */ /* 0x000fe4000f8e02ff */
[----:B------:R-:W-:-:S04]  /*93e0*/  IMAD.WIDE.U32 R4, R7, UR4, R4 ;  /* 0x0000000407047c25 */ /* 0x000fc8000f8e0004 */
[C---:B------:R-:W-:Y:S01]  /*93f0*/  IMAD R11, R7.reuse, UR5, R6 ;  /* 0x00000005070b7c24 */ /* 0x040fe2000f8e0206 */
[----:B------:R-:W-:Y:S01]  /*9400*/  ULDC.64 UR4, c[0x0][0x3e8] ;  /* 0x0000fa0000047ab9 */ /* 0x000fe20000000a00 */
[----:B------:R-:W-:Y:S01]  /*9410*/  IMAD R13, R7, UR7, R0 ;  /* 0x00000007070d7c24 */ /* 0x000fe2000f8e0200 */
[----:B------:R-:W-:Y:S01]  /*9420*/  ULDC.64 UR6, c[0x0][0x400] ;  /* 0x0001000000067ab9 */ /* 0x000fe20000000a00 */
[----:B------:R-:W-:Y:S01]  /*9430*/  IMAD.IADD R7, R5, 0x1, R11 ;  /* 0x0000000105077824 */ /* 0x000fe200078e020b */
[----:B------:R-:W-:Y:S01]  /*9440*/  LEA R6, P0, R4, UR4, 0x1 ;  /* 0x0000000404067c11 */ /* 0x000fe2000f8008ff */
[----:B------:R-:W-:Y:S01]  /*9450*/  UMOV UR4, 0xffffffff ;  /* 0xffffffff00047882 */ /* 0x000fe20000000000 */
[----:B------:R-:W-:Y:S02]  /*9460*/  LEA R0, P1, R8, UR6, 0x1 ;  /* 0x0000000608007c11 */ /* 0x000fe4000f8208ff */
[----:B------:R-:W-:Y:S02]  /*9470*/  IADD3 R5, R9, R13, RZ ;  /* 0x0000000d09057210 */ /* 0x000fe40007ffe0ff */
[----:B------:R-:W-:-:S02]  /*9480*/  LEA.HI.X R7, R4, UR5, R7, 0x1, P0 ;  /* 0x0000000504077c11 */ /* 0x000fc400080f0c07 */
[----:B------:R-:W-:Y:S01]  /*9490*/  LEA.HI.X R8, R8, UR7, R5, 0x1, P1 ;  /* 0x0000000708087c11 */ /* 0x000fe200088f0c05 */
[----:B------:R-:W-:Y:S06]  /*94a0*/  BRA.DIV UR4, `(.L_x_1678) ;  /* 0x0000020e04907947 */ /* 0x000fec000b800000 */
[----:B------:R0:W1:Y:S04]  /*94b0*/  SHFL.IDX PT, R5, R7, RZ, 0x181f ;  /* 0x00181fff07057589 */ /* 0x00006800000e0000 */
[----:B------:R0:W2:Y:S04]  /*94c0*/  SHFL.IDX PT, R4, R6, RZ, 0x181f ;  /* 0x00181fff06047589 */ /* 0x0000a800000e0000 */
[----:B------:R0:W3:Y:S04]  /*94d0*/  SHFL.IDX PT, R9, R8, RZ, 0x181f ;  /* 0x00181fff08097589 */ /* 0x0000e800000e0000 */
[----:B------:R0:W4:Y:S02]  /*94e0*/  SHFL.IDX PT, R14, R0, RZ, 0x181f ;  /* 0x00181fff000e7589 */ /* 0x00012400000e0000 */
.L_x_2038:
[----:B------:R-:W-:Y:S01]  /*94f0*/  IMAD R109, R218, R109, RZ ;  /* 0x0000006dda6d7224 */ /* 0x000fe200078e02ff */
        /* <DEDUP_REMOVED lines=9> */
[----:B------:R-:W-:-:S03]  /*9590*/  CS2R R80, SRZ ;  /* 0x0000000000507805 */ /* 0x000fc6000001ff00 */
[----:B------:R-:W-:Y:S05]  /*95a0*/  @P0 BRA `(.L_x_1680) ;  /* 0x0000000000a80947 */ /* 0x000fea0003800000 */
[----:B------:R-:W-:Y:S01]  /*95b0*/  ULDC UR4, c[0x0][0x3f4] ;  /* 0x0000fd0000047ab9 */ /* 0x000fe20000000800 */
[----:B------:R-:W-:Y:S02]  /*95c0*/  CS2R R82, SRZ ;  /* 0x0000000000527805 */ /* 0x000fe4000001ff00 */
[----:B------:R-:W-:Y:S02]  /*95d0*/  ISETP.GE.AND P2, PT, R21, UR4, PT ;  /* 0x0000000415007c0c */ /* 0x000fe4000bf46270 */
[----:B------:R-:W-:Y:S02]  /*95e0*/  CS2R R80, SRZ ;  /* 0x0000000000507805 */ /* 0x000fe4000001ff00 */
[----:B------:R-:W-:Y:S02]  /*95f0*/  ISETP.GE.AND P1, PT, R73, UR4, PT ;  /* 0x0000000449007c0c */ /* 0x000fe4000bf26270 */
[----:B------:R-:W-:Y:S02]  /*9600*/  ISETP.GE.AND P3, PT, R74, UR4, PT ;  /* 0x000000044a007c0c */ /* 0x000fe4000bf66270 */
[----:B------:R-:W-:-:S05]  /*9610*/  ISETP.GE.AND P0, PT, R72, UR4, PT ;  /* 0x0000000448007c0c */ /* 0x000fca000bf06270 */
[C---:B------:R-:W-:Y:S01]  /*9620*/  @!P2 IMAD.SHL.U32 R27, R21.reuse, 0x2, RZ ;  /* 0x00000002151ba824 */ /* 0x040fe200078e00ff */
[----:B------:R-:W-:-:S03]  /*9630*/  @!P2 SHF.L.U64.HI R32, R21, 0x1, R86 ;  /* 0x000000011520a819 */ /* 0x000fc60000010256 */
[C---:B------:R-:W-:Y:S01]  /*9640*/  @!P1 IMAD.SHL.U32 R11, R73.reuse, 0x2, RZ ;  /* 0x00000002490b9824 */ /* 0x040fe200078e00ff */
[----:B------:R-:W-:Y:S02]  /*9650*/  @!P1 SHF.L.U64.HI R34, R73, 0x1, R88 ;  /* 0x0000000149229819 */ /* 0x000fe40000010258 */
[----:B--2---:R-:W-:Y:S01]  /*9660*/  @!P2 IADD3 R24, P4, R4, R27, RZ ;  /* 0x0000001b0418a210 */ /* 0x004fe20007f9e0ff */
[----:B------:R-:W-:Y:S01]  /*9670*/  @!P0 IMAD.SHL.U32 R31, R72, 0x2, RZ ;  /* 0x00000002481f8824 */ /* 0x000fe200078e00ff */
[----:B---3--:R-:W-:Y:S02]  /*9680*/  @!P3 MOV R15, R9 ;  /* 0x00000009000fb202 */ /* 0x008fe40000000f00 */
[----:B----4-:R-:W-:Y:S01]  /*9690*/  @!P2 IADD3 R26, P6, R14, R27, RZ ;  /* 0x0000001b0e1aa210 */ /* 0x010fe20007fde0ff */
[----:B-1----:R-:W-:Y:S01]  /*96a0*/  @!P2 IMAD.X R25, R5, 0x1, R32, P4 ;  /* 0x000000010519a824 */ /* 0x002fe200020e0620 */
[-C--:B------:R-:W-:Y:S01]  /*96b0*/  @!P1 IADD3 R28, P5, R4, R11.reuse, RZ ;  /* 0x0000000b041c9210 */ /* 0x080fe20007fbe0ff */
[----:B------:R-:W-:Y:S01]  /*96c0*/  @!P3 IMAD.WIDE R12, R74, 0x2, R14 ;  /* 0x000000024a0cb825 */ /* 0x000fe200078e020e */
[----:B------:R-:W-:-:S03]  /*96d0*/  @!P1 IADD3 R30, P4, R14, R11, RZ ;  /* 0x0000000b0e1e9210 */ /* 0x000fc60007f9e0ff */
[----:B------:R-:W-:Y:S01]  /*96e0*/  @!P3 IMAD.WIDE R10, R74, 0x2, R4 ;  /* 0x000000024a0ab825 */ /* 0x000fe200078e0204 */
[----:B------:R-:W-:Y:S02]  /*96f0*/  CS2R R78, SRZ ;  /* 0x00000000004e7805 */ /* 0x000fe4000001ff00 */
[----:B------:R-:W-:Y:S02]  /*9700*/  CS2R R76, SRZ ;  /* 0x00000000004c7805 */ /* 0x000fe4000001ff00 */
[----:B------:R-:W-:Y:S01]  /*9710*/  CS2R R70, SRZ ;  /* 0x0000000000467805 */ /* 0x000fe2000001ff00 */
[----:B------:R-:W-:Y:S01]  /*9720*/  @!P2 IMAD.X R27, R9, 0x1, R32, P6 ;  /* 0x00000001091ba824 */ /* 0x000fe200030e0620 */
[-C--:B------:R-:W-:Y:S01]  /*9730*/  @!P0 IADD3 R4, P6, R4, R31.reuse, RZ ;  /* 0x0000001f04048210 */ /* 0x080fe20007fde0ff */
[----:B------:R-:W-:Y:S01]  /*9740*/  @!P1 IMAD.X R29, R5, 0x1, R34, P5 ;  /* 0x00000001051d9824 */ /* 0x000fe200028e0622 */
[----:B------:R-:W-:Y:S02]  /*9750*/  @!P0 IADD3 R14, P5, R14, R31, RZ ;  /* 0x0000001f0e0e8210 */ /* 0x000fe40007fbe0ff */
[----:B------:R-:W-:-:S02]  /*9760*/  CS2R R68, SRZ ;  /* 0x0000000000447805 */ /* 0x000fc4000001ff00 */
[----:B------:R-:W-:Y:S02]  /*9770*/  @!P0 SHF.L.U64.HI R32, R72, 0x1, R85 ;  /* 0x0000000148208819 */ /* 0x000fe40000010255 */
[----:B------:R-:W-:Y:S02]  /*9780*/  CS2R R60, SRZ ;  /* 0x00000000003c7805 */ /* 0x000fe4000001ff00 */
[----:B------:R-:W-:Y:S02]  /*9790*/  CS2R R62, SRZ ;  /* 0x00000000003e7805 */ /* 0x000fe4000001ff00 */
[----:B------:R-:W-:Y:S01]  /*97a0*/  @!P1 IADD3.X R31, R9, R34, RZ, P4, !PT ;  /* 0x00000022091f9210 */ /* 0x000fe200027fe4ff */
[----:B------:R1:W5:Y:S01]  /*97b0*/  @!P3 LD.E.64 R82, desc[UR60][R10.64] ;  /* 0x0000003c0a52b980 */ /* 0x000362000c101b00 */
[--C-:B------:R-:W-:Y:S02]  /*97c0*/  @!P0 IMAD.X R5, R5, 0x1, R32.reuse, P6 ;  /* 0x0000000105058824 */ /* 0x100fe400030e0620 */
[----:B------:R-:W-:Y:S01]  /*97d0*/  @!P0 IMAD.X R15, R9, 0x1, R32, P5 ;  /* 0x00000001090f8824 */ /* 0x000fe200028e0620 */
[----:B------:R1:W5:Y:S04]  /*97e0*/  @!P3 LD.E.64 R80, desc[UR60][R12.64] ;  /* 0x0000003c0c50b980 */ /* 0x000368000c101b00 */
[----:B------:R1:W5:Y:S04]  /*97f0*/  @!P2 LD.E.64 R78, desc[UR60][R24.64] ;  /* 0x0000003c184ea980 */ /* 0x000368000c101b00 */
[----:B------:R1:W5:Y:S04]  /*9800*/  @!P2 LD.E.64 R76, desc[UR60][R26.64] ;  /* 0x0000003c1a4ca980 */ /* 0x000368000c101b00 */
[----:B------:R1:W5:Y:S04]  /*9810*/  @!P1 LD.E.64 R70, desc[UR60][R28.64] ;  /* 0x0000003c1c469980 */ /* 0x000368000c101b00 */
[----:B------:R1:W5:Y:S04]  /*9820*/  @!P1 LD.E.64 R68, desc[UR60][R30.64] ;  /* 0x0000003c1e449980 */ /* 0x000368000c101b00 */
[----:B------:R1:W5:Y:S04]  /*9830*/  @!P0 LD.E.64 R60, desc[UR60][R4.64] ;  /* 0x0000003c043c8980 */ /* 0x000368000c101b00 */
[----:B------:R1:W5:Y:S02]  /*9840*/  @!P0 LD.E.64 R62, desc[UR60][R14.64] ;  /* 0x0000003c0e3e8980 */ /* 0x000364000c101b00 */
.L_x_1680:
[----:B------:R-:W-:Y:S05]  /*9850*/  BSYNC B1 ;  /* 0x0000000000017941 */ /* 0x000fea0003800000 */
.L_x_1679:
[----:B-12--5:R-:W-:Y:S01]  /*9860*/  IMAD.MOV.U32 R4, RZ, RZ, R60 ;  /* 0x000000ffff047224 */ /* 0x026fe200078e003c */
[----:B------:R-:W-:Y:S01]  /*9870*/  MOV R5, R61 ;  /* 0x0000003d00057202 */ /* 0x000fe20000000f00 */
[----:B---3--:R-:W-:Y:S01]  /*9880*/  IMAD.MOV.U32 R9, RZ, RZ, R70 ;  /* 0x000000ffff097224 */ /* 0x008fe200078e0046 */
[----:B------:R-:W-:Y:S01]  /*9890*/  UMOV UR4, 0xffffffff ;  /* 0xffffffff00047882 */ /* 0x000fe20000000000 */
[----:B------:R-:W-:Y:S01]  /*98a0*/  IMAD.MOV.U32 R10, RZ, RZ, R71 ;  /* 0x000000ffff0a7224 */ /* 0x000fe200078e0047 */
[----:B------:R-:W-:Y:S01]  /*98b0*/  PRMT R111, R5, 0x5410, R4 ;  /* 0x00005410056f7816 */ /* 0x000fe20000000004 */
[----:B------:R-:W-:Y:S01]  /*98c0*/  IMAD.MOV.U32 R4, RZ, RZ, R78 ;  /* 0x000000ffff047224 */ /* 0x000fe200078e004e */
[----:B------:R-:W-:Y:S02]  /*98d0*/  MOV R5, R79 ;  /* 0x0000004f00057202 */ /* 0x000fe40000000f00 */
[----:B------:R-:W-:Y:S02]  /*98e0*/  CS2R R48, SRZ ;  /* 0x0000000000307805 */ /* 0x000fe4000001ff00 */
        /* <DEDUP_REMOVED lines=17> */
[----:B------:R-:W-:Y:S06]  /*9a00*/  BRA.DIV UR4, `(.L_x_1681) ;  /* 0x0000020a04a87947 */ /* 0x000fec000b800000 */
[----:B------:R1:W2:Y:S04]  /*9a10*/  SHFL.IDX PT, R5, R7, 0x1, 0x181f ;  /* 0x00381f0007057f89 */ /* 0x0002a800000e0000 */
[----:B------:R1:W3:Y:S04]  /*9a20*/  SHFL.IDX PT, R4, R6, 0x1, 0x181f ;  /* 0x00381f0006047f89 */ /* 0x0002e800000e0000 */
[----:B------:R1:W0:Y:S04]  /*9a30*/  SHFL.IDX PT, R9, R8, 0x1, 0x181f ;  /* 0x00381f0008097f89 */ /* 0x00022800000e0000 */
[----:B----4-:R1:W4:Y:S02]  /*9a40*/  SHFL.IDX PT, R14, R0, 0x1, 0x181f ;  /* 0x00381f00000e7f89 */ /* 0x01032400000e0000 */
.L_x_2044:
[----:B------:R-:W-:Y:S01]  /*9a50*/  VIADD R10, R84, 0x20 ;  /* 0x00000020540a7836 */ /* 0x000fe20000000000 */
        /* <DEDUP_REMOVED lines=8> */
[----:B------:R-:W-:-:S05]  /*9ae0*/  CS2R R66, SRZ ;  /* 0x0000000000427805 */ /* 0x000fca000001ff00 */
        /* <DEDUP_REMOVED lines=10> */
[C---:B------:R-:W-:Y:S02]  /*9b90*/  @!P2 SHF.L.U32 R27, R21.reuse, 0x1, RZ ;  /* 0x00000001151ba819 */ /* 0x040fe400000006ff */
[----:B------:R-:W-:Y:S01]  /*9ba0*/  @!P0 IMAD.SHL.U32 R33, R72, 0x2, RZ ;  /* 0x0000000248218824 */ /* 0x000fe200078e00ff */
[----:B------:R-:W-:Y:S01]  /*9bb0*/  @!P2 SHF.L.U64.HI R32, R21, 0x1, R86 ;  /* 0x000000011520a819 */ /* 0x000fe20000010256 */
[----:B0-----:R-:W-:Y:S01]  /*9bc0*/  @!P3 IMAD.MOV.U32 R15, RZ, RZ, R9 ;  /* 0x000000ffff0fb224 */ /* 0x001fe200078e0009 */
[-C--:B---3--:R-:W-:Y:S01]  /*9bd0*/  @!P2 IADD3 R24, P4, R4, R27.reuse, RZ ;  /* 0x0000001b0418a210 */ /* 0x088fe20007f9e0ff */
[----:B--2---:R-:W-:Y:S01]  /*9be0*/  @!P3 IMAD.WIDE R28, R74, 0x2, R4 ;  /* 0x000000024a1cb825 */ /* 0x004fe200078e0204 */
[----:B----4-:R-:W-:Y:S02]  /*9bf0*/  @!P2 IADD3 R26, P6, R14, R27, RZ ;  /* 0x0000001b0e1aa210 */ /* 0x010fe40007fde0ff */
[----:B------:R-:W-:Y:S01]  /*9c00*/  @!P1 IADD3 R12, P5, R4, R11, RZ ;  /* 0x0000000b040c9210 */ /* 0x000fe20007fbe0ff */
[----:B------:R-:W-:Y:S01]  /*9c10*/  @!P3 IMAD.WIDE R30, R74, 0x2, R14 ;  /* 0x000000024a1eb825 */ /* 0x000fe200078e020e */
[----:B------:R-:W-:-:S02]  /*9c20*/  @!P2 IADD3.X R25, R5, R32, RZ, P4, !PT ;  /* 0x000000200519a210 */ /* 0x000fc400027fe4ff */
[----:B------:R-:W-:Y:S02]  /*9c30*/  CS2R R56, SRZ ;  /* 0x0000000000387805 */ /* 0x000fe4000001ff00 */
[----:B------:R-:W-:Y:S01]  /*9c40*/  @!P1 IADD3 R10, P4, R14, R11, RZ ;  /* 0x0000000b0e0a9210 */ /* 0x000fe20007f9e0ff */
[----:B------:R-:W-:Y:S01]  /*9c50*/  @!P2 IMAD.X R27, R9, 0x1, R32, P6 ;  /* 0x00000001091ba824 */ /* 0x000fe200030e0620 */
[----:B------:R-:W-:Y:S01]  /*9c60*/  @!P0 SHF.L.U64.HI R32, R72, 0x1, R85 ;  /* 0x0000000148208819 */ /* 0x000fe20000010255 */
[----:B------:R-:W-:Y:S01]  /*9c70*/  @!P1 IMAD.X R13, R5, 0x1, R34, P5 ;  /* 0x00000001050d9824 */ /* 0x000fe200028e0622 */
[-C--:B------:R-:W-:Y:S02]  /*9c80*/  @!P0 IADD3 R14, P5, R14, R33.reuse, RZ ;  /* 0x000000210e0e8210 */ /* 0x080fe40007fbe0ff */
[----:B------:R-:W-:Y:S02]  /*9c90*/  CS2R R58, SRZ ;  /* 0x00000000003a7805 */ /* 0x000fe4000001ff00 */
[----:B------:R-:W-:-:S02]  /*9ca0*/  @!P0 IADD3 R4, P6, R4, R33, RZ ;  /* 0x0000002104048210 */ /* 0x000fc40007fde0ff */
[----:B------:R-:W-:Y:S02]  /*9cb0*/  CS2R R52, SRZ ;  /* 0x0000000000347805 */ /* 0x000fe4000001ff00 */
[----:B------:R-:W-:Y:S02]  /*9cc0*/  CS2R R54, SRZ ;  /* 0x0000000000367805 */ /* 0x000fe4000001ff00 */
[----:B------:R-:W-:Y:S02]  /*9cd0*/  CS2R R48, SRZ ;  /* 0x0000000000307805 */ /* 0x000fe4000001ff00 */
[----:B------:R-:W-:Y:S01]  /*9ce0*/  CS2R R50, SRZ ;  /* 0x0000000000327805 */ /* 0x000fe2000001ff00 */
[----:B------:R-:W-:Y:S01]  /*9cf0*/  @!P1 IMAD.X R11, R9, 0x1, R34, P4 ;  /* 0x00000001090b9824 */ /* 0x000fe200020e0622 */
[----:B------:R-:W-:Y:S01]  /*9d00*/  @!P0 IADD3.X R5, R5, R32, RZ, P6, !PT ;  /* 0x0000002005058210 */ /* 0x000fe200037fe4ff */
[----:B------:R-:W-:Y:S01]  /*9d10*/  @!P0 IMAD.X R15, R9, 0x1, R32, P5 ;  /* 0x00000001090f8824 */ /* 0x000fe200028e0620 */
[----:B------:R0:W5:Y:S04]  /*9d20*/  @!P3 LD.E.64 R64, desc[UR60][R28.64] ;  /* 0x0000003c1c40b980 */ /* 0x000168000c101b00 */
[----:B------:R0:W5:Y:S04]  /*9d30*/  @!P3 LD.E.64 R66, desc[UR60][R30.64] ;  /* 0x0000003c1e42b980 */ /* 0x000168000c101b00 */
[----:B------:R0:W5:Y:S04]  /*9d40*/  @!P2 LD.E.64 R56, desc[UR60][R24.64] ;  /* 0x0000003c1838a980 */ /* 0x000168000c101b00 */
[----:B------:R0:W5:Y:S04]  /*9d50*/  @!P2 LD.E.64 R58, desc[UR60][R26.64] ;  /* 0x0000003c1a3aa980 */ /* 0x000168000c101b00 */
[----:B------:R0:W5:Y:S04]  /*9d60*/  @!P1 LD.E.64 R52, desc[UR60][R12.64] ;  /* 0x0000003c0c349980 */ /* 0x000168000c101b00 */
[----:B------:R0:W5:Y:S04]  /*9d70*/  @!P1 LD.E.64 R54, desc[UR60][R10.64] ;  /* 0x0000003c0a369980 */ /* 0x000168000c101b00 */
[----:B------:R0:W5:Y:S04]  /*9d80*/  @!P0 LD.E.64 R48, desc[UR60][R4.64] ;  /* 0x0000003c04308980 */ /* 0x000168000c101b00 */
[----:B------:R0:W5:Y:S02]  /*9d90*/  @!P0 LD.E.64 R50, desc[UR60][R14.64] ;  /* 0x0000003c0e328980 */ /* 0x000164000c101b00 */
.L_x_1683:
[----:B------:R-:W-:Y:S05]  /*9da0*/  BSYNC B1 ;  /* 0x0000000000017941 */ /* 0x000fea0003800000 */
.L_x_1682:
[----:B0--3-5:R-:W-:Y:S01]  /*9db0*/  IMAD.MOV.U32 R4, RZ, RZ, R48 ;  /* 0x000000ffff047224 */ /* 0x029fe200078e0030 */
[----:B------:R-:W-:Y:S01]  /*9dc0*/  MOV R9, R52 ;  /* 0x0000003400097202 */ /* 0x000fe20000000f00 */
[----:B--2---:R-:W-:Y:S01]  /*9dd0*/  IMAD.MOV.U32 R5, RZ, RZ, R49 ;  /* 0x000000ffff057224 */ /* 0x004fe200078e0031 */
[----:B------:R-:W-:Y:S01]  /*9de0*/  UMOV UR4, 0xffffffff ;  /* 0xffffffff00047882 */ /* 0x000fe20000000000 */
        /* <DEDUP_REMOVED lines=21> */
[----:B------:R-:W-:Y:S06]  /*9f40*/  BRA.DIV UR4, `(.L_x_1684) ;  /* 0x0000020604c87947 */ /* 0x000fec000b800000 */
[----:B------:R0:W2:Y:S04]  /*9f50*/  SHFL.IDX PT, R5, R7, 0x2, 0x181f ;  /* 0x00581f0007057f89 */ /* 0x0000a800000e0000 */
[----:B------:R0:W3:Y:S04]  /*9f60*/  SHFL.IDX PT, R4, R6, 0x2, 0x181f ;  /* 0x00581f0006047f89 */ /* 0x0000e800000e0000 */
[----:B------:R0:W0:Y:S04]  /*9f70*/  SHFL.IDX PT, R9, R8, 0x2, 0x181f ;  /* 0x00581f0008097f89 */ /* 0x00002800000e0000 */
[----:B----4-:R4:W0:Y:S02]  /*9f80*/  SHFL.IDX PT, R14, R0, 0x2, 0x181f ;  /* 0x00581f00000e7f89 */ /* 0x01082400000e0000 */
.L_x_2050:
        /* <DEDUP_REMOVED lines=22> */
[----:B0-----:R-:W-:Y:S01]  /*a0f0*/  @!P3 IMAD.MOV.U32 R15, RZ, RZ, R9 ;  /* 0x000000ffff0fb224 */ /* 0x001fe200078e0009 */
[-C--:B---3--:R-:W-:Y:S01]  /*a100*/  @!P2 IADD3 R26, P4, R4, R25.reuse, RZ ;  /* 0x00000019041aa210 */ /* 0x088fe20007f9e0ff */
[----:B------:R-:W-:Y:S01]  /*a110*/  @!P0 IMAD.SHL.U32 R33, R72, 0x2, RZ ;  /* 0x0000000248218824 */ /* 0x000fe200078e00ff */
[----:B------:R-:W-:Y:S01]  /*a120*/  @!P1 SHF.L.U64.HI R34, R73, 0x1, R88 ;  /* 0x0000000149229819 */ /* 0x000fe20000010258 */
[----:B--2---:R-:W-:Y:S01]  /*a130*/  @!P3 IMAD.WIDE R28, R74, 0x2, R4 ;  /* 0x000000024a1cb825 */ /* 0x004fe200078e0204 */
[----:B------:R-:W-:Y:S02]  /*a140*/  @!P2 IADD3 R24, P6, R14, R25, RZ ;  /* 0x000000190e18a210 */ /* 0x000fe40007fde0ff */
[----:B------:R-:W-:Y:S01]  /*a150*/  @!P1 IADD3 R12, P5, R4, R11, RZ ;  /* 0x0000000b040c9210 */ /* 0x000fe20007fbe0ff */
[----:B------:R-:W-:Y:S01]  /*a160*/  @!P3 IMAD.WIDE R30, R74, 0x2, R14 ;  /* 0x000000024a1eb825 */ /* 0x000fe200078e020e */
[----:B------:R-:W-:Y:S01]  /*a170*/  @!P2 IADD3.X R25, R9, R32, RZ, P6, !PT ;  /* 0x000000200919a210 */ /* 0x000fe200037fe4ff */
[----:B------:R0:W5:Y:S01]  /*a180*/  @!P3 LD.E.64 R44, desc[UR60][R28.64] ;  /* 0x0000003c1c2cb980 */ /* 0x000162000c101b00 */
[----:B------:R-:W-:Y:S01]  /*a190*/  @!P0 IADD3 R4, P6, R4, R33, RZ ;  /* 0x0000002104048210 */ /* 0x000fe20007fde0ff */
[C---:B------:R-:W-:Y:S01]  /*a1a0*/  @!P2 IMAD.X R27, R5.reuse, 0x1, R32, P4 ;  /* 0x00000001051ba824 */ /* 0x040fe200020e0620 */
[----:B------:R-:W-:Y:S01]  /*a1b0*/  @!P1 IADD3 R10, P4, R14, R11, RZ ;  /* 0x0000000b0e0a9210 */ /* 0x000fe20007f9e0ff */
[----:B------:R-:W-:Y:S01]  /*a1c0*/  @!P1 IMAD.X R13, R5, 0x1, R34, P5 ;  /* 0x00000001050d9824 */ /* 0x000fe200028e0622 */
[----:B------:R-:W-:Y:S01]  /*a1d0*/  @!P0 SHF.L.U64.HI R32, R72, 0x1, R85 ;  /* 0x0000000148208819 */ /* 0x000fe20000010255 */
[----:B------:R2:W5:Y:S01]  /*a1e0*/  @!P3 LD.E.64 R46, desc[UR60][R30.64] ;  /* 0x0000003c1e2eb980 */ /* 0x000562000c101b00 */
[----:B------:R-:W-:-:S02]  /*a1f0*/  @!P0 IADD3 R14, P5, R14, R33, RZ ;  /* 0x000000210e0e8210 */ /* 0x000fc40007fbe0ff */
[----:B------:R-:W-:Y:S02]  /*a200*/  CS2R R40, SRZ ;  /* 0x0000000000287805 */ /* 0x000fe4000001ff00 */
[----:B------:R-:W-:Y:S02]  /*a210*/  CS2R R42, SRZ ;  /* 0x00000000002a7805 */ /* 0x000fe4000001ff00 */
[----:B------:R-:W-:Y:S02]  /*a220*/  CS2R R36, SRZ ;  /* 0x0000000000247805 */ /* 0x000fe4000001ff00 */
[----:B------:R-:W-:Y:S02]  /*a230*/  CS2R R38, SRZ ;  /* 0x0000000000267805 */ /* 0x000fe4000001ff00 */
[----:B0-----:R-:W-:Y:S01]  /*a240*/  CS2R R28, SRZ ;  /* 0x00000000001c7805 */ /* 0x001fe2000001ff00 */
[C---:B------:R-:W-:Y:S01]  /*a250*/  @!P1 IMAD.X R11, R9.reuse, 0x1, R34, P4 ;  /* 0x00000001090b9824 */ /* 0x040fe200020e0622 */
[----:B------:R-:W-:Y:S01]  /*a260*/  @!P0 IADD3.X R15, R9, R32, RZ, P5, !PT ;  /* 0x00000020090f8210 */ /* 0x000fe20002ffe4ff */
[----:B------:R-:W-:Y:S01]  /*a270*/  @!P0 IMAD.X R5, R5, 0x1, R32, P6 ;  /* 0x0000000105058824 */ /* 0x000fe200030e0620 */
[----:B--2---:R-:W-:Y:S01]  /*a280*/  CS2R R30, SRZ ;  /* 0x00000000001e7805 */ /* 0x004fe2000001ff00 */
[----:B------:R0:W5:Y:S04]  /*a290*/  @!P2 LD.E.64 R40, desc[UR60][R26.64] ;  /* 0x0000003c1a28a980 */ /* 0x000168000c101b00 */
[----:B------:R0:W5:Y:S04]  /*a2a0*/  @!P2 LD.E.64 R42, desc[UR60][R24.64] ;  /* 0x0000003c182aa980 */ /* 0x000168000c101b00 */
[----:B------:R0:W5:Y:S04]  /*a2b0*/  @!P1 LD.E.64 R36, desc[UR60][R12.64] ;  /* 0x0000003c0c249980 */ /* 0x000168000c101b00 */
[----:B------:R0:W5:Y:S04]  /*a2c0*/  @!P1 LD.E.64 R38, desc[UR60][R10.64] ;  /* 0x0000003c0a269980 */ /* 0x000168000c101b00 */
[----:B------:R0:W5:Y:S04]  /*a2d0*/  @!P0 LD.E.64 R30, desc[UR60][R4.64] ;  /* 0x0000003c041e8980 */ /* 0x000168000c101b00 */
[----:B------:R0:W5:Y:S02]  /*a2e0*/  @!P0 LD.E.64 R28, desc[UR60][R14.64] ;  /* 0x0000003c0e1c8980 */ /* 0x000164000c101b00 */
.L_x_1686:
[----:B------:R-:W-:Y:S05]  /*a2f0*/  BSYNC B1 ;  /* 0x0000000000017941 */ /* 0x000fea0003800000 */
.L_x_1685:
        /* <DEDUP_REMOVED lines=24> */
[----:B------:R-:W-:Y:S02]  /*a480*/  CS2R R4, SRZ ;  /* 0x0000000000047805 */ /* 0x000fe4000001ff00 */
[----:B------:R-:W-:Y:S01]  /*a490*/  PRMT R105, R9, 0x5410, R10 ;  /* 0x0000541009697816 */ /* 0x000fe2000000000a */
[----:B------:R-:W-:Y:S06]  /*a4a0*/  BRA.DIV UR4, `(.L_x_1687) ;  /* 0x0000020204e07947 */ /* 0x000fec000b800000 */
[----:B------:R0:W2:Y:S04]  /*a4b0*/  SHFL.IDX PT, R9, R7, 0x3, 0x181f ;  /* 0x00781f0007097f89 */ /* 0x0000a800000e0000 */
[----:B------:R0:W3:Y:S04]  /*a4c0*/  SHFL.IDX PT, R10, R6, 0x3, 0x181f ;  /* 0x00781f00060a7f89 */ /* 0x0000e800000e0000 */
[----:B------:R0:W0:Y:S04]  /*a4d0*/  SHFL.IDX PT, R75, R8, 0x3, 0x181f ;  /* 0x00781f00084b7f89 */ /* 0x00002800000e0000 */
[----:B-1--4-:R-:W1:Y:S02]  /*a4e0*/  SHFL.IDX PT, R0, R0, 0x3, 0x181f ;  /* 0x00781f0000007f89 */ /* 0x012e6400000e0000 */
.L_x_2056:
[----:B0-----:R-:W4:Y:S01]  /*a4f0*/  LDL R7, [R1+0x78] ;  /* 0x0000780001077983 */ /* 0x001f220000100800 */
        /* <DEDUP_REMOVED lines=9> */
[----:B----4-:R-:W-:-:S04]  /*a590*/  LEA.HI R6, R7, R7, RZ, 0x1 ;  /* 0x0000000707067211 */ /* 0x010fc800078f08ff */
[----:B------:R-:W-:-:S05]  /*a5a0*/  LOP3.LUT R6, R6, 0xfffffffe, RZ, 0xc0, !PT ;  /* 0xfffffffe06067812 */ /* 0x000fca00078ec0ff */
[----:B------:R-:W-:Y:S01]  /*a5b0*/  IMAD.IADD R119, R7, 0x1, -R6 ;  /* 0x0000000107777824 */ /* 0x000fe200078e0a06 */
[----:B------:R-:W-:-:S04]  /*a5c0*/  CS2R R6, SRZ ;  /* 0x0000000000067805 */ /* 0x000fc8000001ff00 */
[----:B------:R-:W-:Y:S01]  /*a5d0*/  SHF.L.U32 R119, R119, 0x1f, RZ ;  /* 0x0000001f77777819 */ /* 0x000fe200000006ff */
[----:B------:R-:W-:Y:S06]  /*a5e0*/  @P0 BRA `(.L_x_1689) ;  /* 0x0000000000b00947 */ /* 0x000fec0003800000 */
        /* <DEDUP_REMOVED lines=11> */
[C---:B---3--:R-:W-:Y:S01]  /*a6a0*/  @!P2 IADD3 R90, P4, R10.reuse, R89, RZ ;  /* 0x000000590a5aa210 */ /* 0x048fe20007f9e0ff */
[----:B------:R-:W-:Y:S01]  /*a6b0*/  @!P3 IMAD.MOV.U32 R8, RZ, RZ, R10 ;  /* 0x000000ffff08b224 */ /* 0x000fe200078e000a */
[----:B------:R-:W-:Y:S01]  /*a6c0*/  @!P1 SHF.L.U64.HI R14, R73, 0x1, R88 ;  /* 0x00000001490e9819 */ /* 0x000fe20000010258 */
[----:B-1----:R-:W-:Y:S01]  /*a6d0*/  @!P3 IMAD.MOV.U32 R6, RZ, RZ, R0 ;  /* 0x000000ffff06b224 */ /* 0x002fe200078e0000 */
[----:B------:R-:W-:Y:S01]  /*a6e0*/  @!P1 IADD3 R86, P5, R10, R5, RZ ;  /* 0x000000050a569210 */ /* 0x000fe20007fbe0ff */
[C---:B--2---:R-:W-:Y:S01]  /*a6f0*/  @!P2 IMAD.X R91, R9.reuse, 0x1, R12, P4 ;  /* 0x00000001095ba824 */ /* 0x044fe200020e060c */
[----:B------:R-:W-:Y:S02]  /*a700*/  @!P3 MOV R7, R75 ;  /* 0x0000004b0007b202 */ /* 0x000fe40000000f00 */
[C---:B------:R-:W-:Y:S01]  /*a710*/  @!P2 IADD3 R88, P6, R0.reuse, R89, RZ ;  /* 0x000000590058a210 */ /* 0x040fe20007fde0ff */
[----:B------:R-:W-:Y:S01]  /*a720*/  @!P1 IMAD.X R87, R9, 0x1, R14, P5 ;  /* 0x0000000109579824 */ /* 0x000fe200028e060e */
[----:B------:R-:W-:Y:S01]  /*a730*/  @!P1 IADD3 R84, P4, R0, R5, RZ ;  /* 0x0000000500549210 */ /* 0x000fe20007f9e0ff */
[----:B------:R-:W-:Y:S01]  /*a740*/  @!P3 IMAD.WIDE R4, R74, 0x2, R8 ;  /* 0x000000024a04b825 */ /* 0x000fe200078e0208 */
[----:B------:R-:W-:-:S02]  /*a750*/  @!P0 IADD3 R8, P5, R0, R11, RZ ;  /* 0x0000000b00088210 */ /* 0x000fc40007fbe0ff */
[----:B------:R-:W-:Y:S01]  /*a760*/  @!P0 SHF.L.U64.HI R0, R72, 0x1, R85 ;  /* 0x0000000148008819 */ /* 0x000fe20000010255 */
[----:B------:R-:W-:Y:S01]  /*a770*/  @!P3 IMAD.WIDE R6, R74, 0x2, R6 ;  /* 0x000000024a06b825 */ /* 0x000fe200078e0206 */
[----:B------:R0:W5:Y:S03]  /*a780*/  @!P3 LD.E.64 R32, desc[UR60][R4.64] ;  /* 0x0000003c0420b980 */ /* 0x000166000c101b00 */
[C---:B------:R-:W-:Y:S01]  /*a790*/  @!P2 IMAD.X R89, R75.reuse, 0x1, R12, P6 ;  /* 0x000000014b59a824 */ /* 0x040fe200030e060c */
[----:B------:R-:W-:Y:S01]  /*a7a0*/  @!P0 IADD3 R10, P6, R10, R11, RZ ;  /* 0x0000000b0a0a8210 */ /* 0x000fe20007fde0ff */
[----:B------:R1:W5:Y:S01]  /*a7b0*/  @!P3 LD.E.64 R34, desc[UR60][R6.64] ;  /* 0x0000003c0622b980 */ /* 0x000362000c101b00 */
[----:B------:R-:W-:Y:S02]  /*a7c0*/  @!P1 IADD3.X R85, R75, R14, RZ, P4, !PT ;  /* 0x0000000e4b559210 */ /* 0x000fe400027fe4ff */
[----:B------:R-:W-:-:S02]  /*a7d0*/  CS2R R24, SRZ ;  /* 0x0000000000187805 */ /* 0x000fc4000001ff00 */
[----:B------:R-:W-:Y:S01]  /*a7e0*/  CS2R R26, SRZ ;  /* 0x00000000001a7805 */ /* 0x000fe2000001ff00 */
[--C-:B------:R-:W-:Y:S01]  /*a7f0*/  @!P0 IMAD.X R11, R9, 0x1, R0.reuse, P6 ;  /* 0x00000001090b8824 */ /* 0x100fe200030e0600 */
[----:B------:R-:W-:Y:S02]  /*a800*/  CS2R R14, SRZ ;  /* 0x00000000000e7805 */ /* 0x000fe4000001ff00 */
[----:B------:R-:W-:Y:S02]  /*a810*/  CS2R R12, SRZ ;  /* 0x00000000000c7805 */ /* 0x000fe4000001ff00 */
[----:B0-----:R-:W-:Y:S01]  /*a820*/  CS2R R4, SRZ ;  /* 0x0000000000047805 */ /* 0x001fe2000001ff00 */
[----:B------:R-:W-:Y:S01]  /*a830*/  @!P0 IMAD.X R9, R75, 0x1, R0, P5 ;  /* 0x000000014b098824 */ /* 0x000fe200028e0600 */
[----:B------:R0:W5:Y:S01]  /*a840*/  @!P2 LD.E.64 R24, desc[UR60][R90.64] ;  /* 0x0000003c5a18a980 */ /* 0x000162000c101b00 */
[----:B-1----:R-:W-:-:S03]  /*a850*/  CS2R R6, SRZ ;  /* 0x0000000000067805 */ /* 0x002fc6000001ff00 */
[----:B------:R0:W5:Y:S04]  /*a860*/  @!P2 LD.E.64 R26, desc[UR60][R88.64] ;  /* 0x0000003c581aa980 */ /* 0x000168000c101b00 */
[----:B------:R0:W5:Y:S04]  /*a870*/  @!P1 LD.E.64 R14, desc[UR60][R86.64] ;  /* 0x0000003c560e9980 */ /* 0x000168000c101b00 */
[----:B------:R0:W5:Y:S04]  /*a880*/  @!P1 LD.E.64 R12, desc[UR60][R84.64] ;  /* 0x0000003c540c9980 */ /* 0x000168000c101b00 */
[----:B------:R0:W5:Y:S04]  /*a890*/  @!P0 LD.E.64 R4, desc[UR60][R10.64] ;  /* 0x0000003c0a048980 */ /* 0x000168000c101b00 */
[----:B------:R0:W5:Y:S02]  /*a8a0*/  @!P0 LD.E.64 R6, desc[UR60][R8.64] ;  /* 0x0000003c08068980 */ /* 0x000164000c101b00 */
.L_x_1689:
[----:B------:R-:W-:Y:S05]  /*a8b0*/  BSYNC B1 ;  /* 0x0000000000017941 */ /* 0x000fea0003800000 */
.L_x_1688:
[----:B------:R-:W4:Y:S01]  /*a8c0*/  SYNCS.PHASECHK.TRANS64.TRYWAIT P0, [R18+URZ+0x30800], R119 ;  /* 0x03080077120075a7 */ /* 0x000f22000800017f */
[----:B-1---5:R-:W-:Y:S01]  /*a8d0*/  IMAD.MOV.U32 R0, RZ, RZ, R4 ;  /* 0x000000ffff007224 */ /* 0x022fe200078e0004 */
[----:B0-----:R-:W-:Y:S01]  /*a8e0*/  MOV R8, R5 ;  /* 0x0000000500087202 */ /* 0x001fe20000000f00 */
[----:B--2---:R-:W-:Y:S01]  /*a8f0*/  IMAD.MOV.U32 R9, RZ, RZ, R14 ;  /* 0x000000ffff097224 */ /* 0x004fe200078e000e */
[----:B------:R-:W-:Y:S01]  /*a900*/  MOV R11, R27 ;  /* 0x0000001b000b7202 */ /* 0x000fe20000000f00 */
[----:B---3--:R-:W-:Y:S01]  /*a910*/  IMAD.MOV.U32 R10, RZ, RZ, R32 ;  /* 0x000000ffff0a7224 */ /* 0x008fe200078e0020 */
[----:B------:R-:W-:Y:S01]  /*a920*/  PRMT R75, R8, 0x5410, R0 ;  /* 0x00005410084b7816 */ /* 0x000fe20000000000 */
[----:B------:R-:W-:Y:S01]  /*a930*/  IMAD.MOV.U32 R8, RZ, RZ, R24 ;  /* 0x000000ffff087224 */ /* 0x000fe200078e0018 */
[----:B------:R-:W-:Y:S01]  /*a940*/  PRMT R85, R9, 0x7610, R85 ;  /* 0x0000761009557816 */ /* 0x000fe20000000055 */
[----:B------:R-:W-:Y:S01]  /*a950*/  IMAD.MOV.U32 R0, RZ, RZ, R15 ;  /* 0x000000ffff007224 */ /* 0x000fe200078e000f */
[----:B------:R-:W-:Y:S01]  /*a960*/  MOV R9, R25 ;  /* 0x0000001900097202 */ /* 0x000fe20000000f00 */
[----:B------:R-:W-:Y:S01]  /*a970*/  BSSY B1, `(.L_x_1690) ;  /* 0x0000013000017945 */ /* 0x000fe20003800000 */
[----:B------:R-:W-:-:S02]  /*a980*/  PRMT R89, R10, 0x7610, R89 ;  /* 0x000076100a597816 */ /* 0x000fc40000000059 */
        /* <DEDUP_REMOVED lines=9> */
[----:B------:R-:W-:Y:S01]  /*aa20*/  VIADDMNMX R0, R109, -R121, 0x80, PT ;  /* 0x000000806d007446 */ /* 0x000fe20003800979 */
[----:B------:R-:W-:-:S03]  /*aa30*/  IMAD.MOV.U32 R10, RZ, RZ, R26 ;  /* 0x000000ffff0a7224 */ /* 0x000fc600078e001a */
[----:B------:R-:W-:Y:S01]  /*aa40*/  PRMT R86, R8, 0x5410, R9 ;  /* 0x0000541008567816 */ /* 0x000fe20000000009 */
[----:B------:R-:W-:Y:S01]  /*aa50*/  IMAD.MOV.U32 R8, RZ, RZ, R34 ;  /* 0x000000ffff087224 */ /* 0x000fe200078e0022 */
[----:B------:R-:W-:Y:S01]  /*aa60*/  ISETP.GE.AND P1, PT, R120, R0, PT ;  /* 0x000000007800720c */ /* 0x000fe20003f26270 */
[----:B------:R-:W-:Y:S01]  /*aa70*/  IMAD.MOV.U32 R9, RZ, RZ, R35 ;  /* 0x000000ffff097224 */ /* 0x000fe200078e0023 */
[----:B------:R-:W-:Y:S01]  /*aa80*/  PRMT R88, R10, 0x5410, R11 ;  /* 0x000054100a587816 */ /* 0x000fe2000000000b */
[----:B----4-:R-:W-:Y:S10]  /*aa90*/  @!P0 BRA `(.L_x_1691) ;  /* 0x000001fc00d88947 */ /* 0x010ff40003800000 */
.L_x_2057:
[----:B------:R-:W-:Y:S05]  /*aaa0*/  BSYNC B1 ;  /* 0x0000000000017941 */ /* 0x000fea0003800000 */
.L_x_1690:
[----:B------:R-:W-:Y:S01]  /*aab0*/  BSSY B1, `(.L_x_1692) ;  /* 0x00000bb000017945 */ /* 0x000fe20003800000 */
[----:B------:R-:W-:-:S03]  /*aac0*/  PRMT R90, R8, 0x5410, R9 ;  /* 0x00005410085a7816 */ /* 0x000fc60000000009 */
[----:B------:R-:W-:Y:S05]  /*aad0*/  @P1 BRA `(.L_x_1693) ;  /* 0x0000000800e01947 */ /* 0x000fea0003800000 */
[----:B------:R1:W5:Y:S01]  /*aae0*/  LDL R126, [R1+0x5c] ;  /* 0x00005c00017e7983 */ /* 0x0003620000100800 */
[----:B------:R-:W2:Y:S01]  /*aaf0*/  LDC R8, c[0x0][0x3f4] ;  /* 0x0000fd00ff087b82 */ /* 0x000ea20000000800 */
[----:B------:R-:W-:Y:S01]  /*ab00*/  BSSY B2, `(.L_x_1694) ;  /* 0x0000030000027945 */ /* 0x000fe20003800000 */
[-C--:B--2---:R-:W-:Y:S02]  /*ab10*/  ISETP.GE.AND P0, PT, R74, R8.reuse, PT ;  /* 0x000000084a00720c */ /* 0x084fe40003f06270 */
[-C--:B------:R-:W-:Y:S02]  /*ab20*/  ISETP.GE.AND P1, PT, R21, R8.reuse, PT ;  /* 0x000000081500720c */ /* 0x080fe40003f26270 */
[-C--:B------:R-:W-:Y:S02]  /*ab30*/  ISETP.GE.AND P2, PT, R73, R8.reuse, PT ;  /* 0x000000084900720c */ /* 0x080fe40003f46270 */
[----:B------:R-:W-:-:S07]  /*ab40*/  ISETP.GE.AND P3, PT, R72, R8, PT ;  /* 0x000000084800720c */ /* 0x000fce0003f66270 */
[----:B-1----:R-:W-:Y:S06]  /*ab50*/  @P0 BRA `(.L_x_1695) ;  /* 0x0000000000a80947 */ /* 0x002fec0003800000 */
[----:B-----5:R-:W1:Y:S01]  /*ab60*/  LDS.128 R8, [R126] ;  /* 0x000000007e087984 */ /* 0x020e620000000c00 */
[----:B------:R-:W-:Y:S01]  /*ab70*/  SHF.R.U32.HI R120, RZ, 0x10, R81 ;  /* 0x00000010ff787819 */ /* 0x000fe20000011651 */
[----:B------:R-:W-:Y:S01]  /*ab80*/  HADD2.F32 R91, -RZ, R117.H0_H0 ;  /* 0x20000075ff5b7230 */ /* 0x000fe20000004100 */
[--C-:B------:R-:W-:Y:S01]  /*ab90*/  SHF.R.U32.HI R109, RZ, 0x10, R83.reuse ;  /* 0x00000010ff6d7819 */ /* 0x100fe20000011653 */
[----:B0-----:R-:W-:Y:S01]  /*aba0*/  HADD2.F32 R119, -RZ, R118.H0_H0 ;  /* 0x20000076ff777230 */ /* 0x001fe20000004100 */
[----:B------:R-:W-:Y:S01]  /*abb0*/  SHF.R.U64 R125, R82, 0x10, R83 ;  /* 0x00000010527d7819 */ /* 0x000fe20000001253 */
[----:B------:R-:W-:Y:S01]  /*abc0*/  HADD2.F32 R120, -RZ, R120.H0_H0 ;  /* 0x20000078ff787230 */ /* 0x000fe20000004100 */
[----:B------:R-:W-:Y:S01]  /*abd0*/  SHF.R.U64 R123, R80, 0x10, R81 ;  /* 0x00000010507b7819 */ /* 0x000fe20000001251 */
[----:B------:R-:W-:Y:S02]  /*abe0*/  HADD2.F32 R109, -RZ, R109.H0_H0 ;  /* 0x2000006dff6d7230 */ /* 0x000fe40000004100 */
[----:B------:R-:W-:-:S02]  /*abf0*/  HADD2.F32 R118, -RZ, R118.H1_H1 ;  /* 0x30000076ff767230 */ /* 0x000fc40000004100 */
[----:B------:R-:W-:Y:S02]  /*ac00*/  HADD2.F32 R117, -RZ, R117.H1_H1 ;  /* 0x30000075ff757230 */ /* 0x000fe40000004100 */
[--C-:B-1----:R-:W-:Y:S02]  /*ac10*/  HADD2.F32 R83, -RZ, R11.reuse.H1_H1 ;  /* 0x3000000bff537230 */ /* 0x102fe40000004100 */
[----:B------:R-:W-:Y:S02]  /*ac20*/  HADD2.F32 R82, -RZ, R11.H0_H0 ;  /* 0x2000000bff527230 */ /* 0x000fe40000004100 */
[--C-:B------:R-:W-:Y:S02]  /*ac30*/  HADD2.F32 R11, -RZ, R8.reuse.H0_H0 ;  /* 0x20000008ff0b7230 */ /* 0x100fe40000004100 */
[C---:B------:R-:W-:Y:S01]  /*ac40*/  FMUL.FTZ R121, R83.reuse, R120 ;  /* 0x0000007853797220 */ /* 0x040fe20000410000 */
[----:B------:R-:W-:Y:S02]  /*ac50*/  HADD2.F32 R8, -RZ, R8.H1_H1 ;  /* 0x30000008ff087230 */ /* 0x000fe40000004100 */
[----:B------:R-:W-:Y:S01]  /*ac60*/  FMUL.FTZ R83, R83, R109 ;  /* 0x0000006d53537220 */ /* 0x000fe20000410000 */
[----:B------:R-:W-:-:S02]  /*ac70*/  HADD2.F32 R80, -RZ, R10.H0_H0 ;  /* 0x2000000aff507230 */ /* 0x000fc40000004100 */
[C---:B------:R-:W-:Y:S01]  /*ac80*/  FFMA.FTZ R121, R82.reuse, R109, -R121 ;  /* 0x0000006d52797223 */ /* 0x040fe20000010879 */
[----:B------:R-:W-:Y:S02]  /*ac90*/  HADD2.F32 R81, -RZ, R10.H1_H1 ;  /* 0x3000000aff517230 */ /* 0x000fe40000004100 */
[----:B------:R-:W-:Y:S01]  /*aca0*/  FFMA.FTZ R124, R82, R120, R83 ;  /* 0x00000078527c7223 */ /* 0x000fe20000010053 */
[--C-:B------:R-:W-:Y:S02]  /*acb0*/  HADD2.F32 R10, -RZ, R9.reuse.H0_H0 ;  /* 0x20000009ff0a7230 */ /* 0x100fe40000004100 */
[C---:B------:R-:W-:Y:S01]  /*acc0*/  FMUL.FTZ R122, R8.reuse, R119 ;  /* 0x00000077087a7220 */ /* 0x040fe20000410000 */
[----:B------:R-:W-:Y:S01]  /*acd0*/  FMUL.FTZ R120, R8, R91 ;  /* 0x0000005b08787220 */ /* 0x000fe20000410000 */
[----:B------:R-:W-:Y:S02]  /*ace0*/  HADD2.F32 R9, -RZ, R9.H1_H1 ;  /* 0x30000009ff097230 */ /* 0x000fe40000004100 */
[----:B------:R-:W-:Y:S01]  /*acf0*/  FMUL.FTZ R83, R81, R118 ;  /* 0x0000007651537220 */ /* 0x000fe20000410000 */
[----:B------:R-:W-:-:S02]  /*ad00*/  HADD2.F32 R82, -RZ, R123.H0_H0 ;  /* 0x2000007bff527230 */ /* 0x000fc40000004100 */
[C---:B------:R-:W-:Y:S01]  /*ad10*/  FFMA.FTZ R122, R11.reuse, R91, -R122 ;  /* 0x0000005b0b7a7223 */ /* 0x040fe2000001087a */
[----:B------:R-:W-:Y:S02]  /*ad20*/  HADD2.F32 R8, -RZ, R125.H0_H0 ;  /* 0x2000007dff087230 */ /* 0x000fe40000004100 */
[----:B------:R-:W-:Y:S01]  /*ad30*/  FFMA.FTZ R119, R11, R119, R120 ;  /* 0x000000770b777223 */ /* 0x000fe20000010078 */
[-C--:B------:R-:W-:Y:S01]  /*ad40*/  FMUL.FTZ R91, R81, R117.reuse ;  /* 0x00000075515b7220 */ /* 0x080fe20000410000 */
[C---:B------:R-:W-:Y:S01]  /*ad50*/  FMUL.FTZ R11, R9.reuse, R82 ;  /* 0x00000052090b7220 */ /* 0x040fe20000410000 */
[C---:B------:R-:W-:Y:S01]  /*ad60*/  FFMA.FTZ R83, R80.reuse, R117, -R83 ;  /* 0x0000007550537223 */ /* 0x040fe20000010853 */
[----:B------:R-:W-:Y:S01]  /*ad70*/  FMUL.FTZ R81, R9, R8 ;  /* 0x0000000809517220 */ /* 0x000fe20000410000 */
[----:B------:R-:W-:Y:S01]  /*ad80*/  FFMA.FTZ R80, R80, R118, R91 ;  /* 0x0000007650507223 */ /* 0x000fe2000001005b */
[----:B------:R-:W-:Y:S01]  /*ad90*/  FFMA.FTZ R9, R10, R8, -R11 ;  /* 0x000000080a097223 */ /* 0x000fe2000001080b */
[----:B------:R-:W-:Y:S01]  /*ada0*/  F2FP.F16.F32.PACK_AB R11, R124, R121 ;  /* 0x000000797c0b723e */ /* 0x000fe200000000ff */
[----:B------:R-:W-:Y:S01]  /*adb0*/  FFMA.FTZ R82, R10, R82, R81 ;  /* 0x000000520a527223 */ /* 0x000fe20000010051 */
[----:B------:R-:W-:-:S02]  /*adc0*/  F2FP.F16.F32.PACK_AB R8, R119, R122 ;  /* 0x0000007a7708723e */ /* 0x000fc400000000ff */
[----:B------:R-:W-:Y:S02]  /*add0*/  F2FP.F16.F32.PACK_AB R10, R80, R83 ;  /* 0x00000053500a723e */ /* 0x000fe400000000ff */
[----:B------:R-:W-:-:S05]  /*ade0*/  F2FP.F16.F32.PACK_AB R9, R82, R9 ;  /* 0x000000095209723e */ /* 0x000fca00000000ff */
[----:B------:R1:W-:Y:S02]  /*adf0*/  STS.128 [R126], R8 ;  /* 0x000000087e007388 */ /* 0x0003e40000000c00 */
.L_x_1695:
[----:B------:R-:W-:Y:S05]  /*ae00*/  BSYNC B2 ;  /* 0x0000000000027941 */ /* 0x000fea0003800000 */
.L_x_1694:
[----:B------:R-:W-:Y:S04]  /*ae10*/  BSSY B2, `(.L_x_1696) ;  /* 0x000002c000027945 */ /* 0x000fe80003800000 */
[----:B------:R-:W-:Y:S05]  /*ae20*/  @P1 BRA `(.L_x_1697) ;  /* 0x0000000000a81947 */ /* 0x000fea0003800000 */
[----:B-1---5:R-:W1:Y:S01]  /*ae30*/  LDS.128 R8, [R126+0x4000] ;  /* 0x004000007e087984 */ /* 0x022e620000000c00 */
[----:B------:R-:W-:Y:S01]  /*ae40*/  SHF.R.U32.HI R81, RZ, 0x10, R79 ;  /* 0x00000010ff517819 */ /* 0x000fe2000001164f */
[----:B------:R-:W-:Y:S01]  /*ae50*/  HADD2.F32 R80, -RZ, R115.H0_H0 ;  /* 0x20000073ff507230 */ /* 0x000fe20000004100 */
[----:B------:R-:W-:Y:S01]  /*ae60*/  SHF.R.U32.HI R83, RZ, 0x10, R77 ;  /* 0x00000010ff537819 */ /* 0x000fe2000001164d */
[--C-:B------:R-:W-:Y:S01]  /*ae70*/  HADD2.F32 R82, -RZ, R116.reuse.H0_H0 ;  /* 0x20000074ff527230 */ /* 0x100fe20000004100 */
        /* <DEDUP_REMOVED lines=13> */
[----:B------:R-:W-:Y:S01]  /*af50*/  FFMA.FTZ R122, R78, R83, R120 ;  /* 0x000000534e7a7223 */ /* 0x000fe20000010078 */
[----:B------:R-:W-:Y:S02]  /*af60*/  HADD2.F32 R77, -RZ, R10.H1_H1 ;  /* 0x3000000aff4d7230 */ /* 0x000fe40000004100 */
[----:B------:R-:W-:Y:S01]  /*af70*/  FMUL.FTZ R118, R8, R82 ;  /* 0x0000005208767220 */ /* 0x000fe20000410000 */
[--C-:B------:R-:W-:Y:S02]  /*af80*/  HADD2.F32 R10, -RZ, R9.reuse.H0_H0 ;  /* 0x20000009ff0a7230 */ /* 0x100fe40000004100 */
[----:B------:R-:W-:Y:S01]  /*af90*/  FFMA.FTZ R91, R78, R81, -R91 ;  /* 0x000000514e5b7223 */ /* 0x000fe2000001085b */
[-C--:B------:R-:W-:Y:S01]  /*afa0*/  FMUL.FTZ R120, R8, R80.reuse ;  /* 0x0000005008787220 */ /* 0x080fe20000410000 */
[----:B------:R-:W-:Y:S02]  /*afb0*/  HADD2.F32 R9, -RZ, R9.H1_H1 ;  /* 0x30000009ff097230 */ /* 0x000fe40000004100 */
[----:B------:R-:W-:Y:S01]  /*afc0*/  FFMA.FTZ R118, R11, R80, -R118 ;  /* 0x000000500b767223 */ /* 0x000fe20000010876 */
[----:B------:R-:W-:-:S02]  /*afd0*/  HADD2.F32 R78, -RZ, R109.H0_H0 ;  /* 0x2000006dff4e7230 */ /* 0x000fc40000004100 */
[----:B------:R-:W-:Y:S01]  /*afe0*/  FFMA.FTZ R79, R11, R82, R120 ;  /* 0x000000520b4f7223 */ /* 0x000fe20000010078 */
[----:B------:R-:W-:Y:S02]  /*aff0*/  HADD2.F32 R8, -RZ, R117.H0_H0 ;  /* 0x20000075ff087230 */ /* 0x000fe40000004100 */
[C---:B------:R-:W-:Y:S01]  /*b000*/  FMUL.FTZ R81, R77.reuse, R116 ;  /* 0x000000744d517220 */ /* 0x040fe20000410000 */
[-C--:B------:R-:W-:Y:S01]  /*b010*/  FMUL.FTZ R83, R77, R115.reuse ;  /* 0x000000734d537220 */ /* 0x080fe20000410000 */
[C---:B------:R-:W-:Y:S01]  /*b020*/  FMUL.FTZ R11, R9.reuse, R78 ;  /* 0x0000004e090b7220 */ /* 0x040fe20000410000 */
[----:B------:R-:W-:Y:S01]  /*b030*/  FMUL.FTZ R77, R9, R8 ;  /* 0x00000008094d7220 */ /* 0x000fe20000410000 */
[C---:B------:R-:W-:Y:S01]  /*b040*/  FFMA.FTZ R81, R76.reuse, R115, -R81 ;  /* 0x000000734c517223 */ /* 0x040fe20000010851 */
[----:B------:R-:W-:Y:S01]  /*b050*/  FFMA.FTZ R76, R76, R116, R83 ;  /* 0x000000744c4c7223 */ /* 0x000fe20000010053 */
[C---:B------:R-:W-:Y:S01]  /*b060*/  FFMA.FTZ R9, R10.reuse, R8, -R11 ;  /* 0x000000080a097223 */ /* 0x040fe2000001080b */
[----:B------:R-:W-:Y:S01]  /*b070*/  FFMA.FTZ R78, R10, R78, R77 ;  /* 0x0000004e0a4e7223 */ /* 0x000fe2000001004d */
[----:B------:R-:W-:-:S02]  /*b080*/  F2FP.F16.F32.PACK_AB R11, R122, R91 ;  /* 0x0000005b7a0b723e */ /* 0x000fc400000000ff */
[----:B------:R-:W-:Y:S02]  /*b090*/  F2FP.F16.F32.PACK_AB R10, R76, R81 ;  /* 0x000000514c0a723e */ /* 0x000fe400000000ff */
[----:B------:R-:W-:Y:S02]  /*b0a0*/  F2FP.F16.F32.PACK_AB R8, R79, R118 ;  /* 0x000000764f08723e */ /* 0x000fe400000000ff */
[----:B------:R-:W-:-:S05]  /*b0b0*/  F2FP.F16.F32.PACK_AB R9, R78, R9 ;  /* 0x000000094e09723e */ /* 0x000fca00000000ff */
[----:B------:R2:W-:Y:S02]  /*b0c0*/  STS.128 [R126+0x4000], R8 ;  /* 0x004000087e007388 */ /* 0x0005e40000000c00 */
.L_x_1697:
[----:B------:R-:W-:Y:S05]  /*b0d0*/  BSYNC B2 ;  /* 0x0000000000027941 */ /* 0x000fea0003800000 */
.L_x_1696:
[----:B------:R-:W-:Y:S04]  /*b0e0*/  BSSY B2, `(.L_x_1698) ;  /* 0x000002c000027945 */ /* 0x000fe80003800000 */
[----:B------:R-:W-:Y:S05]  /*b0f0*/  @P2 BRA `(.L_x_1699) ;  /* 0x0000000000a82947 */ /* 0x000fea0003800000 */
[----:B-12--5:R-:W1:Y:S01]  /*b100*/  LDS.128 R8, [R126+0x8000] ;  /* 0x008000007e087984 */ /* 0x026e620000000c00 */
[----:B------:R-:W-:Y:S01]  /*b110*/  SHF.R.U32.HI R77, RZ, 0x10, R71 ;  /* 0x00000010ff4d7819 */ /* 0x000fe20000011647 */
[----:B------:R-:W-:Y:S01]  /*b120*/  HADD2.F32 R76, -RZ, R114.H1_H1 ;  /* 0x30000072ff4c7230 */ /* 0x000fe20000004100 */
[----:B------:R-:W-:Y:S01]  /*b130*/  SHF.R.U32.HI R79, RZ, 0x10, R69 ;  /* 0x00000010ff4f7819 */ /* 0x000fe20000011645 */
[----:B------:R-:W-:Y:S01]  /*b140*/  HADD2.F32 R78, -RZ, R113.H1_H1 ;  /* 0x30000071ff4e7230 */ /* 0x000fe20000004100 */
[----:B------:R-:W-:Y:S01]  /*b150*/  SHF.R.U64 R91, R70, 0x10, R71 ;  /* 0x00000010465b7819 */ /* 0x000fe20000001247 */
[----:B------:R-:W-:Y:S01]  /*b160*/  HADD2.F32 R77, -RZ, R77.H0_H0 ;  /* 0x2000004dff4d7230 */ /* 0x000fe20000004100 */
[----:B------:R-:W-:Y:S01]  /*b170*/  SHF.R.U64 R83, R68, 0x10, R69 ;  /* 0x0000001044537819 */ /* 0x000fe20000001245 */
[----:B------:R-:W-:Y:S02]  /*b180*/  HADD2.F32 R79, -RZ, R79.H0_H0 ;  /* 0x2000004fff4f7230 */ /* 0x000fe40000004100 */
[----:B------:R-:W-:-:S02]  /*b190*/  HADD2.F32 R113, -RZ, R113.H0_H0 ;  /* 0x20000071ff717230 */ /* 0x000fc40000004100 */
[----:B------:R-:W-:Y:S02]  /*b1a0*/  HADD2.F32 R114, -RZ, R114.H0_H0 ;  /* 0x20000072ff727230 */ /* 0x000fe40000004100 */
        /* <DEDUP_REMOVED lines=18> */
[CC--:B------:R-:W-:Y:S01]  /*b2d0*/  FMUL.FTZ R77, R69.reuse, R113.reuse ;  /* 0x00000071454d7220 */ /* 0x0c0fe20000410000 */
[----:B------:R-:W-:Y:S01]  /*b2e0*/  FMUL.FTZ R76, R69, R114 ;  /* 0x00000072454c7220 */ /* 0x000fe20000410000 */
        /* <DEDUP_REMOVED lines=11> */
.L_x_1699:
[----:B------:R-:W-:Y:S05]  /*b3a0*/  BSYNC B2 ;  /* 0x0000000000027941 */ /* 0x000fea0003800000 */
.L_x_1698:
[----:B------:R-:W-:Y:S05]  /*b3b0*/  @P3 BRA `(.L_x_1693) ;  /* 0x0000000000a83947 */ /* 0x000fea0003800000 */
[----:B-123-5:R-:W1:Y:S01]  /*b3c0*/  LDS.128 R8, [R126+0xc000] ;  /* 0x00c000007e087984 */ /* 0x02ee620000000c00 */
[----:B------:R-:W-:Y:S01]  /*b3d0*/  SHF.R.U32.HI R69, RZ, 0x10, R61 ;  /* 0x00000010ff457819 */ /* 0x000fe2000001163d */
[----:B------:R-:W-:Y:S01]  /*b3e0*/  HADD2.F32 R68, -RZ, R111.H1_H1 ;  /* 0x3000006fff447230 */ /* 0x000fe20000004100 */
[--C-:B------:R-:W-:Y:S01]  /*b3f0*/  SHF.R.U32.HI R71, RZ, 0x10, R63.reuse ;  /* 0x00000010ff477819 */ /* 0x100fe2000001163f */
[--C-:B------:R-:W-:Y:S01]  /*b400*/  HADD2.F32 R70, -RZ, R112.reuse.H0_H0 ;  /* 0x20000070ff467230 */ /* 0x100fe20000004100 */
[----:B------:R-:W-:Y:S01]  /*b410*/  SHF.R.U64 R79, R62, 0x10, R63 ;  /* 0x000000103e4f7819 */ /* 0x000fe2000000123f */
[----:B------:R-:W-:Y:S01]  /*b420*/  HADD2.F32 R69, -RZ, R69.H0_H0 ;  /* 0x20000045ff457230 */ /* 0x000fe20000004100 */
[----:B------:R-:W-:Y:S01]  /*b430*/  SHF.R.U64 R81, R60, 0x10, R61 ;  /* 0x000000103c517819 */ /* 0x000fe2000000123d */
[----:B------:R-:W-:Y:S02]  /*b440*/  HADD2.F32 R71, -RZ, R71.H0_H0 ;  /* 0x20000047ff477230 */ /* 0x000fe40000004100 */
[----:B------:R-:W-:-:S02]  /*b450*/  HADD2.F32 R112, -RZ, R112.H1_H1 ;  /* 0x30000070ff707230 */ /* 0x000fc40000004100 */
        /* <DEDUP_REMOVED lines=32> */
.L_x_1693:
[----:B------:R-:W-:Y:S05]  /*b660*/  BSYNC B1 ;  /* 0x0000000000017941 */ /* 0x000fea0003800000 */
.L_x_1692:
[----:B-1234-:R-:W2:Y:S01]  /*b670*/  LDL R8, [R1+0x9c] ;  /* 0x00009c0001087983 */ /* 0x01eea20000100800 */
[----:B------:R-:W-:Y:S01]  /*b680*/  BSSY B1, `(.L_x_1700) ;  /* 0x00000bb000017945 */ /* 0x000fe20003800000 */
[----:B--2---:R-:W-:-:S13]  /*b690*/  ISETP.GE.AND P0, PT, R8, R0, PT ;  /* 0x000000000800720c */ /* 0x004fda0003f06270 */
        /* <DEDUP_REMOVED lines=9> */
[----:B-----5:R-:W1:Y:S01]  /*b730*/  LDS.128 R8, [R78+0x1000] ;  /* 0x001000004e087984 */ /* 0x020e620000000c00 */
[--C-:B------:R-:W-:Y:S01]  /*b740*/  SHF.R.U64 R77, R64, 0x10, R65.reuse ;  /* 0x00000010404d7819 */ /* 0x100fe20000001241 */
[--C-:B------:R-:W-:Y:S01]  /*b750*/  HADD2.F32 R64, -RZ, R108.reuse.H0_H0 ;  /* 0x2000006cff407230 */ /* 0x100fe20000004100 */
[----:B------:R-:W-:Y:S01]  /*b760*/  SHF.R.U32.HI R65, RZ, 0x10, R65 ;  /* 0x00000010ff417819 */ /* 0x000fe20000011641 */
[----:B------:R-:W-:Y:S01]  /*b770*/  HADD2.F32 R108, -RZ, R108.H1_H1 ;  /* 0x3000006cff6c7230 */ /* 0x000fe20000004100 */
[--C-:B------:R-:W-:Y:S01]  /*b780*/  SHF.R.U64 R71, R66, 0x10, R67.reuse ;  /* 0x0000001042477819 */ /* 0x100fe20000001243 */
[--C-:B------:R-:W-:Y:S01]  /*b790*/  HADD2.F32 R66, -RZ, R110.reuse.H0_H0 ;  /* 0x2000006eff427230 */ /* 0x100fe20000004100 */
[----:B------:R-:W-:Y:S01]  /*b7a0*/  SHF.R.U32.HI R67, RZ, 0x10, R67 ;  /* 0x00000010ff437819 */ /* 0x000fe20000011643 */
        /* <DEDUP_REMOVED lines=34> */
.L_x_1703:
[----:B------:R-:W-:Y:S05]  /*b9d0*/  BSYNC B2 ;  /* 0x0000000000027941 */ /* 0x000fea0003800000 */
.L_x_1702:
[----:B------:R-:W-:Y:S04]  /*b9e0*/  BSSY B2, `(.L_x_1704) ;  /* 0x000002c000027945 */ /* 0x000fe80003800000 */
[----:B------:R-:W-:Y:S05]  /*b9f0*/  @P1 BRA `(.L_x_1705) ;  /* 0x0000000000a81947 */ /* 0x000fea0003800000 */
[----:B-1---5:R-:W1:Y:S01]  /*ba00*/  LDS.128 R8, [R78+0x5000] ;  /* 0x005000004e087984 */ /* 0x022e620000000c00 */
[----:B------:R-:W-:Y:S01]  /*ba10*/  SHF.R.U32.HI R61, RZ, 0x10, R57 ;  /* 0x00000010ff3d7819 */ /* 0x000fe20000011639 */
[----:B------:R-:W-:Y:S01]  /*ba20*/  HADD2.F32 R60, -RZ, R106.H0_H0 ;  /* 0x2000006aff3c7230 */ /* 0x000fe20000004100 */
[--C-:B------:R-:W-:Y:S01]  /*ba30*/  SHF.R.U32.HI R63, RZ, 0x10, R59.reuse ;  /* 0x00000010ff3f7819 */ /* 0x100fe2000001163b */
[----:B------:R-:W-:Y:S01]  /*ba40*/  HADD2.F32 R62, -RZ, R107.H0_H0 ;  /* 0x2000006bff3e7230 */ /* 0x000fe20000004100 */
        /* <DEDUP_REMOVED lines=37> */
.L_x_1705:
[----:B------:R-:W-:Y:S05]  /*bca0*/  BSYNC B2 ;  /* 0x0000000000027941 */ /* 0x000fea0003800000 */
.L_x_1704:
[----:B------:R-:W-:Y:S04]  /*bcb0*/  BSSY B2, `(.L_x_1706) ;  /* 0x000002c000027945 */ /* 0x000fe80003800000 */
[----:B------:R-:W-:Y:S05]  /*bcc0*/  @P2 BRA `(.L_x_1707) ;  /* 0x0000000000a82947 */ /* 0x000fea0003800000 */
[----:B-12--5:R-:W1:Y:S01]  /*bcd0*/  LDS.128 R8, [R78+0x9000] ;  /* 0x009000004e087984 */ /* 0x026e620000000c00 */
        /* <DEDUP_REMOVED lines=31> */
[-C--:B------:R-:W-:Y:S01]  /*bed0*/  FMUL.FTZ R53, R9, R8.reuse ;  /* 0x0000000809357220 */ /* 0x080fe20000410000 */
        /* <DEDUP_REMOVED lines=9> */
.L_x_1707:
[----:B------:R-:W-:Y:S05]  /*bf70*/  BSYNC B2 ;  /* 0x0000000000027941 */ /* 0x000fea0003800000 */
.L_x_1706:
[----:B------:R-:W-:Y:S05]  /*bf80*/  @P3 BRA `(.L_x_1701) ;  /* 0x0000000000a83947 */ /* 0x000fea0003800000 */
[----:B-123-5:R-:W1:Y:S01]  /*bf90*/  LDS.128 R8, [R78+0xd000] ;  /* 0x00d000004e087984 */ /* 0x02ee620000000c00 */
[----:B------:R-:W-:Y:S01]  /*bfa0*/  SHF.R.U32.HI R53, RZ, 0x10, R49 ;  /* 0x00000010ff357819 */ /* 0x000fe20000011631 */
[----:B------:R-:W-:Y:S01]  /*bfb0*/  HADD2.F32 R52, -RZ, R99.H0_H0 ;  /* 0x20000063ff347230 */ /* 0x000fe20000004100 */
[--C-:B------:R-:W-:Y:S01]  /*bfc0*/  SHF.R.U32.HI R55, RZ, 0x10, R51.reuse ;  /* 0x00000010ff377819 */ /* 0x100fe20000011633 */
        /* <DEDUP_REMOVED lines=38> */
.L_x_1701:
[----:B------:R-:W-:Y:S05]  /*c230*/  BSYNC B1 ;  /* 0x0000000000017941 */ /* 0x000fea0003800000 */
.L_x_1700:
[----:B------:R-:W-:Y:S01]  /*c240*/  ISETP.GE.AND P0, PT, R20, R0, PT ;  /* 0x000000001400720c */ /* 0x000fe20003f06270 */
[----:B------:R-:W-:-:S12]  /*c250*/  BSSY B1, `(.L_x_1708) ;  /* 0x00000ba000017945 */ /* 0x000fd80003800000 */
[----:B------:R-:W-:Y:S05]  /*c260*/  @P0 BRA `(.L_x_1709) ;  /* 0x0000000800e00947 */ /* 0x000fea0003800000 */
[----:B------:R0:W5:Y:S01]  /*c270*/  LDL R56, [R1+0x5c] ;  /* 0x00005c0001387983 */ /* 0x0001620000100800 */
[----:B-1234-:R-:W1:Y:S01]  /*c280*/  LDC R8, c[0x0][0x3f4] ;  /* 0x0000fd00ff087b82 */ /* 0x01ee620000000800 */
[----:B------:R-:W-:Y:S01]  /*c290*/  BSSY B2, `(.L_x_1710) ;  /* 0x0000030000027945 */ /* 0x000fe20003800000 */
[-C--:B-1----:R-:W-:Y:S02]  /*c2a0*/  ISETP.GE.AND P0, PT, R74, R8.reuse, PT ;  /* 0x000000084a00720c */ /* 0x082fe40003f06270 */
[-C--:B------:R-:W-:Y:S02]  /*c2b0*/  ISETP.GE.AND P1, PT, R21, R8.reuse, PT ;  /* 0x000000081500720c */ /* 0x080fe40003f26270 */
[-C--:B------:R-:W-:Y:S02]  /*c2c0*/  ISETP.GE.AND P2, PT, R73, R8.reuse, PT ;  /* 0x000000084900720c */ /* 0x080fe40003f46270 */
[----:B------:R-:W-:-:S07]  /*c2d0*/  ISETP.GE.AND P3, PT, R72, R8, PT ;  /* 0x000000084800720c */ /* 0x000fce0003f66270 */
[----:B0-----:R-:W-:Y:S06]  /*c2e0*/  @P0 BRA `(.L_x_1711) ;  /* 0x0000000000a80947 */ /* 0x001fec0003800000 */
[----:B-----5:R-:W0:Y:S01]  /*c2f0*/  LDS.128 R8, [R56+0x2000] ;  /* 0x0020000038087984 */ /* 0x020e220000000c00 */
[----:B------:R-:W-:Y:S01]  /*c300*/  SHF.R.U32.HI R50, RZ, 0x10, R47 ;  /* 0x00000010ff327819 */ /* 0x000fe2000001162f */
[--C-:B------:R-:W-:Y:S01]  /*c310*/  HADD2.F32 R49, -RZ, R105.reuse.H0_H0 ;  /* 0x20000069ff317230 */ /* 0x100fe20000004100 */
[--C-:B------:R-:W-:Y:S01]  /*c320*/  SHF.R.U32.HI R48, RZ, 0x10, R45.reuse ;  /* 0x00000010ff307819 */ /* 0x100fe2000001162d */
[----:B------:R-:W-:Y:S01]  /*c330*/  HADD2.F32 R105, -RZ, R105.H1_H1 ;  /* 0x30000069ff697230 */ /* 0x000fe20000004100 */
[----:B------:R-:W-:Y:S01]  /*c340*/  SHF.R.U64 R55, R44, 0x10, R45 ;  /* 0x000000102c377819 */ /* 0x000fe2000000122d */
[----:B------:R-:W-:Y:S01]  /*c350*/  HADD2.F32 R50, -RZ, R50.H0_H0 ;  /* 0x20000032ff327230 */ /* 0x000fe20000004100 */
[----:B------:R-:W-:Y:S01]  /*c360*/  SHF.R.U64 R54, R46, 0x10, R47 ;  /* 0x000000102e367819 */ /* 0x000fe2000000122f */
[----:B------:R-:W-:Y:S02]  /*c370*/  HADD2.F32 R48, -RZ, R48.H0_H0 ;  /* 0x20000030ff307230 */ /* 0x000fe40000004100 */
[----:B------:R-:W-:-:S02]  /*c380*/  HADD2.F32 R47, -RZ, R104.H0_H0 ;  /* 0x20000068ff2f7230 */ /* 0x000fc40000004100 */
[--C-:B0-----:R-:W-:Y:S02]  /*c390*/  HADD2.F32 R45, -RZ, R11.reuse.H0_H0 ;  /* 0x2000000bff2d7230 */ /* 0x101fe40000004100 */
[----:B------:R-:W-:Y:S02]  /*c3a0*/  HADD2.F32 R46, -RZ, R11.H1_H1 ;  /* 0x3000000bff2e7230 */ /* 0x000fe40000004100 */
[--C-:B------:R-:W-:Y:S02]  /*c3b0*/  HADD2.F32 R11, -RZ, R8.reuse.H0_H0 ;  /* 0x20000008ff0b7230 */ /* 0x100fe40000004100 */
[----:B------:R-:W-:Y:S02]  /*c3c0*/  HADD2.F32 R8, -RZ, R8.H1_H1 ;  /* 0x30000008ff087230 */ /* 0x000fe40000004100 */
[C---:B------:R-:W-:Y:S01]  /*c3d0*/  FMUL.FTZ R52, R46.reuse, R50 ;  /* 0x000000322e347220 */ /* 0x040fe20000410000 */
[----:B------:R-:W-:Y:S01]  /*c3e0*/  FMUL.FTZ R51, R46, R48 ;  /* 0x000000302e337220 */ /* 0x000fe20000410000 */
[----:B------:R-:W-:-:S02]  /*c3f0*/  HADD2.F32 R20, -RZ, R10.H0_H0 ;  /* 0x2000000aff147230 */ /* 0x000fc40000004100 */
[C---:B------:R-:W-:Y:S01]  /*c400*/  FMUL.FTZ R46, R8.reuse, R49 ;  /* 0x00000031082e7220 */ /* 0x040fe20000410000 */
[C---:B------:R-:W-:Y:S01]  /*c410*/  FFMA.FTZ R52, R45.reuse, R48, -R52 ;  /* 0x000000302d347223 */ /* 0x040fe20000010834 */
[----:B------:R-:W-:Y:S02]  /*c420*/  HADD2.F32 R44, -RZ, R10.H1_H1 ;  /* 0x3000000aff2c7230 */ /* 0x000fe40000004100 */
[-C--:B------:R-:W-:Y:S01]  /*c430*/  FMUL.FTZ R48, R8, R47.reuse ;  /* 0x0000002f08307220 */ /* 0x080fe20000410000 */
[--C-:B------:R-:W-:Y:S02]  /*c440*/  HADD2.F32 R10, -RZ, R9.reuse.H0_H0 ;  /* 0x20000009ff0a7230 */ /* 0x100fe40000004100 */
[----:B------:R-:W-:Y:S01]  /*c450*/  FFMA.FTZ R53, R45, R50, R51 ;  /* 0x000000322d357223 */ /* 0x000fe20000010033 */
[C---:B------:R-:W-:Y:S01]  /*c460*/  FFMA.FTZ R47, R11.reuse, R47, -R46 ;  /* 0x0000002f0b2f7223 */ /* 0x040fe2000001082e */
[----:B------:R-:W-:Y:S02]  /*c470*/  HADD2.F32 R9, -RZ, R9.H1_H1 ;  /* 0x30000009ff097230 */ /* 0x000fe40000004100 */
[----:B------:R-:W-:Y:S01]  /*c480*/  FFMA.FTZ R48, R11, R49, R48 ;  /* 0x000000310b307223 */ /* 0x000fe20000010030 */
[----:B------:R-:W-:-:S02]  /*c490*/  HADD2.F32 R45, -RZ, R104.H1_H1 ;  /* 0x30000068ff2d7230 */ /* 0x000fc40000004100 */
[C---:B------:R-:W-:Y:S01]  /*c4a0*/  FMUL.FTZ R51, R44.reuse, R105 ;  /* 0x000000692c337220 */ /* 0x040fe20000410000 */
[----:B------:R-:W-:Y:S02]  /*c4b0*/  HADD2.F32 R46, -RZ, R54.H0_H0 ;  /* 0x20000036ff2e7230 */ /* 0x000fe40000004100 */
[----:B------:R-:W-:Y:S02]  /*c4c0*/  HADD2.F32 R8, -RZ, R55.H0_H0 ;  /* 0x20000037ff087230 */ /* 0x000fe40000004100 */
[-C--:B------:R-:W-:Y:S01]  /*c4d0*/  FMUL.FTZ R44, R44, R45.reuse ;  /* 0x0000002d2c2c7220 */ /* 0x080fe20000410000 */
[C---:B------:R-:W-:Y:S01]  /*c4e0*/  FFMA.FTZ R51, R20.reuse, R45, -R51 ;  /* 0x0000002d14337223 */ /* 0x040fe20000010833 */
[C---:B------:R-:W-:Y:S01]  /*c4f0*/  FMUL.FTZ R11, R9.reuse, R46 ;  /* 0x0000002e090b7220 */ /* 0x040fe20000410000 */
[-C--:B------:R-:W-:Y:S01]  /*c500*/  FMUL.FTZ R49, R9, R8.reuse ;  /* 0x0000000809317220 */ /* 0x080fe20000410000 */
[----:B------:R-:W-:Y:S02]  /*c510*/  FFMA.FTZ R44, R20, R105, R44 ;  /* 0x00000069142c7223 */ /* 0x000fe4000001002c */
[C---:B------:R-:W-:Y:S01]  /*c520*/  FFMA.FTZ R9, R10.reuse, R8, -R11 ;  /* 0x000000080a097223 */ /* 0x040fe2000001080b */
[----:B------:R-:W-:Y:S01]  /*c530*/  F2FP.F16.F32.PACK_AB R11, R53, R52 ;  /* 0x00000034350b723e */ /* 0x000fe200000000ff */
[----:B------:R-:W-:Y:S01]  /*c540*/  FFMA.FTZ R46, R10, R46, R49 ;  /* 0x0000002e0a2e7223 */ /* 0x000fe20000010031 */
[----:B------:R-:W-:-:S02]  /*c550*/  F2FP.F16.F32.PACK_AB R8, R48, R47 ;  /* 0x0000002f3008723e */ /* 0x000fc400000000ff */
[----:B------:R-:W-:Y:S02]  /*c560*/  F2FP.F16.F32.PACK_AB R10, R44, R51 ;  /* 0x000000332c0a723e */ /* 0x000fe400000000ff */
[----:B------:R-:W-:-:S05]  /*c570*/  F2FP.F16.F32.PACK_AB R9, R46, R9 ;  /* 0x000000092e09723e */ /* 0x000fca00000000ff */
[----:B------:R0:W-:Y:S02]  /*c580*/  STS.128 [R56+0x2000], R8 ;  /* 0x0020000838007388 */ /* 0x0001e40000000c00 */
.L_x_1711:
[----:B------:R-:W-:Y:S05]  /*c590*/  BSYNC B2 ;  /* 0x0000000000027941 */ /* 0x000fea0003800000 */
.L_x_1710:
[----:B------:R-:W-:Y:S04]  /*c5a0*/  BSSY B2, `(.L_x_1712) ;  /* 0x000002c000027945 */ /* 0x000fe80003800000 */
[----:B------:R-:W-:Y:S05]  /*c5b0*/  @P1 BRA `(.L_x_1713) ;  /* 0x0000000000a81947 */ /* 0x000fea0003800000 */
[----:B0----5:R-:W0:Y:S01]  /*c5c0*/  LDS.128 R8, [R56+0x6000] ;  /* 0x0060000038087984 */ /* 0x021e220000000c00 */
[----:B------:R-:W-:Y:S01]  /*c5d0*/  SHF.R.U32.HI R44, RZ, 0x10, R41 ;  /* 0x00000010ff2c7819 */ /* 0x000fe20000011629 */
[----:B------:R-:W-:Y:S01]  /*c5e0*/  HADD2.F32 R45, -RZ, R98.H0_H0 ;  /* 0x20000062ff2d7230 */ /* 0x000fe20000004100 */
[----:B------:R-:W-:Y:S02]  /*c5f0*/  SHF.R.U32.HI R46, RZ, 0x10, R43 ;  /* 0x00000010ff2e7819 */ /* 0x000fe4000001162b */
        /* <DEDUP_REMOVED lines=14> */
[----:B------:R-:W-:Y:S01]  /*c6e0*/  FFMA.FTZ R51, R41, R46, R47 ;  /* 0x0000002e29337223 */ /* 0x000fe2000001002f */
[----:B------:R-:W-:Y:S02]  /*c6f0*/  HADD2.F32 R40, -RZ, R10.H1_H1 ;  /* 0x3000000aff287230 */ /* 0x000fe40000004100 */
[-C--:B------:R-:W-:Y:S01]  /*c700*/  FMUL.FTZ R46, R8, R43.reuse ;  /* 0x0000002b082e7220 */ /* 0x080fe20000410000 */
[C---:B------:R-:W-:Y:S01]  /*c710*/  FFMA.FTZ R44, R11.reuse, R43, -R42 ;  /* 0x0000002b0b2c7223 */ /* 0x040fe2000001082a */
[--C-:B------:R-:W-:Y:S02]  /*c720*/  HADD2.F32 R10, -RZ, R9.reuse.H0_H0 ;  /* 0x20000009ff0a7230 */ /* 0x100fe40000004100 */
[----:B------:R-:W-:Y:S02]  /*c730*/  HADD2.F32 R43, -RZ, R98.H1_H1 ;  /* 0x30000062ff2b7230 */ /* 0x000fe40000004100 */
[----:B------:R-:W-:Y:S01]  /*c740*/  FFMA.FTZ R45, R11, R45, R46 ;  /* 0x0000002d0b2d7223 */ /* 0x000fe2000001002e */
[----:B------:R-:W-:-:S02]  /*c750*/  HADD2.F32 R9, -RZ, R9.H1_H1 ;  /* 0x30000009ff097230 */ /* 0x000fc40000004100 */
[----:B------:R-:W-:Y:S02]  /*c760*/  HADD2.F32 R41, -RZ, R96.H1_H1 ;  /* 0x30000060ff297230 */ /* 0x000fe40000004100 */
[----:B------:R-:W-:Y:S02]  /*c770*/  HADD2.F32 R42, -RZ, R49.H0_H0 ;  /* 0x20000031ff2a7230 */ /* 0x000fe40000004100 */
[C---:B------:R-:W-:Y:S01]  /*c780*/  FMUL.FTZ R49, R40.reuse, R43 ;  /* 0x0000002b28317220 */ /* 0x040fe20000410000 */
[----:B------:R-:W-:Y:S02]  /*c790*/  HADD2.F32 R8, -RZ, R50.H0_H0 ;  /* 0x20000032ff087230 */ /* 0x000fe40000004100 */
        /* <DEDUP_REMOVED lines=8> */
[----:B------:R-:W-:-:S02]  /*c820*/  F2FP.F16.F32.PACK_AB R8, R45, R44 ;  /* 0x0000002c2d08723e */ /* 0x000fc400000000ff */
[----:B------:R-:W-:Y:S02]  /*c830*/  F2FP.F16.F32.PACK_AB R10, R40, R49 ;  /* 0x00000031280a723e */ /* 0x000fe400000000ff */
[----:B------:R-:W-:-:S05]  /*c840*/  F2FP.F16.F32.PACK_AB R9, R42, R9 ;  /* 0x000000092a09723e */ /* 0x000fca00000000ff */
[----:B------:R1:W-:Y:S02]  /*c850*/  STS.128 [R56+0x6000], R8 ;  /* 0x0060000838007388 */ /* 0x0003e40000000c00 */
.L_x_1713:
[----:B------:R-:W-:Y:S05]  /*c860*/  BSYNC B2 ;  /* 0x0000000000027941 */ /* 0x000fea0003800000 */
.L_x_1712:
[----:B------:R-:W-:Y:S04]  /*c870*/  BSSY B2, `(.L_x_1714) ;  /* 0x000002c000027945 */ /* 0x000fe80003800000 */
[----:B------:R-:W-:Y:S05]  /*c880*/  @P2 BRA `(.L_x_1715) ;  /* 0x0000000000a82947 */ /* 0x000fea0003800000 */
[----:B01---5:R-:W0:Y:S01]  /*c890*/  LDS.128 R8, [R56+0xa000] ;  /* 0x00a0000038087984 */ /* 0x023e220000000c00 */
        /* <DEDUP_REMOVED lines=41> */
.L_x_1715:
[----:B------:R-:W-:Y:S05]  /*cb30*/  BSYNC B2 ;  /* 0x0000000000027941 */ /* 0x000fea0003800000 */
.L_x_1714:
[----:B------:R-:W-:Y:S05]  /*cb40*/  @P3 BRA `(.L_x_1709) ;  /* 0x0000000000a83947 */ /* 0x000fea0003800000 */
[----:B012--5:R-:W0:Y:S01]  /*cb50*/  LDS.128 R8, [R56+0xe000] ;  /* 0x00e0000038087984 */ /* 0x027e220000000c00 */
        /* <DEDUP_REMOVED lines=41> */
.L_x_1709:
[----:B------:R-:W-:Y:S05]  /*cdf0*/  BSYNC B1 ;  /* 0x0000000000017941 */ /* 0x000fea0003800000 */
.L_x_1708:
[----:B------:R-:W-:-:S13]  /*ce00*/  ISETP.GE.AND P0, PT, R3, R0, PT ;  /* 0x000000000300720c */ /* 0x000fda0003f06270 */
[----:B------:R-:W-:Y:S05]  /*ce10*/  @P0 BRA `(.L_x_1716) ;  /* 0x0000005000f40947 */ /* 0x000fea0003800000 */
[----:B------:R0:W5:Y:S01]  /*ce20*/  LDL R37, [R1+0x5c] ;  /* 0x00005c0001257983 */ /* 0x0001620000100800 */
[----:B------:R-:W1:Y:S01]  /*ce30*/  LDC R0, c[0x0][0x3f4] ;  /* 0x0000fd00ff007b82 */ /* 0x000e620000000800 */
[----:B------:R-:W-:Y:S01]  /*ce40*/  BSSY B1, `(.L_x_1717) ;  /* 0x0000030000017945 */ /* 0x000fe20003800000 */
[-C--:B-1----:R-:W-:Y:S02]  /*ce50*/  ISETP.GE.AND P0, PT, R74, R0.reuse, PT ;  /* 0x000000004a00720c */ /* 0x082fe40003f06270 */
[-C--:B------:R-:W-:Y:S02]  /*ce60*/  ISETP.GE.AND P1, PT, R21, R0.reuse, PT ;  /* 0x000000001500720c */ /* 0x080fe40003f26270 */
[-C--:B------:R-:W-:Y:S02]  /*ce70*/  ISETP.GE.AND P2, PT, R73, R0.reuse, PT ;  /* 0x000000004900720c */ /* 0x080fe40003f46270 */
[----:B------:R-:W-:-:S07]  /*ce80*/  ISETP.GE.AND P3, PT, R72, R0, PT ;  /* 0x000000004800720c */ /* 0x000fce0003f66270 */
[----:B0-----:R-:W-:Y:S06]  /*ce90*/  @P0 BRA `(.L_x_1718) ;  /* 0x0000000000a80947 */ /* 0x001fec0003800000 */
[----:B--2345:R-:W0:Y:S01]  /*cea0*/  LDS.128 R8, [R37+0x3000] ;  /* 0x0030000025087984 */ /* 0x03ce220000000c00 */
        /* <DEDUP_REMOVED lines=10> */
[--C-:B0-----:R-:W-:Y:S02]  /*cf50*/  HADD2.F32 R21, -RZ, R11.reuse.H1_H1 ;  /* 0x3000000bff157230 */ /* 0x101fe40000004100 */
[--C-:B------:R-:W-:Y:S02]  /*cf60*/  HADD2.F32 R0, -RZ, R8.reuse.H0_H0 ;  /* 0x20000008ff007230 */ /* 0x100fe40000004100 */
[----:B------:R-:W-:Y:S02]  /*cf70*/  HADD2.F32 R20, -RZ, R11.H0_H0 ;  /* 0x2000000bff147230 */ /* 0x000fe40000004100 */
[C---:B------:R-:W-:Y:S01]  /*cf80*/  FMUL.FTZ R33, R21.reuse, R30 ;  /* 0x0000001e15217220 */ /* 0x040fe20000410000 */
[----:B------:R-:W-:Y:S02]  /*cf90*/  HADD2.F32 R8, -RZ, R8.H1_H1 ;  /* 0x30000008ff087230 */ /* 0x000fe40000004100 */
[----:B------:R-:W-:Y:S01]  /*cfa0*/  FMUL.FTZ R35, R21, R28 ;  /* 0x0000001c15237220 */ /* 0x000fe20000410000 */
[----:B------:R-:W-:-:S02]  /*cfb0*/  HADD2.F32 R11, -RZ, R10.H0_H0 ;  /* 0x2000000aff0b7230 */ /* 0x000fc40000004100 */
[----:B------:R-:W-:Y:S01]  /*cfc0*/  FFMA.FTZ R32, R20, R28, -R33 ;  /* 0x0000001c14207223 */ /* 0x000fe20000010821 */
[----:B------:R-:W-:Y:S02]  /*cfd0*/  HADD2.F32 R10, -RZ, R10.H1_H1 ;  /* 0x3000000aff0a7230 */ /* 0x000fe40000004100 */
[----:B------:R-:W-:Y:S01]  /*cfe0*/  FMUL.FTZ R21, R8, R31 ;  /* 0x0000001f08157220 */ /* 0x000fe20000410000 */
[--C-:B------:R-:W-:Y:S02]  /*cff0*/  HADD2.F32 R3, -RZ, R9.reuse.H0_H0 ;  /* 0x20000009ff037230 */ /* 0x100fe40000004100 */
[----:B------:R-:W-:Y:S01]  /*d000*/  FFMA.FTZ R35, R20, R30, R35 ;  /* 0x0000001e14237223 */ /* 0x000fe20000010023 */
        /* <DEDUP_REMOVED lines=19> */
.L_x_1718:
[----:B------:R-:W-:Y:S05]  /*d140*/  BSYNC B1 ;  /* 0x0000000000017941 */ /* 0x000fea0003800000 */
.L_x_1717:
[----:B------:R-:W-:Y:S04]  /*d150*/  BSSY B1, `(.L_x_1719) ;  /* 0x000002c000017945 */ /* 0x000fe80003800000 */
[----:B------:R-:W-:Y:S05]  /*d160*/  @P1 BRA `(.L_x_1720) ;  /* 0x0000000000a81947 */ /* 0x000fea0003800000 */
[----:B0-2345:R-:W0:Y:S01]  /*d170*/  LDS.128 R8, [R37+0x7000] ;  /* 0x0070000025087984 */ /* 0x03de220000000c00 */
[----:B------:R-:W-:Y:S02]  /*d180*/  SHF.R.U64 R30, R26, 0x10, R27 ;  /* 0x000000101a1e7819 */ /* 0x000fe4000000121b */
[----:B------:R-:W-:Y:S02]  /*d190*/  SHF.R.U64 R32, R24, 0x10, R25 ;  /* 0x0000001018207819 */ /* 0x000fe40000001219 */
[----:B------:R-:W-:Y:S01]  /*d1a0*/  SHF.R.U32.HI R26, RZ, 0x10, R27 ;  /* 0x00000010ff1a7819 */ /* 0x000fe2000001161b */
[----:B------:R-:W-:Y:S01]  /*d1b0*/  HADD2.F32 R27, -RZ, R88.H0_H0 ;  /* 0x20000058ff1b7230 */ /* 0x000fe20000004100 */
[----:B------:R-:W-:Y:S01]  /*d1c0*/  SHF.R.U32.HI R24, RZ, 0x10, R25 ;  /* 0x00000010ff187819 */ /* 0x000fe20000011619 */
[----:B------:R-:W-:Y:S02]  /*d1d0*/  HADD2.F32 R25, -RZ, R87.H1_H1 ;  /* 0x30000057ff197230 */ /* 0x000fe40000004100 */
[----:B------:R-:W-:-:S02]  /*d1e0*/  HADD2.F32 R26, -RZ, R26.H0_H0 ;  /* 0x2000001aff1a7230 */ /* 0x000fc40000004100 */
[----:B------:R-:W-:Y:S02]  /*d1f0*/  HADD2.F32 R24, -RZ, R24.H0_H0 ;  /* 0x20000018ff187230 */ /* 0x000fe40000004100 */
[----:B------:R-:W-:Y:S02]  /*d200*/  HADD2.F32 R88, -RZ, R88.H1_H1 ;  /* 0x30000058ff587230 */ /* 0x000fe40000004100 */
[----:B------:R-:W-:Y:S02]  /*d210*/  HADD2.F32 R87, -RZ, R87.H0_H0 ;  /* 0x20000057ff577230 */ /* 0x000fe40000004100 */
[--C-:B0-----:R-:W-:Y:S02]  /*d220*/  HADD2.F32 R21, -RZ, R11.reuse.H1_H1 ;  /* 0x3000000bff157230 */ /* 0x101fe40000004100 */
[----:B------:R-:W-:Y:S02]  /*d230*/  HADD2.F32 R0, -RZ, R8.H0_H0 ;  /* 0x20000008ff007230 */ /* 0x000fe40000004100 */
[----:B------:R-:W-:-:S02]  /*d240*/  HADD2.F32 R20, -RZ, R11.H0_H0 ;  /* 0x2000000bff147230 */ /* 0x000fc40000004100 */
[C---:B------:R-:W-:Y:S01]  /*d250*/  FMUL.FTZ R29, R21.reuse, R26 ;  /* 0x0000001a151d7220 */ /* 0x040fe20000410000 */
[----:B------:R-:W-:Y:S02]  /*d260*/  HADD2.F32 R8, -RZ, R8.H1_H1 ;  /* 0x30000008ff087230 */ /* 0x000fe40000004100 */
[-C--:B------:R-:W-:Y:S01]  /*d270*/  FMUL.FTZ R31, R21, R24.reuse ;  /* 0x00000018151f7220 */ /* 0x080fe20000410000 */
[--C-:B------:R-:W-:Y:S02]  /*d280*/  HADD2.F32 R11, -RZ, R10.reuse.H0_H0 ;  /* 0x2000000aff0b7230 */ /* 0x100fe40000004100 */
[----:B------:R-:W-:Y:S01]  /*d290*/  FFMA.FTZ R28, R20, R24, -R29 ;  /* 0x00000018141c7223 */ /* 0x000fe2000001081d */
[----:B------:R-:W-:Y:S02]  /*d2a0*/  HADD2.F32 R10, -RZ, R10.H1_H1 ;  /* 0x3000000aff0a7230 */ /* 0x000fe40000004100 */
[----:B------:R-:W-:Y:S01]  /*d2b0*/  FMUL.FTZ R21, R8, R27 ;  /* 0x0000001b08157220 */ /* 0x000fe20000410000 */
[----:B------:R-:W-:-:S02]  /*d2c0*/  HADD2.F32 R3, -RZ, R9.H0_H0 ;  /* 0x20000009ff037230 */ /* 0x000fc40000004100 */
[----:B------:R-:W-:Y:S01]  /*d2d0*/  FFMA.FTZ R31, R20, R26, R31 ;  /* 0x0000001a141f7223 */ /* 0x000fe2000001001f */
[-C--:B------:R-:W-:Y:S01]  /*d2e0*/  FMUL.FTZ R29, R8, R25.reuse ;  /* 0x00000019081d7220 */ /* 0x080fe20000410000 */
[----:B------:R-:W-:Y:S02]  /*d2f0*/  HADD2.F32 R9, -RZ, R9.H1_H1 ;  /* 0x30000009ff097230 */ /* 0x000fe40000004100 */
[C---:B------:R-:W-:Y:S01]  /*d300*/  FFMA.FTZ R21, R0.reuse, R25, -R21 ;  /* 0x0000001900157223 */ /* 0x040fe20000010815 */
[----:B------:R-:W-:Y:S02]  /*d310*/  HADD2.F32 R20, -RZ, R30.H0_H0 ;  /* 0x2000001eff147230 */ /* 0x000fe40000004100 */
        /* <DEDUP_REMOVED lines=15> */
.L_x_1720:
[----:B------:R-:W-:Y:S05]  /*d410*/  BSYNC B1 ;  /* 0x0000000000017941 */ /* 0x000fea0003800000 */
.L_x_1719:
[----:B------:R-:W-:Y:S04]  /*d420*/  BSSY B1, `(.L_x_1721) ;  /* 0x000002c000017945 */ /* 0x000fe80003800000 */
[----:B------:R-:W-:Y:S05]  /*d430*/  @P2 BRA `(.L_x_1722) ;  /* 0x0000000000a82947 */ /* 0x000fea0003800000 */
[----:B012345:R-:W0:Y:S01]  /*d440*/  LDS.128 R8, [R37+0xb000] ;  /* 0x00b0000025087984 */ /* 0x03fe220000000c00 */
[----:B------:R-:W-:Y:S01]  /*d450*/  SHF.R.U64 R28, R14, 0x10, R15 ;  /* 0x000000100e1c7819 */ /* 0x000fe2000000120f */
[--C-:B------:R-:W-:Y:S01]  /*d460*/  HADD2.F32 R21, -RZ, R86.reuse.H0_H0 ;  /* 0x20000056ff157230 */ /* 0x100fe20000004100 */
[----:B------:R-:W-:Y:S01]  /*d470*/  SHF.R.U32.HI R20, RZ, 0x10, R13 ;  /* 0x00000010ff147819 */ /* 0x000fe2000001160d */
[----:B------:R-:W-:Y:S01]  /*d480*/  HADD2.F32 R86, -RZ, R86.H1_H1 ;  /* 0x30000056ff567230 */ /* 0x000fe20000004100 */
[----:B------:R-:W-:Y:S01]  /*d490*/  SHF.R.U32.HI R14, RZ, 0x10, R15 ;  /* 0x00000010ff0e7819 */ /* 0x000fe2000001160f */
[----:B------:R-:W-:Y:S01]  /*d4a0*/  HADD2.F32 R15, -RZ, R85.H0_H0 ;  /* 0x20000055ff0f7230 */ /* 0x000fe20000004100 */
[----:B------:R-:W-:Y:S01]  /*d4b0*/  SHF.R.U64 R26, R12, 0x10, R13 ;  /* 0x000000100c1a7819 */ /* 0x000fe2000000120d */
[----:B------:R-:W-:Y:S02]  /*d4c0*/  HADD2.F32 R20, -RZ, R20.H0_H0 ;  /* 0x20000014ff147230 */ /* 0x000fe40000004100 */
[----:B------:R-:W-:-:S02]  /*d4d0*/  HADD2.F32 R14, -RZ, R14.H0_H0 ;  /* 0x2000000eff0e7230 */ /* 0x000fc40000004100 */
        /* <DEDUP_REMOVED lines=32> */
.L_x_1722:
[----:B------:R-:W-:Y:S05]  /*d6e0*/  BSYNC B1 ;  /* 0x0000000000017941 */ /* 0x000fea0003800000 */
.L_x_1721:
[----:B------:R-:W-:Y:S05]  /*d6f0*/  @P3 BRA `(.L_x_1716) ;  /* 0x0000004800bc3947 */ /* 0x000fea0003800000 */
[----:B012345:R-:W0:Y:S01]  /*d700*/  LDS.128 R8, [R37+0xf000] ;  /* 0x00f0000025087984 */ /* 0x03fe220000000c00 */
[--C-:B------:R-:W-:Y:S01]  /*d710*/  SHF.R.U64 R24, R4, 0x10, R5.reuse ;  /* 0x0000001004187819 */ /* 0x100fe20000001205 */
[----:B------:R-:W-:Y:S01]  /*d720*/  HADD2.F32 R13, -RZ, R84.H0_H0 ;  /* 0x20000054ff0d7230 */ /* 0x000fe20000004100 */
[----:B------:R-:W-:Y:S02]  /*d730*/  SHF.R.U32.HI R4, RZ, 0x10, R5 ;  /* 0x00000010ff047819 */ /* 0x000fe40000011605 */
[--C-:B------:R-:W-:Y:S02]  /*d740*/  SHF.R.U32.HI R12, RZ, 0x10, R7.reuse ;  /* 0x00000010ff0c7819 */ /* 0x100fe40000011607 */
[----:B------:R-:W-:Y:S01]  /*d750*/  SHF.R.U64 R20, R6, 0x10, R7 ;  /* 0x0000001006147819 */ /* 0x000fe20000001207 */
[----:B------:R-:W-:Y:S02]  /*d760*/  HADD2.F32 R6, -RZ, R4.H0_H0 ;  /* 0x20000004ff067230 */ /* 0x000fe40000004100 */
[----:B------:R-:W-:-:S02]  /*d770*/  HADD2.F32 R12, -RZ, R12.H0_H0 ;  /* 0x2000000cff0c7230 */ /* 0x000fc40000004100 */
[--C-:B------:R-:W-:Y:S02]  /*d780*/  HADD2.F32 R7, -RZ, R75.reuse.H1_H1 ;  /* 0x3000004bff077230 */ /* 0x100fe40000004100 */
[----:B------:R-:W-:Y:S02]  /*d790*/  HADD2.F32 R75, -RZ, R75.H0_H0 ;  /* 0x2000004bff4b7230 */ /* 0x000fe40000004100 */
[--C-:B0-----:R-:W-:Y:S02]  /*d7a0*/  HADD2.F32 R5, -RZ, R11.reuse.H0_H0 ;  /* 0x2000000bff057230 */ /* 0x101fe40000004100 */
[----:B------:R-:W-:Y:S02]  /*d7b0*/  HADD2.F32 R11, -RZ, R11.H1_H1 ;  /* 0x3000000bff0b7230 */ /* 0x000fe40000004100 */
[--C-:B------:R-:W-:Y:S02]  /*d7c0*/  HADD2.F32 R0, -RZ, R8.reuse.H0_H0 ;  /* 0x20000008ff007230 */ /* 0x100fe40000004100 */
[----:B------:R-:W-:-:S02]  /*d7d0*/  HADD2.F32 R8, -RZ, R8.H1_H1 ;  /* 0x30000008ff087230 */ /* 0x000fc40000004100 */
[C---:B------:R-:W-:Y:S01]  /*d7e0*/  FMUL.FTZ R14, R11.reuse, R12 ;  /* 0x0000000c0b0e7220 */ /* 0x040fe20000410000 */
[-C--:B------:R-:W-:Y:S01]  /*d7f0*/  FMUL.FTZ R15, R11, R6.reuse ;  /* 0x000000060b0f7220 */ /* 0x080fe20000410000 */
[--C-:B------:R-:W-:Y:S02]  /*d800*/  HADD2.F32 R4, -RZ, R10.reuse.H0_H0 ;  /* 0x2000000aff047230 */ /* 0x100fe40000004100 */
[C---:B------:R-:W-:Y:S01]  /*d810*/  FFMA.FTZ R14, R5.reuse, R6, -R14 ;  /* 0x00000006050e7223 */ /* 0x040fe2000001080e */
[----:B------:R-:W-:Y:S01]  /*d820*/  FFMA.FTZ R21, R5, R12, R15 ;  /* 0x0000000c05157223 */ /* 0x000fe2000001000f */
[----:B------:R-:W-:Y:S02]  /*d830*/  HADD2.F32 R10, -RZ, R10.H1_H1 ;  /* 0x3000000aff0a7230 */ /* 0x000fe40000004100 */
[C---:B------:R-:W-:Y:S01]  /*d840*/  FMUL.FTZ R11, R8.reuse, R13 ;  /* 0x0000000d080b7220 */ /* 0x040fe20000410000 */
[----:B------:R-:W-:Y:S02]  /*d850*/  HADD2.F32 R3, -RZ, R9.H0_H0 ;  /* 0x20000009ff037230 */ /* 0x000fe40000004100 */
[----:B------:R-:W-:Y:S01]  /*d860*/  FMUL.FTZ R15, R8, R7 ;  /* 0x00000007080f7220 */ /* 0x000fe20000410000 */
[----:B------:R-:W-:-:S02]  /*d870*/  HADD2.F32 R5, -RZ, R84.H1_H1 ;  /* 0x30000054ff057230 */ /* 0x000fc40000004100 */
[----:B------:R-:W-:Y:S01]  /*d880*/  FFMA.FTZ R11, R0, R7, -R11 ;  /* 0x00000007000b7223 */ /* 0x000fe2000001080b */
[----:B------:R-:W-:Y:S02]  /*d890*/  HADD2.F32 R9, -RZ, R9.H1_H1 ;  /* 0x30000009ff097230 */ /* 0x000fe40000004100 */
[C---:B------:R-:W-:Y:S01]  /*d8a0*/  FMUL.FTZ R12, R10.reuse, R75 ;  /* 0x0000004b0a0c7220 */ /* 0x040fe20000410000 */
[----:B------:R-:W-:Y:S02]  /*d8b0*/  HADD2.F32 R8, -RZ, R20.H0_H0 ;  /* 0x20000014ff087230 */ /* 0x000fe40000004100 */
[-C--:B------:R-:W-:Y:S01]  /*d8c0*/  FMUL.FTZ R7, R10, R5.reuse ;  /* 0x000000050a077220 */ /* 0x080fe20000410000 */
[----:B------:R-:W-:Y:S02]  /*d8d0*/  HADD2.F32 R6, -RZ, R24.H0_H0 ;  /* 0x20000018ff067230 */ /* 0x000fe40000004100 */
[----:B------:R-:W-:Y:S01]  /*d8e0*/  FFMA.FTZ R12, R4, R5, R12 ;  /* 0x00000005040c7223 */ /* 0x000fe2000001000c */
[----:B------:R-:W-:Y:S01]  /*d8f0*/  FFMA.FTZ R0, R0, R13, R15 ;  /* 0x0000000d00007223 */ /* 0x000fe2000001000f */
[C---:B------:R-:W-:Y:S01]  /*d900*/  FMUL.FTZ R10, R9.reuse, R8 ;  /* 0x00000008090a7220 */ /* 0x040fe20000410000 */
[----:B------:R-:W-:Y:S01]  /*d910*/  FFMA.FTZ R75, R4, R75, -R7 ;  /* 0x0000004b044b7223 */ /* 0x000fe20000010807 */
[----:B------:R-:W-:Y:S01]  /*d920*/  FMUL.FTZ R9, R9, R6 ;  /* 0x0000000609097220 */ /* 0x000fe20000410000 */
[----:B------:R-:W-:Y:S01]  /*d930*/  F2FP.F16.F32.PACK_AB R7, R21, R14 ;  /* 0x0000000e1507723e */ /* 0x000fe200000000ff */
[C---:B------:R-:W-:Y:S01]  /*d940*/  FFMA.FTZ R5, R3.reuse, R6, -R10 ;  /* 0x0000000603057223 */ /* 0x040fe2000001080a */
[----:B------:R-:W-:Y:S01]  /*d950*/  F2FP.F16.F32.PACK_AB R4, R0, R11 ;  /* 0x0000000b0004723e */ /* 0x000fe200000000ff */
[----:B------:R-:W-:Y:S01]  /*d960*/  FFMA.FTZ R8, R3, R8, R9 ;  /* 0x0000000803087223 */ /* 0x000fe20000010009 */
[----:B------:R-:W-:-:S04]  /*d970*/  F2FP.F16.F32.PACK_AB R6, R12, R75 ;  /* 0x0000004b0c06723e */ /* 0x000fc800000000ff */
[----:B------:R-:W-:-:S05]  /*d980*/  F2FP.F16.F32.PACK_AB R5, R8, R5 ;  /* 0x000000050805723e */ /* 0x000fca00000000ff */
[----:B------:R0:W-:Y:S01]  /*d990*/  STS.128 [R37+0xf000], R4 ;  /* 0x00f0000425007388 */ /* 0x0001e20000000c00 */
[----:B------:R-:W-:Y:S05]  /*d9a0*/  BRA `(.L_x_1716) ;  /* 0x0000004800107947 */ /* 0x000fea0003800000 */
.L_x_1677:
[----:B------:R-:W0:Y:S01]  /*d9b0*/  LDC R87, c[0x0][0x448] ;  /* 0x00011200ff577b82 */ /* 0x000e220000000800 */
[----:B------:R-:W-:Y:S01]  /*d9c0*/  ULDC.64 UR4, c[0x0][0x3f8] ;  /* 0x0000fe0000047ab9 */ /* 0x000fe20000000a00 */
[----:B------:R-:W-:Y:S01]  /*d9d0*/  ULDC.64 UR6, c[0x0][0x408] ;  /* 0x0001020000067ab9 */ /* 0x000fe20000000a00 */
[----:B------:R-:W-:Y:S01]  /*d9e0*/  MOV R27, R31 ;  /* 0x0000001f001b7202 */ /* 0x000fe20000000f00 */
[----:B------:R-:W-:Y:S01]  /*d9f0*/  IMAD.MOV.U32 R25, RZ, RZ, R29 ;  /* 0x000000ffff197224 */ /* 0x000fe200078e001d */
[----:B0-----:R-:W-:-:S13]  /*da00*/  ISETP.NE.AND P0, PT, R87, 0x1, PT ;  /* 0x000000015700780c */ /* 0x001fda0003f05270 */
[----:B------:R-:W0:Y:S08]  /*da10*/  @P0 LDC R0, c[0x0][0x44c] ;  /* 0x00011300ff000b82 */ /* 0x000e300000000800 */
[----:B------:R-:W1:Y:S01]  /*da20*/  @P0 LDC R5, c[0x0][0x450] ;  /* 0x00011400ff050b82 */ /* 0x000e620000000800 */
[----:B0-----:R-:W-:-:S05]  /*da30*/  @P0 IMAD.HI.U32 R0, R7, R0, RZ ;  /* 0x0000000007000227 */ /* 0x001fca00078e00ff */
[----:B-1----:R-:W-:-:S04]  /*da40*/  @P0 SHF.R.U32.HI R7, RZ, R5, R0 ;  /* 0x00000005ff070219 */ /* 0x002fc80000011600 */
[----:B------:R-:W-:Y:S01]  /*da50*/  SHF.R.S32.HI R0, RZ, 0x1f, R7 ;  /* 0x0000001fff007819 */ /* 0x000fe20000011407 */
[----:B------:R-:W-:-:S04]  /*da60*/  IMAD.WIDE.U32 R24, R7, UR4, R24 ;  /* 0x0000000407187c25 */ /* 0x000fc8000f8e0018 */
[C---:B------:R-:W-:Y:S02]  /*da70*/  IMAD R4, R0.reuse, UR4, RZ ;  /* 0x0000000400047c24 */ /* 0x040fe4000f8e02ff */
[----:B------:R-:W-:Y:S02]  /*da80*/  IMAD R0, R0, UR6, RZ ;  /* 0x0000000600007c24 */ /* 0x000fe4000f8e02ff */
[C---:B------:R-:W-:Y:S01]  /*da90*/  IMAD R5, R7.reuse, UR5, R4 ;  /* 0x0000000507057c24 */ /* 0x040fe2000f8e0204 */
[----:B------:R-:W-:Y:S01]  /*daa0*/  ULDC.64 UR4, c[0x0][0x3e8] ;  /* 0x0000fa0000047ab9 */ /* 0x000fe20000000a00 */
[C---:B------:R-:W-:Y:S01]  /*dab0*/  IMAD.WIDE.U32 R26, R7.reuse, UR6, R26 ;  /* 0x00000006071a7c25 */ /* 0x040fe2000f8e001a */
[----:B------:R-:W-:Y:S01]  /*dac0*/  LEA R6, P0, R24, UR4, 0x1 ;  /* 0x0000000418067c11 */ /* 0x000fe2000f8008ff */
[----:B------:R-:W-:Y:S02]  /*dad0*/  UMOV UR4, 0xffffffff ;  /* 0xffffffff00047882 */ /* 0x000fe40000000000 */
[----:B------:R-:W-:Y:S01]  /*dae0*/  IMAD R7, R7, UR7, R0 ;  /* 0x0000000707077c24 */ /* 0x000fe2000f8e0200 */
[----:B------:R-:W-:Y:S01]  /*daf0*/  ULDC.64 UR6, c[0x0][0x400] ;  /* 0x0001000000067ab9 */ /* 0x000fe20000000a00 */
[----:B------:R-:W-:Y:S01]  /*db00*/  IMAD.IADD R5, R25, 0x1, R5 ;  /* 0x0000000119057824 */ /* 0x000fe200078e0205 */
[----:B------:R-:W-:Y:S01]  /*db10*/  LEA R0, P1, R26, UR6, 0x1 ;  /* 0x000000061a007c11 */ /* 0x000fe2000f8208ff */
[----:B------:R-:W-:-:S03]  /*db20*/  IMAD.IADD R9, R27, 0x1, R7 ;  /* 0x000000011b097824 */ /* 0x000fc600078e0207 */
[----:B------:R-:W-:Y:S02]  /*db30*/  LEA.HI.X R7, R24, UR5, R5, 0x1, P0 ;  /* 0x0000000518077c11 */ /* 0x000fe400080f0c05 */
[----:B------:R-:W-:Y:S01]  /*db40*/  LEA.HI.X R8, R26, UR7, R9, 0x1, P1 ;  /* 0x000000071a087c11 */ /* 0x000fe200088f0c09 */
[----:B------:R-:W-:Y:S06]  /*db50*/  BRA.DIV UR4, `(.L_x_1723) ;  /* 0x000001ce04bc7947 */ /* 0x000fec000b800000 */
[----:B------:R0:W1:Y:S04]  /*db60*/  SHFL.IDX PT, R4, R7, RZ, 0x181f ;  /* 0x00181fff07047589 */ /* 0x00006800000e0000 */
[----:B------:R0:W2:Y:S04]  /*db70*/  SHFL.IDX PT, R5, R6, RZ, 0x181f ;  /* 0x00181fff06057589 */ /* 0x0000a800000e0000 */
[----:B------:R0:W3:Y:S04]  /*db80*/  SHFL.IDX PT, R9, R8, RZ, 0x181f ;  /* 0x00181fff08097589 */ /* 0x0000e800000e0000 */
[----:B------:R0:W4:Y:S02]  /*db90*/  SHFL.IDX PT, R14, R0, RZ, 0x181f ;  /* 0x00181fff000e7589 */ /* 0x00012400000e0000 */
.L_x_2063:
        /* <DEDUP_REMOVED lines=17> */
[----:B------:R-:W-:-:S07]  /*dcb0*/  CS2R R68, SRZ ;  /* 0x0000000000447805 */ /* 0x000fce000001ff00 */
[C---:B------:R-:W-:Y:S01]  /*dcc0*/  @!P4 IMAD.SHL.U32 R12, R16.reuse, 0x2, RZ ;  /* 0x00000002100cc824 */ /* 0x040fe200078e00ff */
[----:B------:R-:W-:-:S03]  /*dcd0*/  @!P4 SHF.L.U64.HI R13, R16, 0x1, R17 ;  /* 0x00000001100dc819 */ /* 0x000fc60000010211 */
[----:B------:R-:W-:Y:S02]  /*dce0*/  @!P5 SHF.L.U32 R15, R201, 0x1, RZ ;  /* 0x00000001c90fd819 */ /* 0x000fe400000006ff */
[CC--:B--2---:R-:W-:Y:S02]  /*dcf0*/  @!P4 IADD3 R10, P0, R5.reuse, R12.reuse, RZ ;  /* 0x0000000c050ac210 */ /* 0x0c4fe40007f1e0ff */
[-C--:B------:R-:W-:Y:S02]  /*dd00*/  @!P5 IADD3 R24, P2, R5, R15.reuse, RZ ;  /* 0x0000000f0518d210 */ /* 0x080fe40007f5e0ff */
[----:B----4-:R-:W-:Y:S01]  /*dd10*/  @!P4 IADD3 R12, P1, R14, R12, RZ ;  /* 0x0000000c0e0cc210 */ /* 0x010fe20007f3e0ff */
[----:B-1----:R-:W-:Y:S01]  /*dd20*/  @!P4 IMAD.X R11, R4, 0x1, R13, P0 ;  /* 0x00000001040bc824 */ /* 0x002fe200000e060d */
[----:B------:R-:W-:Y:S02]  /*dd30*/  @!P5 SHF.L.U64.HI R5, R201, 0x1, R224 ;  /* 0x00000001c905d819 */ /* 0x000fe400000102e0 */
[----:B------:R-:W-:-:S02]  /*dd40*/  @!P5 IADD3 R14, P3, R14, R15, RZ ;  /* 0x0000000f0e0ed210 */ /* 0x000fc40007f7e0ff */
[----:B------:R-:W-:Y:S02]  /*dd50*/  CS2R R70, SRZ ;  /* 0x0000000000467805 */ /* 0x000fe4000001ff00 */
[----:B------:R-:W-:Y:S02]  /*dd60*/  CS2R R56, SRZ ;  /* 0x0000000000387805 */ /* 0x000fe4000001ff00 */
[----:B------:R-:W-:Y:S02]  /*dd70*/  CS2R R58, SRZ ;  /* 0x00000000003a7805 */ /* 0x000fe4000001ff00 */
[----:B------:R-:W-:Y:S02]  /*dd80*/  CS2R R64, SRZ ;  /* 0x0000000000407805 */ /* 0x000fe4000001ff00 */
[----:B------:R-:W-:Y:S01]  /*dd90*/  CS2R R66, SRZ ;  /* 0x0000000000427805 */ /* 0x000fe2000001ff00 */
[C---:B---3--:R-:W-:Y:S01]  /*dda0*/  @!P4 IMAD.X R13, R9.reuse, 0x1, R13, P1 ;  /* 0x00000001090dc824 */ /* 0x048fe200008e060d */
[----:B------:R-:W-:Y:S01]  /*ddb0*/  @!P5 IADD3.X R15, R9, R5, RZ, P3, !PT ;  /* 0x00000005090fd210 */ /* 0x000fe20001ffe4ff */
[----:B------:R-:W-:Y:S01]  /*ddc0*/  @!P5 IMAD.X R25, R4, 0x1, R5, P2 ;  /* 0x000000010419d824 */ /* 0x000fe200010e0605 */
[----:B------:R1:W5:Y:S04]  /*ddd0*/  @!P4 LD.E.128 R60, desc[UR60][R10.64] ;  /* 0x0000003c0a3cc980 */ /* 0x000368000c101d00 */
[----:B------:R1:W5:Y:S04]  /*dde0*/  @!P4 LD.E.128 R68, desc[UR60][R12.64] ;  /* 0x0000003c0c44c980 */ /* 0x000368000c101d00 */
[----:B------:R1:W5:Y:S04]  /*ddf0*/  @!P5 LD.E.128 R56, desc[UR60][R24.64] ;  /* 0x0000003c1838d980 */ /* 0x000368000c101d00 */
[----:B------:R1:W5:Y:S02]  /*de00*/  @!P5 LD.E.128 R64, desc[UR60][R14.64] ;  /* 0x0000003c0e40d980 */ /* 0x000364000c101d00 */
.L_x_1725:
[----:B------:R-:W-:Y:S05]  /*de10*/  BSYNC B1 ;  /* 0x0000000000017941 */ /* 0x000fea0003800000 */
.L_x_1724:
[----:B-1---5:R-:W-:Y:S01]  /*de20*/  IMAD.MOV.U32 R4, RZ, RZ, R68 ;  /* 0x000000ffff047224 */ /* 0x022fe200078e0044 */
[----:B------:R-:W-:Y:S01]  /*de30*/  MOV R10, R71 ;  /* 0x00000047000a7202 */ /* 0x000fe20000000f00 */
[----:B--2---:R-:W-:Y:S01]  /*de40*/  IMAD.MOV.U32 R5, RZ, RZ, R69 ;  /* 0x000000ffff057224 */ /* 0x004fe200078e0045 */
[----:B------:R-:W-:Y:S01]  /*de50*/  UMOV UR4, 0xffffffff ;  /* 0xffffffff00047882 */ /* 0x000fe20000000000 */
[----:B---3--:R-:W-:Y:S01]  /*de60*/  IMAD.MOV.U32 R9, RZ, RZ, R70 ;  /* 0x000000ffff097224 */ /* 0x008fe200078e0046 */
        /* <DEDUP_REMOVED lines=21> */
[----:B------:R-:W-:Y:S01]  /*dfc0*/  IMAD.MOV.U32 R9, RZ, RZ, R58 ;  /* 0x000000ffff097224 */ /* 0x000fe200078e003a */
[----:B------:R-:W-:Y:S02]  /*dfd0*/  PRMT R114, R114, 0x5410, R10 ;  /* 0x0000541072727816 */ /* 0x000fe4000000000a */
[----:B------:R-:W-:Y:S02]  /*dfe0*/  MOV R10, R59 ;  /* 0x0000003b000a7202 */ /* 0x000fe40000000f00 */
[----:B------:R-:W-:-:S02]  /*dff0*/  PRMT R113, R113, 0x5410, R5 ;  /* 0x0000541071717816 */ /* 0x000fc40000000005 */
[----:B------:R-:W-:Y:S02]  /*e000*/  PRMT R112, R4, 0x5410, R10 ;  /* 0x0000541004707816 */ /* 0x000fe4000000000a */
[----:B------:R-:W-:Y:S01]  /*e010*/  PRMT R111, R111, 0x5410, R9 ;  /* 0x000054106f6f7816 */ /* 0x000fe20000000009 */
[----:B------:R-:W-:Y:S06]  /*e020*/  BRA.DIV UR4, `(.L_x_1726) ;  /* 0x000001ca04f87947 */ /* 0x000fec000b800000 */
[----:B------:R1:W2:Y:S04]  /*e030*/  SHFL.IDX PT, R4, R7, 0x1, 0x181f ;  /* 0x00381f0007047f89 */ /* 0x0002a800000e0000 */
[----:B------:R1:W3:Y:S04]  /*e040*/  SHFL.IDX PT, R5, R6, 0x1, 0x181f ;  /* 0x00381f0006057f89 */ /* 0x0002e800000e0000 */
[----:B------:R1:W0:Y:S04]  /*e050*/  SHFL.IDX PT, R9, R8, 0x1, 0x181f ;  /* 0x00381f0008097f89 */ /* 0x00022800000e0000 */
[----:B----4-:R1:W4:Y:S02]  /*e060*/  SHFL.IDX PT, R14, R0, 0x1, 0x181f ;  /* 0x00381f00000e7f89 */ /* 0x01032400000e0000 */
.L_x_2069:
        /* <DEDUP_REMOVED lines=15> */
[----:B------:R-:W-:-:S09]  /*e160*/  ISETP.GE.AND P5, PT, R219, UR4, PT ;  /* 0x00000004db007c0c */ /* 0x000fd2000bfa6270 */
[C---:B------:R-:W-:Y:S01]  /*e170*/  @!P4 IMAD.SHL.U32 R12, R16.reuse, 0x2, RZ ;  /* 0x00000002100cc824 */ /* 0x040fe200078e00ff */
[----:B------:R-:W-:-:S03]  /*e180*/  @!P4 SHF.L.U64.HI R13, R16, 0x1, R17 ;  /* 0x00000001100dc819 */ /* 0x000fc60000010211 */
[----:B------:R-:W-:Y:S01]  /*e190*/  @!P5 IMAD.SHL.U32 R15, R201, 0x2, RZ ;  /* 0x00000002c90fd824 */ /* 0x000fe200078e00ff */
[CC--:B---3--:R-:W-:Y:S02]  /*e1a0*/  @!P4 IADD3 R10, P0, R5.reuse, R12.reuse, RZ ;  /* 0x0000000c050ac210 */ /* 0x0c8fe40007f1e0ff */
[C---:B----4-:R-:W-:Y:S02]  /*e1b0*/  @!P4 IADD3 R12, P1, R14.reuse, R12, RZ ;  /* 0x0000000c0e0cc210 */ /* 0x050fe40007f3e0ff */
[-C--:B------:R-:W-:Y:S02]  /*e1c0*/  @!P5 IADD3 R24, P2, R5, R15.reuse, RZ ;  /* 0x0000000f0518d210 */ /* 0x080fe40007f5e0ff */
[----:B------:R-:W-:Y:S02]  /*e1d0*/  @!P5 IADD3 R14, P3, R14, R15, RZ ;  /* 0x0000000f0e0ed210 */ /* 0x000fe40007f7e0ff */
[----:B------:R-:W-:Y:S02]  /*e1e0*/  @!P5 SHF.L.U64.HI R5, R201, 0x1, R224 ;  /* 0x00000001c905d819 */ /* 0x000fe400000102e0 */
[----:B------:R-:W-:-:S02]  /*e1f0*/  CS2R R52, SRZ ;  /* 0x0000000000347805 */ /* 0x000fc4000001ff00 */
[C---:B--2---:R-:W-:Y:S02]  /*e200*/  @!P4 IADD3.X R11, R4.reuse, R13, RZ, P0, !PT ;  /* 0x0000000d040bc210 */ /* 0x044fe400007fe4ff */
[----:B------:R-:W-:Y:S02]  /*e210*/  CS2R R54, SRZ ;  /* 0x0000000000367805 */ /* 0x000fe4000001ff00 */
[----:B------:R-:W-:Y:S02]  /*e220*/  CS2R R40, SRZ ;  /* 0x0000000000287805 */ /* 0x000fe4000001ff00 */
[----:B------:R-:W-:Y:S02]  /*e230*/  CS2R R42, SRZ ;  /* 0x00000000002a7805 */ /* 0x000fe4000001ff00 */
[----:B------:R-:W-:Y:S02]  /*e240*/  CS2R R48, SRZ ;  /* 0x0000000000307805 */ /* 0x000fe4000001ff00 */
[----:B------:R-:W-:Y:S01]  /*e250*/  CS2R R50, SRZ ;  /* 0x0000000000327805 */ /* 0x000fe2000001ff00 */
[----:B0-----:R-:W-:Y:S01]  /*e260*/  @!P4 IMAD.X R13, R9, 0x1, R13, P1 ;  /* 0x00000001090dc824 */ /* 0x001fe200008e060d */
[----:B------:R0:W5:Y:S01]  /*e270*/  @!P4 LD.E.128 R44, desc[UR60][R10.64] ;  /* 0x0000003c0a2cc980 */ /* 0x000162000c101d00 */
[----:B------:R-:W-:-:S02]  /*e280*/  @!P5 IMAD.X R25, R4, 0x1, R5, P2 ;  /* 0x000000010419d824 */ /* 0x000fc400010e0605 */
[----:B------:R-:W-:Y:S01]  /*e290*/  @!P5 IMAD.X R15, R9, 0x1, R5, P3 ;  /* 0x00000001090fd824 */ /* 0x000fe200018e0605 */
[----:B------:R0:W5:Y:S04]  /*e2a0*/  @!P4 LD.E.128 R52, desc[UR60][R12.64] ;  /* 0x0000003c0c34c980 */ /* 0x000168000c101d00 */
[----:B------:R0:W5:Y:S04]  /*e2b0*/  @!P5 LD.E.128 R40, desc[UR60][R24.64] ;  /* 0x0000003c1828d980 */ /* 0x000168000c101d00 */
[----:B------:R0:W5:Y:S02]  /*e2c0*/  @!P5 LD.E.128 R48, desc[UR60][R14.64] ;  /* 0x0000003c0e30d980 */ /* 0x000164000c101d00 */
.L_x_1728:
[----:B------:R-:W-:Y:S05]  /*e2d0*/  BSYNC B1 ;  /* 0x0000000000017941 */ /* 0x000fea0003800000 */
.L_x_1727:
[----:B---3-5:R-:W-:Y:S01]  /*e2e0*/  IMAD.MOV.U32 R5, RZ, RZ, R53 ;  /* 0x000000ffff057224 */ /* 0x028fe200078e0035 */
[----:B--2---:R-:W-:Y:S01]  /*e2f0*/  MOV R4, R52 ;  /* 0x0000003400047202 */ /* 0x004fe20000000f00 */
[----:B0-----:R-:W-:Y:S01]  /*e300*/  IMAD.MOV.U32 R9, RZ, RZ, R54 ;  /* 0x000000ffff097224 */ /* 0x001fe200078e0036 */
[----:B------:R-:W-:Y:S01]  /*e310*/  UMOV UR4, 0xffffffff ;  /* 0xffffffff00047882 */ /* 0x000fe20000000000 */
        /* <DEDUP_REMOVED lines=25> */
[----:B----4-:R4:W0:Y:S02]  /*e4b0*/  SHFL.IDX PT, R14, R0, 0x2, 0x181f ;  /* 0x00581f00000e7f89 */ /* 0x01082400000e0000 */
.L_x_2075:
[----:B------:R-:W-:Y:S01]  /*e4c0*/  IADD3 R10, R84, 0x40, RZ ;  /* 0x00000040540a7810 */ /* 0x000fe20007ffe0ff */
        /* <DEDUP_REMOVED lines=8> */
[----:B------:R-:W-:Y:S02]  /*e550*/  CS2R R24, SRZ ;  /* 0x0000000000187805 */ /* 0x000fe4000001ff00 */
[----:B------:R-:W-:Y:S01]  /*e560*/  CS2R R26, SRZ ;  /* 0x00000000001a7805 */ /* 0x000fe2000001ff00 */
[----:B------:R-:W-:Y:S06]  /*e570*/  @P0 BRA `(.L_x_1731) ;  /* 0x00000000006c0947 */ /* 0x000fec0003800000 */
        /* <DEDUP_REMOVED lines=9> */
[----:B0-----:R-:W-:Y:S02]  /*e610*/  @!P4 IADD3 R10, P1, R14, R10, RZ ;  /* 0x0000000a0e0ac210 */ /* 0x001fe40007f3e0ff */
[-C--:B------:R-:W-:Y:S01]  /*e620*/  @!P5 IADD3 R12, P2, R5, R15.reuse, RZ ;  /* 0x0000000f050cd210 */ /* 0x080fe20007f5e0ff */
[----:B--2---:R-:W-:Y:S01]  /*e630*/  @!P4 IMAD.X R73, R4, 0x1, R11, P0 ;  /* 0x000000010449c824 */ /* 0x004fe200000e060b */
[----:B------:R-:W-:Y:S02]  /*e640*/  @!P5 IADD3 R14, P3, R14, R15, RZ ;  /* 0x0000000f0e0ed210 */ /* 0x000fe40007f7e0ff */
[----:B------:R-:W-:Y:S02]  /*e650*/  @!P5 SHF.L.U64.HI R5, R201, 0x1, R224 ;  /* 0x00000001c905d819 */ /* 0x000fe400000102e0 */
[----:B------:R-:W-:-:S02]  /*e660*/  CS2R R36, SRZ ;  /* 0x0000000000247805 */ /* 0x000fc4000001ff00 */
[----:B------:R-:W-:Y:S02]  /*e670*/  CS2R R38, SRZ ;  /* 0x0000000000267805 */ /* 0x000fe4000001ff00 */
[----:B------:R-:W-:Y:S02]  /*e680*/  CS2R R24, SRZ ;  /* 0x0000000000187805 */ /* 0x000fe4000001ff00 */
[----:B------:R-:W-:Y:S02]  /*e690*/  CS2R R26, SRZ ;  /* 0x00000000001a7805 */ /* 0x000fe4000001ff00 */
[----:B------:R-:W-:Y:S02]  /*e6a0*/  CS2R R32, SRZ ;  /* 0x0000000000207805 */ /* 0x000fe4000001ff00 */
[----:B------:R-:W-:Y:S02]  /*e6b0*/  CS2R R34, SRZ ;  /* 0x0000000000227805 */ /* 0x000fe4000001ff00 */
[C---:B------:R-:W-:Y:S01]  /*e6c0*/  @!P4 IADD3.X R11, R9.reuse, R11, RZ, P1, !PT ;  /* 0x0000000b090bc210 */ /* 0x040fe20000ffe4ff */
[--C-:B------:R-:W-:Y:S01]  /*e6d0*/  @!P5 IMAD.X R13, R4, 0x1, R5.reuse, P2 ;  /* 0x00000001040dd824 */ /* 0x100fe200010e0605 */
[----:B------:R0:W5:Y:S01]  /*e6e0*/  @!P4 LD.E.128 R28, desc[UR60][R72.64] ;  /* 0x0000003c481cc980 */ /* 0x000162000c101d00 */
[----:B------:R-:W-:-:S03]  /*e6f0*/  @!P5 IMAD.X R15, R9, 0x1, R5, P3 ;  /* 0x00000001090fd824 */ /* 0x000fc600018e0605 */
[----:B------:R0:W5:Y:S04]  /*e700*/  @!P4 LD.E.128 R36, desc[UR60][R10.64] ;  /* 0x0000003c0a24c980 */ /* 0x000168000c101d00 */
[----:B------:R0:W5:Y:S04]  /*e710*/  @!P5 LD.E.128 R24, desc[UR60][R12.64] ;  /* 0x0000003c0c18d980 */ /* 0x000168000c101d00 */
[----:B------:R0:W5:Y:S02]  /*e720*/  @!P5 LD.E.128 R32, desc[UR60][R14.64] ;  /* 0x0000003c0e20d980 */ /* 0x000164000c101d00 */
.L_x_1731:
[----:B------:R-:W-:Y:S05]  /*e730*/  BSYNC B1 ;  /* 0x0000000000017941 */ /* 0x000fea0003800000 */
.L_x_1730:
[----:B--2--5:R-:W-:Y:S01]  /*e740*/  IMAD.MOV.U32 R4, RZ, RZ, R36 ;  /* 0x000000ffff047224 */ /* 0x024fe200078e0024 */
[----:B---3--:R-:W-:Y:S01]  /*e750*/  MOV R5, R37 ;  /* 0x0000002500057202 */ /* 0x008fe20000000f00 */
        /* <DEDUP_REMOVED lines=22> */
[----:B------:R-:W-:-:S04]  /*e8c0*/  CS2R R4, SRZ ;  /* 0x0000000000047805 */ /* 0x000fc8000001ff00 */
[----:B------:R-:W-:Y:S01]  /*e8d0*/  PRMT R91, R9, 0x5410, R10 ;  /* 0x00005410095b7816 */ /* 0x000fe2000000000a */
[----:B------:R-:W-:Y:S06]  /*e8e0*/  BRA.DIV UR4, `(.L_x_1732) ;  /* 0x000001c604a87947 */ /* 0x000fec000b800000 */
[----:B------:R0:W2:Y:S04]  /*e8f0*/  SHFL.IDX PT, R21, R7, 0x3, 0x181f ;  /* 0x00781f0007157f89 */ /* 0x0000a800000e0000 */
[----:B------:R0:W3:Y:S04]  /*e900*/  SHFL.IDX PT, R76, R6, 0x3, 0x181f ;  /* 0x00781f00064c7f89 */ /* 0x0000e800000e0000 */
[----:B------:R0:W0:Y:S04]  /*e910*/  SHFL.IDX PT, R77, R8, 0x3, 0x181f ;  /* 0x00781f00084d7f89 */ /* 0x00002800000e0000 */
[----:B-1--4-:R-:W1:Y:S02]  /*e920*/  SHFL.IDX PT, R0, R0, 0x3, 0x181f ;  /* 0x00781f0000007f89 */ /* 0x012e6400000e0000 */
.L_x_2081:
[----:B------:R-:W4:Y:S01]  /*e930*/  LDL R13, [R1+0x78] ;  /* 0x00007800010d7983 */ /* 0x000f220000100800 */
[----:B------:R-:W-:Y:S01]  /*e940*/  VIADD R84, R84, 0x60 ;  /* 0x0000006054547836 */ /* 0x000fe20000000000 */
[----:B------:R-:W-:Y:S01]  /*e950*/  BSSY B1, `(.L_x_1733) ;  /* 0x0000029000017945 */ /* 0x000fe20003800000 */
[----:B0-----:R-:W-:Y:S02]  /*e960*/  CS2R R6, SRZ ;  /* 0x0000000000067805 */ /* 0x001fe4000001ff00 */
[----:B------:R-:W-:Y:S02]  /*e970*/  CS2R R10, SRZ ;  /* 0x00000000000a7805 */ /* 0x000fe4000001ff00 */
[----:B------:R-:W-:Y:S02]  /*e980*/  CS2R R14, SRZ ;  /* 0x00000000000e7805 */ /* 0x000fe4000001ff00 */
[----:B------:R-:W-:Y:S02]  /*e990*/  ISETP.GE.AND P0, PT, R84, R87, PT ;  /* 0x000000575400720c */ /* 0x000fe40003f06270 */
[----:B------:R-:W-:-:S02]  /*e9a0*/  CS2R R72, SRZ ;  /* 0x0000000000487805 */ /* 0x000fc4000001ff00 */
[----:B------:R-:W-:Y:S02]  /*e9b0*/  CS2R R74, SRZ ;  /* 0x00000000004a7805 */ /* 0x000fe4000001ff00 */
[----:B----4-:R-:W-:-:S04]  /*e9c0*/  LEA.HI R8, R13, R13, RZ, 0x1 ;  /* 0x0000000d0d087211 */ /* 0x010fc800078f08ff */
[----:B------:R-:W-:Y:S02]  /*e9d0*/  LOP3.LUT R12, R8, 0xfffffffe, RZ, 0xc0, !PT ;  /* 0xfffffffe080c7812 */ /* 0x000fe400078ec0ff */
[----:B------:R-:W-:Y:S02]  /*e9e0*/  CS2R R8, SRZ ;  /* 0x0000000000087805 */ /* 0x000fe4000001ff00 */
[----:B------:R-:W-:Y:S02]  /*e9f0*/  IADD3 R115, R13, -R12, RZ ;  /* 0x8000000c0d737210 */ /* 0x000fe40007ffe0ff */
[----:B------:R-:W-:Y:S02]  /*ea00*/  CS2R R12, SRZ ;  /* 0x00000000000c7805 */ /* 0x000fe4000001ff00 */
[----:B------:R-:W-:Y:S01]  /*ea10*/  SHF.L.U32 R115, R115, 0x1f, RZ ;  /* 0x0000001f73737819 */ /* 0x000fe200000006ff */
        /* <DEDUP_REMOVED lines=9> */
[----:B---3--:R-:W-:-:S04]  /*eab0*/  @!P4 IADD3 R82, P0, R76, R79, RZ ;  /* 0x0000004f4c52c210 */ /* 0x008fc80007f1e0ff */
[----:B------:R-:W-:Y:S02]  /*eac0*/  @!P5 IADD3 R80, P2, R76, R5, RZ ;  /* 0x000000054c50d210 */ /* 0x000fe40007f5e0ff */
[C---:B-1----:R-:W-:Y:S01]  /*ead0*/  @!P4 IADD3 R78, P1, R0.reuse, R79, RZ ;  /* 0x0000004f004ec210 */ /* 0x042fe20007f3e0ff */
[----:B--2---:R-:W-:Y:S01]  /*eae0*/  @!P4 IMAD.X R83, R21, 0x1, R4, P0 ;  /* 0x000000011553c824 */ /* 0x004fe200000e0604 */
[----:B------:R-:W-:Y:S02]  /*eaf0*/  @!P5 IADD3 R76, P3, R0, R5, RZ ;  /* 0x00000005004cd210 */ /* 0x000fe40007f7e0ff */
[----:B------:R-:W-:Y:S02]  /*eb00*/  @!P5 SHF.L.U64.HI R0, R201, 0x1, R224 ;  /* 0x00000001c900d819 */ /* 0x000fe400000102e0 */
[----:B------:R-:W-:Y:S02]  /*eb10*/  CS2R R6, SRZ ;  /* 0x0000000000067805 */ /* 0x000fe4000001ff00 */
[----:B------:R-:W-:-:S02]  /*eb20*/  @!P4 IADD3.X R79, R77, R4, RZ, P1, !PT ;  /* 0x000000044d4fc210 */ /* 0x000fc40000ffe4ff */
[----:B------:R-:W-:Y:S02]  /*eb30*/  CS2R R4, SRZ ;  /* 0x0000000000047805 */ /* 0x000fe4000001ff00 */
[----:B------:R-:W-:Y:S02]  /*eb40*/  CS2R R72, SRZ ;  /* 0x0000000000487805 */ /* 0x000fe4000001ff00 */
[----:B------:R-:W-:Y:S02]  /*eb50*/  CS2R R74, SRZ ;  /* 0x00000000004a7805 */ /* 0x000fe4000001ff00 */
[----:B------:R-:W-:Y:S02]  /*eb60*/  CS2R R8, SRZ ;  /* 0x0000000000087805 */ /* 0x000fe4000001ff00 */
[----:B------:R-:W-:Y:S01]  /*eb70*/  CS2R R10, SRZ ;  /* 0x00000000000a7805 */ /* 0x000fe2000001ff00 */
[--C-:B------:R-:W-:Y:S01]  /*eb80*/  @!P5 IMAD.X R81, R21, 0x1, R0.reuse, P2 ;  /* 0x000000011551d824 */ /* 0x100fe200010e0600 */
[----:B------:R0:W5:Y:S01]  /*eb90*/  @!P4 LD.E.128 R12, desc[UR60][R82.64] ;  /* 0x0000003c520cc980 */ /* 0x000162000c101d00 */
[----:B------:R-:W-:-:S03]  /*eba0*/  @!P5 IMAD.X R77, R77, 0x1, R0, P3 ;  /* 0x000000014d4dd824 */ /* 0x000fc600018e0600 */
[----:B------:R0:W5:Y:S04]  /*ebb0*/  @!P4 LD.E.128 R4, desc[UR60][R78.64] ;  /* 0x0000003c4e04c980 */ /* 0x000168000c101d00 */
[----:B------:R0:W5:Y:S04]  /*ebc0*/  @!P5 LD.E.128 R72, desc[UR60][R80.64] ;  /* 0x0000003c5048d980 */ /* 0x000168000c101d00 */
[----:B------:R0:W5:Y:S02]  /*ebd0*/  @!P5 LD.E.128 R8, desc[UR60][R76.64] ;  /* 0x0000003c4c08d980 */ /* 0x000164000c101d00 */
.L_x_1734:
[----:B------:R-:W-:Y:S05]  /*ebe0*/  BSYNC B1 ;  /* 0x0000000000017941 */ /* 0x000fea0003800000 */
.L_x_1733:
[----:B0-----:R-:W4:Y:S01]  /*ebf0*/  LDL R79, [R1+0x48] ;  /* 0x00004800014f7983 */ /* 0x001f220000100800 */
[----:B------:R-:W0:Y:S03]  /*ec00*/  SYNCS.PHASECHK.TRANS64.TRYWAIT P0, [R18+URZ+0x30800], R115 ;  /* 0x03080073120075a7 */ /* 0x000e26000800017f */
[----:B------:R-:W4:Y:S01]  /*ec10*/  LDL R78, [R1+0x10] ;  /* 0x00001000014e7983 */ /* 0x000f220000100800 */
[----:B-1---5:R-:W-:Y:S01]  /*ec20*/  IMAD.MOV.U32 R0, RZ, RZ, R4 ;  /* 0x000000ffff007224 */ /* 0x022fe200078e0004 */
[----:B--2---:R-:W-:Y:S01]  /*ec30*/  MOV R21, R5 ;  /* 0x0000000500157202 */ /* 0x004fe20000000f00 */
[----:B---3--:R-:W-:Y:S01]  /*ec40*/  IMAD.MOV.U32 R76, RZ, RZ, R7 ;  /* 0x000000ffff4c7224 */ /* 0x008fe200078e0007 */
[----:B------:R-:W-:Y:S01]  /*ec50*/  BSSY B1, `(.L_x_1735) ;  /* 0x000001d000017945 */ /* 0x000fe20003800000 */
[----:B------:R-:W-:Y:S01]  /*ec60*/  IMAD.MOV.U32 R77, RZ, RZ, R8 ;  /* 0x000000ffff4d7224 */ /* 0x000fe200078e0008 */
[----:B------:R-:W-:Y:S01]  /*ec70*/  PRMT R92, R0, 0x5410, R21 ;  /* 0x00005410005c7816 */ /* 0x000fe20000000015 */
[----:B------:R-:W-:-:S02]  /*ec80*/  IMAD.MOV.U32 R0, RZ, RZ, R6 ;  /* 0x000000ffff007224 */ /* 0x000fc400078e0006 */
        /* <DEDUP_REMOVED lines=10> */
[----:B------:R-:W-:-:S02]  /*ed30*/  PRMT R84, R84, 0x5410, R0 ;  /* 0x0000541054547816 */ /* 0x000fc40000000000 */
[----:B------:R-:W-:Y:S02]  /*ed40*/  MOV R0, R13 ;  /* 0x0000000d00007202 */ /* 0x000fe40000000f00 */
[----:B------:R-:W-:Y:S01]  /*ed50*/  PRMT R95, R76, 0x5410, R77 ;  /* 0x000054104c5f7816 */ /* 0x000fe2000000004d */
[----:B------:R-:W-:Y:S01]  /*ed60*/  IMAD.MOV.U32 R76, RZ, RZ, R72 ;  /* 0x000000ffff4c7224 */ /* 0x000fe200078e0048 */
[----:B------:R-:W-:Y:S02]  /*ed70*/  PRMT R94, R94, 0x5410, R0 ;  /* 0x000054105e5e7816 */ /* 0x000fe40000000000 */
[----:B------:R-:W-:Y:S02]  /*ed80*/  MOV R77, R73 ;  /* 0x00000049004d7202 */ /* 0x000fe40000000f00 */
[----:B------:R-:W-:Y:S02]  /*ed90*/  SHF.R.S32.HI R0, RZ, 0x1f, R219 ;  /* 0x0000001fff007819 */ /* 0x000fe400000114db */
[----:B------:R-:W-:Y:S01]  /*eda0*/  PRMT R86, R76, 0x5410, R77 ;  /* 0x000054104c567816 */ /* 0x000fe2000000004d */
[----:B------:R-:W-:Y:S01]  /*edb0*/  IMAD.MOV.U32 R76, RZ, RZ, R75 ;  /* 0x000000ffff4c7224 */ /* 0x000fe200078e004b */
[----:B------:R-:W-:-:S02]  /*edc0*/  LEA.HI R0, R0, R219, RZ, 0x3 ;  /* 0x000000db00007211 */ /* 0x000fc400078f18ff */
[----:B----4-:R-:W-:-:S04]  /*edd0*/  VIADDMNMX R21, R87, -R79, 0x80, PT ;  /* 0x0000008057157446 */ /* 0x010fc8000380094f */
[----:B------:R-:W-:Y:S01]  /*ede0*/  ISETP.GE.AND P1, PT, R78, R21, PT ;  /* 0x000000154e00720c */ /* 0x000fe20003f26270 */
[----:B------:R-:W-:-:S05]  /*edf0*/  IMAD.MOV.U32 R78, RZ, RZ, R74 ;  /* 0x000000ffff4e7224 */ /* 0x000fca00078e004a */
[----:B------:R-:W-:Y:S01]  /*ee00*/  PRMT R87, R78, 0x7610, R87 ;  /* 0x000076104e577816 */ /* 0x000fe20000000057 */
[----:B0-----:R-:W-:Y:S06]  /*ee10*/  @!P0 BRA `(.L_x_1736) ;  /* 0x000001c000d08947 */ /* 0x001fec0003800000 */
.L_x_2082:
[----:B------:R-:W-:Y:S05]  /*ee20*/  BSYNC B1 ;  /* 0x0000000000017941 */ /* 0x000fea0003800000 */
.L_x_1735:
[----:B------:R-:W-:Y:S01]  /*ee30*/  BSSY B1, `(.L_x_1737) ;  /* 0x00000cd000017945 */ /* 0x000fe20003800000 */
[----:B------:R-:W-:Y:S02]  /*ee40*/  PRMT R87, R87, 0x5410, R76 ;  /* 0x0000541057577816 */ /* 0x000fe4000000004c */
[----:B------:R-:W-:Y:S01]  /*ee50*/  SHF.R.S32.HI R0, RZ, 0x3, R0 ;  /* 0x00000003ff007819 */ /* 0x000fe20000011400 */
[----:B------:R-:W-:Y:S06]  /*ee60*/  @P1 BRA `(.L_x_1738) ;  /* 0x0000000c00241947 */ /* 0x000fec0003800000 */
[----:B------:R1:W5:Y:S01]  /*ee70*/  LDL R135, [R1+0x50] ;  /* 0x0000500001877983 */ /* 0x0003620000100800 */
[----:B0-----:R-:W0:Y:S03]  /*ee80*/  LDC R115, c[0x0][0x3f4] ;  /* 0x0000fd00ff737b82 */ /* 0x001e260000000800 */
[----:B------:R1:W5:Y:S04]  /*ee90*/  LDL R134, [R1+0xa4] ;  /* 0x0000a40001867983 */ /* 0x0003680000100800 */
[----:B------:R1:W5:Y:S01]  /*eea0*/  LDL R133, [R1+0x58] ;  /* 0x0000580001857983 */ /* 0x0003620000100800 */
[----:B------:R-:W-:Y:S01]  /*eeb0*/  BSSY B2, `(.L_x_1739) ;  /* 0x0000064000027945 */ /* 0x000fe20003800000 */
[----:B0-----:R-:W-:-:S02]  /*eec0*/  ISETP.GE.AND P0, PT, R16, R115, PT ;  /* 0x000000731000720c */ /* 0x001fc40003f06270 */
[----:B------:R-:W-:-:S11]  /*eed0*/  ISETP.GE.AND P1, PT, R219, R115, PT ;  /* 0x00000073db00720c */ /* 0x000fd60003f26270 */
[----:B-1----:R-:W-:Y:S05]  /*eee0*/  @P0 BRA `(.L_x_1740) ;  /* 0x0000000400800947 */ /* 0x002fea0003800000 */
[----:B------:R-:W2:Y:S04]  /*eef0*/  LDL R77, [R1+0x68] ;  /* 0x00006800014d7983 */ /* 0x000ea80000100800 */
[----:B------:R-:W3:Y:S01]  /*ef00*/  LDL R136, [R1+0x5c] ;  /* 0x00005c0001887983 */ /* 0x000ee20000100800 */
[----:B------:R-:W-:Y:S01]  /*ef10*/  SHF.R.U32.HI R130, RZ, 0x10, R69 ;  /* 0x00000010ff827819 */ /* 0x000fe20000011645 */
[--C-:B------:R-:W-:Y:S01]  /*ef20*/  HADD2.F32 R129, -RZ, R119.reuse.H0_H0 ;  /* 0x20000077ff817230 */ /* 0x100fe20000004100 */
[--C-:B------:R-:W-:Y:S01]  /*ef30*/  SHF.R.U32.HI R127, RZ, 0x10, R61.reuse ;  /* 0x00000010ff7f7819 */ /* 0x100fe2000001163d */
[----:B------:R-:W-:Y:S01]  /*ef40*/  HADD2.F32 R126, -RZ, R119.H1_H1 ;  /* 0x30000077ff7e7230 */ /* 0x000fe20000004100 */
[----:B------:R-:W-:Y:S01]  /*ef50*/  SHF.R.U64 R60, R60, 0x10, R61 ;  /* 0x000000103c3c7819 */ /* 0x000fe2000000123d */
[----:B------:R-:W-:Y:S01]  /*ef60*/  HADD2.F32 R130, -RZ, R130.H0_H0 ;  /* 0x20000082ff827230 */ /* 0x000fe20000004100 */
[----:B------:R-:W-:Y:S01]  /*ef70*/  SHF.R.U64 R61, R68, 0x10, R69 ;  /* 0x00000010443d7819 */ /* 0x000fe20000001245 */
[----:B------:R-:W-:Y:S01]  /*ef80*/  HADD2.F32 R127, -RZ, R127.H0_H0 ;  /* 0x2000007fff7f7230 */ /* 0x000fe20000004100 */
[--C-:B------:R-:W-:Y:S01]  /*ef90*/  SHF.R.U64 R62, R62, 0x10, R63.reuse ;  /* 0x000000103e3e7819 */ /* 0x100fe2000000123f */
[----:B------:R-:W-:Y:S01]  /*efa0*/  HADD2.F32 R128, -RZ, R118.H1_H1 ;  /* 0x30000076ff807230 */ /* 0x000fe20000004100 */
[----:B------:R-:W-:-:S02]  /*efb0*/  SHF.R.U32.HI R68, RZ, 0x10, R63 ;  /* 0x00000010ff447819 */ /* 0x000fc4000001163f */
[--C-:B------:R-:W-:Y:S02]  /*efc0*/  SHF.R.U64 R63, R70, 0x10, R71.reuse ;  /* 0x00000010463f7819 */ /* 0x100fe40000001247 */
[----:B------:R-:W-:Y:S01]  /*efd0*/  SHF.R.U32.HI R70, RZ, 0x10, R71 ;  /* 0x00000010ff467819 */ /* 0x000fe20000011647 */
[----:B------:R-:W-:-:S04]  /*efe0*/  HADD2.F32 R68, -RZ, R68.H0_H0 ;  /* 0x20000044ff447230 */ /* 0x000fc80000004100 */
[----:B------:R-:W-:Y:S01]  /*eff0*/  HADD2.F32 R70, -RZ, R70.H0_H0 ;  /* 0x20000046ff467230 */ /* 0x000fe20000004100 */
[----:B--2---:R-:W-:-:S04]  /*f000*/  LEA.HI R76, R115, R77, RZ, 0x1d ;  /* 0x0000004d734c7211 */ /* 0x004fc800078fe8ff */
[----:B------:R-:W-:Y:S01]  /*f010*/  SHF.R.S32.HI R79, RZ, 0x1f, R76 ;  /* 0x0000001fff4f7819 */ /* 0x000fe2000001144c */
[----:B------:R-:W-:-:S03]  /*f020*/  IMAD.SHL.U32 R77, R76, 0x8, RZ ;  /* 0x000000084c4d7824 */ /* 0x000fc600078e00ff */
[----:B------:R-:W-:Y:S02]  /*f030*/  LEA.HI R79, R79, R76, RZ, 0x3 ;  /* 0x0000004c4f4f7211 */ /* 0x000fe400078f18ff */
[----:B-----5:R-:W-:Y:S02]  /*f040*/  LOP3.LUT R77, R135, 0x38, R77, 0xf8, !PT ;  /* 0x00000038874d7812 */ /* 0x020fe400078ef84d */
[----:B------:R-:W-:Y:S02]  /*f050*/  SHF.L.U32 R79, R79, 0xa, RZ ;  /* 0x0000000a4f4f7819 */ /* 0x000fe400000006ff */
[----:B------:R-:W-:Y:S02]  /*f060*/  LOP3.LUT R81, R77, R134, RZ, 0x3c, !PT ;  /* 0x000000864d517212 */ /* 0x000fe400078e3cff */
[----:B------:R-:W-:Y:S02]  /*f070*/  LOP3.LUT R80, R79, 0x7fffe000, RZ, 0xc0, !PT ;  /* 0x7fffe0004f507812 */ /* 0x000fe400078ec0ff */
[----:B---3--:R-:W0:Y:S02]  /*f080*/  LDS.128 R76, [R136] ;  /* 0x00000000884c7984 */ /* 0x008e240000000c00 */
[----:B------:R-:W-:-:S05]  /*f090*/  IADD3 R81, R81, R80, R133 ;  /* 0x0000005051517210 */ /* 0x000fca0007ffe085 */
[----:B------:R-:W-:-:S05]  /*f0a0*/  IMAD R117, R81, 0x2, R18 ;  /* 0x0000000251757824 */ /* 0x000fca00078e0212 */
[----:B------:R-:W1:Y:S01]  /*f0b0*/  LDS.128 R80, [R117+0x10400] ;  /* 0x0104000075507984 */ /* 0x000e620000000c00 */
[--C-:B0-----:R-:W-:Y:S02]  /*f0c0*/  HADD2.F32 R120, -RZ, R77.reuse.H0_H0 ;  /* 0x2000004dff787230 */ /* 0x101fe40000004100 */
[----:B------:R-:W-:Y:S02]  /*f0d0*/  HADD2.F32 R123, -RZ, R77.H1_H1 ;  /* 0x3000004dff7b7230 */ /* 0x000fe40000004100 */
[----:B------:R-:W-:Y:S02]  /*f0e0*/  HADD2.F32 R122, -RZ, R76.H0_H0 ;  /* 0x2000004cff7a7230 */ /* 0x000fe40000004100 */
[----:B------:R-:W-:Y:S02]  /*f0f0*/  HADD2.F32 R69, -RZ, R78.H0_H0 ;  /* 0x2000004eff457230 */ /* 0x000fe40000004100 */
[--C-:B------:R-:W-:Y:S02]  /*f100*/  HADD2.F32 R71, -RZ, R79.reuse.H0_H0 ;  /* 0x2000004fff477230 */ /* 0x100fe40000004100 */
[----:B------:R-:W-:-:S02]  /*f110*/  HADD2.F32 R79, -RZ, R79.H1_H1 ;  /* 0x3000004fff4f7230 */ /* 0x000fc40000004100 */
[--C-:B-1----:R-:W-:Y:S02]  /*f120*/  HADD2.F32 R77, -RZ, R81.reuse.H0_H0 ;  /* 0x20000051ff4d7230 */ /* 0x102fe40000004100 */
[----:B------:R-:W-:Y:S02]  /*f130*/  HADD2.F32 R124, -RZ, R81.H1_H1 ;  /* 0x30000051ff7c7230 */ /* 0x000fe40000004100 */
[----:B------:R-:W-:Y:S02]  /*f140*/  HADD2.F32 R119, -RZ, R80.H0_H0 ;  /* 0x20000050ff777230 */ /* 0x000fe40000004100 */
[C---:B------:R-:W-:Y:S01]  /*f150*/  FMUL.FTZ R81, R77.reuse, R129 ;  /* 0x000000814d517220 */ /* 0x040fe20000410000 */
[----:B------:R-:W-:Y:S01]  /*f160*/  FMUL.FTZ R131, R77, R126 ;  /* 0x0000007e4d837220 */ /* 0x000fe20000410000 */
[----:B------:R-:W-:Y:S01]  /*f170*/  FMUL.FTZ R132, R124, R130 ;  /* 0x000000827c847220 */ /* 0x000fe20000410000 */
[----:B------:R-:W-:Y:S02]  /*f180*/  HADD2.F32 R125, -RZ, R82.H0_H0 ;  /* 0x20000052ff7d7230 */ /* 0x000fe40000004100 */
[----:B------:R-:W-:Y:S01]  /*f190*/  FFMA.FTZ R77, R120, R126, -R81 ;  /* 0x0000007e784d7223 */ /* 0x000fe20000010851 */
[----:B------:R-:W-:-:S02]  /*f1a0*/  HADD2.F32 R126, -RZ, R118.H0_H0 ;  /* 0x20000076ff7e7230 */ /* 0x000fc40000004100 */
[----:B------:R-:W-:Y:S01]  /*f1b0*/  FFMA.FTZ R81, R120, R129, R131 ;  /* 0x0000008178517223 */ /* 0x000fe20000010083 */
[-C--:B------:R-:W-:Y:S01]  /*f1c0*/  FMUL.FTZ R120, R124, R127.reuse ;  /* 0x0000007f7c787220 */ /* 0x080fe20000410000 */
[----:B------:R-:W-:Y:S01]  /*f1d0*/  FFMA.FTZ R118, R123, R127, -R132 ;  /* 0x0000007f7b767223 */ /* 0x000fe20000010884 */
[C---:B------:R-:W-:Y:S01]  /*f1e0*/  FMUL.FTZ R127, R119.reuse, R128 ;  /* 0x00000080777f7220 */ /* 0x040fe20000410000 */
[----:B------:R-:W-:Y:S01]  /*f1f0*/  FMUL.FTZ R129, R119, R126 ;  /* 0x0000007e77817220 */ /* 0x000fe20000410000 */
[--C-:B------:R-:W-:Y:S02]  /*f200*/  HADD2.F32 R132, -RZ, R116.reuse.H1_H1 ;  /* 0x30000074ff847230 */ /* 0x100fe40000004100 */
[----:B------:R-:W-:Y:S01]  /*f210*/  FFMA.FTZ R120, R123, R130, R120 ;  /* 0x000000827b787223 */ /* 0x000fe20000010078 */
[----:B------:R-:W-:Y:S02]  /*f220*/  HADD2.F32 R124, -RZ, R116.H0_H0 ;  /* 0x20000074ff7c7230 */ /* 0x000fe40000004100 */
[C---:B------:R-:W-:Y:S01]  /*f230*/  FFMA.FTZ R119, R122.reuse, R126, -R127 ;  /* 0x0000007e7a777223 */ /* 0x040fe2000001087f */
[----:B------:R-:W-:Y:S01]  /*f240*/  FFMA.FTZ R116, R122, R128, R129 ;  /* 0x000000807a747223 */ /* 0x000fe20000010081 */
[----:B------:R-:W-:-:S02]  /*f250*/  HADD2.F32 R122, -RZ, R114.H1_H1 ;  /* 0x30000072ff7a7230 */ /* 0x000fc40000004100 */
[C---:B------:R-:W-:Y:S01]  /*f260*/  FMUL.FTZ R126, R125.reuse, R132 ;  /* 0x000000847d7e7220 */ /* 0x040fe20000410000 */
[--C-:B------:R-:W-:Y:S02]  /*f270*/  HADD2.F32 R121, -RZ, R83.reuse.H0_H0 ;  /* 0x20000053ff797230 */ /* 0x100fe40000004100 */
[-C--:B------:R-:W-:Y:S01]  /*f280*/  FMUL.FTZ R128, R125, R124.reuse ;  /* 0x0000007c7d807220 */ /* 0x080fe20000410000 */
[----:B------:R-:W-:Y:S02]  /*f290*/  HADD2.F32 R114, -RZ, R114.H0_H0 ;  /* 0x20000072ff727230 */ /* 0x000fe40000004100 */
[C---:B------:R-:W-:Y:S01]  /*f2a0*/  FFMA.FTZ R126, R69.reuse, R124, -R126 ;  /* 0x0000007c457e7223 */ /* 0x040fe2000001087e */
[----:B------:R-:W-:Y:S02]  /*f2b0*/  HADD2.F32 R83, -RZ, R83.H1_H1 ;  /* 0x30000053ff537230 */ /* 0x000fe40000004100 */
[----:B------:R-:W-:Y:S01]  /*f2c0*/  FFMA.FTZ R128, R69, R132, R128 ;  /* 0x0000008445807223 */ /* 0x000fe20000010080 */
[----:B------:R-:W-:-:S02]  /*f2d0*/  HADD2.F32 R80, -RZ, R80.H1_H1 ;  /* 0x30000050ff507230 */ /* 0x000fc40000004100 */
[C---:B------:R-:W-:Y:S01]  /*f2e0*/  FMUL.FTZ R124, R121.reuse, R114 ;  /* 0x00000072797c7220 */ /* 0x040fe20000410000 */
[----:B------:R-:W-:Y:S01]  /*f2f0*/  FMUL.FTZ R121, R121, R122 ;  /* 0x0000007a79797220 */ /* 0x000fe20000410000 */
[----:B------:R-:W-:Y:S02]  /*f300*/  HADD2.F32 R82, -RZ, R82.H1_H1 ;  /* 0x30000052ff527230 */ /* 0x000fe40000004100 */
[----:B------:R-:W-:Y:S01]  /*f310*/  FMUL.FTZ R130, R83, R70 ;  /* 0x0000004653827220 */ /* 0x000fe20000410000 */
[C---:B------:R-:W-:Y:S01]  /*f320*/  FFMA.FTZ R124, R71.reuse, R122, -R124 ;  /* 0x0000007a477c7223 */ /* 0x040fe2000001087c */
[----:B------:R-:W-:Y:S01]  /*f330*/  FFMA.FTZ R114, R71, R114, R121 ;  /* 0x0000007247727223 */ /* 0x000fe20000010079 */
[-C--:B------:R-:W-:Y:S01]  /*f340*/  FMUL.FTZ R122, R83, R68.reuse ;  /* 0x00000044537a7220 */ /* 0x080fe20000410000 */
[----:B------:R-:W-:Y:S02]  /*f350*/  HADD2.F32 R69, -RZ, R61.H0_H0 ;  /* 0x2000003dff457230 */ /* 0x000fe40000004100 */
[----:B------:R-:W-:Y:S01]  /*f360*/  FFMA.FTZ R123, R79, R68, -R130 ;  /* 0x000000444f7b7223 */ /* 0x000fe20000010882 */
[----:B------:R-:W-:-:S02]  /*f370*/  HADD2.F32 R71, -RZ, R63.H0_H0 ;  /* 0x2000003fff477230 */ /* 0x000fc40000004100 */
[----:B------:R-:W-:Y:S01]  /*f380*/  FFMA.FTZ R125, R79, R70, R122 ;  /* 0x000000464f7d7223 */ /* 0x000fe2000001007a */
[----:B------:R-:W-:Y:S02]  /*f390*/  HADD2.F32 R61, -RZ, R60.H0_H0 ;  /* 0x2000003cff3d7230 */ /* 0x000fe40000004100 */
[----:B------:R-:W-:Y:S01]  /*f3a0*/  FMUL.FTZ R79, R80, R69 ;  /* 0x00000045504f7220 */ /* 0x000fe20000410000 */
[----:B------:R-:W-:Y:S02]  /*f3b0*/  HADD2.F32 R63, -RZ, R62.H0_H0 ;  /* 0x2000003eff3f7230 */ /* 0x000fe40000004100 */
[----:B------:R-:W-:Y:S01]  /*f3c0*/  FMUL.FTZ R83, R82, R71 ;  /* 0x0000004752537220 */ /* 0x000fe20000410000 */
[----:B------:R-:W-:Y:S02]  /*f3d0*/  HADD2.F32 R76, -RZ, R76.H1_H1 ;  /* 0x3000004cff4c7230 */ /* 0x000fe40000004100 */
[----:B------:R-:W-:Y:S01]  /*f3e0*/  FMUL.FTZ R80, R80, R61 ;  /* 0x0000003d50507220 */ /* 0x000fe20000410000 */
[----:B------:R-:W-:-:S02]  /*f3f0*/  HADD2.F32 R78, -RZ, R78.H1_H1 ;  /* 0x3000004eff4e7230 */ /* 0x000fc40000004100 */
[----:B------:R-:W-:Y:S01]  /*f400*/  FMUL.FTZ R82, R82, R63 ;  /* 0x0000003f52527220 */ /* 0x000fe20000410000 */
[C---:B------:R-:W-:Y:S01]  /*f410*/  FFMA.FTZ R60, R76.reuse, R61, -R79 ;  /* 0x0000003d4c3c7223 */ /* 0x040fe2000001084f */
[----:B------:R-:W-:Y:S01]  /*f420*/  FFMA.FTZ R79, R76, R69, R80 ;  /* 0x000000454c4f7223 */ /* 0x000fe20000010050 */
[C---:B------:R-:W-:Y:S01]  /*f430*/  FFMA.FTZ R83, R78.reuse, R63, -R83 ;  /* 0x0000003f4e537223 */ /* 0x040fe20000010853 */
[----:B------:R-:W-:Y:S01]  /*f440*/  FFMA.FTZ R121, R78, R71, R82 ;  /* 0x000000474e797223 */ /* 0x000fe20000010052 */
[----:B------:R-:W-:Y:S02]  /*f450*/  F2FP.F16.F32.PACK_AB R63, R123, R124 ;  /* 0x0000007c7b3f723e */ /* 0x000fe400000000ff */
[----:B------:R-:W-:Y:S02]  /*f460*/  F2FP.F16.F32.PACK_AB R61, R118, R77 ;  /* 0x0000004d763d723e */ /* 0x000fe400000000ff */
[----:B------:R-:W-:Y:S02]  /*f470*/  F2FP.F16.F32.PACK_AB R60, R60, R119 ;  /* 0x000000773c3c723e */ /* 0x000fe400000000ff */
[----:B------:R-:W-:-:S02]  /*f480*/  F2FP.F16.F32.PACK_AB R62, R83, R126 ;  /* 0x0000007e533e723e */ /* 0x000fc400000000ff */
[----:B------:R-:W-:Y:S02]  /*f490*/  F2FP.F16.F32.PACK_AB R71, R125, R114 ;  /* 0x000000727d47723e */ /* 0x000fe400000000ff */
[----:B------:R-:W-:Y:S01]  /*f4a0*/  F2FP.F16.F32.PACK_AB R69, R120, R81 ;  /* 0x000000517845723e */ /* 0x000fe200000000ff */
[----:B------:R0:W-:Y:S01]  /*f4b0*/  STS.128 [R136], R60 ;  /* 0x0000003c88007388 */ /* 0x0001e20000000c00 */
[----:B------:R-:W-:Y:S02]  /*f4c0*/  F2FP.F16.F32.PACK_AB R68, R79, R116 ;  /* 0x000000744f44723e */ /* 0x000fe400000000ff */
[----:B------:R-:W-:-:S05]  /*f4d0*/  F2FP.F16.F32.PACK_AB R70, R121, R128 ;  /* 0x000000807946723e */ /* 0x000fca00000000ff */
[----:B------:R0:W-:Y:S02]  /*f4e0*/  STS.128 [R117+0x10400], R68 ;  /* 0x0104004475007388 */ /* 0x0001e40000000c00 */
.L_x_1740:
[----:B------:R-:W-:Y:S05]  /*f4f0*/  BSYNC B2 ;  /* 0x0000000000027941 */ /* 0x000fea0003800000 */
.L_x_1739:
[----:B------:R-:W-:Y:S05]  /*f500*/  @P1 BRA `(.L_x_1738) ;  /* 0x00000004007c1947 */ /* 0x000fea0003800000 */
[----:B------:R-:W2:Y:S01]  /*f510*/  LDL R121, [R1+0x98] ;  /* 0x0000980001797983 */ /* 0x000ea20000100800 */
[----:B------:R-:W-:Y:S01]  /*f520*/  LEA.HI R115, R115, R0, RZ, 0x1d ;  /* 0x0000000073737211 */ /* 0x000fe200078fe8ff */
[--C-:B------:R-:W-:Y:S01]  /*f530*/  HADD2.F32 R82, -RZ, R113.reuse.H1_H1 ;  /* 0x30000071ff527230 */ /* 0x100fe20000004100 */
[----:B------:R-:W-:Y:S01]  /*f540*/  SHF.R.U32.HI R119, RZ, 0x10, R57 ;  /* 0x00000010ff777819 */ /* 0x000fe20000011639 */
[----:B------:R-:W-:Y:S01]  /*f550*/  HADD2.F32 R116, -RZ, R113.H0_H0 ;  /* 0x20000071ff747230 */ /* 0x000fe20000004100 */
[----:B0-----:R-:W-:Y:S01]  /*f560*/  SHF.R.S32.HI R62, RZ, 0x1f, R115 ;  /* 0x0000001fff3e7819 */ /* 0x001fe20000011473 */
[----:B------:R-:W-:Y:S01]  /*f570*/  IMAD.SHL.U32 R60, R115, 0x8, RZ ;  /* 0x00000008733c7824 */ /* 0x000fe200078e00ff */
[--C-:B------:R-:W-:Y:S02]  /*f580*/  SHF.R.U32.HI R81, RZ, 0x10, R65.reuse ;  /* 0x00000010ff517819 */ /* 0x100fe40000011641 */
[----:B------:R-:W-:Y:S02]  /*f590*/  LEA.HI R62, R62, R115, RZ, 0x3 ;  /* 0x000000733e3e7211 */ /* 0x000fe400078f18ff */
[----:B-----5:R-:W-:Y:S01]  /*f5a0*/  LOP3.LUT R60, R135, 0x38, R60, 0xf8, !PT ;  /* 0x00000038873c7812 */ /* 0x020fe200078ef83c */
[----:B------:R-:W-:Y:S01]  /*f5b0*/  HADD2.F32 R81, -RZ, R81.H0_H0 ;  /* 0x20000051ff517230 */ /* 0x000fe20000004100 */
[----:B------:R-:W-:Y:S01]  /*f5c0*/  SHF.R.U64 R64, R64, 0x10, R65 ;  /* 0x0000001040407819 */ /* 0x000fe20000001241 */
[----:B------:R-:W-:Y:S01]  /*f5d0*/  IMAD.SHL.U32 R62, R62, 0x400, RZ ;  /* 0x000004003e3e7824 */ /* 0x000fe200078e00ff */
[----:B------:R-:W-:-:S02]  /*f5e0*/  LOP3.LUT R69, R60, R134, RZ, 0x3c, !PT ;  /* 0x000000863c457212 */ /* 0x000fc400078e3cff */
[----:B------:R-:W-:Y:S02]  /*f5f0*/  SHF.R.U64 R56, R56, 0x10, R57 ;  /* 0x0000001038387819 */ /* 0x000fe40000001239 */
[----:B------:R-:W-:Y:S02]  /*f600*/  LOP3.LUT R68, R62, 0x7fffe000, RZ, 0xc0, !PT ;  /* 0x7fffe0003e447812 */ /* 0x000fe400078ec0ff */
[----:B------:R-:W-:Y:S02]  /*f610*/  SHF.R.U64 R57, R58, 0x10, R59 ;  /* 0x000000103a397819 */ /* 0x000fe4000000123b */
[----:B------:R-:W-:Y:S02]  /*f620*/  IADD3 R69, R69, R68, R133 ;  /* 0x0000004445457210 */ /* 0x000fe40007ffe085 */
[----:B------:R-:W-:Y:S01]  /*f630*/  SHF.R.U32.HI R117, RZ, 0x10, R59 ;  /* 0x00000010ff757819 */ /* 0x000fe2000001163b */
[----:B------:R-:W-:Y:S01]  /*f640*/  HADD2.F32 R57, -RZ, R57.H0_H0 ;  /* 0x20000039ff397230 */ /* 0x000fe20000004100 */
[----:B------:R-:W-:-:S02]  /*f650*/  LEA R76, R69, R18, 0x1 ;  /* 0x00000012454c7211 */ /* 0x000fc400078e08ff */
[--C-:B------:R-:W-:Y:S02]  /*f660*/  SHF.R.U32.HI R115, RZ, 0x10, R67.reuse ;  /* 0x00000010ff737819 */ /* 0x100fe40000011643 */
[----:B------:R-:W-:Y:S01]  /*f670*/  SHF.R.U64 R58, R66, 0x10, R67 ;  /* 0x00000010423a7819 */ /* 0x000fe20000001243 */
[----:B------:R-:W0:Y:S02]  /*f680*/  LDS.128 R68, [R76+0x10400] ;  /* 0x010400004c447984 */ /* 0x000e240000000c00 */
[--C-:B0-----:R-:W-:Y:S02]  /*f690*/  HADD2.F32 R77, -RZ, R69.reuse.H0_H0 ;  /* 0x20000045ff4d7230 */ /* 0x101fe40000004100 */
[----:B------:R-:W-:Y:S02]  /*f6a0*/  HADD2.F32 R78, -RZ, R69.H1_H1 ;  /* 0x30000045ff4e7230 */ /* 0x000fe40000004100 */
[----:B------:R-:W-:Y:S02]  /*f6b0*/  HADD2.F32 R69, -RZ, R68.H0_H0 ;  /* 0x20000044ff457230 */ /* 0x000fe40000004100 */
[C---:B------:R-:W-:Y:S01]  /*f6c0*/  FMUL.FTZ R114, R77.reuse, R116 ;  /* 0x000000744d727220 */ /* 0x040fe20000410000 */
[----:B------:R-:W-:Y:S01]  /*f6d0*/  FMUL.FTZ R118, R77, R82 ;  /* 0x000000524d767220 */ /* 0x000fe20000410000 */
[----:B------:R-:W-:-:S02]  /*f6e0*/  HADD2.F32 R77, -RZ, R119.H0_H0 ;  /* 0x20000077ff4d7230 */ /* 0x000fc40000004100 */
[----:B------:R-:W-:Y:S01]  /*f6f0*/  FMUL.FTZ R120, R78, R81 ;  /* 0x000000514e787220 */ /* 0x000fe20000410000 */
[----:B------:R-:W-:Y:S02]  /*f700*/  HADD2.F32 R79, -RZ, R70.H0_H0 ;  /* 0x20000046ff4f7230 */ /* 0x000fe40000004100 */
[--C-:B------:R-:W-:Y:S02]  /*f710*/  HADD2.F32 R80, -RZ, R71.reuse.H0_H0 ;  /* 0x20000047ff507230 */ /* 0x100fe40000004100 */
[----:B------:R-:W-:Y:S02]  /*f720*/  HADD2.F32 R71, -RZ, R71.H1_H1 ;  /* 0x30000047ff477230 */ /* 0x000fe40000004100 */
[----:B------:R-:W-:Y:S02]  /*f730*/  HADD2.F32 R68, -RZ, R68.H1_H1 ;  /* 0x30000044ff447230 */ /* 0x000fe40000004100 */
[----:B------:R-:W-:Y:S01]  /*f740*/  HADD2.F32 R70, -RZ, R70.H1_H1 ;  /* 0x30000046ff467230 */ /* 0x000fe20000004100 */
[----:B--2---:R-:W0:Y:S02]  /*f750*/  LDS.128 R60, [R121] ;  /* 0x00000000793c7984 */ /* 0x004e240000000c00 */
[----:B0-----:R-:W-:-:S02]  /*f760*/  HADD2.F32 R65, -RZ, R61.H0_H0 ;  /* 0x2000003dff417230 */ /* 0x001fc40000004100 */
[----:B------:R-:W-:Y:S02]  /*f770*/  HADD2.F32 R61, -RZ, R61.H1_H1 ;  /* 0x3000003dff3d7230 */ /* 0x000fe40000004100 */
[----:B------:R-:W-:Y:S02]  /*f780*/  HADD2.F32 R59, -RZ, R60.H0_H0 ;  /* 0x2000003cff3b7230 */ /* 0x000fe40000004100 */
[C---:B------:R-:W-:Y:S01]  /*f790*/  FFMA.FTZ R83, R65.reuse, R82, -R114 ;  /* 0x0000005241537223 */ /* 0x040fe20000010872 */
[----:B------:R-:W-:Y:S02]  /*f7a0*/  HADD2.F32 R114, -RZ, R110.H0_H0 ;  /* 0x2000006eff727230 */ /* 0x000fe40000004100 */
[----:B------:R-:W-:Y:S01]  /*f7b0*/  FFMA.FTZ R118, R65, R116, R118 ;  /* 0x0000007441767223 */ /* 0x000fe20000010076 */
[----:B------:R-:W-:Y:S02]  /*f7c0*/  HADD2.F32 R82, -RZ, R112.H0_H0 ;  /* 0x20000070ff527230 */ /* 0x000fe40000004100 */
[-C--:B------:R-:W-:Y:S01]  /*f7d0*/  FMUL.FTZ R116, R78, R77.reuse ;  /* 0x0000004d4e747220 */ /* 0x080fe20000410000 */
[----:B------:R-:W-:Y:S01]  /*f7e0*/  FFMA.FTZ R120, R61, R77, -R120 ;  /* 0x0000004d3d787223 */ /* 0x000fe20000010878 */
[----:B------:R-:W-:Y:S01]  /*f7f0*/  FMUL.FTZ R78, R69, R114 ;  /* 0x00000072454e7220 */ /* 0x000fe20000410000 */
[----:B------:R-:W-:-:S02]  /*f800*/  HADD2.F32 R110, -RZ, R110.H1_H1 ;  /* 0x3000006eff6e7230 */ /* 0x000fc40000004100 */
[-C--:B------:R-:W-:Y:S01]  /*f810*/  FMUL.FTZ R65, R69, R82.reuse ;  /* 0x0000005245417220 */ /* 0x080fe20000410000 */
[----:B------:R-:W-:Y:S01]  /*f820*/  FFMA.FTZ R81, R61, R81, R116 ;  /* 0x000000513d517223 */ /* 0x000fe20000010074 */
[--C-:B------:R-:W-:Y:S02]  /*f830*/  HADD2.F32 R61, -RZ, R111.reuse.H1_H1 ;  /* 0x3000006fff3d7230 */ /* 0x100fe40000004100 */
[C---:B------:R-:W-:Y:S01]  /*f840*/  FFMA.FTZ R69, R59.reuse, R82, -R78 ;  /* 0x000000523b457223 */ /* 0x040fe2000001084e */
[----:B------:R-:W-:Y:S01]  /*f850*/  FFMA.FTZ R114, R59, R114, R65 ;  /* 0x000000723b727223 */ /* 0x000fe20000010041 */
[----:B------:R-:W-:Y:S02]  /*f860*/  HADD2.F32 R111, -RZ, R111.H0_H0 ;  /* 0x2000006fff6f7230 */ /* 0x000fe40000004100 */
[C---:B------:R-:W-:Y:S01]  /*f870*/  FMUL.FTZ R59, R79.reuse, R110 ;  /* 0x0000006e4f3b7220 */ /* 0x040fe20000410000 */
[----:B------:R-:W-:Y:S02]  /*f880*/  HADD2.F32 R66, -RZ, R62.H0_H0 ;  /* 0x2000003eff427230 */ /* 0x000fe40000004100 */
[----:B------:R-:W-:Y:S01]  /*f890*/  FMUL.FTZ R79, R79, R61 ;  /* 0x0000003d4f4f7220 */ /* 0x000fe20000410000 */
[----:B------:R-:W-:-:S02]  /*f8a0*/  HADD2.F32 R112, -RZ, R112.H1_H1 ;  /* 0x30000070ff707230 */ /* 0x000fc40000004100 */
[----:B------:R-:W-:Y:S01]  /*f8b0*/  FMUL.FTZ R116, R80, R111 ;  /* 0x0000006f50747220 */ /* 0x000fe20000410000 */
[----:B------:R-:W-:Y:S02]  /*f8c0*/  HADD2.F32 R82, -RZ, R115.H0_H0 ;  /* 0x20000073ff527230 */ /* 0x000fe40000004100 */
[----:B------:R-:W-:Y:S01]  /*f8d0*/  FFMA.FTZ R77, R66, R61, -R59 ;  /* 0x0000003d424d7223 */ /* 0x000fe2000001083b */
[----:B------:R-:W-:Y:S02]  /*f8e0*/  HADD2.F32 R78, -RZ, R117.H0_H0 ;  /* 0x20000075ff4e7230 */ /* 0x000fe40000004100 */
[----:B------:R-:W-:Y:S01]  /*f8f0*/  FMUL.FTZ R80, R80, R112 ;  /* 0x0000007050507220 */ /* 0x000fe20000410000 */
[--C-:B------:R-:W-:Y:S02]  /*f900*/  HADD2.F32 R67, -RZ, R63.reuse.H0_H0 ;  /* 0x2000003fff437230 */ /* 0x100fe40000004100 */
[----:B------:R-:W-:Y:S01]  /*f910*/  FFMA.FTZ R79, R66, R110, R79 ;  /* 0x0000006e424f7223 */ /* 0x000fe2000001004f */
[----:B------:R-:W-:-:S02]  /*f920*/  HADD2.F32 R63, -RZ, R63.H1_H1 ;  /* 0x3000003fff3f7230 */ /* 0x000fc40000004100 */
[C---:B------:R-:W-:Y:S01]  /*f930*/  FMUL.FTZ R66, R71.reuse, R82 ;  /* 0x0000005247427220 */ /* 0x040fe20000410000 */
[-C--:B------:R-:W-:Y:S01]  /*f940*/  FMUL.FTZ R110, R71, R78.reuse ;  /* 0x0000004e476e7220 */ /* 0x080fe20000410000 */
[----:B------:R-:W-:Y:S02]  /*f950*/  HADD2.F32 R61, -RZ, R64.H0_H0 ;  /* 0x20000040ff3d7230 */ /* 0x000fe40000004100 */
[----:B------:R-:W-:Y:S01]  /*f960*/  FFMA.FTZ R80, R67, R111, R80 ;  /* 0x0000006f43507223 */ /* 0x000fe20000010050 */
[----:B------:R-:W-:Y:S02]  /*f970*/  HADD2.F32 R65, -RZ, R58.H0_H0 ;  /* 0x2000003aff417230 */ /* 0x000fe40000004100 */
[C---:B------:R-:W-:Y:S01]  /*f980*/  FFMA.FTZ R111, R63.reuse, R78, -R66 ;  /* 0x0000004e3f6f7223 */ /* 0x040fe20000010842 */
[----:B------:R-:W-:Y:S02]  /*f990*/  HADD2.F32 R59, -RZ, R56.H0_H0 ;  /* 0x20000038ff3b7230 */ /* 0x000fe40000004100 */
[----:B------:R-:W-:Y:S01]  /*f9a0*/  FFMA.FTZ R113, R63, R82, R110 ;  /* 0x000000523f717223 */ /* 0x000fe2000001006e */
[----:B------:R-:W-:-:S02]  /*f9b0*/  HADD2.F32 R60, -RZ, R60.H1_H1 ;  /* 0x3000003cff3c7230 */ /* 0x000fc40000004100 */
[----:B------:R-:W-:Y:S01]  /*f9c0*/  FMUL.FTZ R63, R68, R61 ;  /* 0x0000003d443f7220 */ /* 0x000fe20000410000 */
[----:B------:R-:W-:Y:S02]  /*f9d0*/  HADD2.F32 R62, -RZ, R62.H1_H1 ;  /* 0x3000003eff3e7230 */ /* 0x000fe40000004100 */
[----:B------:R-:W-:Y:S01]  /*f9e0*/  FMUL.FTZ R71, R70, R65 ;  /* 0x0000004146477220 */ /* 0x000fe20000410000 */
[----:B------:R-:W-:Y:S01]  /*f9f0*/  FMUL.FTZ R68, R68, R59 ;  /* 0x0000003b44447220 */ /* 0x000fe20000410000 */
[----:B------:R-:W-:Y:S01]  /*fa00*/  FMUL.FTZ R70, R70, R57 ;  /* 0x0000003946467220 */ /* 0x000fe20000410000 */
[----:B------:R-:W-:Y:S01]  /*fa10*/  FFMA.FTZ R116, R67, R112, -R116 ;  /* 0x0000007043747223 */ /* 0x000fe20000010874 */
        /* <DEDUP_REMOVED lines=14> */
.L_x_1738:
[----:B------:R-:W-:Y:S05]  /*fb00*/  BSYNC B1 ;  /* 0x0000000000017941 */ /* 0x000fea0003800000 */
.L_x_1737:
[----:B-1----:R-:W2:Y:S01]  /*fb10*/  LDL R56, [R1+0x9c] ;  /* 0x00009c0001387983 */ /* 0x002ea20000100800 */
[----:B------:R-:W-:Y:S01]  /*fb20*/  BSSY B1, `(.L_x_1741) ;  /* 0x00000cc000017945 */ /* 0x000fe20003800000 */
[----:B--2---:R-:W-:-:S13]  /*fb30*/  ISETP.GE.AND P0, PT, R56, R21, PT ;  /* 0x000000153800720c */ /* 0x004fda0003f06270 */
[----:B------:R-:W-:Y:S05]  /*fb40*/  @P0 BRA `(.L_x_1742) ;  /* 0x0000000c00240947 */ /* 0x000fea0003800000 */
[----:B------:R1:W5:Y:S01]  /*fb50*/  LDL R114, [R1+0x4c] ;  /* 0x00004c0001727983 */ /* 0x0003620000100800 */
[----:B------:R-:W2:Y:S03]  /*fb60*/  LDC R65, c[0x0][0x3f4] ;  /* 0x0000fd00ff417b82 */ /* 0x000ea60000000800 */
[----:B------:R1:W5:Y:S04]  /*fb70*/  LDL R113, [R1+0xa0] ;  /* 0x0000a00001717983 */ /* 0x0003680000100800 */
[----:B------:R1:W5:Y:S01]  /*fb80*/  LDL R112, [R1+0x54] ;  /* 0x0000540001707983 */ /* 0x0003620000100800 */
[----:B------:R-:W-:Y:S01]  /*fb90*/  BSSY B2, `(.L_x_1743) ;  /* 0x0000064000027945 */ /* 0x000fe20003800000 */
[----:B--2---:R-:W-:-:S02]  /*fba0*/  ISETP.GE.AND P0, PT, R16, R65, PT ;  /* 0x000000411000720c */ /* 0x004fc40003f06270 */
[----:B------:R-:W-:-:S11]  /*fbb0*/  ISETP.GE.AND P1, PT, R219, R65, PT ;  /* 0x00000041db00720c */ /* 0x000fd60003f26270 */
[----:B-1----:R-:W-:Y:S05]  /*fbc0*/  @P0 BRA `(.L_x_1744) ;  /* 0x0000000400800947 */ /* 0x002fea0003800000 */
[----:B------:R-:W2:Y:S04]  /*fbd0*/  LDL R56, [R1+0x68] ;  /* 0x0000680001387983 */ /* 0x000ea80000100800 */
[----:B0-----:R-:W3:Y:S01]  /*fbe0*/  LDL R115, [R1+0x94] ;  /* 0x0000940001737983 */ /* 0x001ee20000100800 */
[--C-:B------:R-:W-:Y:S01]  /*fbf0*/  SHF.R.U64 R82, R52, 0x10, R53.reuse ;  /* 0x0000001034527819 */ /* 0x100fe20000001235 */
[----:B------:R-:W-:Y:S01]  /*fc00*/  HADD2.F32 R68, -RZ, R106.H1_H1 ;  /* 0x3000006aff447230 */ /* 0x000fe20000004100 */
[----:B------:R-:W-:Y:S01]  /*fc10*/  SHF.R.U32.HI R70, RZ, 0x10, R53 ;  /* 0x00000010ff467819 */ /* 0x000fe20000011635 */
[----:B------:R-:W-:Y:S01]  /*fc20*/  HADD2.F32 R66, -RZ, R108.H1_H1 ;  /* 0x3000006cff427230 */ /* 0x000fe20000004100 */
[--C-:B------:R-:W-:Y:S02]  /*fc30*/  SHF.R.U64 R111, R44, 0x10, R45.reuse ;  /* 0x000000102c6f7819 */ /* 0x100fe4000000122d */
[----:B------:R-:W-:Y:S01]  /*fc40*/  SHF.R.U32.HI R67, RZ, 0x10, R45 ;  /* 0x00000010ff437819 */ /* 0x000fe2000001162d */
[----:B------:R-:W-:Y:S01]  /*fc50*/  HADD2.F32 R70, -RZ, R70.H0_H0 ;  /* 0x20000046ff467230 */ /* 0x000fe20000004100 */
[----:B------:R-:W-:-:S02]  /*fc60*/  SHF.R.U64 R81, R54, 0x10, R55 ;  /* 0x0000001036517819 */ /* 0x000fc40000001237 */
[----:B------:R-:W-:Y:S02]  /*fc70*/  SHF.R.U32.HI R79, RZ, 0x10, R55 ;  /* 0x00000010ff4f7819 */ /* 0x000fe40000011637 */
[--C-:B------:R-:W-:Y:S02]  /*fc80*/  SHF.R.U32.HI R83, RZ, 0x10, R47.reuse ;  /* 0x00000010ff537819 */ /* 0x100fe4000001162f */
[----:B------:R-:W-:Y:S02]  /*fc90*/  SHF.R.U64 R110, R46, 0x10, R47 ;  /* 0x000000102e6e7819 */ /* 0x000fe4000000122f */
[----:B--2---:R-:W-:-:S04]  /*fca0*/  LEA.HI R56, R65, R56, RZ, 0x1d ;  /* 0x0000003841387211 */ /* 0x004fc800078fe8ff */
[----:B------:R-:W-:Y:S01]  /*fcb0*/  SHF.R.S32.HI R59, RZ, 0x1f, R56 ;  /* 0x0000001fff3b7819 */ /* 0x000fe20000011438 */
[----:B------:R-:W-:-:S03]  /*fcc0*/  IMAD.SHL.U32 R57, R56, 0x8, RZ ;  /* 0x0000000838397824 */ /* 0x000fc600078e00ff */
[----:B------:R-:W-:Y:S02]  /*fcd0*/  LEA.HI R59, R59, R56, RZ, 0x3 ;  /* 0x000000383b3b7211 */ /* 0x000fe400078f18ff */
[----:B-----5:R-:W-:-:S03]  /*fce0*/  LOP3.LUT R56, R114, 0x38, R57, 0xf8, !PT ;  /* 0x0000003872387812 */ /* 0x020fc600078ef839 */
[----:B------:R-:W-:Y:S01]  /*fcf0*/  IMAD.SHL.U32 R59, R59, 0x400, RZ ;  /* 0x000004003b3b7824 */ /* 0x000fe200078e00ff */
[----:B------:R-:W-:-:S04]  /*fd00*/  LOP3.LUT R60, R56, R113, RZ, 0x3c, !PT ;  /* 0x00000071383c7212 */ /* 0x000fc800078e3cff */
        /* <DEDUP_REMOVED lines=16> */
[----:B------:R-:W-:Y:S02]  /*fe10*/  HADD2.F32 R53, -RZ, R106.H0_H0 ;  /* 0x2000006aff357230 */ /* 0x000fe40000004100 */
[----:B------:R-:W-:Y:S01]  /*fe20*/  FMUL.FTZ R80, R61, R70 ;  /* 0x000000463d507220 */ /* 0x000fe20000410000 */
[----:B------:R-:W-:Y:S01]  /*fe30*/  FFMA.FTZ R76, R45, R66, -R76 ;  /* 0x000000422d4c7223 */ /* 0x000fe2000001084c */
[----:B------:R-:W-:-:S02]  /*fe40*/  HADD2.F32 R66, -RZ, R67.H0_H0 ;  /* 0x20000043ff427230 */ /* 0x000fc40000004100 */
[----:B------:R-:W-:Y:S01]  /*fe50*/  FFMA.FTZ R78, R45, R68, R78 ;  /* 0x000000442d4e7223 */ /* 0x000fe2000001004e */
[----:B------:R-:W-:Y:S02]  /*fe60*/  HADD2.F32 R45, -RZ, R108.H0_H0 ;  /* 0x2000006cff2d7230 */ /* 0x000fe40000004100 */
[C---:B------:R-:W-:Y:S01]  /*fe70*/  FMUL.FTZ R67, R52.reuse, R53 ;  /* 0x0000003534437220 */ /* 0x040fe20000410000 */
[----:B------:R-:W-:Y:S02]  /*fe80*/  HADD2.F32 R54, -RZ, R62.H0_H0 ;  /* 0x2000003eff367230 */ /* 0x000fe40000004100 */
[-C--:B------:R-:W-:Y:S01]  /*fe90*/  FMUL.FTZ R68, R61, R66.reuse ;  /* 0x000000423d447220 */ /* 0x080fe20000410000 */
[C---:B------:R-:W-:Y:S01]  /*fea0*/  FFMA.FTZ R69, R57.reuse, R66, -R80 ;  /* 0x0000004239457223 */ /* 0x040fe20000010850 */
[-C--:B------:R-:W-:Y:S01]  /*feb0*/  FMUL.FTZ R52, R52, R45.reuse ;  /* 0x0000002d34347220 */ /* 0x080fe20000410000 */
[----:B------:R-:W-:Y:S01]  /*fec0*/  FFMA.FTZ R67, R44, R45, -R67 ;  /* 0x0000002d2c437223 */ /* 0x000fe20000010843 */
[----:B------:R-:W-:Y:S01]  /*fed0*/  FFMA.FTZ R71, R57, R70, R68 ;  /* 0x0000004639477223 */ /* 0x000fe20000010044 */
[----:B------:R-:W-:-:S02]  /*fee0*/  HADD2.F32 R55, -RZ, R63.H0_H0 ;  /* 0x2000003fff377230 */ /* 0x000fc40000004100 */
[----:B------:R-:W-:Y:S01]  /*fef0*/  FFMA.FTZ R57, R44, R53, R52 ;  /* 0x000000352c397223 */ /* 0x000fe20000010034 */
[----:B------:R-:W-:Y:S02]  /*ff00*/  HADD2.F32 R61, -RZ, R107.H0_H0 ;  /* 0x2000006bff3d7230 */ /* 0x000fe40000004100 */
[----:B------:R-:W-:Y:S02]  /*ff10*/  HADD2.F32 R45, -RZ, R109.H0_H0 ;  /* 0x2000006dff2d7230 */ /* 0x000fe40000004100 */
[----:B------:R-:W-:Y:S02]  /*ff20*/  HADD2.F32 R66, -RZ, R107.H1_H1 ;  /* 0x3000006bff427230 */ /* 0x000fe40000004100 */
[C---:B------:R-:W-:Y:S01]  /*ff30*/  FMUL.FTZ R53, R54.reuse, R61 ;  /* 0x0000003d36357220 */ /* 0x040fe20000410000 */
[----:B------:R-:W-:Y:S02]  /*ff40*/  HADD2.F32 R44, -RZ, R109.H1_H1 ;  /* 0x3000006dff2c7230 */ /* 0x000fe40000004100 */
[----:B------:R-:W-:Y:S01]  /*ff50*/  FMUL.FTZ R77, R54, R45 ;  /* 0x0000002d364d7220 */ /* 0x000fe20000410000 */
[----:B------:R-:W-:-:S02]  /*ff60*/  HADD2.F32 R63, -RZ, R63.H1_H1 ;  /* 0x3000003fff3f7230 */ /* 0x000fc40000004100 */
[C---:B------:R-:W-:Y:S01]  /*ff70*/  FMUL.FTZ R70, R55.reuse, R66 ;  /* 0x0000004237467220 */ /* 0x040fe20000410000 */
[----:B------:R-:W-:Y:S02]  /*ff80*/  HADD2.F32 R54, -RZ, R79.H0_H0 ;  /* 0x2000004fff367230 */ /* 0x000fe40000004100 */
[-C--:B------:R-:W-:Y:S01]  /*ff90*/  FMUL.FTZ R55, R55, R44.reuse ;  /* 0x0000002c37377220 */ /* 0x080fe20000410000 */
[----:B------:R-:W-:Y:S02]  /*ffa0*/  HADD2.F32 R52, -RZ, R83.H0_H0 ;  /* 0x20000053ff347230 */ /* 0x000fe40000004100 */
[C---:B------:R-:W-:Y:S01]  /*ffb0*/  FFMA.FTZ R68, R46.reuse, R45, -R53 ;  /* 0x0000002d2e447223 */ /* 0x040fe20000010835 */
[----:B------:R-:W-:Y:S01]  /*ffc0*/  FFMA.FTZ R77, R46, R61, R77 ;  /* 0x0000003d2e4d7223 */ /* 0x000fe2000001004d */
[C---:B------:R-:W-:Y:S01]  /*ffd0*/  FFMA.FTZ R70, R47.reuse, R44, -R70 ;  /* 0x0000002c2f467223 */ /* 0x040fe20000010846 */
[----:B------:R-:W-:Y:S01]  /*ffe0*/  FFMA.FTZ R66, R47, R66, R55 ;  /* 0x000000422f427223 */ /* 0x000fe20000010037 */
[----:B------:R-:W-:-:S02]  /*fff0*/  HADD2.F32 R60, -RZ, R60.H1_H1 ;  /* 0x3000003cff3c7230 */ /* 0x000fc40000004100 */
[C---:B------:R-:W-:Y:S01]  /*10000*/  FMUL.FTZ R46, R63.reuse, R54 ;  /* 0x000000363f2e7220 */ /* 0x040fe20000410000 */
[----:B------:R-:W-:Y:S02]  /*10010*/  HADD2.F32 R62, -RZ, R62.H1_H1 ;  /* 0x3000003eff3e7230 */ /* 0x000fe40000004100 */
[-C--:B------:R-:W-:Y:S01]  /*10020*/  FMUL.FTZ R44, R63, R52.reuse ;  /* 0x000000343f2c7220 */ /* 0x080fe20000410000 */
[----:B------:R-:W-:Y:S02]  /*10030*/  HADD2.F32 R53, -RZ, R82.H0_H0 ;  /* 0x20000052ff357230 */ /* 0x000fe40000004100 */
[C---:B------:R-:W-:Y:S01]  /*10040*/  FFMA.FTZ R63, R59.reuse, R52, -R46 ;  /* 0x000000343b3f7223 */ /* 0x040fe2000001082e */
[----:B------:R-:W-:Y:S02]  /*10050*/  HADD2.F32 R55, -RZ, R81.H0_H0 ;  /* 0x20000051ff377230 */ /* 0x000fe40000004100 */
[----:B------:R-:W-:Y:S01]  /*10060*/  FFMA.FTZ R79, R59, R54, R44 ;  /* 0x000000363b4f7223 */ /* 0x000fe2000001002c */
[----:B------:R-:W-:-:S02]  /*10070*/  HADD2.F32 R45, -RZ, R111.H0_H0 ;  /* 0x2000006fff2d7230 */ /* 0x000fc40000004100 */
[----:B------:R-:W-:Y:S01]  /*10080*/  FMUL.FTZ R59, R60, R53 ;  /* 0x000000353c3b7220 */ /* 0x000fe20000410000 */
[----:B------:R-:W-:Y:S02]  /*10090*/  HADD2.F32 R47, -RZ, R110.H0_H0 ;  /* 0x2000006eff2f7230 */ /* 0x000fe40000004100 */
[----:B------:R-:W-:Y:S01]  /*100a0*/  FMUL.FTZ R61, R62, R55 ;  /* 0x000000373e3d7220 */ /* 0x000fe20000410000 */
[----:B------:R-:W-:Y:S02]  /*100b0*/  HADD2.F32 R56, -RZ, R56.H1_H1 ;  /* 0x30000038ff387230 */ /* 0x000fe40000004100 */
[----:B------:R-:W-:Y:S01]  /*100c0*/  FMUL.FTZ R60, R60, R45 ;  /* 0x0000002d3c3c7220 */ /* 0x000fe20000410000 */
[----:B------:R-:W-:Y:S02]  /*100d0*/  HADD2.F32 R58, -RZ, R58.H1_H1 ;  /* 0x3000003aff3a7230 */ /* 0x000fe40000004100 */
        /* <DEDUP_REMOVED lines=15> */
.L_x_1744:
[----:B------:R-:W-:Y:S05]  /*101d0*/  BSYNC B2 ;  /* 0x0000000000027941 */ /* 0x000fea0003800000 */
.L_x_1743:
[----:B------:R-:W-:Y:S05]  /*101e0*/  @P1 BRA `(.L_x_1742) ;  /* 0x00000004007c1947 */ /* 0x000fea0003800000 */
[----:B------:R-:W2:Y:S01]  /*101f0*/  LDL R76, [R1+0x90] ;  /* 0x00009000014c7983 */ /* 0x000ea20000100800 */
[----:B------:R-:W-:Y:S01]  /*10200*/  LEA.HI R65, R65, R0, RZ, 0x1d ;  /* 0x0000000041417211 */ /* 0x000fe200078fe8ff */
[--C-:B0-----:R-:W-:Y:S01]  /*10210*/  HADD2.F32 R60, -RZ, R101.reuse.H1_H1 ;  /* 0x30000065ff3c7230 */ /* 0x101fe20000004100 */
[----:B------:R-:W-:Y:S01]  /*10220*/  SHF.R.U64 R67, R48, 0x10, R49 ;  /* 0x0000001030437819 */ /* 0x000fe20000001231 */
[----:B------:R-:W-:Y:S01]  /*10230*/  HADD2.F32 R58, -RZ, R104.H1_H1 ;  /* 0x30000068ff3a7230 */ /* 0x000fe20000004100 */
[----:B-1----:R-:W-:Y:S01]  /*10240*/  SHF.R.S32.HI R46, RZ, 0x1f, R65 ;  /* 0x0000001fff2e7819 */ /* 0x002fe20000011441 */
[----:B------:R-:W-:Y:S01]  /*10250*/  HADD2.F32 R101, -RZ, R101.H0_H0 ;  /* 0x20000065ff657230 */ /* 0x000fe20000004100 */
[----:B------:R-:W-:Y:S02]  /*10260*/  SHF.L.U32 R44, R65, 0x3, RZ ;  /* 0x00000003412c7819 */ /* 0x000fe400000006ff */
[----:B------:R-:W-:Y:S02]  /*10270*/  LEA.HI R46, R46, R65, RZ, 0x3 ;  /* 0x000000412e2e7211 */ /* 0x000fe400078f18ff */
[----:B-----5:R-:W-:-:S02]  /*10280*/  LOP3.LUT R44, R114, 0x38, R44, 0xf8, !PT ;  /* 0x00000038722c7812 */ /* 0x020fc400078ef82c */
[----:B------:R-:W-:Y:S01]  /*10290*/  SHF.R.U32.HI R62, RZ, 0x10, R49 ;  /* 0x00000010ff3e7819 */ /* 0x000fe20000011631 */
[----:B------:R-:W-:Y:S01]  /*102a0*/  IMAD.SHL.U32 R46, R46, 0x400, RZ ;  /* 0x000004002e2e7824 */ /* 0x000fe200078e00ff */
[----:B------:R-:W-:Y:S02]  /*102b0*/  LOP3.LUT R52, R44, R113, RZ, 0x3c, !PT ;  /* 0x000000712c347212 */ /* 0x000fe400078e3cff */
[--C-:B------:R-:W-:Y:S01]  /*102c0*/  SHF.R.U64 R71, R40, 0x10, R41.reuse ;  /* 0x0000001028477819 */ /* 0x100fe20000001229 */
[----:B------:R-:W-:Y:S01]  /*102d0*/  HADD2.F32 R62, -RZ, R62.H0_H0 ;  /* 0x2000003eff3e7230 */ /* 0x000fe20000004100 */
[----:B------:R-:W-:Y:S02]  /*102e0*/  LOP3.LUT R53, R46, 0x7fffe000, RZ, 0xc0, !PT ;  /* 0x7fffe0002e357812 */ /* 0x000fe400078ec0ff */
[----:B------:R-:W-:Y:S02]  /*102f0*/  SHF.R.U32.HI R57, RZ, 0x10, R41 ;  /* 0x00000010ff397819 */ /* 0x000fe40000011629 */
[----:B------:R-:W-:-:S02]  /*10300*/  IADD3 R53, R52, R53, R112 ;  /* 0x0000003534357210 */ /* 0x000fc40007ffe070 */
[--C-:B------:R-:W-:Y:S02]  /*10310*/  SHF.R.U64 R65, R50, 0x10, R51.reuse ;  /* 0x0000001032417819 */ /* 0x100fe40000001233 */
[----:B------:R-:W-:Y:S01]  /*10320*/  SHF.R.U32.HI R63, RZ, 0x10, R51 ;  /* 0x00000010ff3f7819 */ /* 0x000fe20000011633 */
[----:B------:R-:W-:Y:S01]  /*10330*/  IMAD R56, R53, 0x2, R18 ;  /* 0x0000000235387824 */ /* 0x000fe200078e0212 */
[--C-:B------:R-:W-:Y:S02]  /*10340*/  SHF.R.U32.HI R69, RZ, 0x10, R43.reuse ;  /* 0x00000010ff457819 */ /* 0x100fe4000001162b */
[----:B------:R-:W-:Y:S02]  /*10350*/  SHF.R.U64 R70, R42, 0x10, R43 ;  /* 0x000000102a467819 */ /* 0x000fe4000000122b */
[----:B------:R-:W0:Y:S02]  /*10360*/  LDS.128 R52, [R56+0x10400] ;  /* 0x0104000038347984 */ /* 0x000e240000000c00 */
[----:B0-----:R-:W-:-:S02]  /*10370*/  HADD2.F32 R49, -RZ, R53.H0_H0 ;  /* 0x20000035ff317230 */ /* 0x001fc40000004100 */
[----:B------:R-:W-:Y:S02]  /*10380*/  HADD2.F32 R53, -RZ, R53.H1_H1 ;  /* 0x30000035ff357230 */ /* 0x000fe40000004100 */
[----:B------:R-:W-:Y:S02]  /*10390*/  HADD2.F32 R48, -RZ, R52.H0_H0 ;  /* 0x20000034ff307230 */ /* 0x000fe40000004100 */
[C---:B------:R-:W-:Y:S01]  /*103a0*/  FMUL.FTZ R64, R49.reuse, R60 ;  /* 0x0000003c31407220 */ /* 0x040fe20000410000 */
[----:B------:R-:W-:Y:S01]  /*103b0*/  FMUL.FTZ R66, R49, R58 ;  /* 0x0000003a31427220 */ /* 0x000fe20000410000 */
[----:B------:R-:W-:Y:S01]  /*103c0*/  FMUL.FTZ R68, R53, R62 ;  /* 0x0000003e35447220 */ /* 0x000fe20000410000 */
[----:B------:R-:W-:Y:S02]  /*103d0*/  HADD2.F32 R50, -RZ, R54.H0_H0 ;  /* 0x20000036ff327230 */ /* 0x000fe40000004100 */
[----:B------:R-:W-:Y:S02]  /*103e0*/  HADD2.F32 R49, -RZ, R103.H0_H0 ;  /* 0x20000067ff317230 */ /* 0x000fe40000004100 */
[----:B------:R-:W-:-:S02]  /*103f0*/  HADD2.F32 R51, -RZ, R55.H0_H0 ;  /* 0x20000037ff337230 */ /* 0x000fc40000004100 */
[----:B------:R-:W-:Y:S02]  /*10400*/  HADD2.F32 R55, -RZ, R55.H1_H1 ;  /* 0x30000037ff377230 */ /* 0x000fe40000004100 */
[----:B------:R-:W-:Y:S02]  /*10410*/  HADD2.F32 R52, -RZ, R52.H1_H1 ;  /* 0x30000034ff347230 */ /* 0x000fe40000004100 */
[----:B------:R-:W-:Y:S01]  /*10420*/  HADD2.F32 R54, -RZ, R54.H1_H1 ;  /* 0x30000036ff367230 */ /* 0x000fe20000004100 */
[----:B--2---:R-:W0:Y:S02]  /*10430*/  LDS.128 R44, [R76] ;  /* 0x000000004c2c7984 */ /* 0x004e240000000c00 */
[--C-:B0-----:R-:W-:Y:S02]  /*10440*/  HADD2.F32 R41, -RZ, R45.reuse.H0_H0 ;  /* 0x2000002dff297230 */ /* 0x101fe40000004100 */
[----:B------:R-:W-:Y:S02]  /*10450*/  HADD2.F32 R40, -RZ, R44.H0_H0 ;  /* 0x2000002cff287230 */ /* 0x000fe40000004100 */
[----:B------:R-:W-:-:S02]  /*10460*/  HADD2.F32 R45, -RZ, R45.H1_H1 ;  /* 0x3000002dff2d7230 */ /* 0x000fc40000004100 */
[C---:B------:R-:W-:Y:S01]  /*10470*/  FFMA.FTZ R64, R41.reuse, R58, -R64 ;  /* 0x0000003a29407223 */ /* 0x040fe20000010840 */
[----:B------:R-:W-:Y:S02]  /*10480*/  HADD2.F32 R58, -RZ, R57.H0_H0 ;  /* 0x20000039ff3a7230 */ /* 0x000fe40000004100 */
[----:B------:R-:W-:Y:S01]  /*10490*/  FFMA.FTZ R66, R41, R60, R66 ;  /* 0x0000003c29427223 */ /* 0x000fe20000010042 */
[----:B------:R-:W-:Y:S02]  /*104a0*/  HADD2.F32 R41, -RZ, R104.H0_H0 ;  /* 0x20000068ff297230 */ /* 0x000fe40000004100 */
[----:B------:R-:W-:Y:S02]  /*104b0*/  HADD2.F32 R42, -RZ, R46.H0_H0 ;  /* 0x2000002eff2a7230 */ /* 0x000fe40000004100 */
[-C--:B------:R-:W-:Y:S01]  /*104c0*/  FMUL.FTZ R60, R53, R58.reuse ;  /* 0x0000003a353c7220 */ /* 0x080fe20000410000 */
[C---:B------:R-:W-:Y:S01]  /*104d0*/  FMUL.FTZ R53, R48.reuse, R101 ;  /* 0x0000006530357220 */ /* 0x040fe20000410000 */
[----:B------:R-:W-:Y:S01]  /*104e0*/  FMUL.FTZ R48, R48, R41 ;  /* 0x0000002930307220 */ /* 0x000fe20000410000 */
[----:B------:R-:W-:Y:S01]  /*104f0*/  FFMA.FTZ R57, R45, R58, -R68 ;  /* 0x0000003a2d397223 */ /* 0x000fe20000010844 */
[----:B------:R-:W-:-:S02]  /*10500*/  HADD2.F32 R58, -RZ, R103.H1_H1 ;  /* 0x30000067ff3a7230 */ /* 0x000fc40000004100 */
[C---:B------:R-:W-:Y:S01]  /*10510*/  FFMA.FTZ R53, R40.reuse, R41, -R53 ;  /* 0x0000002928357223 */ /* 0x040fe20000010835 */
[--C-:B------:R-:W-:Y:S02]  /*10520*/  HADD2.F32 R41, -RZ, R105.reuse.H0_H0 ;  /* 0x20000069ff297230 */ /* 0x100fe40000004100 */
[----:B------:R-:W-:Y:S01]  /*10530*/  FFMA.FTZ R101, R40, R101, R48 ;  /* 0x0000006528657223 */ /* 0x000fe20000010030 */
[----:B------:R-:W-:Y:S02]  /*10540*/  HADD2.F32 R40, -RZ, R105.H1_H1 ;  /* 0x30000069ff287230 */ /* 0x000fe40000004100 */
[----:B------:R-:W-:Y:S01]  /*10550*/  FFMA.FTZ R59, R45, R62, R60 ;  /* 0x0000003e2d3b7223 */ /* 0x000fe2000001003c */
[----:B------:R-:W-:Y:S02]  /*10560*/  HADD2.F32 R43, -RZ, R47.H0_H0 ;  /* 0x2000002fff2b7230 */ /* 0x000fe40000004100 */
[C---:B------:R-:W-:Y:S01]  /*10570*/  FMUL.FTZ R45, R50.reuse, R49 ;  /* 0x00000031322d7220 */ /* 0x040fe20000410000 */
[----:B------:R-:W-:Y:S01]  /*10580*/  FMUL.FTZ R61, R50, R41 ;  /* 0x00000029323d7220 */ /* 0x000fe20000410000 */
[----:B------:R-:W-:-:S02]  /*10590*/  HADD2.F32 R50, -RZ, R63.H0_H0 ;  /* 0x2000003fff327230 */ /* 0x000fc40000004100 */
[C---:B------:R-:W-:Y:S01]  /*105a0*/  FMUL.FTZ R62, R51.reuse, R58 ;  /* 0x0000003a333e7220 */ /* 0x040fe20000410000 */
[----:B------:R-:W-:Y:S02]  /*105b0*/  HADD2.F32 R48, -RZ, R69.H0_H0 ;  /* 0x20000045ff307230 */ /* 0x000fe40000004100 */
[-C--:B------:R-:W-:Y:S01]  /*105c0*/  FMUL.FTZ R51, R51, R40.reuse ;  /* 0x0000002833337220 */ /* 0x080fe20000410000 */
[----:B------:R-:W-:Y:S02]  /*105d0*/  HADD2.F32 R47, -RZ, R47.H1_H1 ;  /* 0x3000002fff2f7230 */ /* 0x000fe40000004100 */
[C---:B------:R-:W-:Y:S01]  /*105e0*/  FFMA.FTZ R60, R42.reuse, R41, -R45 ;  /* 0x000000292a3c7223 */ /* 0x040fe2000001082d */
[----:B------:R-:W-:Y:S01]  /*105f0*/  FFMA.FTZ R61, R42, R49, R61 ;  /* 0x000000312a3d7223 */ /* 0x000fe2000001003d */
[----:B------:R-:W-:Y:S01]  /*10600*/  FFMA.FTZ R62, R43, R40, -R62 ;  /* 0x000000282b3e7223 */ /* 0x000fe2000001083e */
[----:B------:R-:W-:Y:S01]  /*10610*/  FMUL.FTZ R42, R55, R50 ;  /* 0x00000032372a7220 */ /* 0x000fe20000410000 */
[----:B------:R-:W-:Y:S01]  /*10620*/  FFMA.FTZ R58, R43, R58, R51 ;  /* 0x0000003a2b3a7223 */ /* 0x000fe20000010033 */
[----:B------:R-:W-:Y:S01]  /*10630*/  FMUL.FTZ R40, R55, R48 ;  /* 0x0000003037287220 */ /* 0x000fe20000410000 */
[----:B------:R-:W-:-:S02]  /*10640*/  HADD2.F32 R45, -RZ, R67.H0_H0 ;  /* 0x20000043ff2d7230 */ /* 0x000fc40000004100 */
[C---:B------:R-:W-:Y:S01]  /*10650*/  FFMA.FTZ R55, R47.reuse, R48, -R42 ;  /* 0x000000302f377223 */ /* 0x040fe2000001082a */
[----:B------:R-:W-:Y:S02]  /*10660*/  HADD2.F32 R49, -RZ, R65.H0_H0 ;  /* 0x20000041ff317230 */ /* 0x000fe40000004100 */
[----:B------:R-:W-:Y:S01]  /*10670*/  FFMA.FTZ R63, R47, R50, R40 ;  /* 0x000000322f3f7223 */ /* 0x000fe20000010028 */
[----:B------:R-:W-:Y:S02]  /*10680*/  HADD2.F32 R41, -RZ, R71.H0_H0 ;  /* 0x20000047ff297230 */ /* 0x000fe40000004100 */
[----:B------:R-:W-:Y:S01]  /*10690*/  FMUL.FTZ R47, R52, R45 ;  /* 0x0000002d342f7220 */ /* 0x000fe20000410000 */
[----:B------:R-:W-:Y:S02]  /*106a0*/  HADD2.F32 R43, -RZ, R70.H0_H0 ;  /* 0x20000046ff2b7230 */ /* 0x000fe40000004100 */
[----:B------:R-:W-:Y:S01]  /*106b0*/  FMUL.FTZ R51, R54, R49 ;  /* 0x0000003136337220 */ /* 0x000fe20000410000 */
[----:B------:R-:W-:-:S02]  /*106c0*/  HADD2.F32 R44, -RZ, R44.H1_H1 ;  /* 0x3000002cff2c7230 */ /* 0x000fc40000004100 */
[----:B------:R-:W-:Y:S01]  /*106d0*/  FMUL.FTZ R52, R52, R41 ;  /* 0x0000002934347220 */ /* 0x000fe20000410000 */
[----:B------:R-:W-:Y:S02]  /*106e0*/  HADD2.F32 R46, -RZ, R46.H1_H1 ;  /* 0x3000002eff2e7230 */ /* 0x000fe40000004100 */
[----:B------:R-:W-:Y:S01]  /*106f0*/  FMUL.FTZ R54, R54, R43 ;  /* 0x0000002b36367220 */ /* 0x000fe20000410000 */
        /* <DEDUP_REMOVED lines=14> */
.L_x_1742:
[----:B------:R-:W-:Y:S05]  /*107e0*/  BSYNC B1 ;  /* 0x0000000000017941 */ /* 0x000fea0003800000 */
.L_x_1741:
[----:B------:R-:W-:Y:S01]  /*107f0*/  ISETP.GE.AND P0, PT, R20, R21, PT ;  /* 0x000000151400720c */ /* 0x000fe20003f06270 */
[----:B------:R-:W-:-:S12]  /*10800*/  BSSY B1, `(.L_x_1745) ;  /* 0x00000cf000017945 */ /* 0x000fd80003800000 */
[----:B------:R-:W-:Y:S05]  /*10810*/  @P0 BRA `(.L_x_1746) ;  /* 0x0000000c00340947 */ /* 0x000fea0003800000 */
[----:B------:R-:W3:Y:S01]  /*10820*/  LDC R65, c[0x0][0x3f4] ;  /* 0x0000fd00ff417b82 */ /* 0x000ee20000000800 */
[----:B--2---:R-:W-:Y:S01]  /*10830*/  SHF.R.S32.HI R41, RZ, 0x1f, R20 ;  /* 0x0000001fff297819 */ /* 0x004fe20000011414 */
[----:B------:R-:W-:Y:S01]  /*10840*/  IMAD.SHL.U32 R40, R20, 0x40, RZ ;  /* 0x0000004014287824 */ /* 0x000fe200078e00ff */
[----:B------:R-:W-:Y:S02]  /*10850*/  BSSY B2, `(.L_x_1747) ;  /* 0x0000069000027945 */ /* 0x000fe40003800000 */
[----:B------:R-:W-:Y:S02]  /*10860*/  LEA.HI R41, R41, R20, RZ, 0x3 ;  /* 0x0000001429297211 */ /* 0x000fe400078f18ff */
[----:B-1----:R-:W-:Y:S02]  /*10870*/  LOP3.LUT R64, R40, 0x1c0, RZ, 0xc0, !PT ;  /* 0x000001c028407812 */ /* 0x002fe400078ec0ff */
[----:B------:R-:W-:Y:S02]  /*10880*/  SHF.L.U32 R20, R41, 0x6, RZ ;  /* 0x0000000629147819 */ /* 0x000fe400000006ff */
[----:B------:R-:W-:-:S02]  /*10890*/  SHF.R.U32.HI R67, RZ, 0x3, R64 ;  /* 0x00000003ff437819 */ /* 0x000fc40000011640 */
[----:B------:R-:W-:Y:S02]  /*108a0*/  LOP3.LUT R20, R20, 0xfffffe00, RZ, 0xc0, !PT ;  /* 0xfffffe0014147812 */ /* 0x000fe400078ec0ff */
[-C--:B---3--:R-:W-:Y:S02]  /*108b0*/  ISETP.GE.AND P0, PT, R16, R65.reuse, PT ;  /* 0x000000411000720c */ /* 0x088fe40003f06270 */
[----:B------:R-:W-:-:S11]  /*108c0*/  ISETP.GE.AND P1, PT, R219, R65, PT ;  /* 0x00000041db00720c */ /* 0x000fd60003f26270 */
[----:B------:R-:W-:Y:S05]  /*108d0*/  @P0 BRA `(.L_x_1748) ;  /* 0x0000000400800947 */ /* 0x000fea0003800000 */
[----:B------:R-:W2:Y:S04]  /*108e0*/  LDL R42, [R1+0x68] ;  /* 0x00006800012a7983 */ /* 0x000ea80000100800 */
[----:B------:R-:W3:Y:S01]  /*108f0*/  LDL R66, [R1+0x8c] ;  /* 0x00008c0001427983 */ /* 0x000ee20000100800 */
[--C-:B------:R-:W-:Y:S01]  /*10900*/  SHF.R.U64 R59, R36, 0x10, R37.reuse ;  /* 0x00000010243b7819 */ /* 0x100fe20000001225 */
[----:B------:R-:W-:Y:S01]  /*10910*/  HADD2.F32 R52, -RZ, R96.H1_H1 ;  /* 0x30000060ff347230 */ /* 0x000fe20000004100 */
[----:B------:R-:W-:Y:S01]  /*10920*/  SHF.R.U32.HI R54, RZ, 0x10, R37 ;  /* 0x00000010ff367819 */ /* 0x000fe20000011625 */
[--C-:B------:R-:W-:Y:S01]  /*10930*/  HADD2.F32 R50, -RZ, R99.reuse.H1_H1 ;  /* 0x30000063ff327230 */ /* 0x100fe20000004100 */
[--C-:B0-----:R-:W-:Y:S01]  /*10940*/  SHF.R.U64 R63, R28, 0x10, R29.reuse ;  /* 0x000000101c3f7819 */ /* 0x101fe2000000121d */
[----:B------:R-:W-:Y:S01]  /*10950*/  HADD2.F32 R99, -RZ, R99.H0_H0 ;  /* 0x20000063ff637230 */ /* 0x000fe20000004100 */
        /* <DEDUP_REMOVED lines=10> */
[----:B------:R-:W-:-:S03]  /*10a00*/  LOP3.LUT R40, R64, 0x38, R41, 0xf8, !PT ;  /* 0x0000003840287812 */ /* 0x000fc600078ef829 */
        /* <DEDUP_REMOVED lines=8> */
[----:B------:R-:W-:Y:S02]  /*10a90*/  HADD2.F32 R28, -RZ, R40.H0_H0 ;  /* 0x20000028ff1c7230 */ /* 0x000fe40000004100 */
[----:B------:R-:W-:Y:S02]  /*10aa0*/  HADD2.F32 R41, -RZ, R41.H1_H1 ;  /* 0x30000029ff297230 */ /* 0x000fe40000004100 */
[----:B------:R-:W-:Y:S02]  /*10ab0*/  HADD2.F32 R30, -RZ, R42.H0_H0 ;  /* 0x2000002aff1e7230 */ /* 0x000fe40000004100 */
[--C-:B------:R-:W-:Y:S02]  /*10ac0*/  HADD2.F32 R31, -RZ, R43.reuse.H0_H0 ;  /* 0x2000002bff1f7230 */ /* 0x100fe40000004100 */
[----:B------:R-:W-:-:S02]  /*10ad0*/  HADD2.F32 R43, -RZ, R43.H1_H1 ;  /* 0x3000002bff2b7230 */ /* 0x000fc40000004100 */
[--C-:B-1----:R-:W-:Y:S02]  /*10ae0*/  HADD2.F32 R37, -RZ, R45.reuse.H0_H0 ;  /* 0x2000002dff257230 */ /* 0x102fe40000004100 */
[----:B------:R-:W-:Y:S02]  /*10af0*/  HADD2.F32 R36, -RZ, R44.H0_H0 ;  /* 0x2000002cff247230 */ /* 0x000fe40000004100 */
[----:B------:R-:W-:Y:S02]  /*10b00*/  HADD2.F32 R45, -RZ, R45.H1_H1 ;  /* 0x3000002dff2d7230 */ /* 0x000fe40000004100 */
[C---:B------:R-:W-:Y:S01]  /*10b10*/  FMUL.FTZ R56, R37.reuse, R52 ;  /* 0x0000003425387220 */ /* 0x040fe20000410000 */
[-C--:B------:R-:W-:Y:S01]  /*10b20*/  FMUL.FTZ R58, R37, R50.reuse ;  /* 0x00000032253a7220 */ /* 0x080fe20000410000 */
[----:B------:R-:W-:Y:S02]  /*10b30*/  HADD2.F32 R37, -RZ, R96.H0_H0 ;  /* 0x20000060ff257230 */ /* 0x000fe40000004100 */
[----:B------:R-:W-:Y:S01]  /*10b40*/  FFMA.FTZ R56, R29, R50, -R56 ;  /* 0x000000321d387223 */ /* 0x000fe20000010838 */
[----:B------:R-:W-:-:S02]  /*10b50*/  HADD2.F32 R50, -RZ, R49.H0_H0 ;  /* 0x20000031ff327230 */ /* 0x000fc40000004100 */
[----:B------:R-:W-:Y:S01]  /*10b60*/  FFMA.FTZ R58, R29, R52, R58 ;  /* 0x000000341d3a7223 */ /* 0x000fe2000001003a */
[C---:B------:R-:W-:Y:S01]  /*10b70*/  FMUL.FTZ R29, R36.reuse, R37 ;  /* 0x00000025241d7220 */ /* 0x040fe20000410000 */
[C---:B------:R-:W-:Y:S01]  /*10b80*/  FMUL.FTZ R60, R45.reuse, R54 ;  /* 0x000000362d3c7220 */ /* 0x040fe20000410000 */
[-C--:B------:R-:W-:Y:S01]  /*10b90*/  FMUL.FTZ R36, R36, R99.reuse ;  /* 0x0000006324247220 */ /* 0x080fe20000410000 */
[-C--:B------:R-:W-:Y:S01]  /*10ba0*/  FMUL.FTZ R52, R45, R50.reuse ;  /* 0x000000322d347220 */ /* 0x080fe20000410000 */
[----:B------:R-:W-:Y:S02]  /*10bb0*/  HADD2.F32 R45, -RZ, R98.H0_H0 ;  /* 0x20000062ff2d7230 */ /* 0x000fe40000004100 */
[----:B------:R-:W-:Y:S01]  /*10bc0*/  FFMA.FTZ R99, R28, R99, -R29 ;  /* 0x000000631c637223 */ /* 0x000fe2000001081d */
[----:B------:R-:W-:Y:S02]  /*10bd0*/  HADD2.F32 R39, -RZ, R47.H0_H0 ;  /* 0x2000002fff277230 */ /* 0x000fe40000004100 */
[----:B------:R-:W-:Y:S01]  /*10be0*/  FFMA.FTZ R49, R41, R50, -R60 ;  /* 0x0000003229317223 */ /* 0x000fe2000001083c */
[----:B------:R-:W-:-:S02]  /*10bf0*/  HADD2.F32 R29, -RZ, R100.H0_H0 ;  /* 0x20000064ff1d7230 */ /* 0x000fc40000004100 */
[----:B------:R-:W-:Y:S01]  /*10c00*/  FFMA.FTZ R51, R41, R54, R52 ;  /* 0x0000003629337223 */ /* 0x000fe20000010034 */
[----:B------:R-:W-:Y:S02]  /*10c10*/  HADD2.F32 R98, -RZ, R98.H1_H1 ;  /* 0x30000062ff627230 */ /* 0x000fe40000004100 */
[----:B------:R-:W-:Y:S01]  /*10c20*/  FFMA.FTZ R41, R28, R37, R36 ;  /* 0x000000251c297223 */ /* 0x000fe20000010024 */
[----:B------:R-:W-:Y:S02]  /*10c30*/  HADD2.F32 R38, -RZ, R46.H0_H0 ;  /* 0x2000002eff267230 */ /* 0x000fe40000004100 */
[----:B------:R-:W-:Y:S02]  /*10c40*/  HADD2.F32 R100, -RZ, R100.H1_H1 ;  /* 0x30000064ff647230 */ /* 0x000fe40000004100 */
[----:B------:R-:W-:Y:S01]  /*10c50*/  FMUL.FTZ R50, R39, R98 ;  /* 0x0000006227327220 */ /* 0x000fe20000410000 */
[----:B------:R-:W-:Y:S02]  /*10c60*/  HADD2.F32 R47, -RZ, R47.H1_H1 ;  /* 0x3000002fff2f7230 */ /* 0x000fe40000004100 */
[C---:B------:R-:W-:Y:S01]  /*10c70*/  FMUL.FTZ R37, R38.reuse, R45 ;  /* 0x0000002d26257220 */ /* 0x040fe20000410000 */
[----:B------:R-:W-:Y:S01]  /*10c80*/  FMUL.FTZ R53, R38, R29 ;  /* 0x0000001d26357220 */ /* 0x000fe20000410000 */
[----:B------:R-:W-:-:S02]  /*10c90*/  HADD2.F32 R36, -RZ, R55.H0_H0 ;  /* 0x20000037ff247230 */ /* 0x000fc40000004100 */
[----:B------:R-:W-:Y:S01]  /*10ca0*/  FMUL.FTZ R39, R39, R100 ;  /* 0x0000006427277220 */ /* 0x000fe20000410000 */
[----:B------:R-:W-:Y:S02]  /*10cb0*/  HADD2.F32 R28, -RZ, R61.H0_H0 ;  /* 0x2000003dff1c7230 */ /* 0x000fe40000004100 */
[C---:B------:R-:W-:Y:S01]  /*10cc0*/  FFMA.FTZ R38, R30.reuse, R29, -R37 ;  /* 0x0000001d1e267223 */ /* 0x040fe20000010825 */
[----:B------:R-:W-:Y:S01]  /*10cd0*/  FFMA.FTZ R53, R30, R45, R53 ;  /* 0x0000002d1e357223 */ /* 0x000fe20000010035 */
[----:B------:R-:W-:Y:S01]  /*10ce0*/  FFMA.FTZ R98, R31, R98, R39 ;  /* 0x000000621f627223 */ /* 0x000fe20000010027 */
[----:B------:R-:W-:Y:S02]  /*10cf0*/  HADD2.F32 R44, -RZ, R44.H1_H1 ;  /* 0x3000002cff2c7230 */ /* 0x000fe40000004100 */
[----:B------:R-:W-:Y:S01]  /*10d00*/  FMUL.FTZ R30, R47, R36 ;  /* 0x000000242f1e7220 */ /* 0x000fe20000410000 */
[----:B------:R-:W-:Y:S02]  /*10d10*/  HADD2.F32 R46, -RZ, R46.H1_H1 ;  /* 0x3000002eff2e7230 */ /* 0x000fe40000004100 */
[----:B------:R-:W-:Y:S01]  /*10d20*/  FFMA.FTZ R50, R31, R100, -R50 ;  /* 0x000000641f327223 */ /* 0x000fe20000010832 */
        /* <DEDUP_REMOVED lines=27> */
.L_x_1748:
[----:B------:R-:W-:Y:S05]  /*10ee0*/  BSYNC B2 ;  /* 0x0000000000027941 */ /* 0x000fea0003800000 */
.L_x_1747:
[----:B------:R-:W-:Y:S05]  /*10ef0*/  @P1 BRA `(.L_x_1746) ;  /* 0x00000004007c1947 */ /* 0x000fea0003800000 */
[----:B------:R-:W2:Y:S01]  /*10f00*/  LDL R55, [R1+0x88] ;  /* 0x0000880001377983 */ /* 0x000ea20000100800 */
[----:B------:R-:W-:Y:S01]  /*10f10*/  LEA.HI R65, R65, R0, RZ, 0x1d ;  /* 0x0000000041417211 */ /* 0x000fe200078fe8ff */
[----:B------:R-:W-:Y:S01]  /*10f20*/  HADD2.F32 R42, -RZ, R88.H1_H1 ;  /* 0x30000058ff2a7230 */ /* 0x000fe20000004100 */
[----:B------:R-:W-:Y:S01]  /*10f30*/  SHF.R.U64 R51, R32, 0x10, R33 ;  /* 0x0000001020337819 */ /* 0x000fe20000001221 */
[----:B------:R-:W-:Y:S01]  /*10f40*/  HADD2.F32 R40, -RZ, R90.H1_H1 ;  /* 0x3000005aff287230 */ /* 0x000fe20000004100 */
[----:B-1----:R-:W-:Y:S02]  /*10f50*/  SHF.R.S32.HI R30, RZ, 0x1f, R65 ;  /* 0x0000001fff1e7819 */ /* 0x002fe40000011441 */
[----:B------:R-:W-:Y:S02]  /*10f60*/  SHF.L.U32 R28, R65, 0x3, RZ ;  /* 0x00000003411c7819 */ /* 0x000fe400000006ff */
[----:B------:R-:W-:Y:S02]  /*10f70*/  LEA.HI R30, R30, R65, RZ, 0x3 ;  /* 0x000000411e1e7211 */ /* 0x000fe400078f18ff */
[----:B------:R-:W-:-:S02]  /*10f80*/  LOP3.LUT R28, R64, 0x38, R28, 0xf8, !PT ;  /* 0x00000038401c7812 */ /* 0x000fc400078ef81c */
        /* <DEDUP_REMOVED lines=13> */
[----:B------:R-:W1:Y:S02]  /*11060*/  LDS.128 R36, [R20+0x10400] ;  /* 0x0104000014247984 */ /* 0x000e640000000c00 */
[----:B-1----:R-:W-:-:S02]  /*11070*/  HADD2.F32 R33, -RZ, R37.H0_H0 ;  /* 0x20000025ff217230 */ /* 0x002fc40000004100 */
[----:B------:R-:W-:Y:S02]  /*11080*/  HADD2.F32 R32, -RZ, R36.H0_H0 ;  /* 0x20000024ff207230 */ /* 0x000fe40000004100 */
[----:B------:R-:W-:Y:S02]  /*11090*/  HADD2.F32 R37, -RZ, R37.H1_H1 ;  /* 0x30000025ff257230 */ /* 0x000fe40000004100 */
[C---:B------:R-:W-:Y:S01]  /*110a0*/  FMUL.FTZ R46, R33.reuse, R42 ;  /* 0x0000002a212e7220 */ /* 0x040fe20000410000 */
[----:B------:R-:W-:Y:S01]  /*110b0*/  FMUL.FTZ R48, R33, R40 ;  /* 0x0000002821307220 */ /* 0x000fe20000410000 */
[----:B------:R-:W-:Y:S02]  /*110c0*/  HADD2.F32 R33, -RZ, R88.H0_H0 ;  /* 0x20000058ff217230 */ /* 0x000fe40000004100 */
[----:B------:R-:W-:Y:S01]  /*110d0*/  FMUL.FTZ R50, R37, R44 ;  /* 0x0000002c25327220 */ /* 0x000fe20000410000 */
[----:B------:R-:W-:Y:S02]  /*110e0*/  HADD2.F32 R34, -RZ, R38.H0_H0 ;  /* 0x20000026ff227230 */ /* 0x000fe40000004100 */
[----:B------:R-:W-:-:S02]  /*110f0*/  HADD2.F32 R35, -RZ, R39.H0_H0 ;  /* 0x20000027ff237230 */ /* 0x000fc40000004100 */
[----:B------:R-:W-:Y:S02]  /*11100*/  HADD2.F32 R39, -RZ, R39.H1_H1 ;  /* 0x30000027ff277230 */ /* 0x000fe40000004100 */
[----:B------:R-:W-:Y:S02]  /*11110*/  HADD2.F32 R36, -RZ, R36.H1_H1 ;  /* 0x30000024ff247230 */ /* 0x000fe40000004100 */
[----:B------:R-:W-:Y:S01]  /*11120*/  HADD2.F32 R38, -RZ, R38.H1_H1 ;  /* 0x30000026ff267230 */ /* 0x000fe20000004100 */
[----:B--2---:R-:W1:Y:S02]  /*11130*/  LDS.128 R28, [R55] ;  /* 0x00000000371c7984 */ /* 0x004e640000000c00 */
[--C-:B-1----:R-:W-:Y:S02]  /*11140*/  HADD2.F32 R25, -RZ, R29.reuse.H0_H0 ;  /* 0x2000001dff197230 */ /* 0x102fe40000004100 */
[----:B------:R-:W-:Y:S02]  /*11150*/  HADD2.F32 R24, -RZ, R28.H0_H0 ;  /* 0x2000001cff187230 */ /* 0x000fe40000004100 */
[----:B------:R-:W-:-:S02]  /*11160*/  HADD2.F32 R29, -RZ, R29.H1_H1 ;  /* 0x3000001dff1d7230 */ /* 0x000fc40000004100 */
[C---:B------:R-:W-:Y:S01]  /*11170*/  FFMA.FTZ R46, R25.reuse, R40, -R46 ;  /* 0x00000028192e7223 */ /* 0x040fe2000001082e */
[----:B------:R-:W-:Y:S02]  /*11180*/  HADD2.F32 R40, -RZ, R41.H0_H0 ;  /* 0x20000029ff287230 */ /* 0x000fe40000004100 */
[----:B------:R-:W-:Y:S01]  /*11190*/  FFMA.FTZ R48, R25, R42, R48 ;  /* 0x0000002a19307223 */ /* 0x000fe20000010030 */
[----:B------:R-:W-:Y:S02]  /*111a0*/  HADD2.F32 R25, -RZ, R90.H0_H0 ;  /* 0x2000005aff197230 */ /* 0x000fe40000004100 */
[C---:B------:R-:W-:Y:S01]  /*111b0*/  FMUL.FTZ R41, R32.reuse, R33 ;  /* 0x0000002120297220 */ /* 0x040fe20000410000 */
[----:B------:R-:W-:Y:S02]  /*111c0*/  HADD2.F32 R26, -RZ, R30.H0_H0 ;  /* 0x2000001eff1a7230 */ /* 0x000fe40000004100 */
[-C--:B------:R-:W-:Y:S01]  /*111d0*/  FMUL.FTZ R42, R37, R40.reuse ;  /* 0x00000028252a7220 */ /* 0x080fe20000410000 */
[----:B------:R-:W-:Y:S01]  /*111e0*/  FFMA.FTZ R43, R29, R40, -R50 ;  /* 0x000000281d2b7223 */ /* 0x000fe20000010832 */
[-C--:B------:R-:W-:Y:S01]  /*111f0*/  FMUL.FTZ R32, R32, R25.reuse ;  /* 0x0000001920207220 */ /* 0x080fe20000410000 */
[----:B------:R-:W-:Y:S01]  /*11200*/  FFMA.FTZ R41, R24, R25, -R41 ;  /* 0x0000001918297223 */ /* 0x000fe20000010829 */
[----:B------:R-:W-:-:S02]  /*11210*/  HADD2.F32 R37, -RZ, R89.H0_H0 ;  /* 0x20000059ff257230 */ /* 0x000fc40000004100 */
[----:B------:R-:W-:Y:S01]  /*11220*/  FFMA.FTZ R45, R29, R44, R42 ;  /* 0x0000002c1d2d7223 */ /* 0x000fe2000001002a */
[----:B------:R-:W-:Y:S02]  /*11230*/  HADD2.F32 R25, -RZ, R91.H0_H0 ;  /* 0x2000005bff197230 */ /* 0x000fe40000004100 */
[----:B------:R-:W-:Y:S01]  /*11240*/  FFMA.FTZ R42, R24, R33, R32 ;  /* 0x00000021182a7223 */ /* 0x000fe20000010020 */
[----:B------:R-:W-:Y:S02]  /*11250*/  HADD2.F32 R40, -RZ, R89.H1_H1 ;  /* 0x30000059ff287230 */ /* 0x000fe40000004100 */
[C---:B------:R-:W-:Y:S01]  /*11260*/  FMUL.FTZ R29, R34.reuse, R37 ;  /* 0x00000025221d7220 */ /* 0x040fe20000410000 */
[----:B------:R-:W-:Y:S02]  /*11270*/  HADD2.F32 R24, -RZ, R91.H1_H1 ;  /* 0x3000005bff187230 */ /* 0x000fe40000004100 */
[----:B------:R-:W-:Y:S01]  /*11280*/  FMUL.FTZ R33, R34, R25 ;  /* 0x0000001922217220 */ /* 0x000fe20000410000 */
[----:B------:R-:W-:-:S02]  /*11290*/  HADD2.F32 R27, -RZ, R31.H0_H0 ;  /* 0x2000001fff1b7230 */ /* 0x000fc40000004100 */
[C---:B------:R-:W-:Y:S01]  /*112a0*/  FMUL.FTZ R50, R35.reuse, R40 ;  /* 0x0000002823327220 */ /* 0x040fe20000410000 */
[----:B------:R-:W-:Y:S02]  /*112b0*/  HADD2.F32 R34, -RZ, R47.H0_H0 ;  /* 0x2000002fff227230 */ /* 0x000fe40000004100 */
[-C--:B------:R-:W-:Y:S01]  /*112c0*/  FMUL.FTZ R35, R35, R24.reuse ;  /* 0x0000001823237220 */ /* 0x080fe20000410000 */
[----:B------:R-:W-:Y:S02]  /*112d0*/  HADD2.F32 R32, -RZ, R52.H0_H0 ;  /* 0x20000034ff207230 */ /* 0x000fe40000004100 */
[C---:B------:R-:W-:Y:S01]  /*112e0*/  FFMA.FTZ R44, R26.reuse, R25, -R29 ;  /* 0x000000191a2c7223 */ /* 0x040fe2000001081d */
[----:B------:R-:W-:Y:S02]  /*112f0*/  HADD2.F32 R31, -RZ, R31.H1_H1 ;  /* 0x3000001fff1f7230 */ /* 0x000fe40000004100 */
        /* <DEDUP_REMOVED lines=31> */
.L_x_1746:
[----:B------:R-:W-:Y:S05]  /*114f0*/  BSYNC B1 ;  /* 0x0000000000017941 */ /* 0x000fea0003800000 */
.L_x_1745:
[----:B------:R-:W-:-:S13]  /*11500*/  ISETP.GE.AND P0, PT, R3, R21, PT ;  /* 0x000000150300720c */ /* 0x000fda0003f06270 */
[----:B------:R-:W-:Y:S05]  /*11510*/  @P0 BRA `(.L_x_1716) ;  /* 0x0000000c00340947 */ /* 0x000fea0003800000 */
[----:B-12---:R-:W1:Y:S01]  /*11520*/  LDC R47, c[0x0][0x3f4] ;  /* 0x0000fd00ff2f7b82 */ /* 0x006e620000000800 */
[----:B---3--:R-:W-:Y:S01]  /*11530*/  SHF.R.S32.HI R24, RZ, 0x1f, R3 ;  /* 0x0000001fff187819 */ /* 0x008fe20000011403 */
[----:B------:R-:W-:Y:S01]  /*11540*/  IMAD.SHL.U32 R20, R3, 0x40, RZ ;  /* 0x0000004003147824 */ /* 0x000fe200078e00ff */
[----:B------:R-:W-:Y:S02]  /*11550*/  BSSY B1, `(.L_x_1749) ;  /* 0x0000069000017945 */ /* 0x000fe40003800000 */
[----:B------:R-:W-:Y:S02]  /*11560*/  LEA.HI R24, R24, R3, RZ, 0x3 ;  /* 0x0000000318187211 */ /* 0x000fe400078f18ff */
[----:B------:R-:W-:Y:S02]  /*11570*/  LOP3.LUT R46, R20, 0x1c0, RZ, 0xc0, !PT ;  /* 0x000001c0142e7812 */ /* 0x000fe400078ec0ff */
[----:B------:R-:W-:Y:S02]  /*11580*/  SHF.L.U32 R24, R24, 0x6, RZ ;  /* 0x0000000618187819 */ /* 0x000fe400000006ff */
[----:B------:R-:W-:-:S02]  /*11590*/  SHF.R.U32.HI R48, RZ, 0x3, R46 ;  /* 0x00000003ff307819 */ /* 0x000fc4000001162e */
[----:B------:R-:W-:Y:S02]  /*115a0*/  LOP3.LUT R49, R24, 0xfffffe00, RZ, 0xc0, !PT ;  /* 0xfffffe0018317812 */ /* 0x000fe400078ec0ff */
[-C--:B-1----:R-:W-:Y:S02]  /*115b0*/  ISETP.GE.AND P0, PT, R16, R47.reuse, PT ;  /* 0x0000002f1000720c */ /* 0x082fe40003f06270 */
[----:B------:R-:W-:-:S11]  /*115c0*/  ISETP.GE.AND P1, PT, R219, R47, PT ;  /* 0x0000002fdb00720c */ /* 0x000fd60003f26270 */
[----:B------:R-:W-:Y:S05]  /*115d0*/  @P0 BRA `(.L_x_1750) ;  /* 0x0000000400800947 */ /* 0x000fea0003800000 */
[----:B------:R-:W2:Y:S04]  /*115e0*/  LDL R25, [R1+0x68] ;  /* 0x0000680001197983 */ /* 0x000ea80000100800 */
[----:B------:R-:W3:Y:S01]  /*115f0*/  LDL R50, [R1+0x84] ;  /* 0x0000840001327983 */ /* 0x000ee20000100800 */
[--C-:B------:R-:W-:Y:S01]  /*11600*/  SHF.R.U64 R45, R12, 0x10, R13.reuse ;  /* 0x000000100c2d7819 */ /* 0x100fe2000000120d */
[----:B------:R-:W-:Y:S01]  /*11610*/  HADD2.F32 R32, -RZ, R92.H1_H1 ;  /* 0x3000005cff207230 */ /* 0x000fe20000004100 */
[----:B------:R-:W-:Y:S02]  /*11620*/  SHF.R.U32.HI R21, RZ, 0x10, R13 ;  /* 0x00000010ff157819 */ /* 0x000fe4000001160d */
[--C-:B------:R-:W-:Y:S02]  /*11630*/  SHF.R.U64 R42, R4, 0x10, R5.reuse ;  /* 0x00000010042a7819 */ /* 0x100fe40000001205 */
[----:B------:R-:W-:-:S02]  /*11640*/  SHF.R.U32.HI R34, RZ, 0x10, R5 ;  /* 0x00000010ff227819 */ /* 0x000fc40000011605 */
[--C-:B------:R-:W-:Y:S02]  /*11650*/  SHF.R.U64 R44, R14, 0x10, R15.reuse ;  /* 0x000000100e2c7819 */ /* 0x100fe4000000120f */
[----:B------:R-:W-:Y:S01]  /*11660*/  SHF.R.U32.HI R43, RZ, 0x10, R15 ;  /* 0x00000010ff2b7819 */ /* 0x000fe2000001160f */
[----:B------:R-:W-:Y:S01]  /*11670*/  HADD2.F32 R34, -RZ, R34.H0_H0 ;  /* 0x20000022ff227230 */ /* 0x000fe20000004100 */
        /* <DEDUP_REMOVED lines=10> */
[----:B---3--:R-:W1:Y:S02]  /*11720*/  LDS.128 R24, [R50] ;  /* 0x0000000032187984 */ /* 0x008e640000000c00 */
[----:B------:R-:W-:Y:S01]  /*11730*/  IADD3 R3, R3, R20, R49 ;  /* 0x0000001403037210 */ /* 0x000fe20007ffe031 */
[----:B------:R-:W-:-:S04]  /*11740*/  HADD2.F32 R20, -RZ, R94.H1_H1 ;  /* 0x3000005eff147230 */ /* 0x000fc80000004100 */
[----:B------:R-:W-:-:S05]  /*11750*/  IMAD R3, R3, 0x2, R18 ;  /* 0x0000000203037824 */ /* 0x000fca00078e0212 */
[----:B------:R-:W2:Y:S01]  /*11760*/  LDS.128 R28, [R3+0x10400] ;  /* 0x01040000031c7984 */ /* 0x000ea20000000c00 */
[--C-:B-1----:R-:W-:Y:S02]  /*11770*/  HADD2.F32 R5, -RZ, R25.reuse.H0_H0 ;  /* 0x20000019ff057230 */ /* 0x102fe40000004100 */
[----:B------:R-:W-:Y:S02]  /*11780*/  HADD2.F32 R25, -RZ, R25.H1_H1 ;  /* 0x30000019ff197230 */ /* 0x000fe40000004100 */
[----:B------:R-:W-:Y:S02]  /*11790*/  HADD2.F32 R4, -RZ, R24.H0_H0 ;  /* 0x20000018ff047230 */ /* 0x000fe40000004100 */
[----:B------:R-:W-:Y:S02]  /*117a0*/  HADD2.F32 R6, -RZ, R26.H0_H0 ;  /* 0x2000001aff067230 */ /* 0x000fe40000004100 */
[--C-:B------:R-:W-:Y:S02]  /*117b0*/  HADD2.F32 R7, -RZ, R27.reuse.H0_H0 ;  /* 0x2000001bff077230 */ /* 0x100fe40000004100 */
[----:B------:R-:W-:-:S02]  /*117c0*/  HADD2.F32 R27, -RZ, R27.H1_H1 ;  /* 0x3000001bff1b7230 */ /* 0x000fc40000004100 */
[--C-:B--2---:R-:W-:Y:S02]  /*117d0*/  HADD2.F32 R13, -RZ, R29.reuse.H0_H0 ;  /* 0x2000001dff0d7230 */ /* 0x104fe40000004100 */
        /* <DEDUP_REMOVED lines=10> */
[----:B------:R-:W-:Y:S02]  /*11880*/  HADD2.F32 R14, -RZ, R30.H0_H0 ;  /* 0x2000001eff0e7230 */ /* 0x000fe40000004100 */
[-C--:B------:R-:W-:Y:S01]  /*11890*/  FMUL.FTZ R32, R29, R20.reuse ;  /* 0x000000141d207220 */ /* 0x080fe20000410000 */
[C---:B------:R-:W-:Y:S01]  /*118a0*/  FMUL.FTZ R29, R12.reuse, R13 ;  /* 0x0000000d0c1d7220 */ /* 0x040fe20000410000 */
[-C--:B------:R-:W-:Y:S01]  /*118b0*/  FMUL.FTZ R12, R12, R5.reuse ;  /* 0x000000050c0c7220 */ /* 0x080fe20000410000 */
[C---:B------:R-:W-:Y:S01]  /*118c0*/  FFMA.FTZ R33, R25.reuse, R20, -R40 ;  /* 0x0000001419217223 */ /* 0x040fe20000010828 */
[----:B------:R-:W-:Y:S01]  /*118d0*/  FFMA.FTZ R35, R25, R34, R32 ;  /* 0x0000002219237223 */ /* 0x000fe20000010020 */
[----:B------:R-:W-:Y:S01]  /*118e0*/  FFMA.FTZ R29, R4, R5, -R29 ;  /* 0x00000005041d7223 */ /* 0x000fe2000001081d */
        /* <DEDUP_REMOVED lines=47> */
.L_x_1750:
[----:B------:R-:W-:Y:S05]  /*11be0*/  BSYNC B1 ;  /* 0x0000000000017941 */ /* 0x000fea0003800000 */
.L_x_1749:
[----:B------:R-:W-:Y:S05]  /*11bf0*/  @P1 BRA `(.L_x_1716) ;  /* 0x00000004007c1947 */ /* 0x000fea0003800000 */
[----:B------:R-:W2:Y:S01]  /*11c00*/  LDL R37, [R1+0x80] ;  /* 0x0000800001257983 */ /* 0x000ea20000100800 */
[----:B------:R-:W-:Y:S01]  /*11c10*/  LEA.HI R0, R47, R0, RZ, 0x1d ;  /* 0x000000002f007211 */ /* 0x000fe200078fe8ff */
[----:B------:R-:W-:Y:S01]  /*11c20*/  HADD2.F32 R25, -RZ, R86.H1_H1 ;  /* 0x30000056ff197230 */ /* 0x000fe20000004100 */
[----:B------:R-:W-:Y:S01]  /*11c30*/  SHF.R.U32.HI R26, RZ, 0x10, R9 ;  /* 0x00000010ff1a7819 */ /* 0x000fe20000011609 */
[--C-:B------:R-:W-:Y:S01]  /*11c40*/  HADD2.F32 R27, -RZ, R84.reuse.H1_H1 ;  /* 0x30000054ff1b7230 */ /* 0x100fe20000004100 */
[----:B-1----:R-:W-:Y:S01]  /*11c50*/  SHF.R.S32.HI R5, RZ, 0x1f, R0 ;  /* 0x0000001fff057819 */ /* 0x002fe20000011400 */
[----:B------:R-:W-:Y:S01]  /*11c60*/  HADD2.F32 R84, -RZ, R84.H0_H0 ;  /* 0x20000054ff547230 */ /* 0x000fe20000004100 */
[----:B------:R-:W-:Y:S01]  /*11c70*/  SHF.L.U32 R3, R0, 0x3, RZ ;  /* 0x0000000300037819 */ /* 0x000fe200000006ff */
[----:B------:R-:W-:Y:S01]  /*11c80*/  HADD2.F32 R26, -RZ, R26.H0_H0 ;  /* 0x2000001aff1a7230 */ /* 0x000fe20000004100 */
[----:B------:R-:W-:Y:S01]  /*11c90*/  LEA.HI R5, R5, R0, RZ, 0x3 ;  /* 0x0000000005057211 */ /* 0x000fe200078f18ff */
[----:B------:R-:W-:Y:S01]  /*11ca0*/  HADD2.F32 R86, -RZ, R86.H0_H0 ;  /* 0x20000056ff567230 */ /* 0x000fe20000004100 */
[----:B------:R-:W-:-:S02]  /*11cb0*/  LOP3.LUT R0, R46, 0x38, R3, 0xf8, !PT ;  /* 0x000000382e007812 */ /* 0x000fc400078ef803 */
[--C-:B------:R-:W-:Y:S01]  /*11cc0*/  SHF.R.U64 R36, R72, 0x10, R73.reuse ;  /* 0x0000001048247819 */ /* 0x100fe20000001249 */
[----:B------:R-:W-:Y:S01]  /*11cd0*/  IMAD.SHL.U32 R5, R5, 0x400, RZ ;  /* 0x0000040005057824 */ /* 0x000fe200078e00ff */
[----:B------:R-:W-:Y:S02]  /*11ce0*/  LOP3.LUT R0, R0, R48, RZ, 0x3c, !PT ;  /* 0x0000003000007212 */ /* 0x000fe400078e3cff */
[----:B------:R-:W-:Y:S02]  /*11cf0*/  SHF.R.U32.HI R72, RZ, 0x10, R73 ;  /* 0x00000010ff487819 */ /* 0x000fe40000011649 */
[----:B------:R-:W-:Y:S02]  /*11d00*/  LOP3.LUT R3, R5, 0x7fffe000, RZ, 0xc0, !PT ;  /* 0x7fffe00005037812 */ /* 0x000fe400078ec0ff */
[----:B------:R-:W-:Y:S02]  /*11d10*/  SHF.R.U64 R34, R8, 0x10, R9 ;  /* 0x0000001008227819 */ /* 0x000fe40000001209 */
[----:B------:R-:W-:-:S02]  /*11d20*/  IADD3 R3, R0, R3, R49 ;  /* 0x0000000300037210 */ /* 0x000fc40007ffe031 */
[--C-:B------:R-:W-:Y:S02]  /*11d30*/  SHF.R.U64 R33, R10, 0x10, R11.reuse ;  /* 0x000000100a217819 */ /* 0x100fe4000000120b */
[----:B------:R-:W-:Y:S01]  /*11d40*/  SHF.R.U32.HI R32, RZ, 0x10, R11 ;  /* 0x00000010ff207819 */ /* 0x000fe2000001160b */
[----:B------:R-:W-:Y:S01]  /*11d50*/  IMAD R3, R3, 0x2, R18 ;  /* 0x0000000203037824 */ /* 0x000fe200078e0212 */
[--C-:B------:R-:W-:Y:S02]  /*11d60*/  SHF.R.U64 R35, R74, 0x10, R75.reuse ;  /* 0x000000104a237819 */ /* 0x100fe4000000124b */
[----:B------:R-:W-:Y:S02]  /*11d70*/  SHF.R.U32.HI R74, RZ, 0x10, R75 ;  /* 0x00000010ff4a7819 */ /* 0x000fe4000001164b */
[----:B------:R-:W1:Y:S02]  /*11d80*/  LDS.128 R12, [R3+0x10400] ;  /* 0x01040000030c7984 */ /* 0x000e640000000c00 */
[----:B-1----:R-:W-:-:S02]  /*11d90*/  HADD2.F32 R20, -RZ, R13.H0_H0 ;  /* 0x2000000dff147230 */ /* 0x002fc40000004100 */
[----:B------:R-:W-:Y:S02]  /*11da0*/  HADD2.F32 R13, -RZ, R13.H1_H1 ;  /* 0x3000000dff0d7230 */ /* 0x000fe40000004100 */
[----:B------:R-:W-:Y:S02]  /*11db0*/  HADD2.F32 R11, -RZ, R12.H0_H0 ;  /* 0x2000000cff0b7230 */ /* 0x000fe40000004100 */
        /* <DEDUP_REMOVED lines=11> */
[----:B------:R-:W-:Y:S02]  /*11e70*/  HADD2.F32 R5, -RZ, R5.H1_H1 ;  /* 0x30000005ff057230 */ /* 0x000fe40000004100 */
[----:B------:R-:W-:-:S02]  /*11e80*/  HADD2.F32 R0, -RZ, R4.H0_H0 ;  /* 0x20000004ff007230 */ /* 0x000fc40000004100 */
[C---:B------:R-:W-:Y:S01]  /*11e90*/  FFMA.FTZ R29, R8.reuse, R25, -R29 ;  /* 0x00000019081d7223 */ /* 0x040fe2000001081d */
[----:B------:R-:W-:Y:S01]  /*11ea0*/  FFMA.FTZ R31, R8, R27, R31 ;  /* 0x0000001b081f7223 */ /* 0x000fe2000001001f */
[-C--:B------:R-:W-:Y:S01]  /*11eb0*/  FMUL.FTZ R8, R13, R20.reuse ;  /* 0x000000140d087220 */ /* 0x080fe20000410000 */
[----:B------:R-:W-:Y:S01]  /*11ec0*/  FFMA.FTZ R28, R5, R20, -R28 ;  /* 0x00000014051c7223 */ /* 0x000fe2000001081c */
[C---:B------:R-:W-:Y:S01]  /*11ed0*/  FMUL.FTZ R13, R11.reuse, R84 ;  /* 0x000000540b0d7220 */ /* 0x040fe20000410000 */
[----:B------:R-:W-:Y:S02]  /*11ee0*/  HADD2.F32 R20, -RZ, R85.H0_H0 ;  /* 0x20000055ff147230 */ /* 0x000fe40000004100 */
[----:B------:R-:W-:Y:S01]  /*11ef0*/  FMUL.FTZ R11, R11, R86 ;  /* 0x000000560b0b7220 */ /* 0x000fe20000410000 */
[----:B------:R-:W-:Y:S01]  /*11f00*/  FFMA.FTZ R26, R5, R26, R8 ;  /* 0x0000001a051a7223 */ /* 0x000fe20000010008 */
[----:B------:R-:W-:Y:S02]  /*11f10*/  HADD2.F32 R9, -RZ, R6.H0_H0 ;  /* 0x20000006ff097230 */ /* 0x000fe40000004100 */
[----:B------:R-:W-:Y:S01]  /*11f20*/  FFMA.FTZ R86, R0, R86, -R13 ;  /* 0x0000005600567223 */ /* 0x000fe2000001080d */
[----:B------:R-:W-:-:S02]  /*11f30*/  HADD2.F32 R8, -RZ, R87.H0_H0 ;  /* 0x20000057ff087230 */ /* 0x000fc40000004100 */
[----:B------:R-:W-:Y:S01]  /*11f40*/  FFMA.FTZ R84, R0, R84, R11 ;  /* 0x0000005400547223 */ /* 0x000fe2000001000b */
[----:B------:R-:W-:Y:S02]  /*11f50*/  HADD2.F32 R85, -RZ, R85.H1_H1 ;  /* 0x30000055ff557230 */ /* 0x000fe40000004100 */
[C---:B------:R-:W-:Y:S01]  /*11f60*/  FMUL.FTZ R0, R21.reuse, R20 ;  /* 0x0000001415007220 */ /* 0x040fe20000410000 */
[----:B------:R-:W-:Y:S02]  /*11f70*/  HADD2.F32 R87, -RZ, R87.H1_H1 ;  /* 0x30000057ff577230 */ /* 0x000fe40000004100 */
[-C--:B------:R-:W-:Y:S01]  /*11f80*/  FMUL.FTZ R30, R21, R8.reuse ;  /* 0x00000008151e7220 */ /* 0x080fe20000410000 */
[----:B------:R-:W-:Y:S02]  /*11f90*/  HADD2.F32 R10, -RZ, R7.H0_H0 ;  /* 0x20000007ff0a7230 */ /* 0x000fe40000004100 */
[----:B------:R-:W-:Y:S01]  /*11fa0*/  FFMA.FTZ R25, R9, R8, -R0 ;  /* 0x0000000809197223 */ /* 0x000fe20000010800 */
[----:B------:R-:W-:Y:S01]  /*11fb0*/  FMUL.FTZ R5, R24, R85 ;  /* 0x0000005518057220 */ /* 0x000fe20000410000 */
[----:B------:R-:W-:-:S02]  /*11fc0*/  HADD2.F32 R8, -RZ, R32.H0_H0 ;  /* 0x20000020ff087230 */ /* 0x000fc40000004100 */
[-C--:B------:R-:W-:Y:S01]  /*11fd0*/  FMUL.FTZ R24, R24, R87.reuse ;  /* 0x0000005718187220 */ /* 0x080fe20000410000 */
[----:B------:R-:W-:Y:S02]  /*11fe0*/  HADD2.F32 R0, -RZ, R74.H0_H0 ;  /* 0x2000004aff007230 */ /* 0x000fe40000004100 */
[----:B------:R-:W-:Y:S01]  /*11ff0*/  FFMA.FTZ R30, R9, R20, R30 ;  /* 0x00000014091e7223 */ /* 0x000fe2000001001e */
[----:B------:R-:W-:Y:S02]  /*12000*/  HADD2.F32 R7, -RZ, R7.H1_H1 ;  /* 0x30000007ff077230 */ /* 0x000fe40000004100 */
[C---:B------:R-:W-:Y:S01]  /*12010*/  FFMA.FTZ R87, R10.reuse, R87, -R5 ;  /* 0x000000570a577223 */ /* 0x040fe20000010805 */
[----:B------:R-:W-:Y:S01]  /*12020*/  FFMA.FTZ R24, R10, R85, R24 ;  /* 0x000000550a187223 */ /* 0x000fe20000010018 */
[C---:B------:R-:W-:Y:S01]  /*12030*/  FMUL.FTZ R20, R15.reuse, R8 ;  /* 0x000000080f147220 */ /* 0x040fe20000410000 */
[----:B------:R-:W-:Y:S01]  /*12040*/  FMUL.FTZ R10, R15, R0 ;  /* 0x000000000f0a7220 */ /* 0x000fe20000410000 */
[----:B------:R-:W-:-:S02]  /*12050*/  HADD2.F32 R11, -RZ, R34.H0_H0 ;  /* 0x20000022ff0b7230 */ /* 0x000fc40000004100 */
[----:B------:R-:W-:Y:S02]  /*12060*/  HADD2.F32 R13, -RZ, R33.H0_H0 ;  /* 0x20000021ff0d7230 */ /* 0x000fe40000004100 */
[C---:B------:R-:W-:Y:S01]  /*12070*/  FFMA.FTZ R20, R7.reuse, R0, -R20 ;  /* 0x0000000007147223 */ /* 0x040fe20000010814 */
[----:B------:R-:W-:Y:S02]  /*12080*/  HADD2.F32 R5, -RZ, R36.H0_H0 ;  /* 0x20000024ff057230 */ /* 0x000fe40000004100 */
[----:B------:R-:W-:Y:S01]  /*12090*/  FFMA.FTZ R33, R7, R8, R10 ;  /* 0x0000000807217223 */ /* 0x000fe2000001000a */
[----:B------:R-:W-:Y:S02]  /*120a0*/  HADD2.F32 R9, -RZ, R35.H0_H0 ;  /* 0x20000023ff097230 */ /* 0x000fe40000004100 */
[----:B------:R-:W-:Y:S01]  /*120b0*/  FMUL.FTZ R7, R12, R11 ;  /* 0x0000000b0c077220 */ /* 0x000fe20000410000 */
[----:B------:R-:W-:Y:S02]  /*120c0*/  HADD2.F32 R4, -RZ, R4.H1_H1 ;  /* 0x30000004ff047230 */ /* 0x000fe40000004100 */
[----:B------:R-:W-:Y:S01]  /*120d0*/  FMUL.FTZ R27, R14, R13 ;  /* 0x0000000d0e1b7220 */ /* 0x000fe20000410000 */
[----:B------:R-:W-:-:S02]  /*120e0*/  HADD2.F32 R6, -RZ, R6.H1_H1 ;  /* 0x30000006ff067230 */ /* 0x000fc40000004100 */
[----:B------:R-:W-:Y:S01]  /*120f0*/  FMUL.FTZ R12, R12, R5 ;  /* 0x000000050c0c7220 */ /* 0x000fe20000410000 */
[----:B------:R-:W-:Y:S01]  /*12100*/  FMUL.FTZ R14, R14, R9 ;  /* 0x000000090e0e7220 */ /* 0x000fe20000410000 */
[----:B------:R-:W-:Y:S01]  /*12110*/  FFMA.FTZ R15, R4, R5, -R7 ;  /* 0x00000005040f7223 */ /* 0x000fe20000010807 */
[----:B------:R-:W-:Y:S01]  /*12120*/  F2FP.F16.F32.PACK_AB R7, R33, R24 ;  /* 0x000000182107723e */ /* 0x000fe200000000ff */
[----:B------:R-:W-:Y:S01]  /*12130*/  FFMA.FTZ R10, R6, R9, -R27 ;  /* 0x00000009060a7223 */ /* 0x000fe2000001081b */
[----:B------:R-:W-:Y:S01]  /*12140*/  FFMA.FTZ R21, R4, R11, R12 ;  /* 0x0000000b04157223 */ /* 0x000fe2000001000c */
[----:B------:R-:W-:Y:S01]  /*12150*/  FFMA.FTZ R13, R6, R13, R14 ;  /* 0x0000000d060d7223 */ /* 0x000fe2000001000e */
[----:B------:R-:W-:Y:S02]  /*12160*/  F2FP.F16.F32.PACK_AB R11, R20, R87 ;  /* 0x00000057140b723e */ /* 0x000fe400000000ff */
[----:B------:R-:W-:Y:S02]  /*12170*/  F2FP.F16.F32.PACK_AB R9, R28, R29 ;  /* 0x0000001d1c09723e */ /* 0x000fe400000000ff */
[----:B------:R-:W-:-:S02]  /*12180*/  F2FP.F16.F32.PACK_AB R8, R15, R86 ;  /* 0x000000560f08723e */ /* 0x000fc400000000ff */
[----:B------:R-:W-:Y:S02]  /*12190*/  F2FP.F16.F32.PACK_AB R10, R10, R25 ;  /* 0x000000190a0a723e */ /* 0x000fe400000000ff */
[----:B------:R-:W-:Y:S02]  /*121a0*/  F2FP.F16.F32.PACK_AB R5, R26, R31 ;  /* 0x0000001f1a05723e */ /* 0x000fe400000000ff */
[----:B------:R-:W-:Y:S01]  /*121b0*/  F2FP.F16.F32.PACK_AB R4, R21, R84 ;  /* 0x000000541504723e */ /* 0x000fe200000000ff */
[----:B------:R4:W-:Y:S01]  /*121c0*/  STS.128 [R37], R8 ;  /* 0x0000000825007388 */ /* 0x0009e20000000c00 */
[----:B------:R-:W-:-:S05]  /*121d0*/  F2FP.F16.F32.PACK_AB R6, R13, R30 ;  /* 0x0000001e0d06723e */ /* 0x000fca00000000ff */
[----:B------:R4:W-:Y:S02]  /*121e0*/  STS.128 [R3+0x10400], R4 ;  /* 0x0104000403007388 */ /* 0x0009e40000000c00 */
.L_x_1716:
[----:B------:R-:W-:Y:S05]  /*121f0*/  BSYNC B0 ;  /* 0x0000000000007941 */ /* 0x000fea0003800000 */
.L_x_1676:
        /* <DEDUP_REMOVED lines=8> */
.L_x_1673:
[----:B------:R-:W-:-:S13]  /*12280*/  ISETP.NE.AND P0, PT, R225, 0x3, PT ;  /* 0x00000003e100780c */ /* 0x000fda0003f05270 */
[----:B------:R-:W-:Y:S05]  /*12290*/  @!P0 BRA `(.L_x_1751) ;  /* 0x0000000000048947 */ /* 0x000fea0003800000 */
[----:B------:R-:W-:Y:S01]  /*122a0*/  BPT.TRAP 0x1 ;  /* 0x000000040000795c */ /* 0x000fe20000300000 */
.L_x_1751:
[----:B------:R-:W-:Y:S01]  /*122b0*/  IMAD R58, R202, 0x8, R18 ;  /* 0x00000008ca3a7824 */ /* 0x000fe200078e0212 */
[----:B01--4-:R-:W-:-:S04]  /*122c0*/  SHF.L.U32 R3, R203, 0x1f, RZ ;  /* 0x0000001fcb037819 */ /* 0x013fc800000006ff */
[----:B------:R0:W1:Y:S01]  /*122d0*/  SYNCS.PHASECHK.TRANS64.TRYWAIT P1, [R58+URZ+0x30830], R3 ;  /* 0x030830033a0075a7 */ /* 0x000062000802017f */
[----:B------:R-:W-:Y:S05]  /*122e0*/  @!P0 BRA `(.L_x_1752) ;  /* 0x0000000000048947 */ /* 0x000fea0003800000 */
[----:B------:R-:W-:Y:S01]  /*122f0*/  BPT.TRAP 0x1 ;  /* 0x000000040000795c */ /* 0x000fe20000300000 */
.L_x_1752:
[----:B------:R-:W-:Y:S01]  /*12300*/  IADD3 R0, R18, 0x20400, RZ ;  /* 0x0002040012007810 */ /* 0x000fe20007ffe0ff */
[----:B------:R-:W-:Y:S01]  /*12310*/  IMAD.MOV.U32 R7, RZ, RZ, 0x40000040 ;  /* 0x40000040ff077424 */ /* 0x000fe200078e00ff */
[----:B------:R-:W-:Y:S02]  /*12320*/  LOP3.LUT R6, R2, 0x10000, RZ, 0xfc, !PT ;  /* 0x0001000002067812 */ /* 0x000fe400078efcff */
[----:B------:R-:W-:-:S04]  /*12330*/  SHF.R.U32.HI R0, RZ, 0x4, R0 ;  /* 0x00000004ff007819 */ /* 0x000fc80000011600 */
[----:B------:R-:W-:-:S04]  /*12340*/  LOP3.LUT R0, R0, 0x3fff, RZ, 0xc0, !PT ;  /* 0x00003fff00007812 */ /* 0x000fc800078ec0ff */
[----:B------:R-:W-:-:S05]  /*12350*/  LOP3.LUT R0, R0, 0x10000, RZ, 0xfc, !PT ;  /* 0x0001000000007812 */ /* 0x000fca00078efcff */
[----:B------:R4:W-:Y:S01]  /*12360*/  STL [R1+0x40], R0 ;  /* 0x0000400001007387 */ /* 0x0009e20000100800 */
[----:B-1----:R-:W-:Y:S05]  /*12370*/  @P1 BRA `(.L_x_1753) ;  /* 0x0000000000081947 */ /* 0x002fea0003800000 */
[----:B------:R-:W1:Y:S02]  /*12380*/  SYNCS.PHASECHK.TRANS64.TRYWAIT P1, [R58+URZ+0x30830], R3 ;  /* 0x030830033a0075a7 */ /* 0x000e64000802017f */
[----:B-1----:R-:W-:Y:S05]  /*12390*/  @!P1 BRA `(.L_x_1754) ;  /* 0x0000018c00849947 */ /* 0x002fea0003800000 */
.L_x_1753:
[----:B----4-:R-:W4:Y:S01]  /*123a0*/  LDL R0, [R1+0x40] ;  /* 0x0000400001007983 */ /* 0x010f220000100800 */
[----:B01----:R-:W-:Y:S01]  /*123b0*/  IMAD.MOV.U32 R3, RZ, RZ, 0x40000040 ;  /* 0x40000040ff037424 */ /* 0x003fe200078e00ff */
[----:B------:R-:W-:Y:S05]  /*123c0*/  WARPSYNC.ALL ;  /* 0x0000000000007948 */ /* 0x000fea0003800000 */
[C---:B------:R-:W-:Y:S01]  /*123d0*/  R2UR UR4, R6.reuse ;  /* 0x00000000060472ca */ /* 0x040fe200000e0000 */
[----:B--23-5:R-:W-:Y:S01]  /*123e0*/  WARPGROUP.ARRIVE ;  /* 0x00000000000079c5 */ /* 0x02cfe20000000000 */
[----:B------:R-:W-:Y:S01]  /*123f0*/  R2UR UR5, R7 ;  /* 0x00000000070572ca */ /* 0x000fe200000e0000 */
[----:B------:R-:W-:Y:S01]  /*12400*/  IMAD.MOV.U32 R63, RZ, RZ, 0x40000040 ;  /* 0x40000040ff3f7424 */ /* 0x000fe200078e00ff */
[----:B------:R-:W-:Y:S01]  /*12410*/  R2UR UR7, R3 ;  /* 0x00000000030772ca */ /* 0x000fe200000e0000 */
[----:B------:R-:W-:Y:S01]  /*12420*/  IMAD.MOV.U32 R5, RZ, RZ, 0x40000040 ;  /* 0x40000040ff057424 */ /* 0x000fe200078e00ff */
[C---:B------:R-:W-:Y:S01]  /*12430*/  IADD3 R62, R6.reuse, 0x2, RZ ;  /* 0x00000002063e7810 */ /* 0x040fe20007ffe0ff */
        /* <DEDUP_REMOVED lines=27> */
[----:B------:R-:W-:Y:S01]  /*125f0*/  IADD3 R8, R6, 0xc06, RZ ;  /* 0x00000c0606087810 */ /* 0x000fe20007ffe0ff */
[----:B------:R-:W-:Y:S01]  /*12600*/  IMAD.MOV.U32 R3, RZ, RZ, 0x40000040 ;  /* 0x40000040ff037424 */ /* 0x000fe200078e00ff */
[----:B------:R0:W-:Y:S04]  /*12610*/  STL.64 [R1+0x38], R62 ;  /* 0x0000383e01007387 */ /* 0x0001e80000100a00 */
[----:B------:R0:W-:Y:S04]  /*12620*/  STL.64 [R1+0x30], R60 ;  /* 0x0000303c01007387 */ /* 0x0001e80000100a00 */
[----:B------:R0:W-:Y:S04]  /*12630*/  STL.64 [R1+0x28], R56 ;  /* 0x0000283801007387 */ /* 0x0001e80000100a00 */
[----:B------:R0:W-:Y:S01]  /*12640*/  STL.64 [R1+0x20], R12 ;  /* 0x0000200c01007387 */ /* 0x0001e20000100a00 */
[----:B----4-:R-:W-:-:S04]  /*12650*/  IMAD R2, R202, 0x800, R0 ;  /* 0x00000800ca027824 */ /* 0x010fc800078e0200 */
[C---:B------:R-:W-:Y:S01]  /*12660*/  VIADD R4, R2.reuse, 0x2 ;  /* 0x0000000202047836 */ /* 0x040fe20000000000 */
[----:B------:R-:W-:-:S13]  /*12670*/  R2UR UR6, R2 ;  /* 0x00000000020672ca */ /* 0x000fda00000e0000 */
[----:B------:R-:W-:Y:S01]  /*12680*/  HGMMA.64x64x16.F32 R24, gdesc[UR4], RZ, !UPT, gsb0 ;  /* 0x00e00000041879f0 */ /* 0x000fe2000c0008ff */
[----:B------:R-:W-:Y:S02]  /*12690*/  R2UR UR4, R62 ;  /* 0x000000003e0472ca */ /* 0x000fe400000e0000 */
[----:B------:R-:W-:Y:S02]  /*126a0*/  R2UR UR5, R63 ;  /* 0x000000003f0572ca */ /* 0x000fe400000e0000 */
[----:B------:R-:W-:Y:S01]  /*126b0*/  R2UR UR6, R4 ;  /* 0x00000000040672ca */ /* 0x000fe200000e0000 */
[----:B------:R-:W-:Y:S01]  /*126c0*/  VIADD R4, R2, 0x4 ;  /* 0x0000000402047836 */ /* 0x000fe20000000000 */
[----:B------:R-:W-:Y:S01]  /*126d0*/  R2UR UR7, R5 ;  /* 0x00000000050772ca */ /* 0x000fe200000e0000 */
[----:B------:R-:W-:Y:S01]  /*126e0*/  IMAD.MOV.U32 R5, RZ, RZ, 0x40000040 ;  /* 0x40000040ff057424 */ /* 0x000fe200078e00ff */
[----:B------:R-:W-:Y:S02]  /*126f0*/  WARPGROUP.DEPBAR.LE gsb0, 0x0 ;  /* 0x00008000000079c5 */ /* 0x000fe40000010000 */
[----:B------:R-:W-:-:S09]  /*12700*/  WARPGROUP.ARRIVE ;  /* 0x00000000000079c5 */ /* 0x000fd20000000000 */
[----:B------:R-:W-:Y:S01]  /*12710*/  HGMMA.64x64x16.F32 R24, gdesc[UR4], R24, gsb0 ;  /* 0x00e00000041879f0 */ /* 0x000fe20008000818 */
        /* <DEDUP_REMOVED lines=102> */
[C---:B------:R-:W-:Y:S01]  /*12d80*/  VIADD R4, R2.reuse, 0x604 ;  /* 0x0000060402047836 */ /* 0x040fe20000000000 */
[----:B------:R-:W-:Y:S01]  /*12d90*/  R2UR UR7, R5 ;  /* 0x00000000050772ca */ /* 0x000fe200000e0000 */
[----:B------:R-:W-:Y:S02]  /*12da0*/  IMAD.MOV.U32 R5, RZ, RZ, 0x40000040 ;  /* 0x40000040ff057424 */ /* 0x000fe400078e00ff */
[----:B------:R-:W-:Y:S01]  /*12db0*/  VIADD R2, R2, 0x606 ;  /* 0x0000060602027836 */ /* 0x000fe20000000000 */
[----:B------:R-:W-:-:S02]  /*12dc0*/  WARPGROUP.DEPBAR.LE gsb0, 0x0 ;  /* 0x00008000000079c5 */ /* 0x000fc40000010000 */
[----:B------:R-:W-:-:S07]  /*12dd0*/  WARPGROUP.ARRIVE ;  /* 0x00000000000079c5 */ /* 0x000fce0000000000 */
[----:B------:R-:W-:Y:S01]  /*12de0*/  HGMMA.64x64x16.F32 R24, gdesc[UR4], R24, gsb0 ;  /* 0x00e00000041879f0 */ /* 0x000fe20008000818 */
[----:B------:R-:W-:Y:S02]  /*12df0*/  R2UR UR4, R10 ;  /* 0x000000000a0472ca */ /* 0x000fe400000e0000 */
[----:B------:R-:W-:Y:S02]  /*12e00*/  R2UR UR5, R11 ;  /* 0x000000000b0572ca */ /* 0x000fe400000e0000 */
[----:B------:R-:W-:Y:S02]  /*12e10*/  R2UR UR6, R4 ;  /* 0x00000000040672ca */ /* 0x000fe400000e0000 */
[----:B------:R-:W-:Y:S01]  /*12e20*/  R2UR UR7, R5 ;  /* 0x00000000050772ca */ /* 0x000fe200000e0000 */
[----:B------:R-:W-:Y:S02]  /*12e30*/  WARPGROUP.DEPBAR.LE gsb0, 0x0 ;  /* 0x00008000000079c5 */ /* 0x000fe40000010000 */
[----:B------:R-:W-:-:S10]  /*12e40*/  WARPGROUP.ARRIVE ;  /* 0x00000000000079c5 */ /* 0x000fd40000000000 */
[----:B------:R-:W-:Y:S01]  /*12e50*/  HGMMA.64x64x16.F32 R24, gdesc[UR4], R24, gsb0 ;  /* 0x00e00000041879f0 */ /* 0x000fe20008000818 */
[----:B------:R-:W-:Y:S02]  /*12e60*/  R2UR UR4, R8 ;  /* 0x00000000080472ca */ /* 0x000fe400000e0000 */
[----:B------:R-:W-:Y:S02]  /*12e70*/  R2UR UR5, R9 ;  /* 0x00000000090572ca */ /* 0x000fe400000e0000 */
[----:B------:R-:W-:Y:S02]  /*12e80*/  R2UR UR6, R2 ;  /* 0x00000000020672ca */ /* 0x000fe400000e0000 */
[----:B------:R-:W-:Y:S01]  /*12e90*/  R2UR UR7, R3 ;  /* 0x00000000030772ca */ /* 0x000fe200000e0000 */
[----:B------:R-:W-:Y:S02]  /*12ea0*/  WARPGROUP.DEPBAR.LE gsb0, 0x0 ;  /* 0x00008000000079c5 */ /* 0x000fe40000010000 */
[----:B------:R-:W-:-:S10]  /*12eb0*/  WARPGROUP.ARRIVE ;  /* 0x00000000000079c5 */ /* 0x000fd40000000000 */
[----:B------:R-:W-:Y:S03]  /*12ec0*/  HGMMA.64x64x16.F32 R24, gdesc[UR4], R24, gsb0 ;  /* 0x00e00000041879f0 */ /* 0x000fe60008000818 */
[----:B------:R-:W-:Y:S02]  /*12ed0*/  WARPGROUP.DEPBAR.LE gsb0, 0x0 ;  /* 0x00008000000079c5 */ /* 0x000fe40000010000 */
[----:B0-----:R-:W-:Y:S05]  /*12ee0*/  @!P0 BRA `(.L_x_1755) ;  /* 0x0000000000048947 */ /* 0x001fea0003800000 */
[----:B------:R-:W-:Y:S01]  /*12ef0*/  BPT.TRAP 0x1 ;  /* 0x000000040000795c */ /* 0x000fe20000300000 */
.L_x_1755:
[----:B------:R-:W2:Y:S01]  /*12f00*/  LDL R12, [R1+0x60] ;  /* 0x00006000010c7983 */ /* 0x000ea20000100800 */
[----:B------:R-:W0:Y:S01]  /*12f10*/  LDC R74, c[0x0][0x448] ;  /* 0x00011200ff4a7b82 */ /* 0x000e220000000800 */
[----:B------:R-:W-:Y:S02]  /*12f20*/  ULDC UR4, c[0x0][0x9d8] ;  /* 0x0002760000047ab9 */ /* 0x000fe40000000800 */
[----:B------:R-:W2:Y:S04]  /*12f30*/  LDL R72, [R1+0x48] ;  /* 0x0000480001487983 */ /* 0x000ea80000100800 */
[----:B------:R-:W3:Y:S04]  /*12f40*/  LDL R64, [R1+0x8] ;  /* 0x0000080001407983 */ /* 0x000ee80000100800 */
[----:B------:R-:W4:Y:S01]  /*12f50*/  LDL R76, [R1+0xc] ;  /* 0x00000c00014c7983 */ /* 0x000f220000100800 */
[----:B0-----:R-:W-:Y:S01]  /*12f60*/  ISETP.NE.AND P1, PT, R74, 0x1, PT ;  /* 0x000000014a00780c */ /* 0x001fe20003f25270 */
[----:B------:R-:W-:-:S12]  /*12f70*/  FMUL.FTZ R0, R26, UR4 ;  /* 0x000000041a007c20 */ /* 0x000fd80008410000 */
[----:B------:R-:W0:Y:S08]  /*12f80*/  @P1 LDC R13, c[0x0][0x44c] ;  /* 0x00011300ff0d1b82 */ /* 0x000e300000000800 */
[----:B------:R-:W1:Y:S01]  /*12f90*/  @P1 LDC R26, c[0x0][0x450] ;  /* 0x00011400ff1a1b82 */ /* 0x000e620000000800 */
[----:B------:R-:W-:-:S04]  /*12fa0*/  FMUL.FTZ R25, R25, UR4 ;  /* 0x0000000419197c20 */ /* 0x000fc80008410000 */
[----:B------:R5:W0:Y:S02]  /*12fb0*/  MUFU.TANH R57, R25 ;  /* 0x0000001900397308 */ /* 0x000a240000002400 */
[----:B-----5:R-:W-:Y:S01]  /*12fc0*/  FMUL.FTZ R25, R34, UR4 ;  /* 0x0000000422197c20 */ /* 0x020fe20008410000 */
[----:B------:R-:W-:Y:S01]  /*12fd0*/  FMUL.FTZ R28, R28, UR4 ;  /* 0x000000041c1c7c20 */ /* 0x000fe20008410000 */
[----:B------:R-:W-:Y:S01]  /*12fe0*/  FMUL.FTZ R43, R43, UR4 ;  /* 0x000000042b2b7c20 */ /* 0x000fe20008410000 */
[----:B------:R-:W-:-:S03]  /*12ff0*/  FMUL.FTZ R47, R47, UR4 ;  /* 0x000000042f2f7c20 */ /* 0x000fc60008410000 */
[----:B------:R5:W0:Y:S01]  /*13000*/  MUFU.TANH R59, R28 ;  /* 0x0000001c003b7308 */ /* 0x000a220000002400 */
[----:B------:R-:W-:Y:S01]  /*13010*/  FMUL.FTZ R29, R29, UR4 ;  /* 0x000000041d1d7c20 */ /* 0x000fe20008410000 */
[----:B------:R-:W-:Y:S01]  /*13020*/  FMUL.FTZ R32, R32, UR4 ;  /* 0x0000000420207c20 */ /* 0x000fe20008410000 */
[----:B-----5:R-:W-:-:S05]  /*13030*/  IMAD.MOV.U32 R28, RZ, RZ, -0x40 ;  /* 0xffffffc0ff1c7424 */ /* 0x020fca00078e00ff */
[----:B------:R-:W0:Y:S01]  /*13040*/  MUFU.TANH R62, R43 ;  /* 0x0000002b003e7308 */ /* 0x000e220000002400 */
[----:B------:R-:W-:Y:S01]  /*13050*/  FMUL.FTZ R56, R24, UR4 ;  /* 0x0000000418387c20 */ /* 0x000fe20008410000 */
[----:B------:R-:W-:Y:S01]  /*13060*/  FMUL.FTZ R24, R31, UR4 ;  /* 0x000000041f187c20 */ /* 0x000fe20008410000 */
[----:B------:R-:W-:-:S05]  /*13070*/  LOP3.LUT R22, R22, 0xffffffbf, RZ, 0xc0, !PT ;  /* 0xffffffbf16167812 */ /* 0x000fca00078ec0ff */
[----:B------:R5:W0:Y:S01]  /*13080*/  MUFU.TANH R63, R47 ;  /* 0x0000002f003f7308 */ /* 0x000a220000002400 */
[----:B------:R-:W-:Y:S01]  /*13090*/  FMUL.FTZ R4, R30, UR4 ;  /* 0x000000041e047c20 */ /* 0x000fe20008410000 */
[----:B------:R-:W-:Y:S01]  /*130a0*/  FMUL.FTZ R2, R27, UR4 ;  /* 0x000000041b027c20 */ /* 0x000fe20008410000 */
[----:B------:R-:W-:Y:S01]  /*130b0*/  FMUL.FTZ R33, R33, UR4 ;  /* 0x0000000421217c20 */ /* 0x000fe20008410000 */
[----:B-----5:R-:W-:-:S04]  /*130c0*/  IMAD R47, R97, R28, 0x40 ;  /* 0x00000040612f7424 */ /* 0x020fc800078e021c */
[----:B------:R5:W0:Y:S01]  /*130d0*/  MUFU.TANH R60, R29 ;  /* 0x0000001d003c7308 */ /* 0x000a220000002400 */
[----:B------:R-:W-:Y:S01]  /*130e0*/  FMUL.FTZ R30, R35, UR4 ;  /* 0x00000004231e7c20 */ /* 0x000fe20008410000 */
[----:B------:R-:W-:Y:S01]  /*130f0*/  FMUL.FTZ R37, R37, UR4 ;  /* 0x0000000425257c20 */ /* 0x000fe20008410000 */
[----:B------:R-:W-:Y:S01]  /*13100*/  FMUL.FTZ R40, R40, UR4 ;  /* 0x0000000428287c20 */ /* 0x000fe20008410000 */
[----:B------:R-:W-:Y:S01]  /*13110*/  FMUL.FTZ R41, R41, UR4 ;  /* 0x0000000429297c20 */ /* 0x000fe20008410000 */
[----:B------:R-:W-:Y:S01]  /*13120*/  FMUL.FTZ R42, R42, UR4 ;  /* 0x000000042a2a7c20 */ /* 0x000fe20008410000 */
[----:B------:R-:W-:Y:S01]  /*13130*/  FMUL.FTZ R45, R45, UR4 ;  /* 0x000000042d2d7c20 */ /* 0x000fe20008410000 */
[----:B------:R-:W-:Y:S01]  /*13140*/  FMUL.FTZ R46, R46, UR4 ;  /* 0x000000042e2e7c20 */ /* 0x000fe20008410000 */
[----:B------:R1:W0:Y:S01]  /*13150*/  MUFU.TANH R31, R32 ;  /* 0x00000020001f7308 */ /* 0x0002220000002400 */
[----:B-----5:R-:W-:Y:S01]  /*13160*/  IADD3 R29, R47, 0x1, RZ ;  /* 0x000000012f1d7810 */ /* 0x020fe20007ffe0ff */
[----:B------:R-:W-:Y:S01]  /*13170*/  FMUL.FTZ R48, R48, UR4 ;  /* 0x0000000430307c20 */ /* 0x000fe20008410000 */
[----:B------:R-:W-:Y:S01]  /*13180*/  FMUL.FTZ R49, R49, UR4 ;  /* 0x0000000431317c20 */ /* 0x000fe20008410000 */
[----:B------:R-:W-:Y:S01]  /*13190*/  FMUL.FTZ R5, R50, UR4 ;  /* 0x0000000432057c20 */ /* 0x000fe20008410000 */
[----:B------:R-:W-:Y:S01]  /*131a0*/  FMUL.FTZ R3, R51, UR4 ;  /* 0x0000000433037c20 */ /* 0x000fe20008410000 */
[----:B------:R-:W-:Y:S01]  /*131b0*/  FMUL.FTZ R52, R52, UR4 ;  /* 0x0000000434347c20 */ /* 0x000fe20008410000 */
[----:B------:R-:W-:Y:S01]  /*131c0*/  FMUL.FTZ R53, R53, UR4 ;  /* 0x0000000435357c20 */ /* 0x000fe20008410000 */
[----:B------:R-:W-:Y:S01]  /*131d0*/  FMUL.FTZ R28, R55, UR4 ;  /* 0x00000004371c7c20 */ /* 0x000fe20008410000 */
[----:B-1----:R-:W-:Y:S01]  /*131e0*/  FMUL.FTZ R32, R38, UR4 ;  /* 0x0000000426207c20 */ /* 0x002fe20008410000 */
[----:B------:R-:W-:Y:S01]  /*131f0*/  @P1 LOP3.LUT R22, R22, 0x40, RZ, 0xfc, !PT ;  /* 0x0000004016161812 */ /* 0x000fe200078efcff */
[----:B------:R-:W-:Y:S01]  /*13200*/  FMUL.FTZ R36, R36, UR4 ;  /* 0x0000000424247c20 */ /* 0x000fe20008410000 */
[----:B------:R-:W-:Y:S01]  /*13210*/  FMUL.FTZ R39, R39, UR4 ;  /* 0x0000000427277c20 */ /* 0x000fe20008410000 */
[----:B------:R-:W-:Y:S01]  /*13220*/  FMUL.FTZ R44, R44, UR4 ;  /* 0x000000042c2c7c20 */ /* 0x000fe20008410000 */
[----:B------:R-:W-:Y:S01]  /*13230*/  FMUL.FTZ R54, R54, UR4 ;  /* 0x0000000436367c20 */ /* 0x000fe20008410000 */
[----:B------:R-:W-:Y:S01]  /*13240*/  ULDC UR4, c[0x0][0x9dc] ;  /* 0x0002770000047ab9 */ /* 0x000fe20000000800 */
[----:B------:R-:W1:Y:S01]  /*13250*/  MUFU.TANH R56, R56 ;  /* 0x0000003800387308 */ /* 0x000e620000002400 */
[----:B------:R-:W-:-:S07]  /*13260*/  ULOP3.LUT UR5, URZ, UR4, URZ, 0x33, !UPT ;  /* 0x000000043f057292 */ /* 0x000fce000f8e333f */
        /* <DEDUP_REMOVED lines=17> */
[----:B------:R-:W1:Y:S01]  /*13380*/  MUFU.TANH R3, R3 ;  /* 0x0000000300037308 */ /* 0x000e620000002400 */
[----:B--2---:R-:W-:-:S05]  /*13390*/  IADD3 R12, R12, R72, RZ ;  /* 0x000000480c0c7210 */ /* 0x004fca0007ffe0ff */
[----:B0-----:R-:W-:-:S04]  /*133a0*/  @P1 IMAD.HI.U32 R13, R12, R13, RZ ;  /* 0x0000000d0c0d1227 */ /* 0x001fc800078e00ff */
[----:B------:R-:W-:Y:S01]  /*133b0*/  IMAD.MOV.U32 R34, RZ, RZ, R12 ;  /* 0x000000ffff227224 */ /* 0x000fe200078e000c */
[----:B------:R-:W-:Y:S02]  /*133c0*/  @P1 SHF.R.U32.HI R34, RZ, R26, R13 ;  /* 0x0000001aff221219 */ /* 0x000fe4000001160d */
[----:B------:R-:W0:Y:S03]  /*133d0*/  LDC.64 R12, c[0x0][0x9e0] ;  /* 0x00027800ff0c7b82 */ /* 0x000e260000000a00 */
[----:B------:R-:W2:Y:S01]  /*133e0*/  SHFL.IDX PT, R43, R34, RZ, 0x1c1f ;  /* 0x001c1fff222b7589 */ /* 0x000ea200000e0000 */
[----:B------:R-:W-:Y:S02]  /*133f0*/  VIADD R26, R58, 0x30840 ;  /* 0x000308403a1a7836 */ /* 0x000fe40000000000 */
[----:B----4-:R-:W-:Y:S01]  /*13400*/  IMAD R29, R76, -0x2, R29 ;  /* 0xfffffffe4c1d7824 */ /* 0x010fe200078e021d */
[----:B------:R-:W4:Y:S02]  /*13410*/  MUFU.TANH R52, R52 ;  /* 0x0000003400347308 */ /* 0x000f240000002400 */
[----:B---3--:R-:W-:-:S02]  /*13420*/  PRMT R27, R64, 0x654, R26 ;  /* 0x00000654401b7816 */ /* 0x008fc4000000001a */
[----:B------:R-:W-:Y:S02]  /*13430*/  IADD3 R29, -R218, R29, R220 ;  /* 0x0000001dda1d7210 */ /* 0x000fe40007ffe1dc */
[----:B------:R3:W-:Y:S02]  /*13440*/  SYNCS.ARRIVE.TRANS64.RED.A1T0 RZ, [R27+URZ], RZ ;  /* 0x000000ff1bff79a7 */ /* 0x0007e4000810043f */
[----:B------:R-:W0:Y:S02]  /*13450*/  MUFU.TANH R53, R53 ;  /* 0x0000003500357308 */ /* 0x000e240000002400 */
[----:B0-----:R-:W-:-:S06]  /*13460*/  ISETP.GE.AND P1, PT, R13, 0x1, PT ;  /* 0x000000010d00780c */ /* 0x001fcc0003f26270 */
[----:B------:R-:W0:Y:S01]  /*13470*/  MUFU.TANH R28, R28 ;  /* 0x0000001c001c7308 */ /* 0x000e220000002400 */
[----:B---3--:R-:W-:Y:S01]  /*13480*/  IMAD.IADD R27, R220, 0x1, R47 ;  /* 0x00000001dc1b7824 */ /* 0x008fe200078e022f */
[----:B------:R-:W-:Y:S02]  /*13490*/  IADD3 R51, R29, R12, RZ ;  /* 0x0000000c1d337210 */ /* 0x000fe40007ffe0ff */
[----:B------:R-:W-:Y:S01]  /*134a0*/  LOP3.LUT R22, R22, 0xffffffdf, RZ, 0xc0, !PT ;  /* 0xffffffdf16167812 */ /* 0x000fe200078ec0ff */
[----:B------:R-:W-:-:S03]  /*134b0*/  IMAD R50, R76, -0x2, R27 ;  /* 0xfffffffe4c327824 */ /* 0x000fc600078e021b */
[----:B------:R3:W0:Y:S08]  /*134c0*/  MUFU.TANH R35, R36 ;  /* 0x0000002400237308 */ /* 0x0006300000002400 */
[----:B------:R5:W0:Y:S01]  /*134d0*/  MUFU.TANH R26, R54 ;  /* 0x00000036001a7308 */ /* 0x000a220000002400 */
[----:B---3--:R-:W-:Y:S01]  /*134e0*/  IMAD.U32 R36, RZ, RZ, UR5 ;  /* 0x00000005ff247e24 */ /* 0x008fe2000f8e00ff */
[----:B------:R-:W-:-:S04]  /*134f0*/  @P1 LOP3.LUT R22, R22, 0x20, RZ, 0xfc, !PT ;  /* 0x0000002016161812 */ /* 0x000fc800078efcff */
[----:B------:R3:W-:Y:S01]  /*13500*/  STL [R1], R36 ;  /* 0x0000002401007387 */ /* 0x0007e20000100800 */
[----:B-----5:R-:W-:Y:S01]  /*13510*/  VIADD R54, R29, UR5 ;  /* 0x000000051d367c36 */ /* 0x020fe20008000000 */
[----:B------:R-:W0:Y:S03]  /*13520*/  MUFU.TANH R61, R39 ;  /* 0x00000027003d7308 */ /* 0x000e260000002400 */
[----:B--2---:R-:W-:Y:S01]  /*13530*/  IMAD.IADD R29, R54, 0x1, R43 ;  /* 0x00000001361d7824 */ /* 0x004fe200078e022b */
[----:B---3--:R-:W-:-:S04]  /*13540*/  VIADDMNMX R36, R43, R51, R50, PT ;  /* 0x000000332b247246 */ /* 0x008fc80003800132 */
[----:B------:R2:W3:Y:S02]  /*13550*/  MUFU.TANH R39, R44 ;  /* 0x0000002c00277308 */ /* 0x0004e40000002400 */
[----:B--2---:R-:W-:Y:S01]  /*13560*/  LEA R44, R97, 0xffffffc0, 0x6 ;  /* 0xffffffc0612c7811 */ /* 0x004fe200078e30ff */
[----:B01--4-:R-:W-:Y:S06]  /*13570*/  @!P1 BRA `(.L_x_1756) ;  /* 0x0000000000509947 */ /* 0x013fec0003800000 */
[----:B------:R-:W-:Y:S01]  /*13580*/  IADD3 R27, -R218, R220, R43 ;  /* 0x000000dcda1b7210 */ /* 0x000fe20007ffe12b */
[----:B------:R-:W-:Y:S03]  /*13590*/  BSSY B0, `(.L_x_1757) ;  /* 0x000000e000007945 */ /* 0x000fe60003800000 */
[----:B------:R-:W-:-:S13]  /*135a0*/  ISETP.GT.AND P1, PT, R27, -0x1, PT ;  /* 0xffffffff1b00780c */ /* 0x000fda0003f24270 */
        /* <DEDUP_REMOVED lines=8> */
.L_x_1758:
[----:B------:R-:W-:-:S13]  /*13630*/  ISETP.NE.AND P1, PT, R13, 0x1, PT ;  /* 0x000000010d00780c */ /* 0x000fda0003f25270 */
[----:B------:R-:W0:Y:S02]  /*13640*/  @P1 LDC.64 R64, c[0x0][0x9e8] ;  /* 0x00027a00ff401b82 */ /* 0x000e240000000a00 */
[----:B0-----:R-:W-:-:S05]  /*13650*/  @P1 IMAD.HI.U32 R38, R27, R64, RZ ;  /* 0x000000401b261227 */ /* 0x001fca00078e00ff */
[----:B------:R-:W-:-:S07]  /*13660*/  @P1 SHF.R.U32.HI R27, RZ, R65, R38 ;  /* 0x00000041ff1b1219 */ /* 0x000fce0000011626 */
.L_x_1759:
[----:B------:R-:W-:Y:S05]  /*13670*/  BSYNC B0 ;  /* 0x0000000000007941 */ /* 0x000fea0003800000 */
.L_x_1757:
[----:B------:R-:W-:-:S04]  /*13680*/  IMAD R27, R27, R13, -R44 ;  /* 0x0000000d1b1b7224 */ /* 0x000fc800078e0a2c */
[----:B------:R-:W-:-:S05]  /*13690*/  IMAD R38, R76, -0x2, R27 ;  /* 0xfffffffe4c267824 */ /* 0x000fca00078e021b */
[----:B------:R-:W-:Y:S02]  /*136a0*/  VIMNMX R29, R29, R38, !PT ;  /* 0x000000261d1d7248 */ /* 0x000fe40007fe0100 */
[----:B------:R-:W-:-:S07]  /*136b0*/  VIADDMNMX R36, R38, R13, R36, PT ;  /* 0x0000000d26247246 */ /* 0x000fce0003800124 */
.L_x_1756:
[C---:B------:R-:W-:Y:S02]  /*136c0*/  ISETP.GE.AND P2, PT, R47.reuse, 0x9, PT ;  /* 0x000000092f00780c */ /* 0x040fe40003f46270 */
[----:B------:R-:W-:Y:S02]  /*136d0*/  ISETP.GE.AND P1, PT, R47, 0x2, PT ;  /* 0x000000022f00780c */ /* 0x000fe40003f26270 */
[C---:B------:R-:W-:Y:S02]  /*136e0*/  ISETP.GT.AND P3, PT, R29.reuse, 0x8, !P2 ;  /* 0x000000081d00780c */ /* 0x040fe40005764270 */
[----:B------:R-:W-:Y:S02]  /*136f0*/  ISETP.GT.AND P4, PT, R29, 0x1, !P1 ;  /* 0x000000011d00780c */ /* 0x000fe40004f84270 */
[----:B------:R-:W-:Y:S02]  /*13700*/  ISETP.LT.OR P3, PT, R36, 0x9, P3 ;  /* 0x000000092400780c */ /* 0x000fe40001f61670 */
[----:B------:R-:W-:-:S02]  /*13710*/  ISETP.GE.AND P5, PT, R47, 0xa, PT ;  /* 0x0000000a2f00780c */ /* 0x000fc40003fa6270 */
[----:B------:R-:W-:Y:S02]  /*13720*/  FSEL R71, R59, -INF , !P3 ;  /* 0xff8000003b477808 */ /* 0x000fe40005800000 */
[C---:B------:R-:W-:Y:S02]  /*13730*/  ISETP.LT.OR P4, PT, R36.reuse, 0x2, P4 ;  /* 0x000000022400780c */ /* 0x040fe40002781670 */
[----:B------:R-:W-:Y:S02]  /*13740*/  ISETP.GT.AND P3, PT, R29, 0x9, !P5 ;  /* 0x000000091d00780c */ /* 0x000fe40006f64270 */
[----:B------:R-:W-:Y:S02]  /*13750*/  FSEL R67, R57, -INF , !P4 ;  /* 0xff80000039437808 */ /* 0x000fe40006000000 */
        /* <DEDUP_REMOVED lines=16> */
[----:B------:R-:W-:Y:S02]  /*13860*/  ISETP.GE.AND P4, PT, R47, 0x1a, PT ;  /* 0x0000001a2f00780c */ /* 0x000fe40003f86270 */
[----:B------:R-:W-:Y:S02]  /*13870*/  FSEL R79, R35, -INF , !P3 ;  /* 0xff800000234f7808 */ /* 0x000fe40005800000 */
[----:B------:R-:W-:Y:S02]  /*13880*/  ISETP.GT.AND P3, PT, R29, 0x19, !P4 ;  /* 0x000000191d00780c */ /* 0x000fe40006764270 */
[----:B------:R-:W-:-:S02]  /*13890*/  P2R R60, PR, RZ, 0x10 ;  /* 0x00000010ff3c7803 */ /* 0x000fc40000000000 */
[C---:B------:R-:W-:Y:S02]  /*138a0*/  ISETP.LT.OR P3, PT, R36.reuse, 0x1a, P3 ;  /* 0x0000001a2400780c */ /* 0x040fe40001f61670 */
[----:B------:R-:W-:Y:S02]  /*138b0*/  ISETP.GE.AND P4, PT, R47, 0x21, PT ;  /* 0x000000212f00780c */ /* 0x000fe40003f86270 */
[----:B------:R-:W-:Y:S02]  /*138c0*/  FSEL R81, R37, -INF , !P3 ;  /* 0xff80000025517808 */ /* 0x000fe40005800000 */
[----:B------:R-:W-:Y:S01]  /*138d0*/  ISETP.GT.AND P3, PT, R29, 0x20, !P4 ;  /* 0x000000201d00780c */ /* 0x000fe20006764270 */
[----:B------:R-:W0:Y:S01]  /*138e0*/  SHFL.IDX PT, R37, R34, 0x1, 0x1c1f ;  /* 0x003c1f0022257f89 */ /* 0x000e2200000e0000 */
        /* <DEDUP_REMOVED lines=11> */
[----:B------:R-:W-:Y:S01]  /*139a0*/  ISETP.LT.OR P3, PT, R36, 0x29, P3 ;  /* 0x000000292400780c */ /* 0x000fe20001f61670 */
[----:B0-----:R-:W-:Y:S01]  /*139b0*/  IMAD.IADD R40, R54, 0x1, R37 ;  /* 0x0000000136287824 */ /* 0x001fe200078e0225 */
[----:B------:R-:W-:Y:S02]  /*139c0*/  ISETP.GE.AND P4, PT, R47, 0x2a, PT ;  /* 0x0000002a2f00780c */ /* 0x000fe40003f86270 */
[----:B---3--:R-:W-:-:S02]  /*139d0*/  FSEL R39, R39, -INF , !P3 ;  /* 0xff80000027277808 */ /* 0x008fc40005800000 */
        /* <DEDUP_REMOVED lines=15> */
[----:B------:R-:W-:Y:S02]  /*13ad0*/  ISETP.GE.AND P3, PT, R47, 0x39, PT ;  /* 0x000000392f00780c */ /* 0x000fe40003f66270 */
[----:B------:R-:W-:Y:S02]  /*13ae0*/  P2R R55, PR, RZ, 0x20 ;  /* 0x00000020ff377803 */ /* 0x000fe40000000000 */
[----:B------:R-:W-:-:S02]  /*13af0*/  ISETP.GT.AND P4, PT, R29, 0x38, !P3 ;  /* 0x000000381d00780c */ /* 0x000fc40005f84270 */
[----:B------:R-:W-:Y:S02]  /*13b00*/  ISETP.GE.AND P5, PT, R47, 0x3a, PT ;  /* 0x0000003a2f00780c */ /* 0x000fe40003fa6270 */
[----:B------:R-:W-:Y:S02]  /*13b10*/  ISETP.LT.OR P4, PT, R36, 0x39, P4 ;  /* 0x000000392400780c */ /* 0x000fe40002781670 */
[----:B------:R-:W-:Y:S02]  /*13b20*/  VIADDMNMX R38, R37, R51, R50, PT ;  /* 0x0000003325267246 */ /* 0x000fe40003800132 */
[----:B------:R-:W-:Y:S02]  /*13b30*/  FSEL R27, R52, -INF , !P4 ;  /* 0xff800000341b7808 */ /* 0x000fe40006000000 */
[----:B------:R-:W-:-:S04]  /*13b40*/  ISETP.GT.AND P4, PT, R29, RZ, !P6 ;  /* 0x000000ff1d00720c */ /* 0x000fc80007784270 */
[----:B------:R-:W-:-:S04]  /*13b50*/  ISETP.LT.OR P4, PT, R36, 0x1, P4 ;  /* 0x000000012400780c */ /* 0x000fc80002781670 */
[----:B------:R-:W-:Y:S02]  /*13b60*/  FSEL R65, R56, -INF , !P4 ;  /* 0xff80000038417808 */ /* 0x000fe40006000000 */
[----:B------:R-:W-:-:S04]  /*13b70*/  ISETP.GT.AND P4, PT, R29, 0x39, !P5 ;  /* 0x000000391d00780c */ /* 0x000fc80006f84270 */
[----:B------:R-:W-:-:S04]  /*13b80*/  ISETP.LT.OR P4, PT, R36, 0x3a, P4 ;  /* 0x0000003a2400780c */ /* 0x000fc80002781670 */
[----:B------:R-:W-:Y:S02]  /*13b90*/  FSEL R29, R53, -INF , !P4 ;  /* 0xff800000351d7808 */ /* 0x000fe40006000000 */
[----:B------:R-:W-:-:S13]  /*13ba0*/  ISETP.GE.AND P4, PT, R13, 0x1, PT ;  /* 0x000000010d00780c */ /* 0x000fda0003f86270 */
[----:B------:R-:W-:Y:S05]  /*13bb0*/  @!P4 BRA `(.L_x_1760) ;  /* 0x000000000050c947 */ /* 0x000fea0003800000 */
        /* <DEDUP_REMOVED lines=11> */
.L_x_1762:
[----:B------:R-:W-:-:S13]  /*13c70*/  ISETP.NE.AND P4, PT, R13, 0x1, PT ;  /* 0x000000010d00780c */ /* 0x000fda0003f85270 */
[----:B------:R-:W0:Y:S02]  /*13c80*/  @P4 LDC.64 R36, c[0x0][0x9e8] ;  /* 0x00027a00ff244b82 */ /* 0x000e240000000a00 */
[----:B0-----:R-:W-:-:S05]  /*13c90*/  @P4 IMAD.HI.U32 R36, R34, R36, RZ ;  /* 0x0000002422244227 */ /* 0x001fca00078e00ff */
[----:B------:R-:W-:-:S07]  /*13ca0*/  @P4 SHF.R.U32.HI R34, RZ, R37, R36 ;  /* 0x00000025ff224219 */ /* 0x000fce0000011624 */
.L_x_1763:
[----:B------:R-:W-:Y:S05]  /*13cb0*/  BSYNC B0 ;  /* 0x0000000000007941 */ /* 0x000fea0003800000 */
.L_x_1761:
[----:B------:R-:W-:-:S04]  /*13cc0*/  IMAD R34, R34, R13, -R44 ;  /* 0x0000000d22227224 */ /* 0x000fc800078e0a2c */
[----:B------:R-:W-:-:S05]  /*13cd0*/  IMAD R37, R76, -0x2, R34 ;  /* 0xfffffffe4c257824 */ /* 0x000fca00078e0222 */
[----:B------:R-:W-:Y:S02]  /*13ce0*/  VIMNMX R40, R40, R37, !PT ;  /* 0x0000002528287248 */ /* 0x000fe40007fe0100 */
[----:B------:R-:W-:-:S07]  /*13cf0*/  VIADDMNMX R38, R37, R13, R38, PT ;  /* 0x0000000d25267246 */ /* 0x000fce0003800126 */
.L_x_1760:
[C---:B------:R-:W-:Y:S01]  /*13d00*/  ISETP.GT.AND P1, PT, R40.reuse, 0x1, !P1 ;  /* 0x000000012800780c */ /* 0x040fe20004f24270 */
[----:B------:R-:W-:Y:S01]  /*13d10*/  ULDC UR4, c[0x0][0x988] ;  /* 0x0002620000047ab9 */ /* 0x000fe20000000800 */
[----:B------:R-:W-:Y:S02]  /*13d20*/  ISETP.GT.AND P6, PT, R40, RZ, !P6 ;  /* 0x000000ff2800720c */ /* 0x000fe400077c4270 */
[C---:B------:R-:W-:Y:S02]  /*13d30*/  ISETP.LT.OR P1, PT, R38.reuse, 0x2, P1 ;  /* 0x000000022600780c */ /* 0x040fe40000f21670 */
[----:B------:R-:W-:Y:S02]  /*13d40*/  ISETP.LT.OR P6, PT, R38, 0x1, P6 ;  /* 0x000000012600780c */ /* 0x000fe400037c1670 */
[----:B------:R-:W-:Y:S01]  /*13d50*/  FSEL R34, R2, -INF , !P1 ;  /* 0xff80000002227808 */ /* 0x000fe20004800000 */
[----:B------:R-:W-:Y:S01]  /*13d60*/  IMAD.U32 R2, RZ, RZ, UR4 ;  /* 0x00000004ff027e24 */ /* 0x000fe2000f8e00ff */
[----:B------:R-:W-:-:S02]  /*13d70*/  ISETP.NE.AND P1, PT, R55, RZ, PT ;  /* 0x000000ff3700720c */ /* 0x000fc40003f25270 */
[----:B------:R-:W-:Y:S02]  /*13d80*/  FSEL R37, R0, -INF , !P6 ;  /* 0xff80000000257808 */ /* 0x000fe40007000000 */
        /* <DEDUP_REMOVED lines=35> */
[----:B------:R-:W-:Y:S02]  /*13fc0*/  ISETP.GT.AND P1, PT, R40, 0x20, !P1 ;  /* 0x000000202800780c */ /* 0x000fe40004f24270 */
[----:B------:R-:W-:Y:S02]  /*13fd0*/  FMNMX.FTZ R0, R33, R0, !PT ;  /* 0x0000000021007209 */ /* 0x000fe40007810000 */
[----:B------:R-:W-:Y:S02]  /*13fe0*/  ISETP.LT.OR P1, PT, R38, 0x21, P1 ;  /* 0x000000212600780c */ /* 0x000fe40000f21670 */
[----:B------:R-:W-:Y:S02]  /*13ff0*/  ISETP.NE.AND P4, PT, R69, RZ, PT ;  /* 0x000000ff4500720c */ /* 0x000fe40003f85270 */
        /* <DEDUP_REMOVED lines=8> */
[----:B------:R-:W-:Y:S02]  /*14080*/  ISETP.GT.AND P1, PT, R40, 0x28, !P2 ;  /* 0x000000282800780c */ /* 0x000fe40005724270 */
[----:B------:R-:W-:Y:S02]  /*14090*/  ISETP.NE.AND P2, PT, R70, RZ, PT ;  /* 0x000000ff4600720c */ /* 0x000fe40003f45270 */
[----:B------:R-:W-:Y:S02]  /*140a0*/  ISETP.LT.OR P1, PT, R38, 0x29, P1 ;  /* 0x000000292600780c */ /* 0x000fe40000f21670 */
[----:B------:R-:W-:Y:S02]  /*140b0*/  ISETP.GT.AND P3, PT, R40, 0x38, !P3 ;  /* 0x000000382800780c */ /* 0x000fe40005f64270 */
[----:B------:R-:W-:Y:S02]  /*140c0*/  FSEL R61, R46, -INF , !P1 ;  /* 0xff8000002e3d7808 */ /* 0x000fe40004800000 */
[----:B------:R-:W-:-:S02]  /*140d0*/  ISETP.GT.AND P1, PT, R40, 0x29, !P4 ;  /* 0x000000292800780c */ /* 0x000fc40006724270 */
[----:B------:R-:W-:Y:S02]  /*140e0*/  ISETP.NE.AND P4, PT, R48, RZ, PT ;  /* 0x000000ff3000720c */ /* 0x000fe40003f85270 */
[----:B------:R-:W-:Y:S02]  /*140f0*/  ISETP.LT.OR P1, PT, R38, 0x2a, P1 ;  /* 0x0000002a2600780c */ /* 0x000fe40000f21670 */
[----:B------:R-:W-:Y:S02]  /*14100*/  ISETP.GT.AND P5, PT, R40, 0x39, !P5 ;  /* 0x000000392800780c */ /* 0x000fe40006fa4270 */
[----:B------:R-:W-:Y:S02]  /*14110*/  FSEL R25, R63, -INF , !P1 ;  /* 0xff8000003f197808 */ /* 0x000fe40004800000 */
[----:B------:R-:W0:Y:S01]  /*14120*/  SHFL.BFLY PT, R63, R24, 0x2, 0x1f ;  /* 0x0c401f00183f7f89 */ /* 0x000e2200000e0000 */
[C---:B------:R-:W-:Y:S02]  /*14130*/  ISETP.LT.OR P3, PT, R38.reuse, 0x39, P3 ;  /* 0x000000392600780c */ /* 0x040fe40001f61670 */
[----:B------:R-:W-:-:S02]  /*14140*/  ISETP.LT.OR P5, PT, R38, 0x3a, P5 ;  /* 0x0000003a2600780c */ /* 0x000fc40002fa1670 */
[----:B0-----:R-:W-:-:S05]  /*14150*/  FMNMX.FTZ R63, R24, R63, !PT ;  /* 0x0000003f183f7209 */ /* 0x001fca0007810000 */
[----:B------:R-:W0:Y:S02]  /*14160*/  SHFL.BFLY PT, R4, R63, 0x1, 0x1f ;  /* 0x0c201f003f047f89 */ /* 0x000e2400000e0000 */
[----:B0-----:R-:W-:-:S04]  /*14170*/  FMNMX.FTZ R4, R63, R4, !PT ;  /* 0x000000043f047209 */ /* 0x001fc80007810000 */
[C---:B------:R-:W-:Y:S01]  /*14180*/  FSETP.NEU.FTZ.AND P1, PT, R4.reuse, -INF , PT ;  /* 0xff8000000400780b */ /* 0x040fe20003f3d000 */
[----:B------:R-:W-:-:S05]  /*14190*/  FMUL.FTZ R0, R4, R2 ;  /* 0x0000000204007220 */ /* 0x000fca0000410000 */
[----:B------:R-:W-:Y:S02]  /*141a0*/  FSEL R30, R0, RZ, P1 ;  /* 0x000000ff001e7208 */ /* 0x000fe40000800000 */
[----:B------:R-:W-:Y:S02]  /*141b0*/  FMNMX.FTZ R0, R37, R34, !PT ;  /* 0x0000002225007209 */ /* 0x000fe40007810000 */
[C---:B------:R-:W-:Y:S01]  /*141c0*/  ISETP.GT.AND P1, PT, R40.reuse, 0x30, !P2 ;  /* 0x000000302800780c */ /* 0x040fe20005724270 */
[--C-:B------:R-:W-:Y:S01]  /*141d0*/  FFMA.FTZ R24, R65, R2, -R30.reuse ;  /* 0x0000000241187223 */ /* 0x100fe2000001081e */
[----:B------:R-:W-:Y:S01]  /*141e0*/  FMNMX.FTZ R0, R45, R0, !PT ;  /* 0x000000002d007209 */ /* 0x000fe20007810000 */
[--C-:B------:R-:W-:Y:S01]  /*141f0*/  FFMA.FTZ R32, R67, R2, -R30.reuse ;  /* 0x0000000243207223 */ /* 0x100fe2000001081e */
[----:B------:R-:W-:Y:S01]  /*14200*/  ISETP.GT.AND P2, PT, R40, 0x31, !P4 ;  /* 0x000000312800780c */ /* 0x000fe20006744270 */
[----:B------:R0:W-:Y:S01]  /*14210*/  MUFU.EX2 R196, R24 ;  /* 0x0000001800c47308 */ /* 0x0001e20000000800 */
[----:B------:R-:W-:Y:S01]  /*14220*/  FMNMX.FTZ R0, R47, R0, !PT ;  /* 0x000000002f007209 */ /* 0x000fe20007810000 */
[-CC-:B------:R-:W-:Y:S01]  /*14230*/  FFMA.FTZ R29, R29, R2.reuse, -R30.reuse ;  /* 0x000000021d1d7223 */ /* 0x180fe2000001081e */
[C---:B------:R-:W-:Y:S01]  /*14240*/  ISETP.LT.OR P1, PT, R38.reuse, 0x31, P1 ;  /* 0x000000312600780c */ /* 0x040fe20000f21670 */
[--C-:B------:R-:W-:Y:S01]  /*14250*/  FFMA.FTZ R36, R79, R2, -R30.reuse ;  /* 0x000000024f247223 */ /* 0x100fe2000001081e */
[----:B------:R-:W-:Y:S01]  /*14260*/  FMNMX.FTZ R0, R49, R0, !PT ;  /* 0x0000000031007209 */ /* 0x000fe20007810000 */
[--C-:B------:R-:W-:Y:S01]  /*14270*/  FFMA.FTZ R31, R31, R2, -R30.reuse ;  /* 0x000000021f1f7223 */ /* 0x100fe2000001081e */
[----:B------:R-:W-:Y:S01]  /*14280*/  ISETP.LT.OR P2, PT, R38, 0x32, P2 ;  /* 0x000000322600780c */ /* 0x000fe20001741670 */
[----:B------:R1:W2:Y:S01]  /*14290*/  MUFU.EX2 R69, R32 ;  /* 0x0000002000457308 */ /* 0x0002a20000000800 */
[----:B------:R-:W-:Y:S01]  /*142a0*/  FMNMX.FTZ R0, R51, R0, !PT ;  /* 0x0000000033007209 */ /* 0x000fe20007810000 */
[-CC-:B0-----:R-:W-:Y:S01]  /*142b0*/  FFMA.FTZ R24, R71, R2.reuse, -R30.reuse ;  /* 0x0000000247187223 */ /* 0x181fe2000001081e */
[----:B------:R-:W-:Y:S01]  /*142c0*/  FSEL R5, R5, -INF , !P1 ;  /* 0xff80000005057808 */ /* 0x000fe20004800000 */
[--C-:B------:R-:W-:Y:S01]  /*142d0*/  FFMA.FTZ R38, R81, R2, -R30.reuse ;  /* 0x0000000251267223 */ /* 0x100fe2000001081e */
[----:B------:R-:W-:Y:S01]  /*142e0*/  FMNMX.FTZ R0, R53, R0, !PT ;  /* 0x0000000035007209 */ /* 0x000fe20007810000 */
[--C-:B------:R-:W-:Y:S01]  /*142f0*/  FFMA.FTZ R43, R43, R2, -R30.reuse ;  /* 0x000000022b2b7223 */ /* 0x100fe2000001081e */
[----:B------:R-:W-:Y:S01]  /*14300*/  FSEL R63, R3, -INF , !P2 ;  /* 0xff800000033f7808 */ /* 0x000fe20005000000 */
[----:B------:R-:W-:Y:S01]  /*14310*/  MUFU.EX2 R198, R24 ;  /* 0x0000001800c67308 */ /* 0x000fe20000000800 */
[----:B------:R-:W-:Y:S01]  /*14320*/  FMNMX.FTZ R0, R55, R0, !PT ;  /* 0x0000000037007209 */ /* 0x000fe20007810000 */
[-CC-:B-1----:R-:W-:Y:S01]  /*14330*/  FFMA.FTZ R32, R77, R2.reuse, -R30.reuse ;  /* 0x000000024d207223 */ /* 0x182fe2000001081e */
[----:B------:R-:W-:Y:S01]  /*14340*/  FSEL R65, R26, -INF , !P3 ;  /* 0xff8000001a417808 */ /* 0x000fe20005800000 */
[--C-:B------:R-:W-:Y:S01]  /*14350*/  FFMA.FTZ R26, R73, R2, -R30.reuse ;  /* 0x00000002491a7223 */ /* 0x100fe2000001081e */
[----:B------:R-:W-:Y:S01]  /*14360*/  FMNMX.FTZ R0, R57, R0, !PT ;  /* 0x0000000039007209 */ /* 0x000fe20007810000 */
[-CC-:B------:R-:W-:Y:S01]  /*14370*/  FFMA.FTZ R41, R41, R2.reuse, -R30.reuse ;  /* 0x0000000229297223 */ /* 0x180fe2000001081e */
[----:B------:R-:W-:Y:S01]  /*14380*/  FSEL R67, R28, -INF , !P5 ;  /* 0xff8000001c437808 */ /* 0x000fe20006800000 */
[--C-:B------:R-:W-:Y:S01]  /*14390*/  FFMA.FTZ R28, R75, R2, -R30.reuse ;  /* 0x000000024b1c7223 */ /* 0x100fe2000001081e */
[----:B------:R-:W-:Y:S01]  /*143a0*/  FMNMX.FTZ R0, R59, R0, !PT ;  /* 0x000000003b007209 */ /* 0x000fe20007810000 */
[----:B------:R-:W-:Y:S01]  /*143b0*/  MUFU.EX2 R71, R26 ;  /* 0x0000001a00477308 */ /* 0x000fe20000000800 */
[----:B------:R-:W-:Y:S01]  /*143c0*/  ISETP.NE.AND P4, PT, R74, 0x1, PT ;  /* 0x000000014a00780c */ /* 0x000fe20003f85270 */
[--C-:B------:R-:W-:Y:S01]  /*143d0*/  FFMA.FTZ R39, R39, R2, -R30.reuse ;  /* 0x0000000227277223 */ /* 0x100fe2000001081e */
[----:B------:R-:W-:Y:S01]  /*143e0*/  FMNMX.FTZ R0, R61, R0, !PT ;  /* 0x000000003d007209 */ /* 0x000fe20007810000 */
[-CC-:B------:R-:W-:Y:S01]  /*143f0*/  FFMA.FTZ R35, R35, R2.reuse, -R30.reuse ;  /* 0x0000000223237223 */ /* 0x180fe2000001081e */
[-CC-:B------:R-:W-:Y:S01]  /*14400*/  FFMA.FTZ R33, R33, R2.reuse, -R30.reuse ;  /* 0x0000000221217223 */ /* 0x180fe2000001081e */
[----:B------:R-:W-:Y:S01]  /*14410*/  FFMA.FTZ R27, R27, R2, -R30 ;  /* 0x000000021b1b7223 */ /* 0x000fe2000001081e */
[----:B------:R-:W-:Y:S01]  /*14420*/  FMNMX.FTZ R0, R25, R0, !PT ;  /* 0x0000000019007209 */ /* 0x000fe20007810000 */
[----:B------:R-:W-:Y:S03]  /*14430*/  MUFU.EX2 R28, R28 ;  /* 0x0000001c001c7308 */ /* 0x000fe60000000800 */
[----:B------:R-:W-:-:S03]  /*14440*/  FMNMX.FTZ R0, R5, R0, !PT ;  /* 0x0000000005007209 */ /* 0x000fc60007810000 */
[----:B------:R-:W0:Y:S01]  /*14450*/  @P4 LDC R44, c[0x0][0x450] ;  /* 0x00011400ff2c4b82 */ /* 0x000e220000000800 */
[----:B------:R-:W-:Y:S01]  /*14460*/  FMNMX.FTZ R0, R63, R0, !PT ;  /* 0x000000003f007209 */ /* 0x000fe20007810000 */
[----:B------:R-:W1:Y:S03]  /*14470*/  MUFU.EX2 R73, R32 ;  /* 0x0000002000497308 */ /* 0x000e660000000800 */
[----:B------:R-:W-:-:S04]  /*14480*/  FMNMX.FTZ R0, R65, R0, !PT ;  /* 0x0000000041007209 */ /* 0x000fc80007810000 */
[----:B------:R-:W-:Y:S01]  /*14490*/  FMNMX.FTZ R0, R67, R0, !PT ;  /* 0x0000000043007209 */ /* 0x000fe20007810000 */
[----:B------:R2:W-:Y:S04]  /*144a0*/  MUFU.EX2 R186, R29 ;  /* 0x0000001d00ba7308 */ /* 0x0005e80000000800 */
[----:B------:R-:W3:Y:S04]  /*144b0*/  SHFL.BFLY PT, R3, R0, 0x2, 0x1f ;  /* 0x0c401f0000037f89 */ /* 0x000ee800000e0000 */
[----:B------:R4:W-:Y:S01]  /*144c0*/  MUFU.EX2 R75, R38 ;  /* 0x00000026004b7308 */ /* 0x0009e20000000800 */
[----:B--2---:R-:W-:Y:S01]  /*144d0*/  FADD.FTZ R29, R196, R69 ;  /* 0x00000045c41d7221 */ /* 0x004fe20000010000 */
[----:B-1----:R-:W-:-:S02]  /*144e0*/  F2FP.F16.F32.PACK_AB R192, R73, R28 ;  /* 0x0000001c49c0723e */ /* 0x002fc400000000ff */
[----:B------:R-:W-:-:S04]  /*144f0*/  F2FP.F16.F32.PACK_AB R196, R69, R196 ;  /* 0x000000c445c4723e */ /* 0x000fc800000000ff */
[----:B------:R-:W1:Y:S01]  /*14500*/  MUFU.EX2 R36, R36 ;  /* 0x0000002400247308 */ /* 0x000e620000000800 */
[----:B----4-:R-:W-:Y:S01]  /*14510*/  FADD.FTZ R38, R198, R29 ;  /* 0x0000001dc6267221 */ /* 0x010fe20000010000 */
[----:B------:R-:W-:-:S03]  /*14520*/  F2FP.F16.F32.PACK_AB R198, R71, R198 ;  /* 0x000000c647c6723e */ /* 0x000fc600000000ff */
[----:B------:R-:W-:-:S03]  /*14530*/  FADD.FTZ R29, R71, R38 ;  /* 0x00000026471d7221 */ /* 0x000fc60000010000 */
[----:B------:R2:W-:Y:S01]  /*14540*/  MUFU.EX2 R184, R31 ;  /* 0x0000001f00b87308 */ /* 0x0005e20000000800 */
[----:B------:R-:W-:Y:S01]  /*14550*/  FADD.FTZ R40, R28, R29 ;  /* 0x0000001d1c287221 */ /* 0x000fe20000010000 */
[----:B---3--:R-:W-:-:S06]  /*14560*/  FMNMX.FTZ R24, R0, R3, !PT ;  /* 0x0000000300187209 */ /* 0x008fcc0007810000 */
[----:B------:R-:W-:Y:S01]  /*14570*/  MUFU.EX2 R43, R43 ;  /* 0x0000002b002b7308 */ /* 0x000fe20000000800 */
[----:B------:R-:W3:Y:S01]  /*14580*/  SHFL.BFLY PT, R3, R24, 0x1, 0x1f ;  /* 0x0c201f0018037f89 */ /* 0x000ee200000e0000 */
[----:B--2---:R-:W-:Y:S01]  /*14590*/  FADD.FTZ R31, R73, R40 ;  /* 0x00000028491f7221 */ /* 0x004fe20000010000 */
[----:B-1----:R-:W-:-:S03]  /*145a0*/  F2FP.F16.F32.PACK_AB R194, R75, R36 ;  /* 0x000000244bc2723e */ /* 0x002fc600000000ff */
[----:B------:R-:W-:Y:S02]  /*145b0*/  FADD.FTZ R42, R36, R31 ;  /* 0x0000001f242a7221 */ /* 0x000fe40000010000 */
[----:B------:R1:W-:Y:S02]  /*145c0*/  MUFU.EX2 R188, R41 ;  /* 0x0000002900bc7308 */ /* 0x0003e40000000800 */
[----:B------:R-:W-:-:S06]  /*145d0*/  FADD.FTZ R42, R75, R42 ;  /* 0x0000002a4b2a7221 */ /* 0x000fcc0000010000 */
[----:B------:R-:W-:Y:S01]  /*145e0*/  MUFU.EX2 R39, R39 ;  /* 0x0000002700277308 */ /* 0x000fe20000000800 */
[----:B-1----:R-:W1:Y:S07]  /*145f0*/  @P4 LDC R41, c[0x0][0x44c] ;  /* 0x00011300ff294b82 */ /* 0x002e6e0000000800 */
[----:B------:R2:W-:Y:S01]  /*14600*/  MUFU.EX2 R190, R35 ;  /* 0x0000002300be7308 */ /* 0x0005e20000000800 */
[----:B---3--:R-:W-:-:S04]  /*14610*/  FMNMX.FTZ R3, R24, R3, !PT ;  /* 0x0000000318037209 */ /* 0x008fc80007810000 */
[C---:B------:R-:W-:Y:S01]  /*14620*/  FSETP.NEU.FTZ.AND P1, PT, R3.reuse, -INF , PT ;  /* 0xff8000000300780b */ /* 0x040fe20003f3d000 */
[----:B------:R-:W-:Y:S02]  /*14630*/  FMUL.FTZ R0, R3, R2 ;  /* 0x0000000203007220 */ /* 0x000fe40000410000 */
[----:B------:R-:W-:Y:S01]  /*14640*/  MUFU.EX2 R33, R33 ;  /* 0x0000002100217308 */ /* 0x000fe20000000800 */
[----:B--2---:R-:W-:Y:S02]  /*14650*/  MOV R35, R72 ;  /* 0x0000004800237202 */ /* 0x004fe40000000f00 */
[----:B------:R-:W-:-:S05]  /*14660*/  FSEL R0, R0, RZ, P1 ;  /* 0x000000ff00007208 */ /* 0x000fca0000800000 */
[-CC-:B------:R-:W-:Y:S01]  /*14670*/  FFMA.FTZ R37, R37, R2.reuse, -R0.reuse ;  /* 0x0000000225257223 */ /* 0x180fe20000010800 */
[-CC-:B------:R-:W-:Y:S01]  /*14680*/  FFMA.FTZ R34, R34, R2.reuse, -R0.reuse ;  /* 0x0000000222227223 */ /* 0x180fe20000010800 */
[-CC-:B------:R-:W-:Y:S01]  /*14690*/  FFMA.FTZ R45, R45, R2.reuse, -R0.reuse ;  /* 0x000000022d2d7223 */ /* 0x180fe20000010800 */
[-CC-:B------:R-:W-:Y:S01]  /*146a0*/  FFMA.FTZ R47, R47, R2.reuse, -R0.reuse ;  /* 0x000000022f2f7223 */ /* 0x180fe20000010800 */
[-CC-:B------:R-:W-:Y:S01]  /*146b0*/  FFMA.FTZ R49, R49, R2.reuse, -R0.reuse ;  /* 0x0000000231317223 */ /* 0x180fe20000010800 */
[-CC-:B------:R-:W-:Y:S01]  /*146c0*/  FFMA.FTZ R51, R51, R2.reuse, -R0.reuse ;  /* 0x0000000233337223 */ /* 0x180fe20000010800 */
[----:B------:R-:W-:Y:S01]  /*146d0*/  MUFU.EX2 R37, R37 ;  /* 0x0000002500257308 */ /* 0x000fe20000000800 */
[-CC-:B------:R-:W-:Y:S01]  /*146e0*/  FFMA.FTZ R53, R53, R2.reuse, -R0.reuse ;  /* 0x0000000235357223 */ /* 0x180fe20000010800 */
[-CC-:B------:R-:W-:Y:S01]  /*146f0*/  FFMA.FTZ R55, R55, R2.reuse, -R0.reuse ;  /* 0x0000000237377223 */ /* 0x180fe20000010800 */
[-CC-:B------:R-:W-:Y:S01]  /*14700*/  FFMA.FTZ R57, R57, R2.reuse, -R0.reuse ;  /* 0x0000000239397223 */ /* 0x180fe20000010800 */
[-CC-:B------:R-:W-:Y:S01]  /*14710*/  FFMA.FTZ R59, R59, R2.reuse, -R0.reuse ;  /* 0x000000023b3b7223 */ /* 0x180fe20000010800 */
[-CC-:B------:R-:W-:Y:S01]  /*14720*/  FFMA.FTZ R61, R61, R2.reuse, -R0.reuse ;  /* 0x000000023d3d7223 */ /* 0x180fe20000010800 */
[-CC-:B------:R-:W-:Y:S01]  /*14730*/  FFMA.FTZ R25, R25, R2.reuse, -R0.reuse ;  /* 0x0000000219197223 */ /* 0x180fe20000010800 */
[-CC-:B------:R-:W-:Y:S01]  /*14740*/  FFMA.FTZ R5, R5, R2.reuse, -R0.reuse ;  /* 0x0000000205057223 */ /* 0x180fe20000010800 */
[----:B------:R-:W2:Y:S01]  /*14750*/  MUFU.EX2 R34, R34 ;  /* 0x0000002200227308 */ /* 0x000ea20000000800 */
[-CC-:B------:R-:W-:Y:S01]  /*14760*/  FFMA.FTZ R63, R63, R2.reuse, -R0.reuse ;  /* 0x000000023f3f7223 */ /* 0x180fe20000010800 */
[-CC-:B------:R-:W-:Y:S01]  /*14770*/  FFMA.FTZ R65, R65, R2.reuse, -R0.reuse ;  /* 0x0000000241417223 */ /* 0x180fe20000010800 */
[----:B------:R-:W-:Y:S01]  /*14780*/  FFMA.FTZ R67, R67, R2, -R0 ;  /* 0x0000000243437223 */ /* 0x000fe20000010800 */
[----:B-1----:R-:W-:-:S04]  /*14790*/  @P4 IMAD.HI.U32 R41, R72, R41, RZ ;  /* 0x0000002948294227 */ /* 0x002fc800078e00ff */
[----:B------:R-:W1:Y:S01]  /*147a0*/  MUFU.EX2 R45, R45 ;  /* 0x0000002d002d7308 */ /* 0x000e620000000800 */
[----:B0-----:R-:W-:Y:S02]  /*147b0*/  @P4 SHF.R.U32.HI R35, RZ, R44, R41 ;  /* 0x0000002cff234219 */ /* 0x001fe40000011629 */
[----:B------:R-:W-:-:S03]  /*147c0*/  ISETP.GE.AND P4, PT, R13, 0x1, PT ;  /* 0x000000010d00780c */ /* 0x000fc60003f86270 */
[----:B------:R-:W-:Y:S02]  /*147d0*/  IMAD.IADD R31, R102, 0x1, R35 ;  /* 0x00000001661f7824 */ /* 0x000fe400078e0223 */
[----:B------:R-:W0:Y:S01]  /*147e0*/  MUFU.EX2 R24, R47 ;  /* 0x0000002f00187308 */ /* 0x000e220000000800 */
[----:B--2---:R-:W-:Y:S01]  /*147f0*/  FADD.FTZ R38, R37, R34 ;  /* 0x0000002225267221 */ /* 0x004fe20000010000 */
[----:B------:R-:W-:Y:S01]  /*14800*/  F2FP.F16.F32.PACK_AB R197, R34, R37 ;  /* 0x0000002522c5723e */ /* 0x000fe200000000ff */
[----:B------:R-:W-:-:S05]  /*14810*/  IMAD.IADD R12, R31, 0x1, R12 ;  /* 0x000000011f0c7824 */ /* 0x000fca00078e020c */
[----:B------:R-:W2:Y:S01]  /*14820*/  MUFU.EX2 R49, R49 ;  /* 0x0000003100317308 */ /* 0x000ea20000000800 */
[----:B-1----:R-:W-:-:S07]  /*14830*/  FADD.FTZ R29, R45, R38 ;  /* 0x000000262d1d7221 */ /* 0x002fce0000010000 */
[----:B------:R-:W1:Y:S01]  /*14840*/  MUFU.EX2 R26, R51 ;  /* 0x00000033001a7308 */ /* 0x000e620000000800 */
[C---:B0-----:R-:W-:Y:S01]  /*14850*/  FADD.FTZ R40, R24.reuse, R29 ;  /* 0x0000001d18287221 */ /* 0x041fe20000010000 */
[----:B------:R-:W-:-:S06]  /*14860*/  F2FP.F16.F32.PACK_AB R199, R24, R45 ;  /* 0x0000002d18c7723e */ /* 0x000fcc00000000ff */
[----:B------:R-:W-:Y:S01]  /*14870*/  MUFU.EX2 R53, R53 ;  /* 0x0000003500357308 */ /* 0x000fe20000000800 */
[----:B--2---:R-:W-:-:S07]  /*14880*/  FADD.FTZ R29, R49, R40 ;  /* 0x00000028311d7221 */ /* 0x004fce0000010000 */
[----:B------:R-:W0:Y:S01]  /*14890*/  MUFU.EX2 R30, R55 ;  /* 0x00000037001e7308 */ /* 0x000e220000000800 */
[C---:B-1----:R-:W-:Y:S01]  /*148a0*/  FADD.FTZ R40, R26.reuse, R29 ;  /* 0x0000001d1a287221 */ /* 0x042fe20000010000 */
[----:B------:R-:W-:Y:S01]  /*148b0*/  FADD.FTZ R29, R43, R42 ;  /* 0x0000002a2b1d7221 */ /* 0x000fe20000010000 */
[----:B------:R-:W-:-:S03]  /*148c0*/  F2FP.F16.F32.PACK_AB R193, R26, R49 ;  /* 0x000000311ac1723e */ /* 0x000fc600000000ff */
[C---:B------:R-:W-:Y:S01]  /*148d0*/  FADD.FTZ R42, R188.reuse, R29 ;  /* 0x0000001dbc2a7221 */ /* 0x040fe20000010000 */
[----:B------:R-:W-:Y:S01]  /*148e0*/  F2FP.F16.F32.PACK_AB R188, R188, R43 ;  /* 0x0000002bbcbc723e */ /* 0x000fe200000000ff */
[----:B------:R-:W-:Y:S02]  /*148f0*/  MUFU.EX2 R57, R57 ;  /* 0x0000003900397308 */ /* 0x000fe40000000800 */
[----:B------:R-:W-:-:S04]  /*14900*/  FADD.FTZ R29, R39, R42 ;  /* 0x0000002a271d7221 */ /* 0x000fc80000010000 */
[C---:B------:R-:W-:Y:S01]  /*14910*/  FADD.FTZ R42, R190.reuse, R29 ;  /* 0x0000001dbe2a7221 */ /* 0x040fe20000010000 */
[----:B------:R-:W-:Y:S01]  /*14920*/  F2FP.F16.F32.PACK_AB R190, R190, R39 ;  /* 0x00000027bebe723e */ /* 0x000fe200000000ff */
[----:B------:R-:W1:Y:S01]  /*14930*/  MUFU.EX2 R32, R59 ;  /* 0x0000003b00207308 */ /* 0x000e620000000800 */
[----:B0-----:R-:W-:Y:S01]  /*14940*/  F2FP.F16.F32.PACK_AB R195, R30, R53 ;  /* 0x000000351ec3723e */ /* 0x001fe200000000ff */
[----:B------:R-:W-:-:S06]  /*14950*/  FADD.FTZ R29, R33, R42 ;  /* 0x0000002a211d7221 */ /* 0x000fcc0000010000 */
[----:B------:R-:W-:Y:S08]  /*14960*/  MUFU.EX2 R61, R61 ;  /* 0x0000003d003d7308 */ /* 0x000ff00000000800 */
[----:B------:R0:W2:Y:S01]  /*14970*/  MUFU.EX2 R38, R25 ;  /* 0x0000001900267308 */ /* 0x0000a20000000800 */
[----:B-1----:R-:W-:-:S07]  /*14980*/  F2FP.F16.F32.PACK_AB R189, R32, R57 ;  /* 0x0000003920bd723e */ /* 0x002fce00000000ff */
[----:B------:R-:W1:Y:S01]  /*14990*/  MUFU.EX2 R5, R5 ;  /* 0x0000000500057308 */ /* 0x000e620000000800 */
[----:B0-----:R-:W-:-:S04]  /*149a0*/  FADD.FTZ R25, R53, R40 ;  /* 0x0000002835197221 */ /* 0x001fc80000010000 */
[----:B------:R-:W-:-:S03]  /*149b0*/  FADD.FTZ R40, R30, R25 ;  /* 0x000000191e287221 */ /* 0x000fc60000010000 */
[----:B------:R-:W0:Y:S01]  /*149c0*/  MUFU.EX2 R0, R63 ;  /* 0x0000003f00007308 */ /* 0x000e220000000800 */
[----:B------:R-:W-:Y:S01]  /*149d0*/  FADD.FTZ R25, R57, R40 ;  /* 0x0000002839197221 */ /* 0x000fe20000010000 */
[----:B--2---:R-:W-:-:S03]  /*149e0*/  F2FP.F16.F32.PACK_AB R191, R38, R61 ;  /* 0x0000003d26bf723e */ /* 0x004fc600000000ff */
[----:B------:R-:W-:-:S03]  /*149f0*/  FADD.FTZ R40, R32, R25 ;  /* 0x0000001920287221 */ /* 0x000fc60000010000 */
[----:B------:R-:W2:Y:S01]  /*14a00*/  MUFU.EX2 R27, R27 ;  /* 0x0000001b001b7308 */ /* 0x000ea20000000800 */
[----:B------:R-:W-:Y:S01]  /*14a10*/  FADD.FTZ R25, R61, R40 ;  /* 0x000000283d197221 */ /* 0x000fe20000010000 */
[C---:B------:R-:W-:Y:S01]  /*14a20*/  FADD.FTZ R40, R184.reuse, R29 ;  /* 0x0000001db8287221 */ /* 0x040fe20000010000 */
[----:B------:R-:W-:Y:S02]  /*14a30*/  F2FP.F16.F32.PACK_AB R184, R184, R33 ;  /* 0x00000021b8b8723e */ /* 0x000fe400000000ff */
[----:B------:R-:W-:-:S03]  /*14a40*/  FADD.FTZ R36, R38, R25 ;  /* 0x0000001926247221 */ /* 0x000fc60000010000 */
[----:B------:R-:W3:Y:S01]  /*14a50*/  MUFU.EX2 R65, R65 ;  /* 0x0000004100417308 */ /* 0x000ee20000000800 */
[----:B-1----:R-:W-:Y:S01]  /*14a60*/  FADD.FTZ R25, R5, R36 ;  /* 0x0000002405197221 */ /* 0x002fe20000010000 */
[C---:B0-----:R-:W-:Y:S01]  /*14a70*/  F2FP.F16.F32.PACK_AB R185, R0.reuse, R5 ;  /* 0x0000000500b9723e */ /* 0x041fe200000000ff */
[----:B------:R-:W-:Y:S02]  /*14a80*/  VIADD R5, R97, 0xfffffffe ;  /* 0xfffffffe61057836 */ /* 0x000fe40000000000 */
[----:B------:R-:W-:-:S03]  /*14a90*/  FADD.FTZ R34, R0, R25 ;  /* 0x0000001900227221 */ /* 0x000fc60000010000 */
[----:B------:R-:W0:Y:S01]  /*14aa0*/  MUFU.EX2 R28, R67 ;  /* 0x00000043001c7308 */ /* 0x000e220000000800 */
[----:B--2---:R-:W-:-:S04]  /*14ab0*/  FADD.FTZ R223, R27, R40 ;  /* 0x000000281bdf7221 */ /* 0x004fc80000010000 */
[C---:B------:R-:W-:Y:S01]  /*14ac0*/  FADD.FTZ R223, R186.reuse, R223 ;  /* 0x000000dfbadf7221 */ /* 0x040fe20000010000 */
[----:B------:R-:W-:Y:S01]  /*14ad0*/  F2FP.F16.F32.PACK_AB R186, R186, R27 ;  /* 0x0000001bbaba723e */ /* 0x000fe200000000ff */
[----:B---3--:R-:W-:-:S04]  /*14ae0*/  FADD.FTZ R221, R65, R34 ;  /* 0x0000002241dd7221 */ /* 0x008fc80000010000 */
[C---:B0-----:R-:W-:Y:S01]  /*14af0*/  FADD.FTZ R221, R28.reuse, R221 ;  /* 0x000000dd1cdd7221 */ /* 0x041fe20000010000 */
[----:B------:R-:W-:Y:S01]  /*14b00*/  F2FP.F16.F32.PACK_AB R187, R28, R65 ;  /* 0x000000411cbb723e */ /* 0x000fe200000000ff */
[----:B------:R-:W-:Y:S06]  /*14b10*/  @!P4 BRA `(.L_x_1764) ;  /* 0x000000000048c947 */ /* 0x000fec0003800000 */
        /* <DEDUP_REMOVED lines=11> */
.L_x_1766:
[----:B------:R-:W-:-:S13]  /*14bd0*/  ISETP.NE.AND P1, PT, R13, 0x1, PT ;  /* 0x000000010d00780c */ /* 0x000fda0003f25270 */
[----:B------:R-:W0:Y:S02]  /*14be0*/  @P1 LDC.64 R24, c[0x0][0x9e8] ;  /* 0x00027a00ff181b82 */ /* 0x000e240000000a00 */
[----:B0-----:R-:W-:-:S05]  /*14bf0*/  @P1 IMAD.HI.U32 R24, R0, R24, RZ ;  /* 0x0000001800181227 */ /* 0x001fca00078e00ff */
[----:B------:R-:W-:-:S07]  /*14c00*/  @P1 SHF.R.U32.HI R0, RZ, R25, R24 ;  /* 0x00000019ff001219 */ /* 0x000fce0000011618 */
.L_x_1767:
[----:B------:R-:W-:Y:S05]  /*14c10*/  BSYNC B0 ;  /* 0x0000000000007941 */ /* 0x000fea0003800000 */
.L_x_1765:
[----:B------:R-:W-:-:S05]  /*14c20*/  IMAD R13, R0, R13, R13 ;  /* 0x0000000d000d7224 */ /* 0x000fca00078e020d */
[----:B------:R-:W-:-:S07]  /*14c30*/  VIMNMX R12, R12, R13, PT ;  /* 0x0000000d0c0c7248 */ /* 0x000fce0003fe0100 */
.L_x_1764:
[----:B------:R-:W2:Y:S01]  /*14c40*/  LDL R24, [R1+0x64] ;  /* 0x0000640001187983 */ /* 0x000ea20000100800 */
[----:B------:R-:W-:Y:S01]  /*14c50*/  SHF.R.S32.HI R13, RZ, 0x1f, R12 ;  /* 0x0000001fff0d7819 */ /* 0x000fe2000001140c */
[----:B------:R-:W-:Y:S01]  /*14c60*/  BSSY B1, `(.L_x_1768) ;  /* 0x000036a000017945 */ /* 0x000fe20003800000 */
[----:B------:R-:W-:Y:S01]  /*14c70*/  IMAD.MOV.U32 R0, RZ, RZ, 0x3f800000 ;  /* 0x3f800000ff007424 */ /* 0x000fe200078e00ff */
[----:B------:R-:W-:Y:S02]  /*14c80*/  CS2R R150, SRZ ;  /* 0x0000000000967805 */ /* 0x000fe4000001ff00 */
[----:B------:R-:W-:Y:S01]  /*14c90*/  LEA.HI R13, R13, R12, RZ, 0x6 ;  /* 0x0000000c0d0d7211 */ /* 0x000fe200078f30ff */
[----:B------:R-:W-:Y:S01]  /*14ca0*/  IMAD.MOV.U32 R12, RZ, RZ, 0x3f800000 ;  /* 0x3f800000ff0c7424 */ /* 0x000fe200078e00ff */
[----:B------:R-:W-:Y:S02]  /*14cb0*/  CS2R R148, SRZ ;  /* 0x0000000000947805 */ /* 0x000fe4000001ff00 */
[----:B------:R-:W-:-:S02]  /*14cc0*/  CS2R R146, SRZ ;  /* 0x0000000000927805 */ /* 0x000fc4000001ff00 */
[----:B------:R-:W-:Y:S02]  /*14cd0*/  SHF.R.S32.HI R13, RZ, 0x6, R13 ;  /* 0x00000006ff0d7819 */ /* 0x000fe4000001140d */
        /* <DEDUP_REMOVED lines=60> */
[----:B--2---:R-:W-:-:S04]  /*150a0*/  VIMNMX R24, R24, R13, !PT ;  /* 0x0000000d18187248 */ /* 0x004fc80007fe0100 */
[----:B------:R-:W-:Y:S01]  /*150b0*/  ISETP.GE.AND P1, PT, R5, R24, PT ;  /* 0x000000180500720c */ /* 0x000fe20003f26270 */
[----:B------:R0:W-:Y:S02]  /*150c0*/  STL [R1+0x14], R24 ;  /* 0x0000141801007387 */ /* 0x0001e40000100800 */
[----:B0-----:R-:W-:-:S10]  /*150d0*/  CS2R R24, SRZ ;  /* 0x0000000000187805 */ /* 0x001fd4000001ff00 */
[----:B------:R-:W-:Y:S05]  /*150e0*/  @!P1 BRA `(.L_x_1769) ;  /* 0x0000003000849947 */ /* 0x000fea0003800000 */
[----:B------:R-:W-:Y:S01]  /*150f0*/  BSSY B0, `(.L_x_1770) ;  /* 0x000031c000007945 */ /* 0x000fe20003800000 */
[----:B------:R-:W-:Y:S01]  /*15100*/  MOV R0, 0x3f800000 ;  /* 0x3f80000000007802 */ /* 0x000fe20000000f00 */
[----:B------:R-:W-:-:S07]  /*15110*/  IMAD.MOV.U32 R151, RZ, RZ, RZ ;  /* 0x000000ffff977224 */ /* 0x000fce00078e00ff */
.L_x_1791:
[----:B------:R-:W-:-:S05]  /*15120*/  VIADD R222, R202, 0x1 ;  /* 0x00000001cade7836 */ /* 0x000fca0000000000 */
[----:B------:R-:W-:-:S04]  /*15130*/  ISETP.NE.AND P1, PT, R222, 0x2, PT ;  /* 0x00000002de00780c */ /* 0x000fc80003f25270 */
[----:B------:R-:W-:Y:S02]  /*15140*/  SEL R226, RZ, 0x1, P1 ;  /* 0x00000001ffe27807 */ /* 0x000fe40000800000 */
[----:B------:R-:W-:Y:S02]  /*15150*/  SEL R222, R222, RZ, P1 ;  /* 0x000000ffdede7207 */ /* 0x000fe40000800000 */
[----:B------:R-:W-:Y:S01]  /*15160*/  LOP3.LUT R226, R203, R226, RZ, 0x3c, !PT ;  /* 0x000000e2cbe27212 */ /* 0x000fe200078e3cff */
[----:B------:R-:W-:Y:S06]  /*15170*/  @!P0 BRA `(.L_x_1771) ;  /* 0x0000000000048947 */ /* 0x000fec0003800000 */
[----:B------:R-:W-:Y:S01]  /*15180*/  BPT.TRAP 0x1 ;  /* 0x000000040000795c */ /* 0x000fe20000300000 */
.L_x_1771:
[----:B------:R-:W-:Y:S01]  /*15190*/  IMAD R2, R222, 0x8, R18 ;  /* 0x00000008de027824 */ /* 0x000fe200078e0212 */
[----:B------:R-:W-:-:S04]  /*151a0*/  SHF.L.U32 R152, R226, 0x1f, RZ ;  /* 0x0000001fe2987819 */ /* 0x000fc800000006ff */
[----:B------:R0:W1:Y:S01]  /*151b0*/  SYNCS.PHASECHK.TRANS64.TRYWAIT P1, [R2+URZ+0x30830], R152 ;  /* 0x03083098020075a7 */ /* 0x000062000802017f */
[----:B------:R-:W-:Y:S05]  /*151c0*/  @!P0 BRA `(.L_x_1772) ;  /* 0x0000000000048947 */ /* 0x000fea0003800000 */
[----:B------:R-:W-:Y:S01]  /*151d0*/  BPT.TRAP 0x1 ;  /* 0x000000040000795c */ /* 0x000fe20000300000 */
.L_x_1772:
[----:B------:R-:W2:Y:S01]  /*151e0*/  LDL R13, [R1+0x40] ;  /* 0x00004000010d7983 */ /* 0x000ea20000100800 */
[----:B------:R-:W-:Y:S01]  /*151f0*/  BSSY B2, `(.L_x_1773) ;  /* 0x0000007000027945 */ /* 0x000fe20003800000 */
[----:B--2---:R-:W-:-:S05]  /*15200*/  LEA R13, R222, R13, 0xb ;  /* 0x0000000dde0d7211 */ /* 0x004fca00078e58ff */
[C---:B------:R-:W-:Y:S02]  /*15210*/  VIADD R156, R13.reuse, 0x2 ;  /* 0x000000020d9c7836 */ /* 0x040fe40000000000 */
[----:B------:R-:W-:Y:S01]  /*15220*/  VIADD R155, R13, 0x4 ;  /* 0x000000040d9b7836 */ /* 0x000fe20000000000 */
[----:B-1----:R-:W-:Y:S06]  /*15230*/  @P1 BRA `(.L_x_1774) ;  /* 0x0000000000081947 */ /* 0x002fec0003800000 */
[----:B------:R-:W1:Y:S02]  /*15240*/  SYNCS.PHASECHK.TRANS64.TRYWAIT P1, [R2+URZ+0x30830], R152 ;  /* 0x03083098020075a7 */ /* 0x000e64000802017f */
[----:B-1----:R-:W-:Y:S05]  /*15250*/  @!P1 BRA `(.L_x_1775) ;  /* 0x0000015c00e89947 */ /* 0x002fea0003800000 */
.L_x_1774:
[----:B------:R-:W-:Y:S05]  /*15260*/  BSYNC B2 ;  /* 0x0000000000027941 */ /* 0x000fea0003800000 */
.L_x_1773:
[----:B------:R-:W-:Y:S04]  /*15270*/  STL.64 [R1+0xc8], R16 ;  /* 0x0000c81001007387 */ /* 0x000fe80000100a00 */
[----:B------:R2:W-:Y:S04]  /*15280*/  STL.64 [R1+0xc0], R4 ;  /* 0x0000c00401007387 */ /* 0x0005e80000100a00 */
[----:B--2---:R-:W2:Y:S04]  /*15290*/  LDL.64 R4, [R1+0x30] ;  /* 0x0000300001047983 */ /* 0x004ea80000100a00 */
[----:B------:R3:W-:Y:S04]  /*152a0*/  STL.64 [R1+0xb8], R2 ;  /* 0x0000b80201007387 */ /* 0x0007e80000100a00 */
[----:B------:R-:W4:Y:S01]  /*152b0*/  LDL.64 R16, [R1+0x38] ;  /* 0x0000380001107983 */ /* 0x000f220000100a00 */
[----:B01----:R-:W-:-:S05]  /*152c0*/  IMAD.MOV.U32 R152, RZ, RZ, R13 ;  /* 0x000000ffff987224 */ /* 0x003fca00078e000d */
[----:B------:R-:W-:Y:S01]  /*152d0*/  R2UR UR6, R152 ;  /* 0x00000000980672ca */ /* 0x000fe200000e0000 */
[----:B------:R-:W-:Y:S01]  /*152e0*/  IMAD.MOV.U32 R152, RZ, RZ, R156 ;  /* 0x000000ffff987224 */ /* 0x000fe200078e009c */
[----:B---3--:R-:W3:Y:S01]  /*152f0*/  LDL.64 R2, [R1+0x28] ;  /* 0x0000280001027983 */ /* 0x008ee20000100a00 */
[C---:B------:R-:W-:Y:S01]  /*15300*/  VIADD R154, R13.reuse, 0x6 ;  /* 0x000000060d9a7836 */ /* 0x040fe20000000000 */
[----:B------:R-:W-:Y:S02]  /*15310*/  MOV R153, 0x40000040 ;  /* 0x4000004000997802 */ /* 0x000fe40000000f00 */
[----:B------:R-:W-:Y:S01]  /*15320*/  R2UR UR4, R152 ;  /* 0x00000000980472ca */ /* 0x000fe200000e0000 */
[----:B------:R-:W-:Y:S01]  /*15330*/  IMAD.MOV.U32 R152, RZ, RZ, R155 ;  /* 0x000000ffff987224 */ /* 0x000fe200078e009b */
[----:B------:R-:W-:Y:S01]  /*15340*/  R2UR UR10, R154 ;  /* 0x000000009a0a72ca */ /* 0x000fe200000e0000 */
[----:B------:R-:W-:Y:S02]  /*15350*/  IMAD.MOV.U32 R155, RZ, RZ, 0x40000040 ;  /* 0x40000040ff9b7424 */ /* 0x000fe400078e00ff */
[----:B------:R-:W-:Y:S01]  /*15360*/  FMUL.FTZ R24, R24, R12 ;  /* 0x0000000c18187220 */ /* 0x000fe20000410000 */
[----:B------:R-:W-:Y:S01]  /*15370*/  VIADD R156, R13, 0x204 ;  /* 0x000002040d9c7836 */ /* 0x000fe20000000000 */
[----:B------:R-:W-:-:S02]  /*15380*/  R2UR UR8, R152 ;  /* 0x00000000980872ca */ /* 0x000fc400000e0000 */
[----:B------:R-:W-:Y:S02]  /*15390*/  R2UR UR11, R155 ;  /* 0x000000009b0b72ca */ /* 0x000fe400000e0000 */
[----:B------:R-:W-:Y:S01]  /*153a0*/  IADD3 R152, R13, 0x200, RZ ;  /* 0x000002000d987810 */ /* 0x000fe20007ffe0ff */
[-C--:B------:R-:W-:Y:S01]  /*153b0*/  FMUL.FTZ R25, R25, R12.reuse ;  /* 0x0000000c19197220 */ /* 0x080fe20000410000 */
[-C--:B------:R-:W-:Y:S01]  /*153c0*/  FMUL.FTZ R28, R28, R12.reuse ;  /* 0x0000000c1c1c7220 */ /* 0x080fe20000410000 */
[-C--:B------:R-:W-:Y:S01]  /*153d0*/  FMUL.FTZ R29, R29, R12.reuse ;  /* 0x0000000c1d1d7220 */ /* 0x080fe20000410000 */
[----:B------:R-:W-:Y:S02]  /*153e0*/  R2UR UR14, R152 ;  /* 0x00000000980e72ca */ /* 0x000fe400000e0000 */
[----:B------:R-:W-:Y:S01]  /*153f0*/  IADD3 R152, R13, 0x206, RZ ;  /* 0x000002060d987810 */ /* 0x000fe20007ffe0ff */
[-C--:B------:R-:W-:Y:S01]  /*15400*/  FMUL.FTZ R32, R32, R12.reuse ;  /* 0x0000000c20207220 */ /* 0x080fe20000410000 */
[-C--:B------:R-:W-:Y:S01]  /*15410*/  FMUL.FTZ R33, R33, R12.reuse ;  /* 0x0000000c21217220 */ /* 0x080fe20000410000 */
[-C--:B------:R-:W-:Y:S01]  /*15420*/  FMUL.FTZ R36, R36, R12.reuse ;  /* 0x0000000c24247220 */ /* 0x080fe20000410000 */
[----:B------:R-:W-:Y:S01]  /*15430*/  FMUL.FTZ R37, R37, R12 ;  /* 0x0000000c25257220 */ /* 0x000fe20000410000 */
[----:B------:R-:W-:-:S02]  /*15440*/  MOV R154, UR11 ;  /* 0x0000000b009a7c02 */ /* 0x000fc40008000f00 */
[----:B------:R-:W-:Y:S01]  /*15450*/  R2UR UR22, R156 ;  /* 0x000000009c1672ca */ /* 0x000fe200000e0000 */
[C---:B------:R-:W-:Y:S01]  /*15460*/  VIADD R156, R13.reuse, 0x400 ;  /* 0x000004000d9c7836 */ /* 0x040fe20000000000 */
[----:B------:R-:W-:Y:S01]  /*15470*/  R2UR UR26, R152 ;  /* 0x00000000981a72ca */ /* 0x000fe200000e0000 */
[----:B------:R0:W-:Y:S01]  /*15480*/  STL [R1+0x4], R154 ;  /* 0x0000049a01007387 */ /* 0x0001e20000100800 */
[C---:B------:R-:W-:Y:S02]  /*15490*/  IADD3 R152, R13.reuse, 0x404, RZ ;  /* 0x000004040d987810 */ /* 0x040fe40007ffe0ff */
[----:B------:R-:W-:Y:S01]  /*154a0*/  R2UR UR30, R156 ;  /* 0x000000009c1e72ca */ /* 0x000fe200000e0000 */
[----:B------:R-:W-:Y:S01]  /*154b0*/  VIADD R156, R13, 0x406 ;  /* 0x000004060d9c7836 */ /* 0x000fe20000000000 */
[----:B------:R-:W-:Y:S01]  /*154c0*/  R2UR UR38, R152 ;  /* 0x00000000982672ca */ /* 0x000fe200000e0000 */
[-C--:B------:R-:W-:Y:S01]  /*154d0*/  FMUL.FTZ R40, R40, R12.reuse ;  /* 0x0000000c28287220 */ /* 0x080fe20000410000 */
[-C--:B------:R-:W-:Y:S01]  /*154e0*/  FMUL.FTZ R41, R41, R12.reuse ;  /* 0x0000000c29297220 */ /* 0x080fe20000410000 */
[-C--:B------:R-:W-:Y:S01]  /*154f0*/  FMUL.FTZ R44, R44, R12.reuse ;  /* 0x0000000c2c2c7220 */ /* 0x080fe20000410000 */
[----:B------:R-:W-:Y:S01]  /*15500*/  FMUL.FTZ R45, R45, R12 ;  /* 0x0000000c2d2d7220 */ /* 0x000fe20000410000 */
[----:B0-----:R-:W-:-:S02]  /*15510*/  VIADD R154, R13, 0x202 ;  /* 0x000002020d9a7836 */ /* 0x001fc40000000000 */
[-C--:B------:R-:W-:Y:S01]  /*15520*/  FMUL.FTZ R48, R48, R12.reuse ;  /* 0x0000000c30307220 */ /* 0x080fe20000410000 */
[----:B------:R-:W-:Y:S02]  /*15530*/  VIADD R152, R13, 0x600 ;  /* 0x000006000d987836 */ /* 0x000fe40000000000 */
[-C--:B------:R-:W-:Y:S01]  /*15540*/  FMUL.FTZ R49, R49, R12.reuse ;  /* 0x0000000c31317220 */ /* 0x080fe20000410000 */
[-C--:B------:R-:W-:Y:S01]  /*15550*/  FMUL.FTZ R52, R52, R12.reuse ;  /* 0x0000000c34347220 */ /* 0x080fe20000410000 */
[----:B------:R-:W-:Y:S01]  /*15560*/  R2UR UR18, R154 ;  /* 0x000000009a1272ca */ /* 0x000fe200000e0000 */
[C---:B------:R-:W-:Y:S01]  /*15570*/  VIADD R154, R13.reuse, 0x402 ;  /* 0x000004020d9a7836 */ /* 0x040fe20000000000 */
[----:B------:R-:W-:Y:S01]  /*15580*/  R2UR UR42, R156 ;  /* 0x000000009c2a72ca */ /* 0x000fe200000e0000 */
[C---:B------:R-:W-:Y:S01]  /*15590*/  VIADD R156, R13.reuse, 0x602 ;  /* 0x000006020d9c7836 */ /* 0x040fe20000000000 */
[----:B------:R-:W-:Y:S01]  /*155a0*/  R2UR UR46, R152 ;  /* 0x00000000982e72ca */ /* 0x000fe200000e0000 */
[----:B------:R-:W-:Y:S01]  /*155b0*/  VIADD R152, R13, 0x606 ;  /* 0x000006060d987836 */ /* 0x000fe20000000000 */
[----:B------:R-:W-:Y:S01]  /*155c0*/  R2UR UR34, R154 ;  /* 0x000000009a2272ca */ /* 0x000fe200000e0000 */
[-C--:B------:R-:W-:Y:S01]  /*155d0*/  FMUL.FTZ R53, R53, R12.reuse ;  /* 0x0000000c35357220 */ /* 0x080fe20000410000 */
[----:B------:R-:W-:Y:S01]  /*155e0*/  IADD3 R154, R13, 0x604, RZ ;  /* 0x000006040d9a7810 */ /* 0x000fe20007ffe0ff */
        /* <DEDUP_REMOVED lines=49> */
[----:B------:R-:W3:Y:S01]  /*15900*/  LDL.64 R12, [R1+0x20] ;  /* 0x00002000010c7983 */ /* 0x000ee20000100a00 */
        /* <DEDUP_REMOVED lines=63> */
[C---:B------:R-:W-:Y:S01]  /*15d00*/  R2UR UR5, R153.reuse ;  /* 0x00000000990572ca */ /* 0x040fe200000e0000 */
[----:B------:R-:W3:Y:S01]  /*15d10*/  LDL.LU R0, [R1+0x4] ;  /* 0x0000040001007983 */ /* 0x000ee20000300800 */
[----:B------:R-:W-:Y:S01]  /*15d20*/  MOV R227, UR10 ;  /* 0x0000000a00e37c02 */ /* 0x000fe20008000f00 */
[----:B------:R-:W-:Y:S01]  /*15d30*/  UMOV UR10, UR4 ;  /* 0x00000004000a7c82 */ /* 0x000fe20008000000 */
[----:B------:R-:W-:Y:S01]  /*15d40*/  R2UR UR7, R153 ;  /* 0x00000000990772ca */ /* 0x000fe200000e0000 */
[----:B------:R-:W-:Y:S01]  /*15d50*/  IMAD.MOV.U32 R157, RZ, RZ, 0x40000040 ;  /* 0x40000040ff9d7424 */ /* 0x000fe200078e00ff */
[----:B------:R-:W-:-:S02]  /*15d60*/  R2UR UR4, R6 ;  /* 0x00000000060472ca */ /* 0x000fc400000e0000 */
[----:B------:R-:W-:-:S05]  /*15d70*/  R2UR UR9, R153 ;  /* 0x00000000990972ca */ /* 0x000fca00000e0000 */
[----:B------:R-:W-:Y:S01]  /*15d80*/  UMOV UR11, UR5 ;  /* 0x00000005000b7c82 */ /* 0x000fe20008000000 */
[----:B------:R-:W-:Y:S02]  /*15d90*/  R2UR UR5, R7 ;  /* 0x00000000070572ca */ /* 0x000fe400000e0000 */
[----:B------:R-:W-:Y:S02]  /*15da0*/  R2UR UR15, R153 ;  /* 0x00000000990f72ca */ /* 0x000fe400000e0000 */
[----:B------:R-:W-:Y:S02]  /*15db0*/  R2UR UR19, R155 ;  /* 0x000000009b1372ca */ /* 0x000fe400000e0000 */
[----:B------:R-:W-:Y:S02]  /*15dc0*/  R2UR UR23, R157 ;  /* 0x000000009d1772ca */ /* 0x000fe400000e0000 */
[----:B------:R-:W-:Y:S02]  /*15dd0*/  R2UR UR27, R153 ;  /* 0x00000000991b72ca */ /* 0x000fe400000e0000 */
[----:B------:R-:W-:-:S02]  /*15de0*/  R2UR UR31, R157 ;  /* 0x000000009d1f72ca */ /* 0x000fc400000e0000 */
        /* <DEDUP_REMOVED lines=10> */
[----:B------:R-:W-:-:S06]  /*15e90*/  WARPGROUP.ARRIVE ;  /* 0x00000000000079c5 */ /* 0x000fcc0000000000 */
[----:B------:R-:W-:Y:S01]  /*15ea0*/  HGMMA.64x64x16.F32 R152, gdesc[UR4], RZ, !UPT, gsb0 ;  /* 0x00e00000049879f0 */ /* 0x000fe2000c0008ff */
[----:B------:R-:W-:Y:S01]  /*15eb0*/  UMOV UR6, UR8 ;  /* 0x0000000800067c82 */ /* 0x000fe20008000000 */
[----:B------:R-:W-:Y:S01]  /*15ec0*/  UMOV UR7, UR9 ;  /* 0x0000000900077c82 */ /* 0x000fe20008000000 */
[----:B----4-:R-:W-:Y:S02]  /*15ed0*/  R2UR UR8, R16 ;  /* 0x00000000100872ca */ /* 0x010fe400000e0000 */
[----:B------:R-:W-:Y:S01]  /*15ee0*/  R2UR UR9, R17 ;  /* 0x00000000110972ca */ /* 0x000fe200000e0000 */
[----:B------:R-:W-:Y:S02]  /*15ef0*/  WARPGROUP.DEPBAR.LE gsb0, 0x0 ;  /* 0x00008000000079c5 */ /* 0x000fe40000010000 */
[----:B------:R-:W-:Y:S01]  /*15f00*/  WARPGROUP.ARRIVE ;  /* 0x00000000000079c5 */ /* 0x000fe20000000000 */
[----:B--2---:R-:W-:Y:S01]  /*15f10*/  R2UR UR4, R4 ;  /* 0x00000000040472ca */ /* 0x004fe200000e0000 */
[----:B------:R0:W5:Y:S08]  /*15f20*/  LDL.LU.64 R16, [R1+0xc8] ;  /* 0x0000c80001107983 */ /* 0x0001700000300a00 */
[----:B------:R-:W-:Y:S01]  /*15f30*/  HGMMA.64x64x16.F32 R152, gdesc[UR8], R152, gsb0 ;  /* 0x00e00000089879f0 */ /* 0x000fe20008000898 */
[----:B------:R-:W-:-:S02]  /*15f40*/  R2UR UR5, R5 ;  /* 0x00000000050572ca */ /* 0x000fc400000e0000 */
[----:B------:R-:W-:Y:S01]  /*15f50*/  R2UR UR10, R227 ;  /* 0x00000000e30a72ca */ /* 0x000fe200000e0000 */
[----:B------:R0:W5:Y:S01]  /*15f60*/  LDL.LU.64 R4, [R1+0xc0] ;  /* 0x0000c00001047983 */ /* 0x0001620000300a00 */
[----:B------:R-:W-:Y:S02]  /*15f70*/  WARPGROUP.DEPBAR.LE gsb0, 0x0 ;  /* 0x00008000000079c5 */ /* 0x000fe40000010000 */
[----:B------:R-:W-:-:S07]  /*15f80*/  WARPGROUP.ARRIVE ;  /* 0x00000000000079c5 */ /* 0x000fce0000000000 */
[----:B------:R-:W-:Y:S01]  /*15f90*/  HGMMA.64x64x16.F32 R152, gdesc[UR4], R152, gsb0 ;  /* 0x00e00000049879f0 */ /* 0x000fe20008000898 */
[----:B---3--:R-:W-:Y:S02]  /*15fa0*/  R2UR UR8, R2 ;  /* 0x00000000020872ca */ /* 0x008fe400000e0000 */
[----:B------:R-:W-:Y:S02]  /*15fb0*/  R2UR UR9, R3 ;  /* 0x00000000030972ca */ /* 0x000fe400000e0000 */
[----:B------:R-:W-:Y:S01]  /*15fc0*/  R2UR UR16, R216 ;  /* 0x00000000d81072ca */ /* 0x000fe200000e0000 */
[----:B------:R0:W5:Y:S01]  /*15fd0*/  LDL.LU.64 R2, [R1+0xb8] ;  /* 0x0000b80001027983 */ /* 0x0001620000300a00 */
[----:B------:R-:W-:Y:S01]  /*15fe0*/  R2UR UR11, R0 ;  /* 0x00000000000b72ca */ /* 0x000fe200000e0000 */
[----:B------:R-:W-:Y:S02]  /*15ff0*/  WARPGROUP.DEPBAR.LE gsb0, 0x0 ;  /* 0x00008000000079c5 */ /* 0x000fe40000010000 */
[----:B------:R-:W-:-:S10]  /*16000*/  WARPGROUP.ARRIVE ;  /* 0x00000000000079c5 */ /* 0x000fd40000000000 */
[----:B------:R-:W-:Y:S01]  /*16010*/  HGMMA.64x64x16.F32 R152, gdesc[UR8], R152, gsb0 ;  /* 0x00e00000089879f0 */ /* 0x000fe20008000898 */
[----:B------:R-:W-:Y:S02]  /*16020*/  R2UR UR12, R12 ;  /* 0x000000000c0c72ca */ /* 0x000fe400000e0000 */
[----:B------:R-:W-:Y:S01]  /*16030*/  R2UR UR13, R13 ;  /* 0x000000000d0d72ca */ /* 0x000fe200000e0000 */
[----:B------:R-:W-:Y:S02]  /*16040*/  WARPGROUP.DEPBAR.LE gsb0, 0x0 ;  /* 0x00008000000079c5 */ /* 0x000fe40000010000 */
[----:B------:R-:W-:-:S10]  /*16050*/  WARPGROUP.ARRIVE ;  /* 0x00000000000079c5 */ /* 0x000fd40000000000 */
[----:B------:R-:W-:Y:S01]  /*16060*/  HGMMA.64x64x16.F32 R152, gdesc[UR12], R152, gsb0 ;  /* 0x00e000000c9879f0 */ /* 0x000fe20008000898 */
[----:B------:R-:W-:Y:S02]  /*16070*/  R2UR UR17, R217 ;  /* 0x00000000d91172ca */ /* 0x000fe400000e0000 */
[----:B------:R-:W-:Y:S02]  /*16080*/  WARPGROUP.DEPBAR.LE gsb0, 0x0 ;  /* 0x00008000000079c5 */ /* 0x000fe40000010000 */
[----:B------:R-:W-:-:S09]  /*16090*/  WARPGROUP.ARRIVE ;  /* 0x00000000000079c5 */ /* 0x000fd20000000000 */
[----:B------:R-:W-:Y:S01]  /*160a0*/  HGMMA.64x64x16.F32 R152, gdesc[UR16], R152, gsb0 ;  /* 0x00e00000109879f0 */ /* 0x000fe20008000898 */
[----:B------:R-:W-:Y:S02]  /*160b0*/  R2UR UR20, R214 ;  /* 0x00000000d61472ca */ /* 0x000fe400000e0000 */
        /* <DEDUP_REMOVED lines=52> */
.L_x_1776:
[----:B------:R-:W-:Y:S01]  /*16400*/  SHF.L.U32 R0, R203, 0x1f, RZ ;  /* 0x0000001fcb007819 */ /* 0x000fe200000006ff */
[----:B------:R-:W-:-:S04]  /*16410*/  IMAD R203, R202, 0x8, R18 ;  /* 0x00000008cacb7824 */ /* 0x000fc800078e0212 */
[----:B------:R0:W1:Y:S01]  /*16420*/  SYNCS.PHASECHK.TRANS64.TRYWAIT P1, [R203+URZ+0x30850], R0 ;  /* 0x03085000cb0075a7 */ /* 0x000062000802017f */
[----:B------:R-:W-:Y:S05]  /*16430*/  @!P0 BRA `(.L_x_1777) ;  /* 0x0000000000048947 */ /* 0x000fea0003800000 */
[----:B------:R-:W-:Y:S01]  /*16440*/  BPT.TRAP 0x1 ;  /* 0x000000040000795c */ /* 0x000fe20000300000 */
.L_x_1777:
[----:B------:R-:W-:Y:S04]  /*16450*/  BSSY B2, `(.L_x_1778) ;  /* 0x0000004000027945 */ /* 0x000fe80003800000 */
[----:B-1----:R-:W-:Y:S05]  /*16460*/  @P1 BRA `(.L_x_1779) ;  /* 0x0000000000081947 */ /* 0x002fea0003800000 */
[----:B------:R-:W1:Y:S02]  /*16470*/  SYNCS.PHASECHK.TRANS64.TRYWAIT P1, [R203+URZ+0x30850], R0 ;  /* 0x03085000cb0075a7 */ /* 0x000e64000802017f */
[----:B-1----:R-:W-:Y:S05]  /*16480*/  @!P1 BRA `(.L_x_1780) ;  /* 0x0000014c00709947 */ /* 0x002fea0003800000 */
.L_x_1779:
[----:B------:R-:W-:Y:S05]  /*16490*/  BSYNC B2 ;  /* 0x0000000000027941 */ /* 0x000fea0003800000 */
.L_x_1778:
[----:B01----:R-:W-:Y:S01]  /*164a0*/  VIADD R0, R18, 0x400 ;  /* 0x0000040012007836 */ /* 0x003fe20000000000 */
[----:B------:R-:W-:Y:S01]  /*164b0*/  WARPGROUP.ARRIVE ;  /* 0x00000000000079c5 */ /* 0x000fe20000000000 */
[----:B------:R-:W-:-:S03]  /*164c0*/  IMAD.MOV.U32 R13, RZ, RZ, 0x40000040 ;  /* 0x40000040ff0d7424 */ /* 0x000fc600078e00ff */
[----:B------:R-:W-:Y:S02]  /*164d0*/  SHF.R.U32.HI R0, RZ, 0x4, R0 ;  /* 0x00000004ff007819 */ /* 0x000fe40000011600 */
[----:B------:R-:W-:Y:S01]  /*164e0*/  R2UR UR7, R13 ;  /* 0x000000000d0772ca */ /* 0x000fe200000e0000 */
[----:B------:R-:W-:Y:S01]  /*164f0*/  IMAD.MOV.U32 R13, RZ, RZ, 0x40000040 ;  /* 0x40000040ff0d7424 */ /* 0x000fe200078e00ff */
[----:B------:R-:W-:-:S04]  /*16500*/  LOP3.LUT R12, R0, 0x3fff, RZ, 0xc0, !PT ;  /* 0x00003fff000c7812 */ /* 0x000fc800078ec0ff */
[----:B------:R-:W-:-:S04]  /*16510*/  LOP3.LUT R12, R12, 0x2000000, RZ, 0xfc, !PT ;  /* 0x020000000c0c7812 */ /* 0x000fc800078efcff */
[----:B------:R-:W-:-:S04]  /*16520*/  LEA R12, R202, R12, 0xb ;  /* 0x0000000cca0c7211 */ /* 0x000fc800078e58ff */
[----:B------:R-:W-:-:S13]  /*16530*/  R2UR UR6, R12 ;  /* 0x000000000c0672ca */ /* 0x000fda00000e0000 */
[----:B------:R-:W-:Y:S03]  /*16540*/  HGMMA.64x256x16.F32 R24, R196, gdesc[UR4].tnspB, R24, gsb0 ;  /* 0x43e00004c4187df0 */ /* 0x000fe60008000818 */
[----:B------:R-:W-:Y:S02]  /*16550*/  WARPGROUP.DEPBAR.LE gsb0, 0x0 ;  /* 0x00008000000079c5 */ /* 0x000fe40000010000 */
[----:B------:R-:W-:Y:S01]  /*16560*/  VIADD R196, R12, 0x80 ;  /* 0x000000800cc47836 */ /* 0x000fe20000000000 */
[----:B------:R-:W-:Y:S01]  /*16570*/  WARPGROUP.ARRIVE ;  /* 0x00000000000079c5 */ /* 0x000fe20000000000 */
[----:B------:R-:W-:-:S03]  /*16580*/  IMAD.MOV.U32 R197, RZ, RZ, 0x40000040 ;  /* 0x40000040ffc57424 */ /* 0x000fc600078e00ff */
[----:B------:R-:W-:Y:S02]  /*16590*/  R2UR UR6, R196 ;  /* 0x00000000c40672ca */ /* 0x000fe400000e0000 */
[----:B------:R-:W-:-:S15]  /*165a0*/  R2UR UR7, R197 ;  /* 0x00000000c50772ca */ /* 0x000fde00000e0000 */
[----:B------:R-:W-:-:S01]  /*165b0*/  NOP ;  /* 0x0000000000007918 */ /* 0x000fc20000000000 */
[----:B------:R-:W-:Y:S03]  /*165c0*/  HGMMA.64x256x16.F32 R24, R192, gdesc[UR4].tnspB, R24, gsb0 ;  /* 0x43e00004c0187df0 */ /* 0x000fe60008000818 */
[----:B------:R-:W-:Y:S02]  /*165d0*/  WARPGROUP.DEPBAR.LE gsb0, 0x0 ;  /* 0x00008000000079c5 */ /* 0x000fe40000010000 */
[----:B------:R-:W-:Y:S01]  /*165e0*/  IMAD.MOV.U32 R193, RZ, RZ, 0x40000040 ;  /* 0x40000040ffc17424 */ /* 0x000fe200078e00ff */
[C---:B------:R-:W-:Y:S01]  /*165f0*/  IADD3 R192, R12.reuse, 0x100, RZ ;  /* 0x000001000cc07810 */ /* 0x040fe20007ffe0ff */
[----:B------:R-:W-:Y:S01]  /*16600*/  WARPGROUP.ARRIVE ;  /* 0x00000000000079c5 */ /* 0x000fe20000000000 */
[----:B------:R-:W-:Y:S02]  /*16610*/  VIADD R12, R12, 0x180 ;  /* 0x000001800c0c7836 */ /* 0x000fe40000000000 */
[----:B------:R-:W-:-:S02]  /*16620*/  R2UR UR6, R192 ;  /* 0x00000000c00672ca */ /* 0x000fc400000e0000 */
[----:B------:R-:W-:-:S15]  /*16630*/  R2UR UR7, R193 ;  /* 0x00000000c10772ca */ /* 0x000fde00000e0000 */
[----:B------:R-:W-:-:S01]  /*16640*/  NOP ;  /* 0x0000000000007918 */ /* 0x000fc20000000000 */
        /* <DEDUP_REMOVED lines=10> */
.L_x_1781:
[----:B------:R-:W2:Y:S01]  /*166f0*/  LDL R12, [R1] ;  /* 0x00000000010c7983 */ /* 0x000ea20000100800 */
[----:B------:R-:W0:Y:S01]  /*16700*/  LDC R13, c[0x0][0x448] ;  /* 0x00011200ff0d7b82 */ /* 0x000e220000000800 */
[----:B------:R-:W-:Y:S02]  /*16710*/  ULDC UR5, c[0x0][0x9d8] ;  /* 0x0002760000057ab9 */ /* 0x000fe40000000800 */
[----:B------:R-:W3:Y:S04]  /*16720*/  LDL R184, [R1+0x48] ;  /* 0x0000480001b87983 */ /* 0x000ee80000100800 */
[----:B------:R-:W3:Y:S04]  /*16730*/  LDL R0, [R1+0x60] ;  /* 0x0000600001007983 */ /* 0x000ee80000100800 */
[----:B------:R-:W4:Y:S04]  /*16740*/  LDL R190, [R1+0x8] ;  /* 0x0000080001be7983 */ /* 0x000f280000100800 */
[----:B------:R-:W4:Y:S01]  /*16750*/  LDL R191, [R1+0xc] ;  /* 0x00000c0001bf7983 */ /* 0x000f220000100800 */
[----:B0-----:R-:W-:-:S13]  /*16760*/  ISETP.NE.AND P1, PT, R13, 0x1, PT ;  /* 0x000000010d00780c */ /* 0x001fda0003f25270 */
[----:B------:R-:W0:Y:S01]  /*16770*/  @P1 LDC R13, c[0x0][0x44c] ;  /* 0x00011300ff0d1b82 */ /* 0x000e220000000800 */
[----:B-----5:R-:W-:Y:S02]  /*16780*/  VIADD R2, R2, 0x30840 ;  /* 0x0003084002027836 */ /* 0x020fe40000000000 */
        /* <DEDUP_REMOVED lines=16> */
[----:B------:R-:W-:Y:S01]  /*16890*/  LOP3.LUT P5, RZ, R22, 0x20, RZ, 0xc0, !PT ;  /* 0x0000002016ff7812 */ /* 0x000fe200078ac0ff */
        /* <DEDUP_REMOVED lines=16> */
[----:B--2---:R-:W-:-:S02]  /*169a0*/  R2UR UR4, R12 ;  /* 0x000000000c0472ca */ /* 0x004fc400000e0000 */
[----:B------:R-:W2:Y:S01]  /*169b0*/  @P1 LDC R12, c[0x0][0x450] ;  /* 0x00011400ff0c1b82 */ /* 0x000ea20000000800 */
[----:B---3--:R-:W-:-:S05]  /*169c0*/  IADD3 R0, R0, R184, RZ ;  /* 0x000000b800007210 */ /* 0x008fca0007ffe0ff */
[----:B0-----:R-:W-:Y:S01]  /*169d0*/  @P1 IMAD.HI.U32 R13, R0, R13, RZ ;  /* 0x0000000d000d1227 */ /* 0x001fe200078e00ff */
[----:B----4-:R-:W-:-:S03]  /*169e0*/  PRMT R2, R190, 0x654, R2 ;  /* 0x00000654be027816 */ /* 0x010fc60000000002 */
[----:B------:R-:W-:Y:S01]  /*169f0*/  FMUL.FTZ R184, R170, UR5 ;  /* 0x00000005aab87c20 */ /* 0x000fe20008410000 */
[----:B------:R0:W-:Y:S01]  /*16a00*/  SYNCS.ARRIVE.TRANS64.RED.A1T0 RZ, [R2+URZ], RZ ;  /* 0x000000ff02ff79a7 */ /* 0x0001e2000810043f */
[----:B------:R-:W-:Y:S01]  /*16a10*/  FMUL.FTZ R170, R171, UR5 ;  /* 0x00000005abaa7c20 */ /* 0x000fe20008410000 */
[----:B--2---:R-:W-:Y:S01]  /*16a20*/  @P1 SHF.R.U32.HI R0, RZ, R12, R13 ;  /* 0x0000000cff001219 */ /* 0x004fe2000001160d */
[----:B0-----:R-:W-:Y:S02]  /*16a30*/  IMAD.SHL.U32 R2, R5, 0x40, RZ ;  /* 0x0000004005027824 */ /* 0x001fe400078e00ff */
        /* <DEDUP_REMOVED lines=13> */
[----:B------:R-:W-:Y:S01]  /*16b10*/  IADD3 R160, -R2, 0x1, RZ ;  /* 0x0000000102a07810 */ /* 0x000fe20007ffe1ff */
[----:B------:R-:W-:Y:S01]  /*16b20*/  FMUL.FTZ R159, R161, UR5 ;  /* 0x00000005a19f7c20 */ /* 0x000fe20008410000 */
[----:B------:R-:W-:Y:S01]  /*16b30*/  FMUL.FTZ R180, R181, UR5 ;  /* 0x00000005b5b47c20 */ /* 0x000fe20008410000 */
[----:B------:R-:W2:Y:S01]  /*16b40*/  MUFU.TANH R12, R12 ;  /* 0x0000000c000c7308 */ /* 0x000ea20000002400 */
[----:B------:R-:W-:Y:S01]  /*16b50*/  ULDC UR5, c[0x0][0x9e0] ;  /* 0x0002780000057ab9 */ /* 0x000fe20000000800 */
[----:B------:R-:W-:-:S06]  /*16b60*/  IMAD R160, R191, -0x2, R160 ;  /* 0xfffffffebfa07824 */ /* 0x000fcc00078e02a0 */
[----:B------:R-:W3:Y:S01]  /*16b70*/  MUFU.TANH R152, R152 ;  /* 0x0000009800987308 */ /* 0x000ee20000002400 */
[----:B------:R-:W-:-:S07]  /*16b80*/  IADD3 R160, -R218, R160, R220 ;  /* 0x000000a0daa07210 */ /* 0x000fce0007ffe1dc */
[----:B------:R-:W4:Y:S01]  /*16b90*/  MUFU.TANH R13, R13 ;  /* 0x0000000d000d7308 */ /* 0x000f220000002400 */
[----:B------:R-:W-:-:S07]  /*16ba0*/  IADD3 R183, R160, UR4, RZ ;  /* 0x00000004a0b77c10 */ /* 0x000fce000fffe0ff */
        /* <DEDUP_REMOVED lines=11> */
[----:B------:R-:W1:Y:S08]  /*16c60*/  MUFU.TANH R179, R179 ;  /* 0x000000b300b37308 */ /* 0x000e700000002400 */
[----:B------:R-:W1:Y:S01]  /*16c70*/  MUFU.TANH R180, R180 ;  /* 0x000000b400b47308 */ /* 0x000e620000002400 */
[----:B------:R-:W-:-:S02]  /*16c80*/  VIADD R187, R160, UR5 ;  /* 0x00000005a0bb7c36 */ /* 0x000fc40008000000 */
[--C-:B0-----:R-:W-:Y:S02]  /*16c90*/  IMAD.IADD R181, R183, 0x1, R188.reuse ;  /* 0x00000001b7b57824 */ /* 0x101fe400078e02bc */
[----:B------:R-:W-:Y:S01]  /*16ca0*/  IMAD.IADD R182, R187, 0x1, R188 ;  /* 0x00000001bbb67824 */ /* 0x000fe200078e02bc */
[----:B--234-:R-:W-:Y:S06]  /*16cb0*/  @!P5 BRA `(.L_x_1782) ;  /* 0x000000000060d947 */ /* 0x01cfec0003800000 */
[----:B------:R-:W-:Y:S01]  /*16cc0*/  IADD3 R188, -R218, R220, R188 ;  /* 0x000000dcdabc7210 */ /* 0x000fe20007ffe1bc */
[----:B------:R-:W-:Y:S03]  /*16cd0*/  BSSY B2, `(.L_x_1783) ;  /* 0x0000012000027945 */ /* 0x000fe60003800000 */
        /* <DEDUP_REMOVED lines=11> */
.L_x_1784:
[----:B------:R-:W-:Y:S02]  /*16d90*/  ULDC UR4, c[0x0][0x9e4] ;  /* 0x0002790000047ab9 */ /* 0x000fe40000000800 */
[----:B------:R-:W-:-:S04]  /*16da0*/  MOV R189, UR4 ;  /* 0x0000000400bd7c02 */ /* 0x000fc80008000f00 */
[----:B------:R-:W-:-:S13]  /*16db0*/  ISETP.NE.AND P1, PT, R189, 0x1, PT ;  /* 0x00000001bd00780c */ /* 0x000fda0003f25270 */
[----:B------:R-:W0:Y:S02]  /*16dc0*/  @P1 LDC.64 R160, c[0x0][0x9e8] ;  /* 0x00027a00ffa01b82 */ /* 0x000e240000000a00 */
[----:B0-----:R-:W-:-:S05]  /*16dd0*/  @P1 IMAD.HI.U32 R160, R188, R160, RZ ;  /* 0x000000a0bca01227 */ /* 0x001fca00078e00ff */
[----:B------:R-:W-:-:S07]  /*16de0*/  @P1 SHF.R.U32.HI R188, RZ, R161, R160 ;  /* 0x000000a1ffbc1219 */ /* 0x000fce00000116a0 */
.L_x_1785:
[----:B------:R-:W-:Y:S05]  /*16df0*/  BSYNC B2 ;  /* 0x0000000000027941 */ /* 0x000fea0003800000 */
.L_x_1783:
[----:B------:R-:W-:-:S04]  /*16e00*/  IMAD R188, R188, R189, -R2 ;  /* 0x000000bdbcbc7224 */ /* 0x000fc800078e0a02 */
[----:B------:R-:W-:-:S05]  /*16e10*/  IMAD R188, R191, -0x2, R188 ;  /* 0xfffffffebfbc7824 */ /* 0x000fca00078e02bc */
[----:B------:R-:W-:Y:S02]  /*16e20*/  VIMNMX R181, R181, R188, !PT ;  /* 0x000000bcb5b57248 */ /* 0x000fe40007fe0100 */
[----:B------:R-:W-:-:S07]  /*16e30*/  VIADDMNMX R182, R188, R189, R182, PT ;  /* 0x000000bdbcb67246 */ /* 0x000fce00038001b6 */
.L_x_1782:
[----:B------:R-:W-:Y:S01]  /*16e40*/  ISETP.GT.AND P1, PT, R5, -0x1, PT ;  /* 0xffffffff0500780c */ /* 0x000fe20003f24270 */
[----:B------:R-:W0:Y:S03]  /*16e50*/  SHFL.IDX PT, R0, R0, 0x1, 0x1c1f ;  /* 0x003c1f0000007f89 */ /* 0x000e2600000e0000 */
[C---:B------:R-:W-:Y:S02]  /*16e60*/  ISETP.GT.AND P2, PT, R181.reuse, RZ, P1 ;  /* 0x000000ffb500720c */ /* 0x040fe40000f44270 */
[C---:B------:R-:W-:Y:S02]  /*16e70*/  ISETP.GT.AND P4, PT, R181.reuse, 0x1, P1 ;  /* 0x00000001b500780c */ /* 0x040fe40000f84270 */
[----:B------:R-:W-:Y:S02]  /*16e80*/  ISETP.LT.OR P3, PT, R182, 0x1, P2 ;  /* 0x00000001b600780c */ /* 0x000fe40001761670 */
[----:B------:R-:W-:-:S02]  /*16e90*/  ISETP.GT.AND P2, PT, R181, 0x8, P1 ;  /* 0x00000008b500780c */ /* 0x000fc40000f44270 */
[----:B------:R-:W-:Y:S02]  /*16ea0*/  FSEL R12, R12, -INF , !P3 ;  /* 0xff8000000c0c7808 */ /* 0x000fe40005800000 */
[----:B------:R-:W-:Y:S02]  /*16eb0*/  ISETP.GT.AND P3, PT, R181, 0x9, P1 ;  /* 0x00000009b500780c */ /* 0x000fe40000f64270 */
[C---:B------:R-:W-:Y:S02]  /*16ec0*/  ISETP.LT.OR P4, PT, R182.reuse, 0x2, P4 ;  /* 0x00000002b600780c */ /* 0x040fe40002781670 */
[C---:B------:R-:W-:Y:S02]  /*16ed0*/  ISETP.LT.OR P2, PT, R182.reuse, 0x9, P2 ;  /* 0x00000009b600780c */ /* 0x040fe40001741670 */
[----:B------:R-:W-:Y:S02]  /*16ee0*/  ISETP.LT.OR P3, PT, R182, 0xa, P3 ;  /* 0x0000000ab600780c */ /* 0x000fe40001f61670 */
[----:B------:R-:W-:-:S02]  /*16ef0*/  FSEL R152, R152, -INF , !P4 ;  /* 0xff80000098987808 */ /* 0x000fc40006000000 */
[----:B------:R-:W-:Y:S01]  /*16f00*/  FSEL R160, R154, -INF , !P2 ;  /* 0xff8000009aa07808 */ /* 0x000fe20005000000 */
[--C-:B0-----:R-:W-:Y:S01]  /*16f10*/  IMAD.IADD R187, R187, 0x1, R0.reuse ;  /* 0x00000001bbbb7824 */ /* 0x101fe200078e0200 */
[----:B------:R-:W-:Y:S01]  /*16f20*/  FSEL R161, R155, -INF , !P3 ;  /* 0xff8000009ba17808 */ /* 0x000fe20005800000 */
[----:B------:R-:W-:Y:S01]  /*16f30*/  IMAD.IADD R183, R183, 0x1, R0 ;  /* 0x00000001b7b77824 */ /* 0x000fe200078e0200 */
[C---:B------:R-:W-:Y:S02]  /*16f40*/  ISETP.GT.AND P4, PT, R181.reuse, 0x10, P1 ;  /* 0x00000010b500780c */ /* 0x040fe40000f84270 */
[C---:B------:R-:W-:Y:S02]  /*16f50*/  ISETP.GT.AND P2, PT, R181.reuse, 0x11, P1 ;  /* 0x00000011b500780c */ /* 0x040fe40000f44270 */
[----:B------:R-:W-:Y:S02]  /*16f60*/  ISETP.GT.AND P3, PT, R181, 0x18, P1 ;  /* 0x00000018b500780c */ /* 0x000fe40000f64270 */
[----:B------:R-:W-:-:S02]  /*16f70*/  ISETP.LT.OR P4, PT, R182, 0x11, P4 ;  /* 0x00000011b600780c */ /* 0x000fc40002781670 */
[C---:B------:R-:W-:Y:S02]  /*16f80*/  ISETP.LT.OR P2, PT, R182.reuse, 0x12, P2 ;  /* 0x00000012b600780c */ /* 0x040fe40001741670 */
[----:B------:R-:W-:Y:S02]  /*16f90*/  ISETP.LT.OR P3, PT, R182, 0x19, P3 ;  /* 0x00000019b600780c */ /* 0x000fe40001f61670 */
[----:B------:R-:W-:Y:S02]  /*16fa0*/  FSEL R158, R158, -INF , !P4 ;  /* 0xff8000009e9e7808 */ /* 0x000fe40006000000 */
[----:B------:R-:W-:Y:S02]  /*16fb0*/  FSEL R159, R159, -INF , !P2 ;  /* 0xff8000009f9f7808 */ /* 0x000fe40005000000 */
[----:B------:R-:W-:Y:S02]  /*16fc0*/  FSEL R164, R164, -INF , !P3 ;  /* 0xff800000a4a47808 */ /* 0x000fe40005800000 */
[----:B------:R-:W-:-:S02]  /*16fd0*/  ISETP.GT.AND P4, PT, R181, 0x19, P1 ;  /* 0x00000019b500780c */ /* 0x000fc40000f84270 */
[C---:B------:R-:W-:Y:S02]  /*16fe0*/  ISETP.GT.AND P2, PT, R181.reuse, 0x20, P1 ;  /* 0x00000020b500780c */ /* 0x040fe40000f44270 */
[----:B------:R-:W-:Y:S02]  /*16ff0*/  ISETP.GT.AND P3, PT, R181, 0x21, P1 ;  /* 0x00000021b500780c */ /* 0x000fe40000f64270 */
[C---:B------:R-:W-:Y:S02]  /*17000*/  ISETP.LT.OR P4, PT, R182.reuse, 0x1a, P4 ;  /* 0x0000001ab600780c */ /* 0x040fe40002781670 */
[C---:B------:R-:W-:Y:S02]  /*17010*/  ISETP.LT.OR P2, PT, R182.reuse, 0x21, P2 ;  /* 0x00000021b600780c */ /* 0x040fe40001741670 */
[----:B------:R-:W-:Y:S02]  /*17020*/  ISETP.LT.OR P3, PT, R182, 0x22, P3 ;  /* 0x00000022b600780c */ /* 0x000fe40001f61670 */
[----:B------:R-:W-:-:S02]  /*17030*/  FSEL R165, R165, -INF , !P4 ;  /* 0xff800000a5a57808 */ /* 0x000fc40006000000 */
[----:B------:R-:W-:Y:S02]  /*17040*/  FSEL R168, R168, -INF , !P2 ;  /* 0xff800000a8a87808 */ /* 0x000fe40005000000 */
[----:B------:R-:W-:Y:S02]  /*17050*/  FSEL R169, R169, -INF , !P3 ;  /* 0xff800000a9a97808 */ /* 0x000fe40005800000 */
        /* <DEDUP_REMOVED lines=16> */
[----:B-1----:R-:W-:Y:S02]  /*17160*/  FSEL R179, R179, -INF , !P2 ;  /* 0xff800000b3b37808 */ /* 0x002fe40005000000 */
[----:B------:R-:W-:Y:S01]  /*17170*/  FSEL R180, R180, -INF , !P3 ;  /* 0xff800000b4b47808 */ /* 0x000fe20005800000 */
[----:B------:R-:W-:Y:S06]  /*17180*/  @!P5 BRA `(.L_x_1786) ;  /* 0x000000000060d947 */ /* 0x000fec0003800000 */
        /* <DEDUP_REMOVED lines=13> */
.L_x_1788:
[----:B------:R-:W-:Y:S02]  /*17260*/  ULDC UR4, c[0x0][0x9e4] ;  /* 0x0002790000047ab9 */ /* 0x000fe40000000800 */
[----:B------:R-:W-:-:S04]  /*17270*/  MOV R181, UR4 ;  /* 0x0000000400b57c02 */ /* 0x000fc80008000f00 */
[----:B------:R-:W-:-:S13]  /*17280*/  ISETP.NE.AND P2, PT, R181, 0x1, PT ;  /* 0x00000001b500780c */ /* 0x000fda0003f45270 */
[----:B------:R-:W0:Y:S02]  /*17290*/  @P2 LDC.64 R154, c[0x0][0x9e8] ;  /* 0x00027a00ff9a2b82 */ /* 0x000e240000000a00 */
[----:B0-----:R-:W-:-:S05]  /*172a0*/  @P2 IMAD.HI.U32 R154, R0, R154, RZ ;  /* 0x0000009a009a2227 */ /* 0x001fca00078e00ff */
[----:B------:R-:W-:-:S07]  /*172b0*/  @P2 SHF.R.U32.HI R0, RZ, R155, R154 ;  /* 0x0000009bff002219 */ /* 0x000fce000001169a */
.L_x_1789:
[----:B------:R-:W-:Y:S05]  /*172c0*/  BSYNC B2 ;  /* 0x0000000000027941 */ /* 0x000fea0003800000 */
.L_x_1787:
[----:B------:R-:W-:-:S04]  /*172d0*/  IMAD R0, R0, R181, -R2 ;  /* 0x000000b500007224 */ /* 0x000fc800078e0a02 */
[----:B------:R-:W-:-:S05]  /*172e0*/  IMAD R0, R191, -0x2, R0 ;  /* 0xfffffffebf007824 */ /* 0x000fca00078e0200 */
[----:B------:R-:W-:Y:S02]  /*172f0*/  VIMNMX R183, R183, R0, !PT ;  /* 0x00000000b7b77248 */ /* 0x000fe40007fe0100 */
[----:B------:R-:W-:-:S07]  /*17300*/  VIADDMNMX R187, R0, R181, R187, PT ;  /* 0x000000b500bb7246 */ /* 0x000fce00038001bb */
.L_x_1786:
[----:B------:R-:W-:Y:S01]  /*17310*/  FMNMX.FTZ R2, R12, R4, !PT ;  /* 0x000000040c027209 */ /* 0x000fe20007810000 */
[----:B------:R-:W-:Y:S01]  /*17320*/  ULDC UR4, c[0x0][0x988] ;  /* 0x0002620000047ab9 */ /* 0x000fe20000000800 */
[----:B------:R-:W-:Y:S02]  /*17330*/  LOP3.LUT R22, R22, 0xffffdfff, RZ, 0xc0, !PT ;  /* 0xffffdfff16167812 */ /* 0x000fe400078ec0ff */
[----:B------:R-:W-:Y:S02]  /*17340*/  FMNMX.FTZ R2, R152, R2, !PT ;  /* 0x0000000298027209 */ /* 0x000fe40007810000 */
[C---:B------:R-:W-:Y:S02]  /*17350*/  ISETP.GT.AND P2, PT, R183.reuse, 0x1, P1 ;  /* 0x00000001b700780c */ /* 0x040fe40000f44270 */
[----:B------:R-:W-:Y:S02]  /*17360*/  FMNMX.FTZ R2, R160, R2, !PT ;  /* 0x00000002a0027209 */ /* 0x000fe40007810000 */
[----:B------:R-:W-:-:S02]  /*17370*/  ISETP.GT.AND P3, PT, R183, 0x8, P1 ;  /* 0x00000008b700780c */ /* 0x000fc40000f64270 */
[----:B------:R-:W-:Y:S02]  /*17380*/  FMNMX.FTZ R2, R161, R2, !PT ;  /* 0x00000002a1027209 */ /* 0x000fe40007810000 */
[----:B------:R-:W-:Y:S02]  /*17390*/  @P0 LOP3.LUT R22, R22, 0x2000, RZ, 0xfc, !PT ;  /* 0x0000200016160812 */ /* 0x000fe400078efcff */
[----:B------:R-:W-:Y:S02]  /*173a0*/  FMNMX.FTZ R2, R158, R2, !PT ;  /* 0x000000029e027209 */ /* 0x000fe40007810000 */
[----:B------:R-:W-:Y:S02]  /*173b0*/  ISETP.LT.OR P2, PT, R187, 0x2, P2 ;  /* 0x00000002bb00780c */ /* 0x000fe40001741670 */
[----:B------:R-:W-:Y:S02]  /*173c0*/  FMNMX.FTZ R2, R159, R2, !PT ;  /* 0x000000029f027209 */ /* 0x000fe40007810000 */
[----:B------:R-:W-:-:S02]  /*173d0*/  ISETP.LT.OR P3, PT, R187, 0x9, P3 ;  /* 0x00000009bb00780c */ /* 0x000fc40001f61670 */
[----:B------:R-:W-:Y:S02]  /*173e0*/  FMNMX.FTZ R2, R164, R2, !PT ;  /* 0x00000002a4027209 */ /* 0x000fe40007810000 */
[----:B------:R-:W-:Y:S02]  /*173f0*/  ISETP.GT.AND P0, PT, R183, 0x21, P1 ;  /* 0x00000021b700780c */ /* 0x000fe40000f04270 */
[----:B------:R-:W-:Y:S02]  /*17400*/  FMNMX.FTZ R2, R165, R2, !PT ;  /* 0x00000002a5027209 */ /* 0x000fe40007810000 */
[----:B------:R-:W-:Y:S02]  /*17410*/  FSEL R0, R153, -INF , !P2 ;  /* 0xff80000099007808 */ /* 0x000fe40005000000 */
[----:B------:R-:W-:Y:S02]  /*17420*/  FMNMX.FTZ R2, R168, R2, !PT ;  /* 0x00000002a8027209 */ /* 0x000fe40007810000 */
[----:B------:R-:W-:-:S02]  /*17430*/  FSEL R156, R156, -INF , !P3 ;  /* 0xff8000009c9c7808 */ /* 0x000fc40005800000 */
[----:B------:R-:W-:Y:S02]  /*17440*/  FMNMX.FTZ R2, R169, R2, !PT ;  /* 0x00000002a9027209 */ /* 0x000fe40007810000 */
[----:B------:R-:W-:Y:S02]  /*17450*/  ISETP.GT.AND P4, PT, R183, 0x9, P1 ;  /* 0x00000009b700780c */ /* 0x000fe40000f84270 */
[----:B------:R-:W-:Y:S02]  /*17460*/  FMNMX.FTZ R2, R185, R2, !PT ;  /* 0x00000002b9027209 */ /* 0x000fe40007810000 */
[C---:B------:R-:W-:Y:S02]  /*17470*/  ISETP.GT.AND P2, PT, R183.reuse, 0x10, P1 ;  /* 0x00000010b700780c */ /* 0x040fe40000f44270 */
[----:B------:R-:W-:Y:S02]  /*17480*/  FMNMX.FTZ R2, R186, R2, !PT ;  /* 0x00000002ba027209 */ /* 0x000fe40007810000 */
[----:B------:R-:W-:-:S02]  /*17490*/  ISETP.GT.AND P3, PT, R183, 0x11, P1 ;  /* 0x00000011b700780c */ /* 0x000fc40000f64270 */
[----:B------:R-:W-:Y:S02]  /*174a0*/  FMNMX.FTZ R2, R175, R2, !PT ;  /* 0x00000002af027209 */ /* 0x000fe40007810000 */
[C---:B------:R-:W-:Y:S02]  /*174b0*/  ISETP.LT.OR P4, PT, R187.reuse, 0xa, P4 ;  /* 0x0000000abb00780c */ /* 0x040fe40002781670 */
[----:B------:R-:W-:Y:S02]  /*174c0*/  FMNMX.FTZ R2, R176, R2, !PT ;  /* 0x00000002b0027209 */ /* 0x000fe40007810000 */
[----:B------:R-:W-:Y:S02]  /*174d0*/  ISETP.LT.OR P2, PT, R187, 0x11, P2 ;  /* 0x00000011bb00780c */ /* 0x000fe40001741670 */
[----:B------:R-:W-:Y:S02]  /*174e0*/  FMNMX.FTZ R2, R179, R2, !PT ;  /* 0x00000002b3027209 */ /* 0x000fe40007810000 */
[----:B------:R-:W-:-:S02]  /*174f0*/  ISETP.LT.OR P3, PT, R187, 0x12, P3 ;  /* 0x00000012bb00780c */ /* 0x000fc40001f61670 */
[----:B------:R-:W-:Y:S02]  /*17500*/  FMNMX.FTZ R2, R180, R2, !PT ;  /* 0x00000002b4027209 */ /* 0x000fe40007810000 */
[----:B------:R-:W-:Y:S02]  /*17510*/  LOP3.LUT R22, R22, 0xffff7fff, RZ, 0xc0, !PT ;  /* 0xffff7fff16167812 */ /* 0x000fe400078ec0ff */
[----:B------:R-:W-:Y:S01]  /*17520*/  FSEL R157, R157, -INF , !P4 ;  /* 0xff8000009d9d7808 */ /* 0x000fe20006000000 */
[----:B------:R-:W0:Y:S01]  /*17530*/  SHFL.BFLY PT, R153, R2, 0x2, 0x1f ;  /* 0x0c401f0002997f89 */ /* 0x000e2200000e0000 */
[----:B------:R-:W-:Y:S02]  /*17540*/  FSEL R162, R162, -INF , !P2 ;  /* 0xff800000a2a27808 */ /* 0x000fe40005000000 */
[----:B------:R-:W-:Y:S02]  /*17550*/  FSEL R163, R163, -INF , !P3 ;  /* 0xff800000a3a37808 */ /* 0x000fe40005800000 */
[----:B------:R-:W-:-:S02]  /*17560*/  ISETP.GT.AND P4, PT, R183, 0x18, P1 ;  /* 0x00000018b700780c */ /* 0x000fc40000f84270 */
[C---:B------:R-:W-:Y:S02]  /*17570*/  ISETP.GT.AND P2, PT, R183.reuse, 0x19, P1 ;  /* 0x00000019b700780c */ /* 0x040fe40000f44270 */
[C---:B------:R-:W-:Y:S02]  /*17580*/  ISETP.GT.AND P3, PT, R183.reuse, 0x20, P1 ;  /* 0x00000020b700780c */ /* 0x040fe40000f64270 */
[----:B------:R-:W-:Y:S02]  /*17590*/  @P0 LOP3.LUT R22, R22, 0x8000, RZ, 0xfc, !PT ;  /* 0x0000800016160812 */ /* 0x000fe400078efcff */
[----:B------:R-:W-:Y:S02]  /*175a0*/  ISETP.GT.AND P0, PT, R183, RZ, P1 ;  /* 0x000000ffb700720c */ /* 0x000fe40000f04270 */
[C---:B------:R-:W-:Y:S02]  /*175b0*/  ISETP.LT.OR P4, PT, R187.reuse, 0x19, P4 ;  /* 0x00000019bb00780c */ /* 0x040fe40002781670 */
[----:B------:R-:W-:-:S02]  /*175c0*/  ISETP.LT.OR P2, PT, R187, 0x1a, P2 ;  /* 0x0000001abb00780c */ /* 0x000fc40001741670 */
[----:B------:R-:W-:Y:S02]  /*175d0*/  ISETP.LT.OR P3, PT, R187, 0x21, P3 ;  /* 0x00000021bb00780c */ /* 0x000fe40001f61670 */
[----:B------:R-:W-:Y:S02]  /*175e0*/  FSEL R166, R166, -INF , !P4 ;  /* 0xff800000a6a67808 */ /* 0x000fe40006000000 */
[----:B------:R-:W-:Y:S02]  /*175f0*/  FSEL R167, R167, -INF , !P2 ;  /* 0xff800000a7a77808 */ /* 0x000fe40005000000 */
[----:B------:R-:W-:Y:S02]  /*17600*/  FSEL R184, R184, -INF , !P3 ;  /* 0xff800000b8b87808 */ /* 0x000fe40005800000 */
[C---:B------:R-:W-:Y:S02]  /*17610*/  ISETP.GT.AND P2, PT, R183.reuse, 0x28, P1 ;  /* 0x00000028b700780c */ /* 0x040fe40000f44270 */
[----:B------:R-:W-:-:S02]  /*17620*/  ISETP.GT.AND P3, PT, R183, 0x29, P1 ;  /* 0x00000029b700780c */ /* 0x000fc40000f64270 */
[C---:B------:R-:W-:Y:S02]  /*17630*/  ISETP.GT.AND P4, PT, R183.reuse, 0x30, P1 ;  /* 0x00000030b700780c */ /* 0x040fe40000f84270 */
[C---:B------:R-:W-:Y:S02]  /*17640*/  ISETP.GT.AND P5, PT, R183.reuse, 0x31, P1 ;  /* 0x00000031b700780c */ /* 0x040fe40000fa4270 */
[C---:B------:R-:W-:Y:S02]  /*17650*/  ISETP.GT.AND P6, PT, R183.reuse, 0x38, P1 ;  /* 0x00000038b700780c */ /* 0x040fe40000fc4270 */
[----:B------:R-:W-:Y:S02]  /*17660*/  LOP3.LUT R22, R22, 0xfffffff7, RZ, 0xc0, !PT ;  /* 0xfffffff716167812 */ /* 0x000fe400078ec0ff */
[----:B------:R-:W-:Y:S02]  /*17670*/  ISETP.GT.AND P1, PT, R183, 0x39, P1 ;  /* 0x00000039b700780c */ /* 0x000fe40000f24270 */
[----:B------:R-:W-:-:S02]  /*17680*/  @P0 LOP3.LUT R22, R22, 0x8, RZ, 0xfc, !PT ;  /* 0x0000000816160812 */ /* 0x000fc400078efcff */
[----:B0-----:R-:W-:Y:S02]  /*17690*/  FMNMX.FTZ R153, R2, R153, !PT ;  /* 0x0000009902997209 */ /* 0x001fe40007810000 */
[C---:B------:R-:W-:Y:S02]  /*176a0*/  LOP3.LUT P0, RZ, R22.reuse, 0x8000, RZ, 0xc0, !PT ;  /* 0x0000800016ff7812 */ /* 0x040fe4000780c0ff */
[----:B------:R-:W-:Y:S01]  /*176b0*/  LOP3.LUT R22, R22, 0xfffffffd, RZ, 0xc0, !PT ;  /* 0xfffffffd16167812 */ /* 0x000fe200078ec0ff */
[----:B------:R-:W0:Y:S01]  /*176c0*/  SHFL.BFLY PT, R2, R153, 0x1, 0x1f ;  /* 0x0c201f0099027f89 */ /* 0x000e2200000e0000 */
[C---:B------:R-:W-:Y:S02]  /*176d0*/  ISETP.LT.OR P0, PT, R187.reuse, 0x22, P0 ;  /* 0x00000022bb00780c */ /* 0x040fe40000701670 */
[----:B------:R-:W-:Y:S02]  /*176e0*/  ISETP.LT.OR P4, PT, R187, 0x31, P4 ;  /* 0x00000031bb00780c */ /* 0x000fe40002781670 */
[----:B------:R-:W-:-:S02]  /*176f0*/  @P1 LOP3.LUT R22, R22, 0x2, RZ, 0xfc, !PT ;  /* 0x0000000216161812 */ /* 0x000fc400078efcff */
[C---:B------:R-:W-:Y:S02]  /*17700*/  ISETP.LT.OR P5, PT, R187.reuse, 0x32, P5 ;  /* 0x00000032bb00780c */ /* 0x040fe40002fa1670 */
[C---:B------:R-:W-:Y:S02]  /*17710*/  LOP3.LUT P1, RZ, R22.reuse, 0x8, RZ, 0xc0, !PT ;  /* 0x0000000816ff7812 */ /* 0x040fe4000782c0ff */
[----:B------:R-:W-:Y:S02]  /*17720*/  LOP3.LUT R22, R22, 0xffffffef, RZ, 0xc0, !PT ;  /* 0xffffffef16167812 */ /* 0x000fe400078ec0ff */
[----:B------:R-:W-:Y:S02]  /*17730*/  ISETP.LT.OR P1, PT, R187, 0x1, P1 ;  /* 0x00000001bb00780c */ /* 0x000fe40000f21670 */
[----:B------:R-:W-:Y:S02]  /*17740*/  @P0 LOP3.LUT R22, R22, 0x10, RZ, 0xfc, !PT ;  /* 0x0000001016160812 */ /* 0x000fe400078efcff */
[----:B------:R-:W-:-:S02]  /*17750*/  FSEL R13, R13, -INF , !P1 ;  /* 0xff8000000d0d7808 */ /* 0x000fc40004800000 */
[----:B------:R-:W-:Y:S02]  /*17760*/  ISETP.LT.OR P0, PT, R187, 0x29, P2 ;  /* 0x00000029bb00780c */ /* 0x000fe40001701670 */
[----:B------:R-:W-:Y:S02]  /*17770*/  FMNMX.FTZ R155, R13, R3, !PT ;  /* 0x000000030d9b7209 */ /* 0x000fe40007810000 */
[----:B------:R-:W-:Y:S02]  /*17780*/  LOP3.LUT P2, RZ, R22, 0x2, RZ, 0xc0, !PT ;  /* 0x0000000216ff7812 */ /* 0x000fe4000784c0ff */
[----:B------:R-:W-:Y:S02]  /*17790*/  FMNMX.FTZ R155, R0, R155, !PT ;  /* 0x0000009b009b7209 */ /* 0x000fe40007810000 */
[----:B------:R-:W-:Y:S02]  /*177a0*/  LOP3.LUT R22, R22, 0xfffffffb, RZ, 0xc0, !PT ;  /* 0xfffffffb16167812 */ /* 0x000fe400078ec0ff */
[----:B0-----:R-:W-:-:S02]  /*177b0*/  FMNMX.FTZ R153, R153, R2, !PT ;  /* 0x0000000299997209 */ /* 0x001fc40007810000 */
[----:B------:R-:W-:Y:S02]  /*177c0*/  FMNMX.FTZ R155, R156, R155, !PT ;  /* 0x0000009b9c9b7209 */ /* 0x000fe40007810000 */
[----:B------:R-:W-:Y:S02]  /*177d0*/  @P0 LOP3.LUT R22, R22, 0x4, RZ, 0xfc, !PT ;  /* 0x0000000416160812 */ /* 0x000fe400078efcff */
[----:B------:R-:W-:Y:S02]  /*177e0*/  ISETP.LT.OR P0, PT, R187, 0x2a, P3 ;  /* 0x0000002abb00780c */ /* 0x000fe40001f01670 */
[----:B------:R-:W-:Y:S02]  /*177f0*/  FSETP.NEU.FTZ.AND P3, PT, R153, -INF , PT ;  /* 0xff8000009900780b */ /* 0x000fe40003f7d000 */
[----:B------:R-:W-:Y:S02]  /*17800*/  FMNMX.FTZ R155, R157, R155, !PT ;  /* 0x0000009b9d9b7209 */ /* 0x000fe40007810000 */
[----:B------:R-:W-:-:S02]  /*17810*/  FSEL R2, R153, RZ, P3 ;  /* 0x000000ff99027208 */ /* 0x000fc40001800000 */
[----:B------:R-:W-:Y:S02]  /*17820*/  FMNMX.FTZ R155, R162, R155, !PT ;  /* 0x0000009ba29b7209 */ /* 0x000fe40007810000 */
[----:B------:R-:W-:Y:S01]  /*17830*/  LOP3.LUT R22, R22, 0xffffbfff, RZ, 0xc0, !PT ;  /* 0xffffbfff16167812 */ /* 0x000fe200078ec0ff */
[----:B------:R-:W-:Y:S01]  /*17840*/  FADD.FTZ R4, -R2, R4 ;  /* 0x0000000402047221 */ /* 0x000fe20000010100 */
[----:B------:R-:W-:Y:S01]  /*17850*/  FMNMX.FTZ R155, R163, R155, !PT ;  /* 0x0000009ba39b7209 */ /* 0x000fe20007810000 */
[----:B------:R-:W-:Y:S01]  /*17860*/  IMAD.U32 R2, RZ, RZ, UR4 ;  /* 0x00000004ff027e24 */ /* 0x000fe2000f8e00ff */
[----:B------:R-:W-:Y:S02]  /*17870*/  @P0 LOP3.LUT R22, R22, 0x4000, RZ, 0xfc, !PT ;  /* 0x0000400016160812 */ /* 0x000fe400078efcff */
[----:B------:R-:W-:Y:S01]  /*17880*/  FMNMX.FTZ R155, R166, R155, !PT ;  /* 0x0000009ba69b7209 */ /* 0x000fe20007810000 */
[----:B------:R-:W-:Y:S01]  /*17890*/  FMUL.FTZ R154, R153, R2 ;  /* 0x00000002999a7220 */ /* 0x000fe20000410000 */
[----:B------:R-:W-:-:S02]  /*178a0*/  LOP3.LUT P0, RZ, R22, 0x10, RZ, 0xc0, !PT ;  /* 0x0000001016ff7812 */ /* 0x000fc4000780c0ff */
[----:B------:R-:W-:Y:S02]  /*178b0*/  FMNMX.FTZ R155, R167, R155, !PT ;  /* 0x0000009ba79b7209 */ /* 0x000fe40007810000 */
[----:B------:R-:W-:Y:S02]  /*178c0*/  FSEL R154, R154, RZ, P3 ;  /* 0x000000ff9a9a7208 */ /* 0x000fe40001800000 */
[----:B------:R-:W-:Y:S02]  /*178d0*/  LOP3.LUT P3, RZ, R22, 0x4, RZ, 0xc0, !PT ;  /* 0x0000000416ff7812 */ /* 0x000fe4000786c0ff */
[----:B------:R-:W-:Y:S01]  /*178e0*/  FSEL R170, R170, -INF , !P0 ;  /* 0xff800000aaaa7808 */ /* 0x000fe20004000000 */
[-CC-:B------:R-:W-:Y:S01]  /*178f0*/  FFMA.FTZ R12, R12, R2.reuse, -R154.reuse ;  /* 0x000000020c0c7223 */ /* 0x180fe2000001089a */
[----:B------:R-:W-:Y:S01]  /*17900*/  FMNMX.FTZ R155, R184, R155, !PT ;  /* 0x0000009bb89b7209 */ /* 0x000fe20007810000 */
[-CC-:B------:R-:W-:Y:S01]  /*17910*/  FFMA.FTZ R152, R152, R2.reuse, -R154.reuse ;  /* 0x0000000298987223 */ /* 0x180fe2000001089a */
[----:B------:R-:W-:Y:S01]  /*17920*/  LOP3.LUT P0, RZ, R22, 0x4000, RZ, 0xc0, !PT ;  /* 0x0000400016ff7812 */ /* 0x000fe2000780c0ff */
[-CC-:B------:R-:W-:Y:S01]  /*17930*/  FFMA.FTZ R160, R160, R2.reuse, -R154.reuse ;  /* 0x00000002a0a07223 */ /* 0x180fe2000001089a */
[----:B------:R-:W-:Y:S01]  /*17940*/  FSEL R171, R171, -INF , !P3 ;  /* 0xff800000abab7808 */ /* 0x000fe20005800000 */
[-CC-:B------:R-:W-:Y:S01]  /*17950*/  FFMA.FTZ R161, R161, R2.reuse, -R154.reuse ;  /* 0x00000002a1a17223 */ /* 0x180fe2000001089a */
[----:B------:R-:W-:Y:S01]  /*17960*/  FMNMX.FTZ R155, R170, R155, !PT ;  /* 0x0000009baa9b7209 */ /* 0x000fe20007810000 */
        /* <DEDUP_REMOVED lines=9> */
[----:B------:R-:W-:Y:S01]  /*17a00*/  ISETP.LT.OR P6, PT, R187, 0x39, P6 ;  /* 0x00000039bb00780c */ /* 0x000fe200037c1670 */
        /* <DEDUP_REMOVED lines=11> */
[----:B------:R-:W-:Y:S01]  /*17ac0*/  FSEL R178, R178, -INF , !P2 ;  /* 0xff800000b2b27808 */ /* 0x000fe20005000000 */
[----:B------:R-:W-:Y:S01]  /*17ad0*/  FFMA.FTZ R154, R180, R2, -R154 ;  /* 0x00000002b49a7223 */ /* 0x000fe2000001089a */
[----:B------:R-:W-:Y:S01]  /*17ae0*/  FMNMX.FTZ R155, R177, R155, !PT ;  /* 0x0000009bb19b7209 */ /* 0x000fe20007810000 */
[----:B------:R-:W-:Y:S01]  /*17af0*/  MUFU.EX2 R196, R12 ;  /* 0x0000000c00c47308 */ /* 0x000fe20000000800 */
[----:B------:R-:W-:-:S02]  /*17b00*/  LOP3.LUT P0, RZ, R22, 0x2000, RZ, 0xc0, !PT ;  /* 0x0000200016ff7812 */ /* 0x000fc4000780c0ff */
[----:B------:R-:W-:-:S05]  /*17b10*/  FMNMX.FTZ R180, R178, R155, !PT ;  /* 0x0000009bb2b47209 */ /* 0x000fca0007810000 */
[----:B------:R-:W0:Y:S01]  /*17b20*/  SHFL.BFLY PT, R155, R180, 0x2, 0x1f ;  /* 0x0c401f00b49b7f89 */ /* 0x000e2200000e0000 */
[----:B------:R-:W-:Y:S08]  /*17b30*/  MUFU.EX2 R160, R160 ;  /* 0x000000a000a07308 */ /* 0x000ff00000000800 */
[----:B------:R-:W-:Y:S08]  /*17b40*/  MUFU.EX2 R161, R161 ;  /* 0x000000a100a17308 */ /* 0x000ff00000000800 */
[----:B------:R-:W-:Y:S01]  /*17b50*/  MUFU.EX2 R158, R158 ;  /* 0x0000009e009e7308 */ /* 0x000fe20000000800 */
[----:B0-----:R-:W-:-:S07]  /*17b60*/  FMNMX.FTZ R180, R180, R155, !PT ;  /* 0x0000009bb4b47209 */ /* 0x001fce0007810000 */
[----:B------:R-:W-:Y:S01]  /*17b70*/  MUFU.EX2 R159, R159 ;  /* 0x0000009f009f7308 */ /* 0x000fe20000000800 */
[----:B------:R-:W0:Y:S07]  /*17b80*/  SHFL.BFLY PT, R181, R180, 0x1, 0x1f ;  /* 0x0c201f00b4b57f89 */ /* 0x000e2e00000e0000 */
[----:B------:R0:W-:Y:S08]  /*17b90*/  MUFU.EX2 R155, R152 ;  /* 0x00000098009b7308 */ /* 0x0001f00000000800 */
[----:B------:R-:W-:Y:S08]  /*17ba0*/  MUFU.EX2 R164, R164 ;  /* 0x000000a400a47308 */ /* 0x000ff00000000800 */
[----:B------:R-:W-:Y:S01]  /*17bb0*/  MUFU.EX2 R165, R165 ;  /* 0x000000a500a57308 */ /* 0x000fe20000000800 */
[----:B0-----:R-:W-:Y:S01]  /*17bc0*/  FMNMX.FTZ R152, R180, R181, !PT ;  /* 0x000000b5b4987209 */ /* 0x001fe20007810000 */
[----:B------:R-:W-:-:S03]  /*17bd0*/  FMUL.FTZ R180, R4, R2 ;  /* 0x0000000204b47220 */ /* 0x000fc60000410000 */
[----:B------:R-:W-:-:S03]  /*17be0*/  FSETP.NEU.FTZ.AND P1, PT, R152, -INF , PT ;  /* 0xff8000009800780b */ /* 0x000fc60003f3d000 */
[----:B------:R-:W-:Y:S01]  /*17bf0*/  MUFU.EX2 R168, R168 ;  /* 0x000000a800a87308 */ /* 0x000fe20000000800 */
[----:B------:R-:W-:-:S05]  /*17c00*/  FSEL R12, R152, RZ, P1 ;  /* 0x000000ff980c7208 */ /* 0x000fca0000800000 */
[----:B------:R-:W-:Y:S01]  /*17c10*/  FADD.FTZ R3, -R12, R3 ;  /* 0x000000030c037221 */ /* 0x000fe20000010100 */
[-C--:B------:R-:W-:Y:S01]  /*17c20*/  FMUL.FTZ R12, R152, R2.reuse ;  /* 0x00000002980c7220 */ /* 0x080fe20000410000 */
[----:B------:R-:W-:Y:S02]  /*17c30*/  MUFU.EX2 R169, R169 ;  /* 0x000000a900a97308 */ /* 0x000fe40000000800 */
[----:B------:R-:W-:Y:S02]  /*17c40*/  FMUL.FTZ R3, R3, R2 ;  /* 0x0000000203037220 */ /* 0x000fe40000410000 */
[----:B------:R-:W-:-:S04]  /*17c50*/  FSEL R4, R12, RZ, P1 ;  /* 0x000000ff0c047208 */ /* 0x000fc80000800000 */
[----:B------:R-:W0:Y:S01]  /*17c60*/  MUFU.EX2 R12, R180 ;  /* 0x000000b4000c7308 */ /* 0x000e220000000800 */
[-CC-:B------:R-:W-:Y:S01]  /*17c70*/  FFMA.FTZ R13, R13, R2.reuse, -R4.reuse ;  /* 0x000000020d0d7223 */ /* 0x180fe20000010804 */
        /* <DEDUP_REMOVED lines=13> */
[-C--:B------:R-:W-:Y:S01]  /*17d50*/  FFMA.FTZ R174, R174, R2.reuse, -R4 ;  /* 0x00000002aeae7223 */ /* 0x080fe20000010804 */
[----:B------:R-:W-:Y:S01]  /*17d60*/  MUFU.EX2 R13, R13 ;  /* 0x0000000d000d7308 */ /* 0x000fe20000000800 */
[----:B0-----:R-:W-:Y:S01]  /*17d70*/  FFMA.FTZ R223, R12, R223, R196 ;  /* 0x000000df0cdf7223 */ /* 0x001fe200000100c4 */
[-CC-:B------:R-:W-:Y:S01]  /*17d80*/  FFMA.FTZ R177, R177, R2.reuse, -R4.reuse ;  /* 0x00000002b1b17223 */ /* 0x180fe20000010804 */
[----:B------:R-:W-:-:S05]  /*17d90*/  FFMA.FTZ R4, R178, R2, -R4 ;  /* 0x00000002b2047223 */ /* 0x000fca0000010804 */
[----:B------:R0:W1:Y:S08]  /*17da0*/  MUFU.EX2 R0, R3 ;  /* 0x0000000300007308 */ /* 0x0000700000000800 */
[----:B------:R-:W2:Y:S01]  /*17db0*/  MUFU.EX2 R156, R156 ;  /* 0x0000009c009c7308 */ /* 0x000ea20000000800 */
[----:B0-----:R-:W-:-:S04]  /*17dc0*/  FADD.FTZ R3, R155, R223 ;  /* 0x000000df9b037221 */ /* 0x001fc80000010000 */
[----:B------:R-:W-:-:S03]  /*17dd0*/  FADD.FTZ R3, R160, R3 ;  /* 0x00000003a0037221 */ /* 0x000fc60000010000 */
[----:B------:R-:W0:Y:S01]  /*17de0*/  MUFU.EX2 R157, R157 ;  /* 0x0000009d009d7308 */ /* 0x000e220000000800 */
[----:B-1----:R-:W-:Y:S01]  /*17df0*/  FFMA.FTZ R221, R0, R221, R13 ;  /* 0x000000dd00dd7223 */ /* 0x002fe2000001000d */
[----:B------:R-:W-:-:S03]  /*17e00*/  FADD.FTZ R3, R161, R3 ;  /* 0x00000003a1037221 */ /* 0x000fc60000010000 */
[----:B------:R-:W-:Y:S01]  /*17e10*/  FADD.FTZ R178, R197, R221 ;  /* 0x000000ddc5b27221 */ /* 0x000fe20000010000 */
[----:B------:R-:W-:Y:S02]  /*17e20*/  FADD.FTZ R3, R158, R3 ;  /* 0x000000039e037221 */ /* 0x000fe40000010000 */
[----:B------:R-:W1:Y:S01]  /*17e30*/  MUFU.EX2 R162, R162 ;  /* 0x000000a200a27308 */ /* 0x000e620000000800 */
[----:B--2---:R-:W-:Y:S01]  /*17e40*/  FADD.FTZ R178, R156, R178 ;  /* 0x000000b29cb27221 */ /* 0x004fe20000010000 */
[----:B------:R-:W-:-:S04]  /*17e50*/  FADD.FTZ R3, R159, R3 ;  /* 0x000000039f037221 */ /* 0x000fc80000010000 */
[----:B------:R-:W-:Y:S02]  /*17e60*/  FADD.FTZ R3, R164, R3 ;  /* 0x00000003a4037221 */ /* 0x000fe40000010000 */
[----:B------:R-:W2:Y:S01]  /*17e70*/  MUFU.EX2 R163, R163 ;  /* 0x000000a300a37308 */ /* 0x000ea20000000800 */
[----:B0-----:R-:W-:Y:S01]  /*17e80*/  FADD.FTZ R178, R157, R178 ;  /* 0x000000b29db27221 */ /* 0x001fe20000010000 */
[----:B------:R-:W-:-:S04]  /*17e90*/  FADD.FTZ R3, R165, R3 ;  /* 0x00000003a5037221 */ /* 0x000fc80000010000 */
[----:B------:R-:W-:Y:S02]  /*17ea0*/  FADD.FTZ R3, R168, R3 ;  /* 0x00000003a8037221 */ /* 0x000fe40000010000 */
[----:B------:R-:W0:Y:S01]  /*17eb0*/  MUFU.EX2 R166, R166 ;  /* 0x000000a600a67308 */ /* 0x000e220000000800 */
[----:B-1----:R-:W-:Y:S01]  /*17ec0*/  FADD.FTZ R178, R162, R178 ;  /* 0x000000b2a2b27221 */ /* 0x002fe20000010000 */
[----:B------:R-:W-:-:S06]  /*17ed0*/  FADD.FTZ R3, R169, R3 ;  /* 0x00000003a9037221 */ /* 0x000fcc0000010000 */
        /* <DEDUP_REMOVED lines=34> */
.L_x_1790:
[----:B------:R-:W2:Y:S01]  /*18100*/  LDL R3, [R1+0x14] ;  /* 0x0000140001037983 */ /* 0x000ea20000100800 */
[----:B------:R-:W-:Y:S01]  /*18110*/  VIADD R203, R203, 0x30860 ;  /* 0x00030860cbcb7836 */ /* 0x000fe20000000000 */
[----:B------:R-:W-:Y:S01]  /*18120*/  F2FP.F16.F32.PACK_AB R189, R170, R184 ;  /* 0x000000b8aabd723e */ /* 0x000fe200000000ff */
[----:B------:R-:W-:Y:S01]  /*18130*/  IMAD.MOV.U32 R202, RZ, RZ, R222 ;  /* 0x000000ffffca7224 */ /* 0x000fe200078e00de */
[----:B------:R-:W-:Y:S01]  /*18140*/  F2FP.F16.F32.PACK_AB R187, R4, R177 ;  /* 0x000000b104bb723e */ /* 0x000fe200000000ff */
[----:B------:R-:W-:Y:S01]  /*18150*/  IMAD.MOV.U32 R4, RZ, RZ, R153 ;  /* 0x000000ffff047224 */ /* 0x000fe200078e0099 */
[----:B------:R-:W-:Y:S02]  /*18160*/  PRMT R203, R190, 0x654, R203 ;  /* 0x00000654becb7816 */ /* 0x000fe400000000cb */
[----:B------:R-:W-:Y:S02]  /*18170*/  F2FP.F16.F32.PACK_AB R190, R186, R185 ;  /* 0x000000b9babe723e */ /* 0x000fe400000000ff */
[----:B------:R0:W-:Y:S01]  /*18180*/  SYNCS.ARRIVE.TRANS64.RED.A1T0 RZ, [R203+URZ], RZ ;  /* 0x000000ffcbff79a7 */ /* 0x0001e2000810043f */
[----:B------:R-:W-:-:S02]  /*18190*/  F2FP.F16.F32.PACK_AB R196, R155, R196 ;  /* 0x000000c49bc4723e */ /* 0x000fc400000000ff */
[----:B------:R-:W-:Y:S02]  /*181a0*/  F2FP.F16.F32.PACK_AB R197, R197, R13 ;  /* 0x0000000dc5c5723e */ /* 0x000fe400000000ff */
[----:B------:R-:W-:Y:S02]  /*181b0*/  F2FP.F16.F32.PACK_AB R198, R161, R160 ;  /* 0x000000a0a1c6723e */ /* 0x000fe400000000ff */
[----:B------:R-:W-:Y:S01]  /*181c0*/  F2FP.F16.F32.PACK_AB R199, R157, R156 ;  /* 0x0000009c9dc7723e */ /* 0x000fe200000000ff */
[----:B0-----:R-:W-:Y:S01]  /*181d0*/  IMAD.MOV.U32 R203, RZ, RZ, R226 ;  /* 0x000000ffffcb7224 */ /* 0x001fe200078e00e2 */
        /* <DEDUP_REMOVED lines=9> */
[C---:B--2---:R-:W-:Y:S01]  /*18270*/  ISETP.GT.AND P1, PT, R5.reuse, R3, PT ;  /* 0x000000030500720c */ /* 0x044fe20003f24270 */
[----:B------:R-:W-:Y:S01]  /*18280*/  VIADD R5, R5, 0xffffffff ;  /* 0xffffffff05057836 */ /* 0x000fe20000000000 */
[----:B------:R-:W-:-:S11]  /*18290*/  MOV R3, R152 ;  /* 0x0000009800037202 */ /* 0x000fd60000000f00 */
[----:B------:R-:W-:Y:S05]  /*182a0*/  @P1 BRA `(.L_x_1791) ;  /* 0xffffffcc009c1947 */ /* 0x000fea000383ffff */
[----:B------:R-:W-:Y:S05]  /*182b0*/  BSYNC B0 ;  /* 0x0000000000007941 */ /* 0x000fea0003800000 */
.L_x_1770:
[----:B------:R-:W-:Y:S01]  /*182c0*/  MOV R3, R152 ;  /* 0x0000009800037202 */ /* 0x000fe20000000f00 */
[----:B------:R-:W-:Y:S02]  /*182d0*/  IMAD.MOV.U32 R4, RZ, RZ, R153 ;  /* 0x000000ffff047224 */ /* 0x000fe400078e0099 */
[----:B------:R-:W-:Y:S02]  /*182e0*/  IMAD.MOV.U32 R202, RZ, RZ, R222 ;  /* 0x000000ffffca7224 */ /* 0x000fe400078e00de */
[----:B------:R-:W-:-:S07]  /*182f0*/  IMAD.MOV.U32 R203, RZ, RZ, R226 ;  /* 0x000000ffffcb7224 */ /* 0x000fce00078e00e2 */
.L_x_1769:
[----:B------:R-:W-:Y:S05]  /*18300*/  BSYNC B1 ;  /* 0x0000000000017941 */ /* 0x000fea0003800000 */
.L_x_1768:
[----:B------:R-:W2:Y:S01]  /*18310*/  LDL R152, [R1+0x48] ;  /* 0x0000480001987983 */ /* 0x000ea20000100800 */
[----:B------:R-:W0:Y:S01]  /*18320*/  LDC R13, c[0x0][0x448] ;  /* 0x00011200ff0d7b82 */ /* 0x000e220000000800 */
[----:B------:R-:W-:Y:S01]  /*18330*/  LOP3.LUT R22, R22, 0xffffffdf, RZ, 0xc0, !PT ;  /* 0xffffffdf16167812 */ /* 0x000fe200078ec0ff */
[----:B------:R-:W-:-:S06]  /*18340*/  ULDC UR4, c[0x0][0x9dc] ;  /* 0x0002770000047ab9 */ /* 0x000fcc0000000800 */
[----:B------:R-:W1:Y:S01]  /*18350*/  LDC R155, c[0x0][0x9e4] ;  /* 0x00027900ff9b7b82 */ /* 0x000e620000000800 */
[----:B0-----:R-:W-:-:S13]  /*18360*/  ISETP.NE.AND P1, PT, R13, 0x1, PT ;  /* 0x000000010d00780c */ /* 0x001fda0003f25270 */
[----:B------:R-:W0:Y:S01]  /*18370*/  @P1 LDC R153, c[0x0][0x44c] ;  /* 0x00011300ff991b82 */ /* 0x000e220000000800 */
[----:B------:R-:W-:-:S04]  /*18380*/  @P1 LOP3.LUT R22, R22, 0x20, RZ, 0xfc, !PT ;  /* 0x0000002016161812 */ /* 0x000fc800078efcff */
[----:B------:R-:W-:-:S03]  /*18390*/  LOP3.LUT R22, R22, 0xffffffbf, RZ, 0xc0, !PT ;  /* 0xffffffbf16167812 */ /* 0x000fc600078ec0ff */
[----:B------:R-:W3:Y:S01]  /*183a0*/  @P1 LDC R13, c[0x0][0x450] ;  /* 0x00011400ff0d1b82 */ /* 0x000ee20000000800 */
[----:B--2---:R-:W-:-:S05]  /*183b0*/  IADD3 R152, R152, 0x7f, RZ ;  /* 0x0000007f98987810 */ /* 0x004fca0007ffe0ff */
[----:B0-----:R-:W-:-:S05]  /*183c0*/  @P1 IMAD.HI.U32 R153, R152, R153, RZ ;  /* 0x0000009998991227 */ /* 0x001fca00078e00ff */
[----:B---3--:R-:W-:Y:S02]  /*183d0*/  @P1 SHF.R.U32.HI R152, RZ, R13, R153 ;  /* 0x0000000dff981219 */ /* 0x008fe40000011699 */
[----:B-1----:R-:W-:Y:S02]  /*183e0*/  ISETP.GE.AND P1, PT, R155, 0x1, PT ;  /* 0x000000019b00780c */ /* 0x002fe40003f26270 */
[----:B------:R-:W-:-:S05]  /*183f0*/  IADD3 R13, R220, 0x1, -R218 ;  /* 0x00000001dc0d7810 */ /* 0x000fca0007ffe8da */
[----:B------:R-:W-:-:S04]  /*18400*/  IMAD.IADD R152, R13, 0x1, R152 ;  /* 0x000000010d987824 */ /* 0x000fc800078e0298 */
[----:B------:R-:W-:Y:S02]  /*18410*/  VIADD R13, R152, -UR4 ;  /* 0x80000004980d7c36 */ /* 0x000fe40008000000 */
[----:B------:R-:W-:Y:S01]  /*18420*/  @P1 LOP3.LUT R22, R22, 0x40, RZ, 0xfc, !PT ;  /* 0x0000004016161812 */ /* 0x000fe200078efcff */
[----:B------:R-:W-:Y:S06]  /*18430*/  @!P1 BRA `(.L_x_1792) ;  /* 0x0000000000489947 */ /* 0x000fec0003800000 */
[----:B------:R-:W-:Y:S01]  /*18440*/  IMAD.MOV.U32 R154, RZ, RZ, R152 ;  /* 0x000000ffff9a7224 */ /* 0x000fe200078e0098 */
[----:B------:R-:W-:Y:S04]  /*18450*/  BSSY B0, `(.L_x_1793) ;  /* 0x000000e000007945 */ /* 0x000fe80003800000 */
        /* <DEDUP_REMOVED lines=9> */
.L_x_1794:
[----:B------:R-:W-:-:S13]  /*184f0*/  ISETP.NE.AND P1, PT, R155, 0x1, PT ;  /* 0x000000019b00780c */ /* 0x000fda0003f25270 */
[----:B------:R-:W0:Y:S02]  /*18500*/  @P1 LDC.64 R152, c[0x0][0x9e8] ;  /* 0x00027a00ff981b82 */ /* 0x000e240000000a00 */
[----:B0-----:R-:W-:-:S05]  /*18510*/  @P1 IMAD.HI.U32 R152, R154, R152, RZ ;  /* 0x000000989a981227 */ /* 0x001fca00078e00ff */
[----:B------:R-:W-:-:S07]  /*18520*/  @P1 SHF.R.U32.HI R154, RZ, R153, R152 ;  /* 0x00000099ff9a1219 */ /* 0x000fce0000011698 */
.L_x_1795:
[----:B------:R-:W-:Y:S05]  /*18530*/  BSYNC B0 ;  /* 0x0000000000007941 */ /* 0x000fea0003800000 */
.L_x_1793:
[----:B------:R-:W-:-:S05]  /*18540*/  IMAD R154, R154, R155, RZ ;  /* 0x0000009b9a9a7224 */ /* 0x000fca00078e02ff */
[----:B------:R-:W-:-:S07]  /*18550*/  VIMNMX R13, R13, R154, !PT ;  /* 0x0000009a0d0d7248 */ /* 0x000fce0007fe0100 */
.L_x_1792:
[----:B------:R-:W2:Y:S01]  /*18560*/  LDL R153, [R1+0x64] ;  /* 0x0000640001997983 */ /* 0x000ea20000100800 */
[----:B------:R-:W-:Y:S01]  /*18570*/  IADD3 R13, R13, 0x3f, RZ ;  /* 0x0000003f0d0d7810 */ /* 0x000fe20007ffe0ff */
[----:B------:R-:W-:Y:S03]  /*18580*/  BSSY B0, `(.L_x_1796) ;  /* 0x0000265000007945 */ /* 0x000fe60003800000 */
[----:B------:R-:W-:-:S04]  /*18590*/  SHF.R.S32.HI R152, RZ, 0x1f, R13 ;  /* 0x0000001fff987819 */ /* 0x000fc8000001140d */
[----:B------:R-:W-:-:S04]  /*185a0*/  LEA.HI R152, R152, R13, RZ, 0x6 ;  /* 0x0000000d98987211 */ /* 0x000fc800078f30ff */
[----:B------:R-:W-:-:S04]  /*185b0*/  SHF.R.S32.HI R152, RZ, 0x6, R152 ;  /* 0x00000006ff987819 */ /* 0x000fc80000011498 */
[----:B--2---:R-:W-:-:S04]  /*185c0*/  VIMNMX R153, R153, R152, !PT ;  /* 0x0000009899997248 */ /* 0x004fc80007fe0100 */
[----:B------:R-:W-:Y:S01]  /*185d0*/  ISETP.GE.AND P1, PT, R5, R153, PT ;  /* 0x000000990500720c */ /* 0x000fe20003f26270 */
[----:B------:R0:W-:-:S12]  /*185e0*/  STL [R1+0x44], R153 ;  /* 0x0000449901007387 */ /* 0x0001d80000100800 */
[----:B0-----:R-:W-:Y:S05]  /*185f0*/  @!P1 BRA `(.L_x_1797) ;  /* 0x0000002400749947 */ /* 0x001fea0003800000 */
[----:B------:R-:W-:Y:S01]  /*18600*/  BSSY B1, `(.L_x_1798) ;  /* 0x000025b000017945 */ /* 0x000fe20003800000 */
[----:B------:R0:W-:Y:S01]  /*18610*/  STL [R1+0x4], R5 ;  /* 0x0000040501007387 */ /* 0x0001e20000100800 */
[----:B------:R-:W-:Y:S02]  /*18620*/  IMAD.MOV.U32 R227, RZ, RZ, R3 ;  /* 0x000000ffffe37224 */ /* 0x000fe400078e0003 */
[----:B------:R-:W-:Y:S02]  /*18630*/  IMAD.MOV.U32 R226, RZ, RZ, R4 ;  /* 0x000000ffffe27224 */ /* 0x000fe400078e0004 */
[----:B------:R-:W-:Y:S01]  /*18640*/  IMAD.MOV.U32 R13, RZ, RZ, R203 ;  /* 0x000000ffff0d7224 */ /* 0x000fe200078e00cb */
[----:B0-----:R-:W-:-:S07]  /*18650*/  MOV R5, R202 ;  /* 0x000000ca00057202 */ /* 0x001fce0000000f00 */
.L_x_1811:
[----:B------:R-:W-:-:S04]  /*18660*/  ISETP.NE.AND P1, PT, R5, 0x1, PT ;  /* 0x000000010500780c */ /* 0x000fc80003f25270 */
[----:B------:R-:W-:-:S04]  /*18670*/  SEL R203, RZ, 0x1, P1 ;  /* 0x00000001ffcb7807 */ /* 0x000fc80000800000 */
[----:B------:R-:W-:Y:S01]  /*18680*/  LOP3.LUT R203, R13, R203, RZ, 0x3c, !PT ;  /* 0x000000cb0dcb7212 */ /* 0x000fe200078e3cff */
[----:B0-----:R-:W-:Y:S06]  /*18690*/  @!P0 BRA `(.L_x_1799) ;  /* 0x0000000000048947 */ /* 0x001fec0003800000 */
[----:B------:R-:W-:Y:S01]  /*186a0*/  BPT.TRAP 0x1 ;  /* 0x000000040000795c */ /* 0x000fe20000300000 */
.L_x_1799:
[----:B------:R-:W-:Y:S01]  /*186b0*/  VIADD R202, R5, 0x1 ;  /* 0x0000000105ca7836 */ /* 0x000fe20000000000 */
[----:B------:R-:W-:-:S04]  /*186c0*/  SHF.L.U32 R2, R203, 0x1f, RZ ;  /* 0x0000001fcb027819 */ /* 0x000fc800000006ff */
[----:B------:R-:W-:-:S04]  /*186d0*/  ISETP.NE.AND P1, PT, R202, 0x2, PT ;  /* 0x00000002ca00780c */ /* 0x000fc80003f25270 */
[----:B------:R-:W-:-:S05]  /*186e0*/  SEL R202, R202, RZ, P1 ;  /* 0x000000ffcaca7207 */ /* 0x000fca0000800000 */
[----:B------:R-:W-:-:S04]  /*186f0*/  IMAD R222, R202, 0x8, R18 ;  /* 0x00000008cade7824 */ /* 0x000fc800078e0212 */
[----:B------:R0:W1:Y:S01]  /*18700*/  SYNCS.PHASECHK.TRANS64.TRYWAIT P1, [R222+URZ+0x30830], R2 ;  /* 0x03083002de0075a7 */ /* 0x000062000802017f */
[----:B------:R-:W-:Y:S05]  /*18710*/  @!P0 BRA `(.L_x_1800) ;  /* 0x0000000000048947 */ /* 0x000fea0003800000 */
[----:B------:R-:W-:Y:S01]  /*18720*/  BPT.TRAP 0x1 ;  /* 0x000000040000795c */ /* 0x000fe20000300000 */
.L_x_1800:
[----:B------:R-:W2:Y:S01]  /*18730*/  LDL R3, [R1+0x40] ;  /* 0x0000400001037983 */ /* 0x000ea20000100800 */
[----:B------:R-:W-:Y:S01]  /*18740*/  BSSY B2, `(.L_x_1801) ;  /* 0x0000007000027945 */ /* 0x000fe20003800000 */
[----:B--2---:R-:W-:-:S04]  /*18750*/  IMAD R4, R202, 0x800, R3 ;  /* 0x00000800ca047824 */ /* 0x004fc800078e0203 */
[C---:B------:R-:W-:Y:S01]  /*18760*/  VIADD R153, R4.reuse, 0x4 ;  /* 0x0000000404997836 */ /* 0x040fe20000000000 */
[----:B------:R-:W-:Y:S01]  /*18770*/  IADD3 R154, R4, 0x2, RZ ;  /* 0x00000002049a7810 */ /* 0x000fe20007ffe0ff */
[----:B-1----:R-:W-:Y:S06]  /*18780*/  @P1 BRA `(.L_x_1802) ;  /* 0x0000000000081947 */ /* 0x002fec0003800000 */
[----:B------:R-:W1:Y:S02]  /*18790*/  SYNCS.PHASECHK.TRANS64.TRYWAIT P1, [R222+URZ+0x30830], R2 ;  /* 0x03083002de0075a7 */ /* 0x000e64000802017f */
[----:B-1----:R-:W-:Y:S05]  /*187a0*/  @!P1 BRA `(.L_x_1803) ;  /* 0x0000012800bc9947 */ /* 0x002fea0003800000 */
.L_x_1802:
[----:B------:R-:W-:Y:S05]  /*187b0*/  BSYNC B2 ;  /* 0x0000000000027941 */ /* 0x000fea0003800000 */
.L_x_1801:
[----:B------:R-:W-:Y:S04]  /*187c0*/  STL.64 [R1+0xd0], R22 ;  /* 0x0000d01601007387 */ /* 0x000fe80000100a00 */
[----:B------:R-:W-:Y:S04]  /*187d0*/  STL [R1+0xc8], R5 ;  /* 0x0000c80501007387 */ /* 0x000fe80000100800 */
[----:B------:R2:W-:Y:S04]  /*187e0*/  STL.64 [R1+0xc0], R18 ;  /* 0x0000c01201007387 */ /* 0x0005e80000100a00 */
[----:B--2---:R-:W2:Y:S04]  /*187f0*/  LDL.64 R18, [R1+0x30] ;  /* 0x0000300001127983 */ /* 0x004ea80000100a00 */
[----:B------:R3:W-:Y:S04]  /*18800*/  STL.64 [R1+0xb8], R16 ;  /* 0x0000b81001007387 */ /* 0x0007e80000100a00 */
[----:B------:R-:W4:Y:S04]  /*18810*/  LDL.64 R22, [R1+0x38] ;  /* 0x0000380001167983 */ /* 0x000f280000100a00 */
[----:B---3--:R-:W3:Y:S01]  /*18820*/  LDL.64 R16, [R1+0x28] ;  /* 0x0000280001107983 */ /* 0x008ee20000100a00 */
[----:B01----:R-:W-:Y:S01]  /*18830*/  IMAD.MOV.U32 R2, RZ, RZ, R4 ;  /* 0x000000ffff027224 */ /* 0x003fe200078e0004 */
[----:B------:R-:W-:Y:S01]  /*18840*/  IADD3 R152, R4, 0x6, RZ ;  /* 0x0000000604987810 */ /* 0x000fe20007ffe0ff */
[----:B------:R-:W-:Y:S01]  /*18850*/  IMAD.MOV.U32 R3, RZ, RZ, 0x40000040 ;  /* 0x40000040ff037424 */ /* 0x000fe200078e00ff */
[----:B------:R-:W-:-:S02]  /*18860*/  MOV R155, 0x40000040 ;  /* 0x40000040009b7802 */ /* 0x000fc40000000f00 */
[----:B------:R-:W-:Y:S01]  /*18870*/  R2UR UR6, R2 ;  /* 0x00000000020672ca */ /* 0x000fe200000e0000 */
[----:B------:R-:W-:Y:S01]  /*18880*/  IMAD.MOV.U32 R2, RZ, RZ, R154 ;  /* 0x000000ffff027224 */ /* 0x000fe200078e009a */
[----:B------:R-:W-:Y:S01]  /*18890*/  R2UR UR10, R152 ;  /* 0x00000000980a72ca */ /* 0x000fe200000e0000 */
[C---:B------:R-:W-:Y:S01]  /*188a0*/  VIADD R154, R4.reuse, 0x204 ;  /* 0x00000204049a7836 */ /* 0x040fe20000000000 */
[----:B------:R-:W-:Y:S01]  /*188b0*/  R2UR UR5, R3 ;  /* 0x00000000030572ca */ /* 0x000fe200000e0000 */
[----:B------:R-:W-:Y:S01]  /*188c0*/  VIADD R152, R4, 0x202 ;  /* 0x0000020204987836 */ /* 0x000fe20000000000 */
[----:B------:R-:W-:Y:S01]  /*188d0*/  R2UR UR4, R2 ;  /* 0x00000000020472ca */ /* 0x000fe200000e0000 */
[----:B------:R-:W-:Y:S01]  /*188e0*/  IMAD.MOV.U32 R2, RZ, RZ, R153 ;  /* 0x000000ffff027224 */ /* 0x000fe200078e0099 */
[----:B------:R-:W-:Y:S02]  /*188f0*/  MOV R153, 0x40000040 ;  /* 0x4000004000997802 */ /* 0x000fe40000000f00 */
[----:B------:R-:W-:Y:S01]  /*18900*/  R2UR UR22, R154 ;  /* 0x000000009a1672ca */ /* 0x000fe200000e0000 */
[----:B------:R-:W-:Y:S01]  /*18910*/  VIADD R154, R4, 0x400 ;  /* 0x00000400049a7836 */ /* 0x000fe20000000000 */
[----:B------:R-:W-:Y:S01]  /*18920*/  R2UR UR8, R2 ;  /* 0x00000000020872ca */ /* 0x000fe200000e0000 */
[----:B------:R-:W-:Y:S01]  /*18930*/  VIADD R2, R4, 0x200 ;  /* 0x0000020004027836 */ /* 0x000fe20000000000 */
[----:B------:R-:W-:-:S02]  /*18940*/  R2UR UR11, R153 ;  /* 0x00000000990b72ca */ /* 0x000fc400000e0000 */
[----:B------:R-:W-:Y:S01]  /*18950*/  R2UR UR18, R152 ;  /* 0x00000000981272ca */ /* 0x000fe200000e0000 */
[----:B------:R-:W-:Y:S01]  /*18960*/  VIADD R152, R4, 0x402 ;  /* 0x0000040204987836 */ /* 0x000fe20000000000 */
[----:B------:R-:W-:Y:S01]  /*18970*/  R2UR UR14, R2 ;  /* 0x00000000020e72ca */ /* 0x000fe200000e0000 */
[----:B------:R-:W-:Y:S01]  /*18980*/  VIADD R2, R4, 0x206 ;  /* 0x0000020604027836 */ /* 0x000fe20000000000 */
[----:B------:R-:W-:Y:S02]  /*18990*/  R2UR UR30, R154 ;  /* 0x000000009a1e72ca */ /* 0x000fe400000e0000 */
[----:B------:R-:W-:Y:S02]  /*189a0*/  IADD3 R154, R4, 0x406, RZ ;  /* 0x00000406049a7810 */ /* 0x000fe40007ffe0ff */
[----:B------:R-:W-:Y:S01]  /*189b0*/  R2UR UR26, R2 ;  /* 0x00000000021a72ca */ /* 0x000fe200000e0000 */
[----:B------:R-:W-:Y:S01]  /*189c0*/  VIADD R2, R4, 0x404 ;  /* 0x0000040404027836 */ /* 0x000fe20000000000 */
[----:B------:R-:W-:Y:S01]  /*189d0*/  MOV R5, UR10 ;  /* 0x0000000a00057c02 */ /* 0x000fe20008000f00 */
[----:B------:R-:W-:Y:S01]  /*189e0*/  UMOV UR10, UR4 ;  /* 0x00000004000a7c82 */ /* 0x000fe20008000000 */
[----:B------:R-:W-:Y:S01]  /*189f0*/  MOV R156, UR11 ;  /* 0x0000000b009c7c02 */ /* 0x000fe20008000f00 */
[----:B------:R-:W-:Y:S01]  /*18a00*/  UMOV UR11, UR5 ;  /* 0x00000005000b7c82 */ /* 0x000fe20008000000 */
        /* <DEDUP_REMOVED lines=8> */
[----:B------:R-:W-:Y:S02]  /*18a90*/  R2UR UR5, R7 ;  /* 0x00000000070572ca */ /* 0x000fe400000e0000 */
[----:B------:R-:W-:Y:S02]  /*18aa0*/  R2UR UR46, R2 ;  /* 0x00000000022e72ca */ /* 0x000fe400000e0000 */
[----:B------:R-:W-:Y:S01]  /*18ab0*/  IADD3 R2, R4, 0x606, RZ ;  /* 0x0000060604027810 */ /* 0x000fe20007ffe0ff */
[----:B------:R-:W-:Y:S01]  /*18ac0*/  IMAD.MOV.U32 R4, RZ, RZ, R156 ;  /* 0x000000ffff047224 */ /* 0x000fe200078e009c */
[----:B------:R-:W-:-:S02]  /*18ad0*/  R2UR UR19, R153 ;  /* 0x00000000991372ca */ /* 0x000fc400000e0000 */
[C---:B------:R-:W-:Y:S02]  /*18ae0*/  R2UR UR23, R155.reuse ;  /* 0x000000009b1772ca */ /* 0x040fe400000e0000 */
[----:B------:R-:W-:Y:S02]  /*18af0*/  R2UR UR31, R155 ;  /* 0x000000009b1f72ca */ /* 0x000fe400000e0000 */
[----:B------:R-:W-:Y:S02]  /*18b00*/  R2UR UR35, R153 ;  /* 0x00000000992372ca */ /* 0x000fe400000e0000 */
[C---:B------:R-:W-:Y:S02]  /*18b10*/  R2UR UR43, R155.reuse ;  /* 0x000000009b2b72ca */ /* 0x040fe400000e0000 */
[----:B------:R-:W-:Y:S02]  /*18b20*/  R2UR UR50, R154 ;  /* 0x000000009a3272ca */ /* 0x000fe400000e0000 */
[----:B------:R-:W-:-:S02]  /*18b30*/  R2UR UR51, R155 ;  /* 0x000000009b3372ca */ /* 0x000fc400000e0000 */
[----:B------:R-:W-:Y:S02]  /*18b40*/  R2UR UR54, R152 ;  /* 0x00000000983672ca */ /* 0x000fe400000e0000 */
[----:B------:R-:W-:Y:S02]  /*18b50*/  R2UR UR55, R153 ;  /* 0x00000000993772ca */ /* 0x000fe400000e0000 */
[----:B------:R-:W-:Y:S01]  /*18b60*/  WARPGROUP.ARRIVE ;  /* 0x00000000000079c5 */ /* 0x000fe20000000000 */
[C---:B------:R-:W-:Y:S02]  /*18b70*/  R2UR UR9, R3.reuse ;  /* 0x00000000030972ca */ /* 0x040fe400000e0000 */
[C---:B------:R-:W-:Y:S02]  /*18b80*/  R2UR UR15, R3.reuse ;  /* 0x00000000030f72ca */ /* 0x040fe400000e0000 */
[C---:B------:R-:W-:Y:S01]  /*18b90*/  R2UR UR27, R3.reuse ;  /* 0x00000000031b72ca */ /* 0x040fe200000e0000 */
[----:B------:R-:W-:Y:S01]  /*18ba0*/  HGMMA.64x64x16.F32 R152, gdesc[UR4], RZ, !UPT, gsb0 ;  /* 0x00e00000049879f0 */ /* 0x000fe2000c0008ff */
[----:B------:R-:W-:-:S02]  /*18bb0*/  R2UR UR39, R3 ;  /* 0x00000000032772ca */ /* 0x000fc400000e0000 */
[C---:B------:R-:W-:Y:S02]  /*18bc0*/  R2UR UR47, R3.reuse ;  /* 0x00000000032f72ca */ /* 0x040fe400000e0000 */
[----:B------:R-:W-:Y:S02]  /*18bd0*/  R2UR UR58, R2 ;  /* 0x00000000023a72ca */ /* 0x000fe400000e0000 */
[----:B------:R-:W-:Y:S02]  /*18be0*/  R2UR UR59, R3 ;  /* 0x00000000033b72ca */ /* 0x000fe400000e0000 */
[----:B------:R-:W3:Y:S01]  /*18bf0*/  LDL.64 R2, [R1+0x20] ;  /* 0x0000200001027983 */ /* 0x000ee20000100a00 */
[----:B------:R-:W-:Y:S01]  /*18c00*/  UMOV UR6, UR8 ;  /* 0x0000000800067c82 */ /* 0x000fe20008000000 */
[----:B------:R-:W-:Y:S01]  /*18c10*/  UMOV UR7, UR9 ;  /* 0x0000000900077c82 */ /* 0x000fe20008000000 */
[----:B------:R-:W-:Y:S02]  /*18c20*/  WARPGROUP.DEPBAR.LE gsb0, 0x0 ;  /* 0x00008000000079c5 */ /* 0x000fe40000010000 */
[----:B------:R-:W-:Y:S01]  /*18c30*/  WARPGROUP.ARRIVE ;  /* 0x00000000000079c5 */ /* 0x000fe20000000000 */
[----:B----4-:R-:W-:-:S02]  /*18c40*/  R2UR UR8, R22 ;  /* 0x00000000160872ca */ /* 0x010fc400000e0000 */
[----:B------:R-:W-:Y:S02]  /*18c50*/  R2UR UR9, R23 ;  /* 0x00000000170972ca */ /* 0x000fe400000e0000 */
[----:B--2---:R-:W-:Y:S01]  /*18c60*/  R2UR UR4, R18 ;  /* 0x00000000120472ca */ /* 0x004fe200000e0000 */
[----:B------:R0:W5:Y:S10]  /*18c70*/  LDL.LU.64 R22, [R1+0xd0] ;  /* 0x0000d00001167983 */ /* 0x0001740000300a00 */
[----:B------:R-:W-:Y:S01]  /*18c80*/  HGMMA.64x64x16.F32 R152, gdesc[UR8], R152, gsb0 ;  /* 0x00e00000089879f0 */ /* 0x000fe20008000898 */
[----:B------:R-:W-:-:S02]  /*18c90*/  R2UR UR5, R19 ;  /* 0x00000000130572ca */ /* 0x000fc400000e0000 */
[----:B------:R-:W-:Y:S02]  /*18ca0*/  WARPGROUP.DEPBAR.LE gsb0, 0x0 ;  /* 0x00008000000079c5 */ /* 0x000fe40000010000 */
[----:B------:R-:W-:-:S09]  /*18cb0*/  WARPGROUP.ARRIVE ;  /* 0x00000000000079c5 */ /* 0x000fd20000000000 */
[----:B------:R-:W-:Y:S01]  /*18cc0*/  HGMMA.64x64x16.F32 R152, gdesc[UR4], R152, gsb0 ;  /* 0x00e00000049879f0 */ /* 0x000fe20008000898 */
[----:B------:R-:W-:Y:S02]  /*18cd0*/  R2UR UR11, R4 ;  /* 0x00000000040b72ca */ /* 0x000fe400000e0000 */
[----:B------:R-:W-:Y:S02]  /*18ce0*/  R2UR UR10, R5 ;  /* 0x00000000050a72ca */ /* 0x000fe400000e0000 */
[----:B---3--:R-:W-:Y:S01]  /*18cf0*/  R2UR UR8, R16 ;  /* 0x00000000100872ca */ /* 0x008fe200000e0000 */
[----:B------:R0:W5:Y:S01]  /*18d00*/  LDL.LU R5, [R1+0xc8] ;  /* 0x0000c80001057983 */ /* 0x0001620000300800 */
[----:B------:R-:W-:Y:S02]  /*18d10*/  R2UR UR9, R17 ;  /* 0x00000000110972ca */ /* 0x000fe400000e0000 */
[----:B------:R-:W-:Y:S01]  /*18d20*/  R2UR UR12, R2 ;  /* 0x00000000020c72ca */ /* 0x000fe200000e0000 */
[----:B------:R0:W5:Y:S01]  /*18d30*/  LDL.LU.64 R18, [R1+0xc0] ;  /* 0x0000c00001127983 */ /* 0x0001620000300a00 */
[----:B------:R-:W-:-:S02]  /*18d40*/  R2UR UR13, R3 ;  /* 0x00000000030d72ca */ /* 0x000fc400000e0000 */
[----:B------:R-:W-:Y:S01]  /*18d50*/  R2UR UR16, R216 ;  /* 0x00000000d81072ca */ /* 0x000fe200000e0000 */
[----:B------:R0:W5:Y:S01]  /*18d60*/  LDL.LU.64 R16, [R1+0xb8] ;  /* 0x0000b80001107983 */ /* 0x0001620000300a00 */
[----:B------:R-:W-:Y:S02]  /*18d70*/  WARPGROUP.DEPBAR.LE gsb0, 0x0 ;  /* 0x00008000000079c5 */ /* 0x000fe40000010000 */
[----:B------:R-:W-:-:S06]  /*18d80*/  WARPGROUP.ARRIVE ;  /* 0x00000000000079c5 */ /* 0x000fcc0000000000 */
[----:B------:R-:W-:Y:S03]  /*18d90*/  HGMMA.64x64x16.F32 R152, gdesc[UR8], R152, gsb0 ;  /* 0x00e00000089879f0 */ /* 0x000fe60008000898 */
[----:B------:R-:W-:Y:S02]  /*18da0*/  WARPGROUP.DEPBAR.LE gsb0, 0x0 ;  /* 0x00008000000079c5 */ /* 0x000fe40000010000 */
[----:B------:R-:W-:-:S06]  /*18db0*/  WARPGROUP.ARRIVE ;  /* 0x00000000000079c5 */ /* 0x000fcc0000000000 */
        /* <DEDUP_REMOVED lines=184> */
[----:B0-----:R-:W-:Y:S06]  /*19940*/  @!P0 BRA `(.L_x_1804) ;  /* 0x0000000000048947 */ /* 0x001fec0003800000 */
[----:B------:R-:W-:Y:S01]  /*19950*/  BPT.TRAP 0x1 ;  /* 0x000000040000795c */ /* 0x000fe20000300000 */
.L_x_1804:
[----:B------:R-:W-:Y:S01]  /*19960*/  SHF.L.U32 R0, R13, 0x1f, RZ ;  /* 0x0000001f0d007819 */ /* 0x000fe200000006ff */
[----:B-----5:R-:W-:-:S04]  /*19970*/  IMAD R13, R5, 0x8, R18 ;  /* 0x00000008050d7824 */ /* 0x020fc800078e0212 */
[----:B------:R0:W1:Y:S01]  /*19980*/  SYNCS.PHASECHK.TRANS64.TRYWAIT P1, [R13+URZ+0x30850], R0 ;  /* 0x030850000d0075a7 */ /* 0x000062000802017f */
[----:B------:R-:W-:Y:S05]  /*19990*/  @!P0 BRA `(.L_x_1805) ;  /* 0x0000000000048947 */ /* 0x000fea0003800000 */
[----:B------:R-:W-:Y:S01]  /*199a0*/  BPT.TRAP 0x1 ;  /* 0x000000040000795c */ /* 0x000fe20000300000 */
.L_x_1805:
[----:B------:R-:W-:Y:S04]  /*199b0*/  BSSY B2, `(.L_x_1806) ;  /* 0x0000004000027945 */ /* 0x000fe80003800000 */
[----:B-1----:R-:W-:Y:S05]  /*199c0*/  @P1 BRA `(.L_x_1807) ;  /* 0x0000000000081947 */ /* 0x002fea0003800000 */
[----:B------:R-:W1:Y:S02]  /*199d0*/  SYNCS.PHASECHK.TRANS64.TRYWAIT P1, [R13+URZ+0x30850], R0 ;  /* 0x030850000d0075a7 */ /* 0x000e64000802017f */
[----:B-1----:R-:W-:Y:S05]  /*199e0*/  @!P1 BRA `(.L_x_1808) ;  /* 0x0000011800409947 */ /* 0x002fea0003800000 */
.L_x_1807:
[----:B------:R-:W-:Y:S05]  /*199f0*/  BSYNC B2 ;  /* 0x0000000000027941 */ /* 0x000fea0003800000 */
.L_x_1806:
[----:B------:R-:W-:Y:S01]  /*19a00*/  VIADD R2, R18, 0x400 ;  /* 0x0000040012027836 */ /* 0x000fe20000000000 */
[----:B------:R-:W-:Y:S01]  /*19a10*/  WARPGROUP.ARRIVE ;  /* 0x00000000000079c5 */ /* 0x000fe20000000000 */
[----:B------:R-:W-:-:S03]  /*19a20*/  IMAD.MOV.U32 R3, RZ, RZ, 0x40000040 ;  /* 0x40000040ff037424 */ /* 0x000fc600078e00ff */
[----:B------:R-:W-:Y:S02]  /*19a30*/  SHF.R.U32.HI R2, RZ, 0x4, R2 ;  /* 0x00000004ff027819 */ /* 0x000fe40000011602 */
[----:B------:R-:W-:Y:S01]  /*19a40*/  R2UR UR7, R3 ;  /* 0x00000000030772ca */ /* 0x000fe200000e0000 */
[----:B------:R-:W-:Y:S01]  /*19a50*/  IMAD.MOV.U32 R3, RZ, RZ, 0x40000040 ;  /* 0x40000040ff037424 */ /* 0x000fe200078e00ff */
[----:B------:R-:W-:-:S04]  /*19a60*/  LOP3.LUT R2, R2, 0x3fff, RZ, 0xc0, !PT ;  /* 0x00003fff02027812 */ /* 0x000fc800078ec0ff */
[----:B------:R-:W-:-:S04]  /*19a70*/  LOP3.LUT R2, R2, 0x2000000, RZ, 0xfc, !PT ;  /* 0x0200000002027812 */ /* 0x000fc800078efcff */
[----:B------:R-:W-:Y:S01]  /*19a80*/  LEA R2, R5, R2, 0xb ;  /* 0x0000000205027211 */ /* 0x000fe200078e58ff */
[----:B------:R-:W-:-:S03]  /*19a90*/  IMAD.MOV.U32 R5, RZ, RZ, 0x40000040 ;  /* 0x40000040ff057424 */ /* 0x000fc600078e00ff */
[C---:B------:R-:W-:Y:S01]  /*19aa0*/  R2UR UR6, R2.reuse ;  /* 0x00000000020672ca */ /* 0x040fe200000e0000 */
[----:B------:R-:W-:-:S12]  /*19ab0*/  VIADD R4, R2, 0x80 ;  /* 0x0000008002047836 */ /* 0x000fd80000000000 */
[----:B------:R-:W-:Y:S01]  /*19ac0*/  HGMMA.64x256x16.F32 R24, R196, gdesc[UR4].tnspB, R24, gsb0 ;  /* 0x43e00004c4187df0 */ /* 0x000fe20008000818 */
[----:B------:R-:W-:Y:S02]  /*19ad0*/  R2UR UR6, R4 ;  /* 0x00000000040672ca */ /* 0x000fe400000e0000 */
[----:B------:R-:W-:Y:S01]  /*19ae0*/  R2UR UR7, R5 ;  /* 0x00000000050772ca */ /* 0x000fe200000e0000 */
[----:B------:R-:W-:Y:S01]  /*19af0*/  IMAD.MOV.U32 R5, RZ, RZ, 0x40000040 ;  /* 0x40000040ff057424 */ /* 0x000fe200078e00ff */
[C---:B------:R-:W-:Y:S01]  /*19b00*/  IADD3 R4, R2.reuse, 0x100, RZ ;  /* 0x0000010002047810 */ /* 0x040fe20007ffe0ff */
[----:B------:R-:W-:Y:S01]  /*19b10*/  VIADD R2, R2, 0x180 ;  /* 0x0000018002027836 */ /* 0x000fe20000000000 */
[----:B------:R-:W-:Y:S02]  /*19b20*/  WARPGROUP.DEPBAR.LE gsb0, 0x0 ;  /* 0x00008000000079c5 */ /* 0x000fe40000010000 */
[----:B------:R-:W-:-:S15]  /*19b30*/  WARPGROUP.ARRIVE ;  /* 0x00000000000079c5 */ /* 0x000fde0000000000 */
[----:B------:R-:W-:-:S04]  /*19b40*/  NOP ;  /* 0x0000000000007918 */ /* 0x000fc80000000000 */
        /* <DEDUP_REMOVED lines=16> */
.L_x_1809:
[----:B------:R-:W-:Y:S01]  /*19c50*/  ULDC UR4, c[0x0][0x9d8] ;  /* 0x0002760000047ab9 */ /* 0x000fe20000000800 */
[----:B------:R-:W2:Y:S01]  /*19c60*/  LDL R186, [R1+0x8] ;  /* 0x0000080001ba7983 */ /* 0x000ea20000100800 */
[----:B01----:R-:W-:Y:S01]  /*19c70*/  FMUL.FTZ R0, R152, UR4 ;  /* 0x0000000498007c20 */ /* 0x003fe20008410000 */
        /* <DEDUP_REMOVED lines=22> */
[----:B0-----:R-:W-:Y:S01]  /*19de0*/  FMNMX.FTZ R2, R0, R226, !PT ;  /* 0x000000e200027209 */ /* 0x001fe20007810000 */
        /* <DEDUP_REMOVED lines=16> */
[----:B------:R-:W-:Y:S01]  /*19ef0*/  ULDC UR4, c[0x0][0x988] ;  /* 0x0002620000047ab9 */ /* 0x000fe20000000800 */
[----:B------:R-:W-:-:S05]  /*19f00*/  IADD3 R222, R222, 0x30840, RZ ;  /* 0x00030840dede7810 */ /* 0x000fca0007ffe0ff */
[----:B------:R-:W3:Y:S01]  /*19f10*/  MUFU.TANH R156, R156 ;  /* 0x0000009c009c7308 */ /* 0x000ee20000002400 */
[----:B0-----:R-:W-:-:S07]  /*19f20*/  FMNMX.FTZ R2, R152, R2, !PT ;  /* 0x0000000298027209 */ /* 0x001fce0007810000 */
[----:B------:R-:W0:Y:S01]  /*19f30*/  MUFU.TANH R157, R157 ;  /* 0x0000009d009d7308 */ /* 0x000e220000002400 */
[----:B-1----:R-:W-:-:S07]  /*19f40*/  FMNMX.FTZ R2, R153, R2, !PT ;  /* 0x0000000299027209 */ /* 0x002fce0007810000 */
[----:B------:R-:W1:Y:S01]  /*19f50*/  MUFU.TANH R160, R160 ;  /* 0x000000a000a07308 */ /* 0x000e620000002400 */
[----:B---3--:R-:W-:-:S07]  /*19f60*/  FMNMX.FTZ R2, R156, R2, !PT ;  /* 0x000000029c027209 */ /* 0x008fce0007810000 */
        /* <DEDUP_REMOVED lines=19> */
[----:B0-----:R-:W-:-:S05]  /*1a0a0*/  FMNMX.FTZ R4, R176, R4, !PT ;  /* 0x00000004b0047209 */ /* 0x001fca0007810000 */
[----:B------:R-:W0:Y:S02]  /*1a0b0*/  SHFL.BFLY PT, R2, R4, 0x2, 0x1f ;  /* 0x0c401f0004027f89 */ /* 0x000e2400000e0000 */
[----:B------:R-:W4:Y:S08]  /*1a0c0*/  MUFU.TANH R158, R158 ;  /* 0x0000009e009e7308 */ /* 0x000f300000002400 */
[----:B------:R-:W5:Y:S08]  /*1a0d0*/  MUFU.TANH R159, R159 ;  /* 0x0000009f009f7308 */ /* 0x000f700000002400 */
[----:B------:R-:W5:Y:S01]  /*1a0e0*/  MUFU.TANH R162, R162 ;  /* 0x000000a200a27308 */ /* 0x000f620000002400 */
[----:B0-----:R-:W-:-:S07]  /*1a0f0*/  FMNMX.FTZ R4, R4, R2, !PT ;  /* 0x0000000204047209 */ /* 0x001fce0007810000 */
[----:B------:R-:W0:Y:S01]  /*1a100*/  MUFU.TANH R163, R163 ;  /* 0x000000a300a37308 */ /* 0x000e220000002400 */
[----:B------:R-:W1:Y:S07]  /*1a110*/  SHFL.BFLY PT, R2, R4, 0x1, 0x1f ;  /* 0x0c201f0004027f89 */ /* 0x000e6e00000e0000 */
[----:B------:R-:W0:Y:S08]  /*1a120*/  MUFU.TANH R166, R166 ;  /* 0x000000a600a67308 */ /* 0x000e300000002400 */
[----:B------:R-:W0:Y:S08]  /*1a130*/  MUFU.TANH R167, R167 ;  /* 0x000000a700a77308 */ /* 0x000e300000002400 */
[----:B------:R-:W0:Y:S01]  /*1a140*/  MUFU.TANH R170, R170 ;  /* 0x000000aa00aa7308 */ /* 0x000e220000002400 */
[----:B-1----:R-:W-:-:S02]  /*1a150*/  FMNMX.FTZ R4, R4, R2, !PT ;  /* 0x0000000204047209 */ /* 0x002fc40007810000 */
[----:B------:R-:W-:-:S05]  /*1a160*/  FMNMX.FTZ R2, R154, R227, !PT ;  /* 0x000000e39a027209 */ /* 0x000fca0007810000 */
[----:B------:R-:W1:Y:S01]  /*1a170*/  MUFU.TANH R171, R171 ;  /* 0x000000ab00ab7308 */ /* 0x000e620000002400 */
[----:B---3--:R-:W-:Y:S01]  /*1a180*/  FMNMX.FTZ R2, R155, R2, !PT ;  /* 0x000000029b027209 */ /* 0x008fe20007810000 */
[----:B------:R-:W-:-:S03]  /*1a190*/  FADD.FTZ R185, -R4, R226 ;  /* 0x000000e204b97221 */ /* 0x000fc60000010100 */
[----:B----4-:R-:W-:-:S03]  /*1a1a0*/  FMNMX.FTZ R2, R158, R2, !PT ;  /* 0x000000029e027209 */ /* 0x010fc60007810000 */
[----:B------:R-:W3:Y:S01]  /*1a1b0*/  MUFU.TANH R174, R174 ;  /* 0x000000ae00ae7308 */ /* 0x000ee20000002400 */
[----:B-----5:R-:W-:-:S04]  /*1a1c0*/  FMNMX.FTZ R2, R159, R2, !PT ;  /* 0x000000029f027209 */ /* 0x020fc80007810000 */
[----:B------:R-:W-:-:S03]  /*1a1d0*/  FMNMX.FTZ R2, R162, R2, !PT ;  /* 0x00000002a2027209 */ /* 0x000fc60007810000 */
[----:B------:R-:W4:Y:S01]  /*1a1e0*/  MUFU.TANH R175, R175 ;  /* 0x000000af00af7308 */ /* 0x000f220000002400 */
[----:B0-----:R-:W-:-:S04]  /*1a1f0*/  FMNMX.FTZ R2, R163, R2, !PT ;  /* 0x00000002a3027209 */ /* 0x001fc80007810000 */
[----:B------:R-:W-:-:S03]  /*1a200*/  FMNMX.FTZ R2, R166, R2, !PT ;  /* 0x00000002a6027209 */ /* 0x000fc60007810000 */
[----:B------:R-:W0:Y:S01]  /*1a210*/  MUFU.TANH R177, R177 ;  /* 0x000000b100b17308 */ /* 0x000e220000002400 */
[----:B------:R-:W-:-:S04]  /*1a220*/  FMNMX.FTZ R2, R167, R2, !PT ;  /* 0x00000002a7027209 */ /* 0x000fc80007810000 */
[----:B------:R-:W-:-:S03]  /*1a230*/  FMNMX.FTZ R2, R170, R2, !PT ;  /* 0x00000002aa027209 */ /* 0x000fc60007810000 */
[----:B------:R-:W5:Y:S01]  /*1a240*/  MUFU.TANH R178, R178 ;  /* 0x000000b200b27308 */ /* 0x000f620000002400 */
[----:B-1----:R-:W-:-:S04]  /*1a250*/  FMNMX.FTZ R2, R171, R2, !PT ;  /* 0x00000002ab027209 */ /* 0x002fc80007810000 */
[----:B---3--:R-:W-:-:S03]  /*1a260*/  FMNMX.FTZ R2, R174, R2, !PT ;  /* 0x00000002ae027209 */ /* 0x008fc60007810000 */
[----:B------:R-:W1:Y:S01]  /*1a270*/  MUFU.TANH R179, R179 ;  /* 0x000000b300b37308 */ /* 0x000e620000002400 */
[----:B----4-:R-:W-:-:S04]  /*1a280*/  FMNMX.FTZ R2, R175, R2, !PT ;  /* 0x00000002af027209 */ /* 0x010fc80007810000 */
[----:B0-----:R-:W-:-:S03]  /*1a290*/  FMNMX.FTZ R2, R177, R2, !PT ;  /* 0x00000002b1027209 */ /* 0x001fc60007810000 */
[----:B------:R-:W0:Y:S01]  /*1a2a0*/  MUFU.TANH R180, R180 ;  /* 0x000000b400b47308 */ /* 0x000e220000002400 */
[----:B-----5:R-:W-:-:S04]  /*1a2b0*/  FMNMX.FTZ R2, R178, R2, !PT ;  /* 0x00000002b2027209 */ /* 0x020fc80007810000 */
[----:B-1----:R-:W-:-:S04]  /*1a2c0*/  FMNMX.FTZ R2, R179, R2, !PT ;  /* 0x00000002b3027209 */ /* 0x002fc80007810000 */
[----:B0-----:R-:W-:-:S05]  /*1a2d0*/  FMNMX.FTZ R2, R180, R2, !PT ;  /* 0x00000002b4027209 */ /* 0x001fca0007810000 */
[----:B------:R-:W0:Y:S01]  /*1a2e0*/  SHFL.BFLY PT, R3, R2, 0x2, 0x1f ;  /* 0x0c401f0002037f89 */ /* 0x000e2200000e0000 */
[----:B--2---:R-:W-:Y:S02]  /*1a2f0*/  PRMT R222, R186, 0x654, R222 ;  /* 0x00000654bade7816 */ /* 0x004fe400000000de */
[----:B0-----:R-:W-:Y:S02]  /*1a300*/  FMNMX.FTZ R3, R2, R3, !PT ;  /* 0x0000000302037209 */ /* 0x001fe40007810000 */
[----:B------:R0:W-:Y:S03]  /*1a310*/  SYNCS.ARRIVE.TRANS64.RED.A1T0 RZ, [R222+URZ], RZ ;  /* 0x000000ffdeff79a7 */ /* 0x0001e6000810043f */
[----:B------:R-:W1:Y:S02]  /*1a320*/  SHFL.BFLY PT, R2, R3, 0x1, 0x1f ;  /* 0x0c201f0003027f89 */ /* 0x000e6400000e0000 */
[----:B-1----:R-:W-:Y:S01]  /*1a330*/  FMNMX.FTZ R3, R3, R2, !PT ;  /* 0x0000000203037209 */ /* 0x002fe20007810000 */
[----:B------:R-:W-:-:S04]  /*1a340*/  IMAD.U32 R2, RZ, RZ, UR4 ;  /* 0x00000004ff027e24 */ /* 0x000fc8000f8e00ff */
[-C--:B------:R-:W-:Y:S01]  /*1a350*/  FMUL.FTZ R181, R4, R2.reuse ;  /* 0x0000000204b57220 */ /* 0x080fe20000410000 */
[----:B------:R-:W-:Y:S01]  /*1a360*/  FADD.FTZ R184, -R3, R227 ;  /* 0x000000e303b87221 */ /* 0x000fe20000010100 */
[-C--:B------:R-:W-:Y:S02]  /*1a370*/  FMUL.FTZ R185, R185, R2.reuse ;  /* 0x00000002b9b97220 */ /* 0x080fe40000410000 */
        /* <DEDUP_REMOVED lines=16> */
[-C--:B------:R-:W-:Y:S01]  /*1a480*/  FMUL.FTZ R181, R3, R2.reuse ;  /* 0x0000000203b57220 */ /* 0x080fe20000410000 */
[-C--:B------:R-:W-:Y:S01]  /*1a490*/  FMUL.FTZ R184, R184, R2.reuse ;  /* 0x00000002b8b87220 */ /* 0x080fe20000410000 */
[----:B------:R-:W-:Y:S02]  /*1a4a0*/  MUFU.EX2 R12, R185 ;  /* 0x000000b9000c7308 */ /* 0x000fe40000000800 */
        /* <DEDUP_REMOVED lines=14> */
[----:B------:R-:W1:Y:S01]  /*1a590*/  MUFU.EX2 R182, R182 ;  /* 0x000000b600b67308 */ /* 0x000e620000000800 */
[-CC-:B------:R-:W-:Y:S01]  /*1a5a0*/  FFMA.FTZ R178, R178, R2.reuse, -R181.reuse ;  /* 0x00000002b2b27223 */ /* 0x180fe200000108b5 */
[-CC-:B------:R-:W-:Y:S01]  /*1a5b0*/  FFMA.FTZ R179, R179, R2.reuse, -R181.reuse ;  /* 0x00000002b3b37223 */ /* 0x180fe200000108b5 */
[----:B------:R-:W-:-:S05]  /*1a5c0*/  FFMA.FTZ R187, R180, R2, -R181 ;  /* 0x00000002b4bb7223 */ /* 0x000fca00000108b5 */
[----:B------:R-:W2:Y:S08]  /*1a5d0*/  MUFU.EX2 R154, R154 ;  /* 0x0000009a009a7308 */ /* 0x000eb00000000800 */
[----:B------:R-:W3:Y:S01]  /*1a5e0*/  MUFU.EX2 R183, R183 ;  /* 0x000000b700b77308 */ /* 0x000ee20000000800 */
[----:B-1----:R-:W-:-:S07]  /*1a5f0*/  FFMA.FTZ R223, R12, R223, R182 ;  /* 0x000000df0cdf7223 */ /* 0x002fce00000100b6 */
[----:B------:R-:W1:Y:S01]  /*1a600*/  MUFU.EX2 R155, R155 ;  /* 0x0000009b009b7308 */ /* 0x000e620000000800 */
[----:B--2---:R-:W-:-:S07]  /*1a610*/  FFMA.FTZ R221, R0, R221, R154 ;  /* 0x000000dd00dd7223 */ /* 0x004fce000001009a */
[----:B------:R-:W2:Y:S01]  /*1a620*/  MUFU.EX2 R5, R5 ;  /* 0x0000000500057308 */ /* 0x000ea20000000800 */
[----:B---3--:R-:W-:-:S07]  /*1a630*/  FADD.FTZ R180, R183, R223 ;  /* 0x000000dfb7b47221 */ /* 0x008fce0000010000 */
[----:B------:R-:W3:Y:S01]  /*1a640*/  MUFU.EX2 R158, R158 ;  /* 0x0000009e009e7308 */ /* 0x000ee20000000800 */
[----:B-1----:R-:W-:-:S07]  /*1a650*/  FADD.FTZ R181, R155, R221 ;  /* 0x000000dd9bb57221 */ /* 0x002fce0000010000 */
[----:B------:R-:W1:Y:S01]  /*1a660*/  MUFU.EX2 R152, R152 ;  /* 0x0000009800987308 */ /* 0x000e620000000800 */
[----:B--2---:R-:W-:-:S07]  /*1a670*/  FADD.FTZ R180, R5, R180 ;  /* 0x000000b405b47221 */ /* 0x004fce0000010000 */
        /* <DEDUP_REMOVED lines=49> */
[----:B---3--:R-:W-:Y:S01]  /*1a990*/  FADD.FTZ R181, R179, R181 ;  /* 0x000000b5b3b57221 */ /* 0x008fe20000010000 */
[----:B-1----:R-:W-:-:S03]  /*1a9a0*/  FADD.FTZ R223, R176, R180 ;  /* 0x000000b4b0df7221 */ /* 0x002fc60000010000 */
[----:B--2---:R-:W-:Y:S01]  /*1a9b0*/  FADD.FTZ R221, R187, R181 ;  /* 0x000000b5bbdd7221 */ /* 0x004fe20000010000 */
[----:B0-----:R-:W-:Y:S06]  /*1a9c0*/  @!P0 BRA `(.L_x_1810) ;  /* 0x0000000000048947 */ /* 0x001fec0003800000 */
[----:B------:R-:W-:Y:S01]  /*1a9d0*/  BPT.TRAP 0x1 ;  /* 0x000000040000795c */ /* 0x000fe20000300000 */
.L_x_1810:
[----:B------:R-:W2:Y:S04]  /*1a9e0*/  LDL R181, [R1+0x44] ;  /* 0x0000440001b57983 */ /* 0x000ea80000100800 */
[----:B------:R-:W3:Y:S01]  /*1a9f0*/  LDL.LU R180, [R1+0x4] ;  /* 0x0000040001b47983 */ /* 0x000ee20000300800 */
[----:B------:R-:W-:Y:S01]  /*1aa00*/  F2FP.F16.F32.PACK_AB R198, R152, R5 ;  /* 0x0000000598c6723e */ /* 0x000fe200000000ff */
[----:B------:R-:W-:Y:S01]  /*1aa10*/  VIADD R13, R13, 0x30860 ;  /* 0x000308600d0d7836 */ /* 0x000fe20000000000 */
[----:B------:R-:W-:Y:S01]  /*1aa20*/  F2FP.F16.F32.PACK_AB R196, R183, R182 ;  /* 0x000000b6b7c4723e */ /* 0x000fe200000000ff */
[----:B------:R-:W-:Y:S01]  /*1aa30*/  IMAD.MOV.U32 R226, RZ, RZ, R4 ;  /* 0x000000ffffe27224 */ /* 0x000fe200078e0004 */
[----:B------:R-:W-:Y:S01]  /*1aa40*/  F2FP.F16.F32.PACK_AB R197, R155, R154 ;  /* 0x0000009a9bc5723e */ /* 0x000fe200000000ff */
[----:B------:R-:W-:Y:S01]  /*1aa50*/  IMAD.MOV.U32 R5, RZ, RZ, R202 ;  /* 0x000000ffff057224 */ /* 0x000fe200078e00ca */
[----:B------:R-:W-:-:S02]  /*1aa60*/  PRMT R13, R186, 0x654, R13 ;  /* 0x00000654ba0d7816 */ /* 0x000fc4000000000d */
[----:B------:R-:W-:Y:S02]  /*1aa70*/  F2FP.F16.F32.PACK_AB R199, R159, R158 ;  /* 0x0000009e9fc7723e */ /* 0x000fe400000000ff */
[----:B------:R0:W-:Y:S01]  /*1aa80*/  SYNCS.ARRIVE.TRANS64.RED.A1T0 RZ, [R13+URZ], RZ ;  /* 0x000000ff0dff79a7 */ /* 0x0001e2000810043f */
[----:B------:R-:W-:Y:S02]  /*1aa90*/  F2FP.F16.F32.PACK_AB R192, R156, R153 ;  /* 0x000000999cc0723e */ /* 0x000fe400000000ff */
[----:B------:R-:W-:Y:S02]  /*1aaa0*/  F2FP.F16.F32.PACK_AB R193, R163, R162 ;  /* 0x000000a2a3c1723e */ /* 0x000fe400000000ff */
[----:B------:R-:W-:Y:S02]  /*1aab0*/  F2FP.F16.F32.PACK_AB R194, R160, R157 ;  /* 0x0000009da0c2723e */ /* 0x000fe400000000ff */
[----:B------:R-:W-:Y:S01]  /*1aac0*/  F2FP.F16.F32.PACK_AB R195, R167, R166 ;  /* 0x000000a6a7c3723e */ /* 0x000fe200000000ff */
[----:B0-----:R-:W-:Y:S01]  /*1aad0*/  IMAD.MOV.U32 R13, RZ, RZ, R203 ;  /* 0x000000ffff0d7224 */ /* 0x001fe200078e00cb */
        /* <DEDUP_REMOVED lines=8> */
[----:B------:R-:W-:Y:S01]  /*1ab60*/  MOV R227, R3 ;  /* 0x0000000300e37202 */ /* 0x000fe20000000f00 */
[C---:B---3--:R-:W-:Y:S01]  /*1ab70*/  VIADD R152, R180.reuse, 0xffffffff ;  /* 0xffffffffb4987836 */ /* 0x048fe20000000000 */
[----:B--2---:R-:W-:-:S04]  /*1ab80*/  ISETP.GT.AND P1, PT, R180, R181, PT ;  /* 0x000000b5b400720c */ /* 0x004fc80003f24270 */
[----:B------:R0:W-:Y:S09]  /*1ab90*/  STL [R1+0x4], R152 ;  /* 0x0000049801007387 */ /* 0x0001f20000100800 */
[----:B------:R-:W-:Y:S05]  /*1aba0*/  @P1 BRA `(.L_x_1811) ;  /* 0xffffffd800ac1947 */ /* 0x000fea000383ffff */
[----:B------:R-:W-:Y:S05]  /*1abb0*/  BSYNC B1 ;  /* 0x0000000000017941 */ /* 0x000fea0003800000 */
.L_x_1798:
[----:B------:R-:W-:-:S07]  /*1abc0*/  MOV R5, R152 ;  /* 0x0000009800057202 */ /* 0x000fce0000000f00 */
.L_x_1797:
[----:B------:R-:W-:Y:S05]  /*1abd0*/  BSYNC B0 ;  /* 0x0000000000007941 */ /* 0x000fea0003800000 */
.L_x_1796:
[----:B------:R-:W2:Y:S01]  /*1abe0*/  LDL R13, [R1+0x64] ;  /* 0x00006400010d7983 */ /* 0x000ea20000100800 */
[----:B------:R-:W-:Y:S01]  /*1abf0*/  BSSY B0, `(.L_x_1812) ;  /* 0x0000324000007945 */ /* 0x000fe20003800000 */
[----:B--2---:R-:W-:-:S13]  /*1ac00*/  ISETP.GE.AND P1, PT, R5, R13, PT ;  /* 0x0000000d0500720c */ /* 0x004fda0003f26270 */
[----:B------:R-:W-:Y:S05]  /*1ac10*/  @!P1 BRA `(.L_x_1813) ;  /* 0x0000003000849947 */ /* 0x000fea0003800000 */
[----:B------:R-:W-:Y:S01]  /*1ac20*/  IMAD.MOV.U32 R227, RZ, RZ, R3 ;  /* 0x000000ffffe37224 */ /* 0x000fe200078e0003 */
[----:B------:R-:W-:Y:S01]  /*1ac30*/  MOV R13, R202 ;  /* 0x000000ca000d7202 */ /* 0x000fe20000000f00 */
[----:B------:R-:W-:Y:S02]  /*1ac40*/  IMAD.MOV.U32 R226, RZ, RZ, R4 ;  /* 0x000000ffffe27224 */ /* 0x000fe400078e0004 */
[----:B------:R-:W-:-:S07]  /*1ac50*/  IMAD.MOV.U32 R222, RZ, RZ, R203 ;  /* 0x000000ffffde7224 */ /* 0x000fce00078e00cb */
.L_x_1834:
[----:B------:R-:W-:-:S04]  /*1ac60*/  ISETP.NE.AND P1, PT, R13, 0x1, PT ;  /* 0x000000010d00780c */ /* 0x000fc80003f25270 */
[----:B------:R-:W-:-:S04]  /*1ac70*/  SEL R203, RZ, 0x1, P1 ;  /* 0x00000001ffcb7807 */ /* 0x000fc80000800000 */
[----:B------:R-:W-:Y:S01]  /*1ac80*/  LOP3.LUT R203, R222, R203, RZ, 0x3c, !PT ;  /* 0x000000cbdecb7212 */ /* 0x000fe200078e3cff */
[----:B------:R-:W-:Y:S06]  /*1ac90*/  @!P0 BRA `(.L_x_1814) ;  /* 0x0000000000048947 */ /* 0x000fec0003800000 */
[----:B------:R-:W-:Y:S01]  /*1aca0*/  BPT.TRAP 0x1 ;  /* 0x000000040000795c */ /* 0x000fe20000300000 */
.L_x_1814:
[----:B------:R-:W-:Y:S01]  /*1acb0*/  VIADD R202, R13, 0x1 ;  /* 0x000000010dca7836 */ /* 0x000fe20000000000 */
[----:B------:R-:W-:-:S04]  /*1acc0*/  SHF.L.U32 R2, R203, 0x1f, RZ ;  /* 0x0000001fcb027819 */ /* 0x000fc800000006ff */
[----:B------:R-:W-:-:S04]  /*1acd0*/  ISETP.NE.AND P1, PT, R202, 0x2, PT ;  /* 0x00000002ca00780c */ /* 0x000fc80003f25270 */
[----:B------:R-:W-:-:S05]  /*1ace0*/  SEL R202, R202, RZ, P1 ;  /* 0x000000ffcaca7207 */ /* 0x000fca0000800000 */
[----:B------:R-:W-:-:S04]  /*1acf0*/  IMAD R4, R202, 0x8, R18 ;  /* 0x00000008ca047824 */ /* 0x000fc800078e0212 */
[----:B------:R1:W2:Y:S01]  /*1ad00*/  SYNCS.PHASECHK.TRANS64.TRYWAIT P1, [R4+URZ+0x30830], R2 ;  /* 0x03083002040075a7 */ /* 0x0002a2000802017f */
[----:B------:R-:W-:Y:S05]  /*1ad10*/  @!P0 BRA `(.L_x_1815) ;  /* 0x0000000000048947 */ /* 0x000fea0003800000 */
[----:B------:R-:W-:Y:S01]  /*1ad20*/  BPT.TRAP 0x1 ;  /* 0x000000040000795c */ /* 0x000fe20000300000 */
.L_x_1815:
[----:B------:R-:W3:Y:S01]  /*1ad30*/  LDL R3, [R1+0x40] ;  /* 0x0000400001037983 */ /* 0x000ee20000100800 */
[----:B------:R-:W-:Y:S01]  /*1ad40*/  BSSY B1, `(.L_x_1816) ;  /* 0x0000007000017945 */ /* 0x000fe20003800000 */
[----:B---3--:R-:W-:-:S04]  /*1ad50*/  IMAD R156, R202, 0x800, R3 ;  /* 0x00000800ca9c7824 */ /* 0x008fc800078e0203 */
[C---:B------:R-:W-:Y:S01]  /*1ad60*/  VIADD R153, R156.reuse, 0x4 ;  /* 0x000000049c997836 */ /* 0x040fe20000000000 */
[----:B------:R-:W-:Y:S01]  /*1ad70*/  IADD3 R154, R156, 0x2, RZ ;  /* 0x000000029c9a7810 */ /* 0x000fe20007ffe0ff */
[----:B--2---:R-:W-:Y:S06]  /*1ad80*/  @P1 BRA `(.L_x_1817) ;  /* 0x0000000000081947 */ /* 0x004fec0003800000 */
[----:B------:R-:W2:Y:S02]  /*1ad90*/  SYNCS.PHASECHK.TRANS64.TRYWAIT P1, [R4+URZ+0x30830], R2 ;  /* 0x03083002040075a7 */ /* 0x000ea4000802017f */
[----:B--2---:R-:W-:Y:S05]  /*1ada0*/  @!P1 BRA `(.L_x_1818) ;  /* 0x0000010400649947 */ /* 0x004fea0003800000 */
.L_x_1817:
[----:B------:R-:W-:Y:S05]  /*1adb0*/  BSYNC B1 ;  /* 0x0000000000017941 */ /* 0x000fea0003800000 */
.L_x_1816:
[----:B------:R-:W-:Y:S04]  /*1adc0*/  STL.64 [R1+0xd0], R18 ;  /* 0x0000d01201007387 */ /* 0x000fe80000100a00 */
[----:B------:R-:W-:Y:S04]  /*1add0*/  STL [R1+0xc8], R13 ;  /* 0x0000c80d01007387 */ /* 0x000fe80000100800 */
[----:B------:R3:W-:Y:S04]  /*1ade0*/  STL.64 [R1+0xc0], R16 ;  /* 0x0000c01001007387 */ /* 0x0007e80000100a00 */
[----:B---3--:R-:W3:Y:S04]  /*1adf0*/  LDL.64 R16, [R1+0x30] ;  /* 0x0000300001107983 */ /* 0x008ee80000100a00 */
[----:B------:R4:W-:Y:S04]  /*1ae00*/  STL.64 [R1+0xb8], R4 ;  /* 0x0000b80401007387 */ /* 0x0009e80000100a00 */
[----:B------:R-:W3:Y:S01]  /*1ae10*/  LDL.64 R18, [R1+0x38] ;  /* 0x0000380001127983 */ /* 0x000ee20000100a00 */
[----:B-12---:R-:W-:-:S05]  /*1ae20*/  IMAD.MOV.U32 R2, RZ, RZ, R156 ;  /* 0x000000ffff027224 */ /* 0x006fca00078e009c */
[----:B------:R-:W-:Y:S01]  /*1ae30*/  R2UR UR6, R2 ;  /* 0x00000000020672ca */ /* 0x000fe200000e0000 */
[----:B------:R-:W-:Y:S01]  /*1ae40*/  IMAD.MOV.U32 R2, RZ, RZ, R154 ;  /* 0x000000ffff027224 */ /* 0x000fe200078e009a */
[----:B0-----:R-:W-:Y:S01]  /*1ae50*/  IADD3 R152, R156, 0x6, RZ ;  /* 0x000000069c987810 */ /* 0x001fe20007ffe0ff */
[----:B------:R-:W-:Y:S01]  /*1ae60*/  IMAD.MOV.U32 R3, RZ, RZ, 0x40000040 ;  /* 0x40000040ff037424 */ /* 0x000fe200078e00ff */
[----:B----4-:R-:W2:Y:S02]  /*1ae70*/  LDL.64 R4, [R1+0x28] ;  /* 0x0000280001047983 */ /* 0x010ea40000100a00 */
[----:B------:R-:W-:Y:S01]  /*1ae80*/  R2UR UR4, R2 ;  /* 0x00000000020472ca */ /* 0x000fe200000e0000 */
[----:B------:R-:W-:Y:S01]  /*1ae90*/  IMAD.MOV.U32 R2, RZ, RZ, R153 ;  /* 0x000000ffff027224 */ /* 0x000fe200078e0099 */
[----:B------:R-:W-:Y:S02]  /*1aea0*/  MOV R153, 0x40000040 ;  /* 0x4000004000997802 */ /* 0x000fe40000000f00 */
[----:B------:R-:W-:-:S02]  /*1aeb0*/  R2UR UR10, R152 ;  /* 0x00000000980a72ca */ /* 0x000fc400000e0000 */
[----:B------:R-:W-:Y:S01]  /*1aec0*/  R2UR UR8, R2 ;  /* 0x00000000020872ca */ /* 0x000fe200000e0000 */
[----:B------:R-:W-:Y:S01]  /*1aed0*/  VIADD R2, R156, 0x200 ;  /* 0x000002009c027836 */ /* 0x000fe20000000000 */
[----:B------:R-:W-:Y:S01]  /*1aee0*/  R2UR UR11, R153 ;  /* 0x00000000990b72ca */ /* 0x000fe200000e0000 */
[-C--:B------:R-:W-:Y:S01]  /*1aef0*/  FMUL.FTZ R24, R24, R12.reuse ;  /* 0x0000000c18187220 */ /* 0x080fe20000410000 */
[C---:B------:R-:W-:Y:S02]  /*1af00*/  R2UR UR7, R3.reuse ;  /* 0x00000000030772ca */ /* 0x040fe400000e0000 */
[----:B------:R-:W-:Y:S01]  /*1af10*/  R2UR UR14, R2 ;  /* 0x00000000020e72ca */ /* 0x000fe200000e0000 */
[----:B------:R-:W-:Y:S01]  /*1af20*/  VIADD R2, R156, 0x206 ;  /* 0x000002069c027836 */ /* 0x000fe20000000000 */
[----:B------:R-:W-:Y:S01]  /*1af30*/  R2UR UR5, R3 ;  /* 0x00000000030572ca */ /* 0x000fe200000e0000 */
[----:B------:R-:W-:Y:S01]  /*1af40*/  FMUL.FTZ R25, R25, R12 ;  /* 0x0000000c19197220 */ /* 0x000fe20000410000 */
[----:B------:R-:W-:-:S02]  /*1af50*/  R2UR UR9, R3 ;  /* 0x00000000030972ca */ /* 0x000fc400000e0000 */
[----:B------:R-:W-:Y:S01]  /*1af60*/  R2UR UR26, R2 ;  /* 0x00000000021a72ca */ /* 0x000fe200000e0000 */
[----:B------:R-:W-:Y:S02]  /*1af70*/  VIADD R2, R156, 0x404 ;  /* 0x000004049c027836 */ /* 0x000fe40000000000 */
[----:B------:R-:W-:-:S03]  /*1af80*/  MOV R152, UR11 ;  /* 0x0000000b00987c02 */ /* 0x000fc60008000f00 */
[----:B------:R-:W-:Y:S01]  /*1af90*/  R2UR UR38, R2 ;  /* 0x00000000022672ca */ /* 0x000fe200000e0000 */
[----:B------:R-:W-:-:S05]  /*1afa0*/  VIADD R2, R156, 0x600 ;  /* 0x000006009c027836 */ /* 0x000fca0000000000 */
[----:B------:R-:W-:Y:S02]  /*1afb0*/  R2UR UR46, R2 ;  /* 0x00000000022e72ca */ /* 0x000fe400000e0000 */
[----:B------:R-:W-:Y:S01]  /*1afc0*/  IADD3 R2, R156, 0x606, RZ ;  /* 0x000006069c027810 */ /* 0x000fe20007ffe0ff */
[----:B------:R0:W-:Y:S01]  /*1afd0*/  STL [R1+0x14], R152 ;  /* 0x0000149801007387 */ /* 0x0001e20000100800 */
[C---:B------:R-:W-:Y:S01]  /*1afe0*/  R2UR UR15, R3.reuse ;  /* 0x00000000030f72ca */ /* 0x040fe200000e0000 */
[-C--:B------:R-:W-:Y:S01]  /*1aff0*/  FMUL.FTZ R28, R28, R12.reuse ;  /* 0x0000000c1c1c7220 */ /* 0x080fe20000410000 */
[----:B------:R-:W-:Y:S01]  /*1b000*/  R2UR UR27, R3 ;  /* 0x00000000031b72ca */ /* 0x000fe200000e0000 */
[-C--:B------:R-:W-:Y:S01]  /*1b010*/  FMUL.FTZ R29, R29, R12.reuse ;  /* 0x0000000c1d1d7220 */ /* 0x080fe20000410000 */
[C---:B------:R-:W-:Y:S01]  /*1b020*/  R2UR UR39, R3.reuse ;  /* 0x00000000032772ca */ /* 0x040fe200000e0000 */
[-C--:B------:R-:W-:Y:S01]  /*1b030*/  FMUL.FTZ R32, R32, R12.reuse ;  /* 0x0000000c20207220 */ /* 0x080fe20000410000 */
[----:B------:R-:W-:Y:S01]  /*1b040*/  R2UR UR47, R3 ;  /* 0x00000000032f72ca */ /* 0x000fe200000e0000 */
[-C--:B------:R-:W-:Y:S01]  /*1b050*/  FMUL.FTZ R33, R33, R12.reuse ;  /* 0x0000000c21217220 */ /* 0x080fe20000410000 */
[----:B------:R-:W-:Y:S01]  /*1b060*/  R2UR UR58, R2 ;  /* 0x00000000023a72ca */ /* 0x000fe200000e0000 */
[-C--:B------:R-:W-:Y:S01]  /*1b070*/  FMUL.FTZ R36, R36, R12.reuse ;  /* 0x0000000c24247220 */ /* 0x080fe20000410000 */
[----:B------:R-:W-:Y:S01]  /*1b080*/  R2UR UR59, R3 ;  /* 0x00000000033b72ca */ /* 0x000fe200000e0000 */
[-C--:B------:R-:W-:Y:S01]  /*1b090*/  FMUL.FTZ R37, R37, R12.reuse ;  /* 0x0000000c25257220 */ /* 0x080fe20000410000 */
[----:B------:R-:W4:Y:S01]  /*1b0a0*/  LDL.64 R2, [R1+0x20] ;  /* 0x0000200001027983 */ /* 0x000f220000100a00 */
        /* <DEDUP_REMOVED lines=55> */
[----:B------:R-:W-:-:S02]  /*1b420*/  FMUL.FTZ R149, R149, R12 ;  /* 0x0000000c95957220 */ /* 0x000fc40000410000 */
[----:B------:R-:W4:Y:S01]  /*1b430*/  LDL.LU R12, [R1+0x14] ;  /* 0x00001400010c7983 */ /* 0x000f220000300800 */
[C---:B------:R-:W-:Y:S02]  /*1b440*/  VIADD R154, R156.reuse, 0x204 ;  /* 0x000002049c9a7836 */ /* 0x040fe40000000000 */
[----:B0-----:R-:W-:-:S03]  /*1b450*/  VIADD R152, R156, 0x202 ;  /* 0x000002029c987836 */ /* 0x001fc60000000000 */
[----:B------:R-:W-:Y:S01]  /*1b460*/  R2UR UR22, R154 ;  /* 0x000000009a1672ca */ /* 0x000fe200000e0000 */
[----:B------:R-:W-:Y:S01]  /*1b470*/  VIADD R154, R156, 0x400 ;  /* 0x000004009c9a7836 */ /* 0x000fe20000000000 */
[----:B------:R-:W-:Y:S01]  /*1b480*/  R2UR UR18, R152 ;  /* 0x00000000981272ca */ /* 0x000fe200000e0000 */
[----:B------:R-:W-:-:S03]  /*1b490*/  VIADD R152, R156, 0x402 ;  /* 0x000004029c987836 */ /* 0x000fc60000000000 */
[----:B------:R-:W-:Y:S02]  /*1b4a0*/  R2UR UR30, R154 ;  /* 0x000000009a1e72ca */ /* 0x000fe400000e0000 */
[----:B------:R-:W-:Y:S01]  /*1b4b0*/  IADD3 R154, R156, 0x406, RZ ;  /* 0x000004069c9a7810 */ /* 0x000fe20007ffe0ff */
[----:B------:R-:W-:Y:S01]  /*1b4c0*/  UMOV UR11, UR5 ;  /* 0x00000005000b7c82 */ /* 0x000fe20008000000 */
[----:B------:R-:W-:Y:S01]  /*1b4d0*/  MOV R13, UR10 ;  /* 0x0000000a000d7c02 */ /* 0x000fe20008000f00 */
[----:B------:R-:W-:Y:S01]  /*1b4e0*/  UMOV UR10, UR4 ;  /* 0x00000004000a7c82 */ /* 0x000fe20008000000 */
[----:B------:R-:W-:Y:S01]  /*1b4f0*/  R2UR UR34, R152 ;  /* 0x00000000982272ca */ /* 0x000fe200000e0000 */
[----:B------:R-:W-:Y:S01]  /*1b500*/  VIADD R152, R156, 0x604 ;  /* 0x000006049c987836 */ /* 0x000fe20000000000 */
[----:B------:R-:W-:Y:S01]  /*1b510*/  R2UR UR42, R154 ;  /* 0x000000009a2a72ca */ /* 0x000fe200000e0000 */
[----:B------:R-:W-:Y:S01]  /*1b520*/  VIADD R154, R156, 0x602 ;  /* 0x000006029c9a7836 */ /* 0x000fe20000000000 */
[----:B------:R-:W-:-:S02]  /*1b530*/  R2UR UR4, R6 ;  /* 0x00000000060472ca */ /* 0x000fc400000e0000 */
[----:B------:R-:W-:Y:S02]  /*1b540*/  R2UR UR5, R7 ;  /* 0x00000000070572ca */ /* 0x000fe400000e0000 */
[----:B------:R-:W-:Y:S02]  /*1b550*/  MOV R155, 0x40000040 ;  /* 0x40000040009b7802 */ /* 0x000fe40000000f00 */
[----:B------:R-:W-:Y:S02]  /*1b560*/  R2UR UR19, R153 ;  /* 0x00000000991372ca */ /* 0x000fe400000e0000 */
[C---:B------:R-:W-:Y:S02]  /*1b570*/  R2UR UR23, R155.reuse ;  /* 0x000000009b1772ca */ /* 0x040fe400000e0000 */
[----:B------:R-:W-:Y:S02]  /*1b580*/  R2UR UR31, R155 ;  /* 0x000000009b1f72ca */ /* 0x000fe400000e0000 */
[----:B------:R-:W-:-:S02]  /*1b590*/  R2UR UR35, R153 ;  /* 0x00000000992372ca */ /* 0x000fc400000e0000 */
[C---:B------:R-:W-:Y:S02]  /*1b5a0*/  R2UR UR43, R155.reuse ;  /* 0x000000009b2b72ca */ /* 0x040fe400000e0000 */
        /* <DEDUP_REMOVED lines=8> */
[----:B------:R-:W-:Y:S02]  /*1b630*/  WARPGROUP.DEPBAR.LE gsb0, 0x0 ;  /* 0x00008000000079c5 */ /* 0x000fe40000010000 */
[----:B------:R-:W-:Y:S01]  /*1b640*/  WARPGROUP.ARRIVE ;  /* 0x00000000000079c5 */ /* 0x000fe20000000000 */
[----:B---3--:R-:W-:Y:S02]  /*1b650*/  R2UR UR8, R18 ;  /* 0x00000000120872ca */ /* 0x008fe400000e0000 */
[----:B------:R-:W-:Y:S02]  /*1b660*/  R2UR UR9, R19 ;  /* 0x00000000130972ca */ /* 0x000fe400000e0000 */
[----:B------:R-:W-:Y:S01]  /*1b670*/  R2UR UR4, R16 ;  /* 0x00000000100472ca */ /* 0x000fe200000e0000 */
[----:B------:R0:W5:Y:S10]  /*1b680*/  LDL.LU.64 R18, [R1+0xd0] ;  /* 0x0000d00001127983 */ /* 0x0001740000300a00 */
[----:B------:R-:W-:Y:S01]  /*1b690*/  HGMMA.64x64x16.F32 R152, gdesc[UR8], R152, gsb0 ;  /* 0x00e00000089879f0 */ /* 0x000fe20008000898 */
[----:B------:R-:W-:-:S02]  /*1b6a0*/  R2UR UR5, R17 ;  /* 0x00000000110572ca */ /* 0x000fc400000e0000 */
[----:B------:R-:W-:Y:S02]  /*1b6b0*/  WARPGROUP.DEPBAR.LE gsb0, 0x0 ;  /* 0x00008000000079c5 */ /* 0x000fe40000010000 */
[----:B------:R-:W-:-:S09]  /*1b6c0*/  WARPGROUP.ARRIVE ;  /* 0x00000000000079c5 */ /* 0x000fd20000000000 */
[----:B------:R-:W-:Y:S01]  /*1b6d0*/  HGMMA.64x64x16.F32 R152, gdesc[UR4], R152, gsb0 ;  /* 0x00e00000049879f0 */ /* 0x000fe20008000898 */
[----:B------:R-:W-:Y:S02]  /*1b6e0*/  R2UR UR10, R13 ;  /* 0x000000000d0a72ca */ /* 0x000fe400000e0000 */
[----:B--2---:R-:W-:Y:S01]  /*1b6f0*/  R2UR UR8, R4 ;  /* 0x00000000040872ca */ /* 0x004fe200000e0000 */
[----:B------:R0:W5:Y:S01]  /*1b700*/  LDL.LU R13, [R1+0xc8] ;  /* 0x0000c800010d7983 */ /* 0x0001620000300800 */
[----:B------:R-:W-:Y:S02]  /*1b710*/  R2UR UR9, R5 ;  /* 0x00000000050972ca */ /* 0x000fe400000e0000 */
[----:B----4-:R-:W-:Y:S01]  /*1b720*/  R2UR UR12, R2 ;  /* 0x00000000020c72ca */ /* 0x010fe200000e0000 */
[----:B------:R0:W5:Y:S01]  /*1b730*/  LDL.LU.64 R16, [R1+0xc0] ;  /* 0x0000c00001107983 */ /* 0x0001620000300a00 */
[----:B------:R-:W-:Y:S02]  /*1b740*/  R2UR UR13, R3 ;  /* 0x00000000030d72ca */ /* 0x000fe400000e0000 */
[----:B------:R-:W-:Y:S01]  /*1b750*/  R2UR UR16, R216 ;  /* 0x00000000d81072ca */ /* 0x000fe200000e0000 */
[----:B------:R0:W5:Y:S01]  /*1b760*/  LDL.LU.64 R4, [R1+0xb8] ;  /* 0x0000b80001047983 */ /* 0x0001620000300a00 */
[----:B------:R-:W-:Y:S01]  /*1b770*/  R2UR UR11, R12 ;  /* 0x000000000c0b72ca */ /* 0x000fe200000e0000 */
[----:B------:R-:W-:-:S02]  /*1b780*/  WARPGROUP.DEPBAR.LE gsb0, 0x0 ;  /* 0x00008000000079c5 */ /* 0x000fc40000010000 */
[----:B------:R-:W-:-:S10]  /*1b790*/  WARPGROUP.ARRIVE ;  /* 0x00000000000079c5 */ /* 0x000fd40000000000 */
        /* <DEDUP_REMOVED lines=123> */
[----:B0-----:R-:W-:Y:S05]  /*1bf50*/  @!P0 BRA `(.L_x_1819) ;  /* 0x0000000000048947 */ /* 0x001fea0003800000 */
[----:B------:R-:W-:Y:S01]  /*1bf60*/  BPT.TRAP 0x1 ;  /* 0x000000040000795c */ /* 0x000fe20000300000 */
.L_x_1819:
[----:B------:R-:W-:Y:S01]  /*1bf70*/  SHF.L.U32 R0, R222, 0x1f, RZ ;  /* 0x0000001fde007819 */ /* 0x000fe200000006ff */
[----:B-----5:R-:W-:-:S04]  /*1bf80*/  IMAD R222, R13, 0x8, R18 ;  /* 0x000000080dde7824 */ /* 0x020fc800078e0212 */
[----:B------:R0:W1:Y:S01]  /*1bf90*/  SYNCS.PHASECHK.TRANS64.TRYWAIT P1, [R222+URZ+0x30850], R0 ;  /* 0x03085000de0075a7 */ /* 0x000062000802017f */
[----:B------:R-:W-:Y:S05]  /*1bfa0*/  @!P0 BRA `(.L_x_1820) ;  /* 0x0000000000048947 */ /* 0x000fea0003800000 */
[----:B------:R-:W-:Y:S01]  /*1bfb0*/  BPT.TRAP 0x1 ;  /* 0x000000040000795c */ /* 0x000fe20000300000 */
.L_x_1820:
[----:B------:R-:W-:Y:S04]  /*1bfc0*/  BSSY B1, `(.L_x_1821) ;  /* 0x0000004000017945 */ /* 0x000fe80003800000 */
[----:B-1----:R-:W-:Y:S05]  /*1bfd0*/  @P1 BRA `(.L_x_1822) ;  /* 0x0000000000081947 */ /* 0x002fea0003800000 */
[----:B------:R-:W1:Y:S02]  /*1bfe0*/  SYNCS.PHASECHK.TRANS64.TRYWAIT P1, [R222+URZ+0x30850], R0 ;  /* 0x03085000de0075a7 */ /* 0x000e64000802017f */
[----:B-1----:R-:W-:Y:S05]  /*1bff0*/  @!P1 BRA `(.L_x_1823) ;  /* 0x000000f000e49947 */ /* 0x002fea0003800000 */
.L_x_1822:
[----:B------:R-:W-:Y:S05]  /*1c000*/  BSYNC B1 ;  /* 0x0000000000017941 */ /* 0x000fea0003800000 */
.L_x_1821:
[----:B------:R-:W-:Y:S01]  /*1c010*/  VIADD R2, R18, 0x400 ;  /* 0x0000040012027836 */ /* 0x000fe20000000000 */
[----:B------:R-:W-:Y:S01]  /*1c020*/  MOV R3, 0x40000040 ;  /* 0x4000004000037802 */ /* 0x000fe20000000f00 */
[----:B------:R-:W-:-:S03]  /*1c030*/  WARPGROUP.ARRIVE ;  /* 0x00000000000079c5 */ /* 0x000fc60000000000 */
[----:B------:R-:W-:Y:S02]  /*1c040*/  SHF.R.U32.HI R2, RZ, 0x4, R2 ;  /* 0x00000004ff027819 */ /* 0x000fe40000011602 */
[----:B------:R-:W-:Y:S01]  /*1c050*/  R2UR UR7, R3 ;  /* 0x00000000030772ca */ /* 0x000fe200000e0000 */
[----:B------:R-:W-:Y:S01]  /*1c060*/  IMAD.MOV.U32 R3, RZ, RZ, 0x40000040 ;  /* 0x40000040ff037424 */ /* 0x000fe200078e00ff */
[----:B------:R-:W-:-:S04]  /*1c070*/  LOP3.LUT R2, R2, 0x3fff, RZ, 0xc0, !PT ;  /* 0x00003fff02027812 */ /* 0x000fc800078ec0ff */
[----:B------:R-:W-:-:S05]  /*1c080*/  LOP3.LUT R2, R2, 0x2000000, RZ, 0xfc, !PT ;  /* 0x0200000002027812 */ /* 0x000fca00078efcff */
[----:B------:R-:W-:Y:S02]  /*1c090*/  IMAD R2, R13, 0x800, R2 ;  /* 0x000008000d027824 */ /* 0x000fe400078e0202 */
[----:B------:R-:W-:Y:S02]  /*1c0a0*/  IMAD.MOV.U32 R13, RZ, RZ, 0x40000040 ;  /* 0x40000040ff0d7424 */ /* 0x000fe400078e00ff */
[C---:B------:R-:W-:Y:S01]  /*1c0b0*/  VIADD R12, R2.reuse, 0x80 ;  /* 0x00000080020c7836 */ /* 0x040fe20000000000 */
[----:B------:R-:W-:-:S13]  /*1c0c0*/  R2UR UR6, R2 ;  /* 0x00000000020672ca */ /* 0x000fda00000e0000 */
[----:B------:R-:W-:Y:S01]  /*1c0d0*/  HGMMA.64x256x16.F32 R24, R196, gdesc[UR4].tnspB, R24, gsb0 ;  /* 0x43e00004c4187df0 */ /* 0x000fe20008000818 */
[----:B------:R-:W-:Y:S01]  /*1c0e0*/  R2UR UR6, R12 ;  /* 0x000000000c0672ca */ /* 0x000fe200000e0000 */
[C---:B------:R-:W-:Y:S01]  /*1c0f0*/  VIADD R12, R2.reuse, 0x100 ;  /* 0x00000100020c7836 */ /* 0x040fe20000000000 */
[----:B------:R-:W-:Y:S01]  /*1c100*/  R2UR UR7, R13 ;  /* 0x000000000d0772ca */ /* 0x000fe200000e0000 */
[----:B------:R-:W-:Y:S01]  /*1c110*/  VIADD R2, R2, 0x180 ;  /* 0x0000018002027836 */ /* 0x000fe20000000000 */
[----:B------:R-:W-:Y:S01]  /*1c120*/  MOV R13, 0x40000040 ;  /* 0x40000040000d7802 */ /* 0x000fe20000000f00 */
        /* <DEDUP_REMOVED lines=19> */
.L_x_1824:
[----:B------:R-:W2:Y:S01]  /*1c260*/  LDL R2, [R1] ;  /* 0x0000000001027983 */ /* 0x000ea20000100800 */
[----:B------:R-:W3:Y:S03]  /*1c270*/  LDC R3, c[0x0][0x448] ;  /* 0x00011200ff037b82 */ /* 0x000ee60000000800 */
[----:B------:R-:W4:Y:S01]  /*1c280*/  LDL R12, [R1+0x48] ;  /* 0x00004800010c7983 */ /* 0x000f220000100800 */
[----:B------:R-:W-:-:S03]  /*1c290*/  ULDC UR5, c[0x0][0x9d8] ;  /* 0x0002760000057ab9 */ /* 0x000fc60000000800 */
[----:B01----:R-:W4:Y:S01]  /*1c2a0*/  LDL R0, [R1+0x60] ;  /* 0x0000600001007983 */ /* 0x003f220000100800 */
[----:B------:R-:W0:Y:S03]  /*1c2b0*/  LDC R187, c[0x0][0x9e4] ;  /* 0x00027900ffbb7b82 */ /* 0x000e260000000800 */
[----:B------:R-:W5:Y:S04]  /*1c2c0*/  LDL R188, [R1+0x8] ;  /* 0x0000080001bc7983 */ /* 0x000f680000100800 */
[----:B------:R-:W5:Y:S01]  /*1c2d0*/  LDL R189, [R1+0xc] ;  /* 0x00000c0001bd7983 */ /* 0x000f620000100800 */
[----:B---3--:R-:W-:-:S13]  /*1c2e0*/  ISETP.NE.AND P1, PT, R3, 0x1, PT ;  /* 0x000000010300780c */ /* 0x008fda0003f25270 */
[----:B------:R-:W1:Y:S01]  /*1c2f0*/  @P1 LDC R3, c[0x0][0x44c] ;  /* 0x00011300ff031b82 */ /* 0x000e620000000800 */
[----:B------:R-:W-:Y:S01]  /*1c300*/  IADD3 R4, R4, 0x30840, RZ ;  /* 0x0003084004047810 */ /* 0x000fe20007ffe0ff */
        /* <DEDUP_REMOVED lines=11> */
[----:B0-----:R-:W-:Y:S01]  /*1c3c0*/  ISETP.GE.AND P5, PT, R187, 0x1, PT ;  /* 0x00000001bb00780c */ /* 0x001fe20003fa6270 */
[----:B------:R-:W0:Y:S08]  /*1c3d0*/  MUFU.TANH R13, R13 ;  /* 0x0000000d000d7308 */ /* 0x000e300000002400 */
[----:B------:R-:W3:Y:S08]  /*1c3e0*/  MUFU.TANH R155, R155 ;  /* 0x0000009b009b7308 */ /* 0x000ef00000002400 */
        /* <DEDUP_REMOVED lines=11> */
[----:B----4-:R-:W-:-:S04]  /*1c4a0*/  IMAD.IADD R0, R0, 0x1, R12 ;  /* 0x0000000100007824 */ /* 0x010fc800078e020c */
[----:B-1----:R-:W-:Y:S01]  /*1c4b0*/  @P1 IMAD.HI.U32 R3, R0, R3, RZ ;  /* 0x0000000300031227 */ /* 0x002fe200078e00ff */
[----:B-----5:R-:W-:-:S03]  /*1c4c0*/  PRMT R4, R188, 0x654, R4 ;  /* 0x00000654bc047816 */ /* 0x020fc60000000004 */
[----:B------:R-:W-:Y:S01]  /*1c4d0*/  FMUL.FTZ R12, R153, UR5 ;  /* 0x00000005990c7c20 */ /* 0x000fe20008410000 */
[----:B------:R-:W-:Y:S01]  /*1c4e0*/  FMUL.FTZ R153, R157, UR5 ;  /* 0x000000059d997c20 */ /* 0x000fe20008410000 */
[----:B------:R1:W-:Y:S01]  /*1c4f0*/  SYNCS.ARRIVE.TRANS64.RED.A1T0 RZ, [R4+URZ], RZ ;  /* 0x000000ff04ff79a7 */ /* 0x0003e2000810043f */
[----:B------:R-:W-:Y:S01]  /*1c500*/  FMUL.FTZ R157, R161, UR5 ;  /* 0x00000005a19d7c20 */ /* 0x000fe20008410000 */
[----:B------:R-:W-:Y:S01]  /*1c510*/  FMUL.FTZ R161, R163, UR5 ;  /* 0x00000005a3a17c20 */ /* 0x000fe20008410000 */
[----:B--2---:R-:W-:Y:S01]  /*1c520*/  @P1 SHF.R.U32.HI R0, RZ, R2, R3 ;  /* 0x00000002ff001219 */ /* 0x004fe20000011603 */
[----:B------:R-:W-:Y:S01]  /*1c530*/  FMUL.FTZ R2, R152, UR5 ;  /* 0x0000000598027c20 */ /* 0x000fe20008410000 */
[----:B------:R-:W-:Y:S01]  /*1c540*/  FMUL.FTZ R152, R156, UR5 ;  /* 0x000000059c987c20 */ /* 0x000fe20008410000 */
[----:B------:R-:W-:Y:S01]  /*1c550*/  FMUL.FTZ R156, R160, UR5 ;  /* 0x00000005a09c7c20 */ /* 0x000fe20008410000 */
[----:B-1----:R-:W-:Y:S02]  /*1c560*/  IMAD.SHL.U32 R4, R5, 0x40, RZ ;  /* 0x0000004005047824 */ /* 0x002fe400078e00ff */
        /* <DEDUP_REMOVED lines=14> */
[----:B------:R-:W-:Y:S01]  /*1c650*/  FMUL.FTZ R178, R180, UR5 ;  /* 0x00000005b4b27c20 */ /* 0x000fe20008410000 */
[----:B------:R-:W-:Y:S01]  /*1c660*/  FMUL.FTZ R175, R182, UR5 ;  /* 0x00000005b6af7c20 */ /* 0x000fe20008410000 */
[----:B------:R-:W-:Y:S01]  /*1c670*/  IMAD R158, R189, -0x2, R158 ;  /* 0xfffffffebd9e7824 */ /* 0x000fe200078e029e */
[----:B------:R-:W2:Y:S01]  /*1c680*/  MUFU.TANH R2, R2 ;  /* 0x0000000200027308 */ /* 0x000ea20000002400 */
[----:B------:R-:W-:-:S03]  /*1c690*/  ULDC UR5, c[0x0][0x9e0] ;  /* 0x0002780000057ab9 */ /* 0x000fc60000000800 */
[----:B------:R-:W-:-:S04]  /*1c6a0*/  IADD3 R158, -R218, R158, R220 ;  /* 0x0000009eda9e7210 */ /* 0x000fc80007ffe1dc */
[----:B------:R-:W4:Y:S01]  /*1c6b0*/  MUFU.TANH R12, R12 ;  /* 0x0000000c000c7308 */ /* 0x000f220000002400 */
[----:B------:R-:W-:-:S07]  /*1c6c0*/  VIADD R183, R158, UR5 ;  /* 0x000000059eb77c36 */ /* 0x000fce0008000000 */
        /* <DEDUP_REMOVED lines=19> */
[----:B------:R-:W-:Y:S01]  /*1c800*/  VIADD R182, R158, UR4 ;  /* 0x000000049eb67c36 */ /* 0x000fe20008000000 */
[----:B-1----:R-:W-:-:S03]  /*1c810*/  IADD3 R181, R183, R186, RZ ;  /* 0x000000bab7b57210 */ /* 0x002fc60007ffe0ff */
        /* <DEDUP_REMOVED lines=15> */
.L_x_1827:
[----:B------:R-:W-:Y:S02]  /*1c910*/  ULDC UR4, c[0x0][0x9e4] ;  /* 0x0002790000047ab9 */ /* 0x000fe40000000800 */
[----:B------:R-:W-:-:S05]  /*1c920*/  IMAD.U32 R187, RZ, RZ, UR4 ;  /* 0x00000004ffbb7e24 */ /* 0x000fca000f8e00ff */
[----:B------:R-:W-:-:S13]  /*1c930*/  ISETP.NE.AND P1, PT, R187, 0x1, PT ;  /* 0x00000001bb00780c */ /* 0x000fda0003f25270 */
[----:B------:R-:W1:Y:S02]  /*1c940*/  @P1 LDC.64 R158, c[0x0][0x9e8] ;  /* 0x00027a00ff9e1b82 */ /* 0x000e640000000a00 */
[----:B-1----:R-:W-:-:S05]  /*1c950*/  @P1 IMAD.HI.U32 R158, R186, R158, RZ ;  /* 0x0000009eba9e1227 */ /* 0x002fca00078e00ff */
[----:B------:R-:W-:-:S07]  /*1c960*/  @P1 SHF.R.U32.HI R186, RZ, R159, R158 ;  /* 0x0000009fffba1219 */ /* 0x000fce000001169e */
.L_x_1828:
[----:B------:R-:W-:Y:S05]  /*1c970*/  BSYNC B1 ;  /* 0x0000000000017941 */ /* 0x000fea0003800000 */
.L_x_1826:
[----:B------:R-:W-:-:S04]  /*1c980*/  IMAD R186, R186, R187, -R4 ;  /* 0x000000bbbaba7224 */ /* 0x000fc800078e0a04 */
[----:B------:R-:W-:-:S05]  /*1c990*/  IMAD R186, R189, -0x2, R186 ;  /* 0xfffffffebdba7824 */ /* 0x000fca00078e02ba */
[----:B------:R-:W-:Y:S02]  /*1c9a0*/  VIMNMX R180, R180, R186, !PT ;  /* 0x000000bab4b47248 */ /* 0x000fe40007fe0100 */
[----:B------:R-:W-:-:S07]  /*1c9b0*/  VIADDMNMX R181, R186, R187, R181, PT ;  /* 0x000000bbbab57246 */ /* 0x000fce00038001b5 */
.L_x_1825:
[----:B------:R-:W-:Y:S01]  /*1c9c0*/  ISETP.GT.AND P1, PT, R5, -0x1, PT ;  /* 0xffffffff0500780c */ /* 0x000fe20003f24270 */
[----:B------:R-:W1:Y:S03]  /*1c9d0*/  SHFL.IDX PT, R0, R0, 0x1, 0x1c1f ;  /* 0x003c1f0000007f89 */ /* 0x000e6600000e0000 */
        /* <DEDUP_REMOVED lines=10> */
[----:B0-----:R-:W-:Y:S01]  /*1ca80*/  FSEL R159, R152, -INF , !P2 ;  /* 0xff800000989f7808 */ /* 0x001fe20005000000 */
[----:B-1----:R-:W-:Y:S01]  /*1ca90*/  IMAD.IADD R182, R182, 0x1, R0 ;  /* 0x00000001b6b67824 */ /* 0x002fe200078e0200 */
        /* <DEDUP_REMOVED lines=34> */
[----:B------:R-:W-:-:S02]  /*1ccc0*/  IADD3 R183, R183, R0, RZ ;  /* 0x00000000b7b77210 */ /* 0x000fc40007ffe0ff */
[----:B------:R-:W-:Y:S02]  /*1ccd0*/  FSEL R176, R176, -INF , !P4 ;  /* 0xff800000b0b07808 */ /* 0x000fe40006000000 */
[----:B------:R-:W-:Y:S02]  /*1cce0*/  FSEL R178, R178, -INF , !P2 ;  /* 0xff800000b2b27808 */ /* 0x000fe40005000000 */
        /* <DEDUP_REMOVED lines=15> */
.L_x_1831:
[----:B------:R-:W-:Y:S02]  /*1cde0*/  ULDC UR4, c[0x0][0x9e4] ;  /* 0x0002790000047ab9 */ /* 0x000fe40000000800 */
[----:B------:R-:W-:-:S05]  /*1cdf0*/  IMAD.U32 R2, RZ, RZ, UR4 ;  /* 0x00000004ff027e24 */ /* 0x000fca000f8e00ff */
[----:B------:R-:W-:-:S13]  /*1ce00*/  ISETP.NE.AND P2, PT, R2, 0x1, PT ;  /* 0x000000010200780c */ /* 0x000fda0003f45270 */
[----:B------:R-:W0:Y:S02]  /*1ce10*/  @P2 LDC.64 R152, c[0x0][0x9e8] ;  /* 0x00027a00ff982b82 */ /* 0x000e240000000a00 */
[----:B0-----:R-:W-:-:S05]  /*1ce20*/  @P2 IMAD.HI.U32 R152, R0, R152, RZ ;  /* 0x0000009800982227 */ /* 0x001fca00078e00ff */
[----:B------:R-:W-:-:S07]  /*1ce30*/  @P2 SHF.R.U32.HI R0, RZ, R153, R152 ;  /* 0x00000099ff002219 */ /* 0x000fce0000011698 */
.L_x_1832:
[----:B------:R-:W-:Y:S05]  /*1ce40*/  BSYNC B1 ;  /* 0x0000000000017941 */ /* 0x000fea0003800000 */
.L_x_1830:
[----:B------:R-:W-:-:S04]  /*1ce50*/  IMAD R0, R0, R2, -R4 ;  /* 0x0000000200007224 */ /* 0x000fc800078e0a04 */
[----:B------:R-:W-:-:S05]  /*1ce60*/  IMAD R0, R189, -0x2, R0 ;  /* 0xfffffffebd007824 */ /* 0x000fca00078e0200 */
[----:B------:R-:W-:Y:S02]  /*1ce70*/  VIMNMX R182, R182, R0, !PT ;  /* 0x00000000b6b67248 */ /* 0x000fe40007fe0100 */
[----:B------:R-:W-:-:S07]  /*1ce80*/  VIADDMNMX R183, R0, R2, R183, PT ;  /* 0x0000000200b77246 */ /* 0x000fce00038001b7 */
.L_x_1829:
        /* <DEDUP_REMOVED lines=28> */
[C---:B------:R-:W-:Y:S02]  /*1d050*/  ISETP.LT.OR P2, PT, R183.reuse, 0x11, P2 ;  /* 0x00000011b700780c */ /* 0x040fe40001741670 */
[----:B------:R-:W-:Y:S02]  /*1d060*/  ISETP.LT.OR P3, PT, R183, 0x12, P3 ;  /* 0x00000012b700780c */ /* 0x000fe40001f61670 */
[----:B------:R-:W-:-:S02]  /*1d070*/  LOP3.LUT R22, R22, 0xffff7fff, RZ, 0xc0, !PT ;  /* 0xffff7fff16167812 */ /* 0x000fc400078ec0ff */
[----:B------:R-:W-:Y:S02]  /*1d080*/  FMNMX.FTZ R0, R178, R0, !PT ;  /* 0x00000000b2007209 */ /* 0x000fe40007810000 */
[----:B------:R-:W-:Y:S02]  /*1d090*/  FSEL R155, R155, -INF , !P4 ;  /* 0xff8000009b9b7808 */ /* 0x000fe40006000000 */
[----:B------:R-:W-:Y:S02]  /*1d0a0*/  FSEL R160, R160, -INF , !P2 ;  /* 0xff800000a0a07808 */ /* 0x000fe40005000000 */
[----:B------:R-:W-:Y:S02]  /*1d0b0*/  FSEL R161, R161, -INF , !P3 ;  /* 0xff800000a1a17808 */ /* 0x000fe40005800000 */
[C---:B------:R-:W-:Y:S02]  /*1d0c0*/  ISETP.GT.AND P4, PT, R182.reuse, 0x18, P1 ;  /* 0x00000018b600780c */ /* 0x040fe40000f84270 */
[----:B------:R-:W-:-:S02]  /*1d0d0*/  ISETP.GT.AND P2, PT, R182, 0x19, P1 ;  /* 0x00000019b600780c */ /* 0x000fc40000f44270 */
[----:B------:R-:W-:Y:S02]  /*1d0e0*/  ISETP.GT.AND P3, PT, R182, 0x20, P1 ;  /* 0x00000020b600780c */ /* 0x000fe40000f64270 */
[----:B------:R-:W-:Y:S02]  /*1d0f0*/  @P0 LOP3.LUT R22, R22, 0x8000, RZ, 0xfc, !PT ;  /* 0x0000800016160812 */ /* 0x000fe400078efcff */
[----:B------:R-:W-:Y:S02]  /*1d100*/  ISETP.GT.AND P0, PT, R182, RZ, P1 ;  /* 0x000000ffb600720c */ /* 0x000fe40000f04270 */
[----:B------:R-:W-:Y:S02]  /*1d110*/  FMNMX.FTZ R0, R179, R0, !PT ;  /* 0x00000000b3007209 */ /* 0x000fe40007810000 */
[C---:B------:R-:W-:Y:S02]  /*1d120*/  ISETP.LT.OR P4, PT, R183.reuse, 0x19, P4 ;  /* 0x00000019b700780c */ /* 0x040fe40002781670 */
[C---:B------:R-:W-:Y:S01]  /*1d130*/  ISETP.LT.OR P2, PT, R183.reuse, 0x1a, P2 ;  /* 0x0000001ab700780c */ /* 0x040fe20001741670 */
[----:B------:R-:W0:Y:S01]  /*1d140*/  SHFL.BFLY PT, R2, R0, 0x2, 0x1f ;  /* 0x0c401f0000027f89 */ /* 0x000e2200000e0000 */
[----:B------:R-:W-:-:S02]  /*1d150*/  ISETP.LT.OR P3, PT, R183, 0x21, P3 ;  /* 0x00000021b700780c */ /* 0x000fc40001f61670 */
[----:B------:R-:W-:Y:S02]  /*1d160*/  FSEL R164, R164, -INF , !P4 ;  /* 0xff800000a4a47808 */ /* 0x000fe40006000000 */
[----:B------:R-:W-:Y:S02]  /*1d170*/  FSEL R165, R165, -INF , !P2 ;  /* 0xff800000a5a57808 */ /* 0x000fe40005000000 */
[----:B------:R-:W-:Y:S02]  /*1d180*/  FSEL R168, R168, -INF , !P3 ;  /* 0xff800000a8a87808 */ /* 0x000fe40005800000 */
[C---:B------:R-:W-:Y:S02]  /*1d190*/  ISETP.GT.AND P2, PT, R182.reuse, 0x28, P1 ;  /* 0x00000028b600780c */ /* 0x040fe40000f44270 */
[C---:B------:R-:W-:Y:S02]  /*1d1a0*/  ISETP.GT.AND P3, PT, R182.reuse, 0x29, P1 ;  /* 0x00000029b600780c */ /* 0x040fe40000f64270 */
[----:B------:R-:W-:-:S02]  /*1d1b0*/  ISETP.GT.AND P4, PT, R182, 0x30, P1 ;  /* 0x00000030b600780c */ /* 0x000fc40000f84270 */
[C---:B------:R-:W-:Y:S02]  /*1d1c0*/  ISETP.GT.AND P5, PT, R182.reuse, 0x31, P1 ;  /* 0x00000031b600780c */ /* 0x040fe40000fa4270 */
[----:B------:R-:W-:Y:S02]  /*1d1d0*/  ISETP.GT.AND P6, PT, R182, 0x38, P1 ;  /* 0x00000038b600780c */ /* 0x000fe40000fc4270 */
[----:B------:R-:W-:Y:S02]  /*1d1e0*/  LOP3.LUT R22, R22, 0xfffffff7, RZ, 0xc0, !PT ;  /* 0xfffffff716167812 */ /* 0x000fe400078ec0ff */
[----:B------:R-:W-:Y:S02]  /*1d1f0*/  ISETP.GT.AND P1, PT, R182, 0x39, P1 ;  /* 0x00000039b600780c */ /* 0x000fe40000f24270 */
[----:B------:R-:W-:Y:S02]  /*1d200*/  @P0 LOP3.LUT R22, R22, 0x8, RZ, 0xfc, !PT ;  /* 0x0000000816160812 */ /* 0x000fe400078efcff */
[----:B0-----:R-:W-:-:S02]  /*1d210*/  FMNMX.FTZ R2, R0, R2, !PT ;  /* 0x0000000200027209 */ /* 0x001fc40007810000 */
[C---:B------:R-:W-:Y:S02]  /*1d220*/  LOP3.LUT P0, RZ, R22.reuse, 0x8000, RZ, 0xc0, !PT ;  /* 0x0000800016ff7812 */ /* 0x040fe4000780c0ff */
[----:B------:R-:W-:Y:S01]  /*1d230*/  LOP3.LUT R22, R22, 0xfffffffd, RZ, 0xc0, !PT ;  /* 0xfffffffd16167812 */ /* 0x000fe200078ec0ff */
[----:B------:R-:W0:Y:S01]  /*1d240*/  SHFL.BFLY PT, R4, R2, 0x1, 0x1f ;  /* 0x0c201f0002047f89 */ /* 0x000e2200000e0000 */
[C---:B------:R-:W-:Y:S02]  /*1d250*/  ISETP.LT.OR P0, PT, R183.reuse, 0x22, P0 ;  /* 0x00000022b700780c */ /* 0x040fe40000701670 */
[C---:B------:R-:W-:Y:S02]  /*1d260*/  ISETP.LT.OR P4, PT, R183.reuse, 0x31, P4 ;  /* 0x00000031b700780c */ /* 0x040fe40002781670 */
[----:B------:R-:W-:Y:S02]  /*1d270*/  @P1 LOP3.LUT R22, R22, 0x2, RZ, 0xfc, !PT ;  /* 0x0000000216161812 */ /* 0x000fe400078efcff */
[----:B------:R-:W-:-:S02]  /*1d280*/  ISETP.LT.OR P5, PT, R183, 0x32, P5 ;  /* 0x00000032b700780c */ /* 0x000fc40002fa1670 */
[C---:B------:R-:W-:Y:S02]  /*1d290*/  LOP3.LUT P1, RZ, R22.reuse, 0x8, RZ, 0xc0, !PT ;  /* 0x0000000816ff7812 */ /* 0x040fe4000782c0ff */
[----:B------:R-:W-:Y:S02]  /*1d2a0*/  LOP3.LUT R22, R22, 0xffffffef, RZ, 0xc0, !PT ;  /* 0xffffffef16167812 */ /* 0x000fe400078ec0ff */
[----:B------:R-:W-:Y:S02]  /*1d2b0*/  ISETP.LT.OR P1, PT, R183, 0x1, P1 ;  /* 0x00000001b700780c */ /* 0x000fe40000f21670 */
[----:B------:R-:W-:Y:S02]  /*1d2c0*/  @P0 LOP3.LUT R22, R22, 0x10, RZ, 0xfc, !PT ;  /* 0x0000001016160812 */ /* 0x000fe400078efcff */
[----:B------:R-:W-:Y:S02]  /*1d2d0*/  FSEL R153, R3, -INF , !P1 ;  /* 0xff80000003997808 */ /* 0x000fe40004800000 */
[----:B------:R-:W-:-:S02]  /*1d2e0*/  ISETP.LT.OR P0, PT, R183, 0x29, P2 ;  /* 0x00000029b700780c */ /* 0x000fc40001701670 */
[----:B------:R-:W-:Y:S02]  /*1d2f0*/  FMNMX.FTZ R3, R153, R227, !PT ;  /* 0x000000e399037209 */ /* 0x000fe40007810000 */
[C---:B------:R-:W-:Y:S02]  /*1d300*/  LOP3.LUT P2, RZ, R22.reuse, 0x2, RZ, 0xc0, !PT ;  /* 0x0000000216ff7812 */ /* 0x040fe4000784c0ff */
[----:B------:R-:W-:Y:S02]  /*1d310*/  FMNMX.FTZ R3, R13, R3, !PT ;  /* 0x000000030d037209 */ /* 0x000fe40007810000 */
[----:B------:R-:W-:Y:S02]  /*1d320*/  LOP3.LUT R22, R22, 0xfffffffb, RZ, 0xc0, !PT ;  /* 0xfffffffb16167812 */ /* 0x000fe400078ec0ff */
[----:B------:R-:W-:Y:S02]  /*1d330*/  FMNMX.FTZ R3, R154, R3, !PT ;  /* 0x000000039a037209 */ /* 0x000fe40007810000 */
[----:B0-----:R-:W-:-:S02]  /*1d340*/  FMNMX.FTZ R4, R2, R4, !PT ;  /* 0x0000000402047209 */ /* 0x001fc40007810000 */
[----:B------:R-:W-:Y:S02]  /*1d350*/  @P0 LOP3.LUT R22, R22, 0x4, RZ, 0xfc, !PT ;  /* 0x0000000416160812 */ /* 0x000fe400078efcff */
[----:B------:R-:W-:Y:S02]  /*1d360*/  ISETP.LT.OR P0, PT, R183, 0x2a, P3 ;  /* 0x0000002ab700780c */ /* 0x000fe40001f01670 */
[----:B------:R-:W-:Y:S02]  /*1d370*/  FMNMX.FTZ R3, R155, R3, !PT ;  /* 0x000000039b037209 */ /* 0x000fe40007810000 */
[----:B------:R-:W-:Y:S02]  /*1d380*/  LOP3.LUT R22, R22, 0xffffbfff, RZ, 0xc0, !PT ;  /* 0xffffbfff16167812 */ /* 0x000fe400078ec0ff */
[----:B------:R-:W-:Y:S02]  /*1d390*/  FMNMX.FTZ R3, R160, R3, !PT ;  /* 0x00000003a0037209 */ /* 0x000fe40007810000 */
[----:B------:R-:W-:-:S02]  /*1d3a0*/  MOV R2, UR4 ;  /* 0x0000000400027c02 */ /* 0x000fc40008000f00 */
[----:B------:R-:W-:Y:S02]  /*1d3b0*/  FMNMX.FTZ R3, R161, R3, !PT ;  /* 0x00000003a1037209 */ /* 0x000fe40007810000 */
[C---:B------:R-:W-:Y:S01]  /*1d3c0*/  FSETP.NEU.FTZ.AND P3, PT, R4.reuse, -INF , PT ;  /* 0xff8000000400780b */ /* 0x040fe20003f7d000 */
[----:B------:R-:W-:Y:S01]  /*1d3d0*/  FMUL.FTZ R152, R4, R2 ;  /* 0x0000000204987220 */ /* 0x000fe20000410000 */
[----:B------:R-:W-:Y:S02]  /*1d3e0*/  @P0 LOP3.LUT R22, R22, 0x4000, RZ, 0xfc, !PT ;  /* 0x0000400016160812 */ /* 0x000fe400078efcff */
[----:B------:R-:W-:Y:S02]  /*1d3f0*/  FMNMX.FTZ R3, R164, R3, !PT ;  /* 0x00000003a4037209 */ /* 0x000fe40007810000 */
[----:B------:R-:W-:Y:S02]  /*1d400*/  LOP3.LUT P0, RZ, R22, 0x10, RZ, 0xc0, !PT ;  /* 0x0000001016ff7812 */ /* 0x000fe4000780c0ff */
[----:B------:R-:W-:-:S02]  /*1d410*/  FMNMX.FTZ R3, R165, R3, !PT ;  /* 0x00000003a5037209 */ /* 0x000fc40007810000 */
[----:B------:R-:W-:Y:S02]  /*1d420*/  FSEL R0, R4, RZ, P3 ;  /* 0x000000ff04007208 */ /* 0x000fe40001800000 */
[----:B------:R-:W-:Y:S02]  /*1d430*/  FSEL R152, R152, RZ, P3 ;  /* 0x000000ff98987208 */ /* 0x000fe40001800000 */
[----:B------:R-:W-:Y:S01]  /*1d440*/  LOP3.LUT P3, RZ, R22, 0x4, RZ, 0xc0, !PT ;  /* 0x0000000416ff7812 */ /* 0x000fe2000786c0ff */
[----:B------:R-:W-:Y:S01]  /*1d450*/  FADD.FTZ R0, -R0, R226 ;  /* 0x000000e200007221 */ /* 0x000fe20000010100 */
        /* <DEDUP_REMOVED lines=31> */
[-C--:B------:R-:W-:Y:S01]  /*1d650*/  FFMA.FTZ R152, R179, R2.reuse, -R152 ;  /* 0x00000002b3987223 */ /* 0x080fe20000010898 */
[----:B------:R-:W-:Y:S01]  /*1d660*/  FMNMX.FTZ R3, R175, R3, !PT ;  /* 0x00000003af037209 */ /* 0x000fe20007810000 */
[----:B------:R0:W-:Y:S01]  /*1d670*/  MUFU.EX2 R196, R12 ;  /* 0x0000000c00c47308 */ /* 0x0001e20000000800 */
[----:B------:R-:W-:Y:S01]  /*1d680*/  FMUL.FTZ R180, R0, R2 ;  /* 0x0000000200b47220 */ /* 0x000fe20000410000 */
[----:B------:R-:W-:-:S02]  /*1d690*/  LOP3.LUT P0, RZ, R22, 0x2000, RZ, 0xc0, !PT ;  /* 0x0000200016ff7812 */ /* 0x000fc4000780c0ff */
[----:B------:R-:W-:-:S04]  /*1d6a0*/  FMNMX.FTZ R3, R177, R3, !PT ;  /* 0x00000003b1037209 */ /* 0x000fc80007810000 */
[----:B------:R-:W-:Y:S01]  /*1d6b0*/  MUFU.EX2 R158, R158 ;  /* 0x0000009e009e7308 */ /* 0x000fe20000000800 */
[----:B------:R-:W1:Y:S07]  /*1d6c0*/  SHFL.BFLY PT, R179, R3, 0x2, 0x1f ;  /* 0x0c401f0003b37f89 */ /* 0x000e6e00000e0000 */
[----:B------:R-:W-:Y:S08]  /*1d6d0*/  MUFU.EX2 R159, R159 ;  /* 0x0000009f009f7308 */ /* 0x000ff00000000800 */
[----:B------:R-:W-:Y:S08]  /*1d6e0*/  MUFU.EX2 R186, R186 ;  /* 0x000000ba00ba7308 */ /* 0x000ff00000000800 */
[----:B------:R-:W-:Y:S01]  /*1d6f0*/  MUFU.EX2 R156, R156 ;  /* 0x0000009c009c7308 */ /* 0x000fe20000000800 */
[----:B-1----:R-:W-:-:S05]  /*1d700*/  FMNMX.FTZ R3, R3, R179, !PT ;  /* 0x000000b303037209 */ /* 0x002fca0007810000 */
[----:B------:R-:W1:Y:S02]  /*1d710*/  SHFL.BFLY PT, R179, R3, 0x1, 0x1f ;  /* 0x0c201f0003b37f89 */ /* 0x000e6400000e0000 */
[----:B------:R-:W-:Y:S08]  /*1d720*/  MUFU.EX2 R157, R157 ;  /* 0x0000009d009d7308 */ /* 0x000ff00000000800 */
[----:B------:R-:W-:Y:S08]  /*1d730*/  MUFU.EX2 R162, R162 ;  /* 0x000000a200a27308 */ /* 0x000ff00000000800 */
[----:B------:R-:W-:Y:S01]  /*1d740*/  MUFU.EX2 R163, R163 ;  /* 0x000000a300a37308 */ /* 0x000fe20000000800 */
[----:B-1----:R-:W-:-:S07]  /*1d750*/  FMNMX.FTZ R3, R3, R179, !PT ;  /* 0x000000b303037209 */ /* 0x002fce0007810000 */
[----:B------:R-:W-:Y:S01]  /*1d760*/  MUFU.EX2 R166, R166 ;  /* 0x000000a600a67308 */ /* 0x000fe20000000800 */
[C---:B------:R-:W-:Y:S01]  /*1d770*/  FSETP.NEU.FTZ.AND P1, PT, R3.reuse, -INF , PT ;  /* 0xff8000000300780b */ /* 0x040fe20003f3d000 */
[----:B0-----:R-:W-:-:S03]  /*1d780*/  FMUL.FTZ R12, R3, R2 ;  /* 0x00000002030c7220 */ /* 0x001fc60000410000 */
[----:B------:R-:W-:Y:S02]  /*1d790*/  FSEL R179, R3, RZ, P1 ;  /* 0x000000ff03b37208 */ /* 0x000fe40000800000 */
[----:B------:R-:W-:Y:S01]  /*1d7a0*/  FSEL R0, R12, RZ, P1 ;  /* 0x000000ff0c007208 */ /* 0x000fe20000800000 */
[----:B------:R-:W-:Y:S02]  /*1d7b0*/  MUFU.EX2 R184, R184 ;  /* 0x000000b800b87308 */ /* 0x000fe40000000800 */
[----:B------:R-:W-:Y:S02]  /*1d7c0*/  FADD.FTZ R179, -R179, R227 ;  /* 0x000000e3b3b37221 */ /* 0x000fe40000010100 */
[-CC-:B------:R-:W-:Y:S01]  /*1d7d0*/  FFMA.FTZ R153, R153, R2.reuse, -R0.reuse ;  /* 0x0000000299997223 */ /* 0x180fe20000010800 */
[-CC-:B------:R-:W-:Y:S01]  /*1d7e0*/  FFMA.FTZ R13, R13, R2.reuse, -R0.reuse ;  /* 0x000000020d0d7223 */ /* 0x180fe20000010800 */
[-C--:B------:R-:W-:Y:S01]  /*1d7f0*/  FMUL.FTZ R179, R179, R2.reuse ;  /* 0x00000002b3b37220 */ /* 0x080fe20000410000 */
        /* <DEDUP_REMOVED lines=13> */
[----:B------:R-:W-:Y:S01]  /*1d8d0*/  FFMA.FTZ R177, R177, R2, -R0 ;  /* 0x00000002b1b17223 */ /* 0x000fe20000010800 */
[----:B------:R-:W0:Y:S08]  /*1d8e0*/  MUFU.EX2 R12, R180 ;  /* 0x000000b4000c7308 */ /* 0x000e300000000800 */
[----:B------:R-:W-:Y:S08]  /*1d8f0*/  MUFU.EX2 R153, R153 ;  /* 0x0000009900997308 */ /* 0x000ff00000000800 */
[----:B------:R1:W2:Y:S01]  /*1d900*/  MUFU.EX2 R0, R179 ;  /* 0x000000b300007308 */ /* 0x0002a20000000800 */
[----:B0-----:R-:W-:-:S07]  /*1d910*/  FFMA.FTZ R223, R12, R223, R158 ;  /* 0x000000df0cdf7223 */ /* 0x001fce000001009e */
[----:B------:R-:W0:Y:S01]  /*1d920*/  MUFU.EX2 R13, R13 ;  /* 0x0000000d000d7308 */ /* 0x000e220000000800 */
[----:B-1----:R-:W-:-:S04]  /*1d930*/  FADD.FTZ R179, R196, R223 ;  /* 0x000000dfc4b37221 */ /* 0x002fc80000010000 */
[----:B------:R-:W-:-:S03]  /*1d940*/  FADD.FTZ R179, R159, R179 ;  /* 0x000000b39fb37221 */ /* 0x000fc60000010000 */
[----:B------:R-:W1:Y:S01]  /*1d950*/  MUFU.EX2 R154, R154 ;  /* 0x0000009a009a7308 */ /* 0x000e620000000800 */
[----:B--2---:R-:W-:Y:S01]  /*1d960*/  FFMA.FTZ R221, R0, R221, R153 ;  /* 0x000000dd00dd7223 */ /* 0x004fe20000010099 */
        /* <DEDUP_REMOVED lines=8> */
[----:B------:R-:W-:-:S04]  /*1d9f0*/  FADD.FTZ R179, R163, R179 ;  /* 0x000000b3a3b37221 */ /* 0x000fc80000010000 */
[----:B------:R-:W-:Y:S02]  /*1da00*/  FADD.FTZ R179, R166, R179 ;  /* 0x000000b3a6b37221 */ /* 0x000fe40000010000 */
[----:B------:R-:W1:Y:S01]  /*1da10*/  MUFU.EX2 R161, R161 ;  /* 0x000000a100a17308 */ /* 0x000e620000000800 */
[----:B--2---:R-:W-:Y:S01]  /*1da20*/  FADD.FTZ R180, R155, R180 ;  /* 0x000000b49bb47221 */ /* 0x004fe20000010000 */
[----:B------:R-:W-:-:S06]  /*1da30*/  FADD.FTZ R179, R184, R179 ;  /* 0x000000b3b8b37221 */ /* 0x000fcc0000010000 */
        /* <DEDUP_REMOVED lines=32> */
[----:B-1----:R-:W-:-:S03]  /*1dc40*/  FADD.FTZ R223, R152, R179 ;  /* 0x000000b398df7221 */ /* 0x002fc60000010000 */
[----:B--2---:R-:W-:Y:S01]  /*1dc50*/  FADD.FTZ R221, R177, R180 ;  /* 0x000000b4b1dd7221 */ /* 0x004fe20000010000 */
[----:B------:R-:W-:Y:S06]  /*1dc60*/  @!P0 BRA `(.L_x_1833) ;  /* 0x0000000000048947 */ /* 0x000fec0003800000 */
[----:B------:R-:W-:Y:S01]  /*1dc70*/  BPT.TRAP 0x1 ;  /* 0x000000040000795c */ /* 0x000fe20000300000 */
.L_x_1833:
        /* <DEDUP_REMOVED lines=23> */
[----:B------:R-:W-:Y:S02]  /*1ddf0*/  MOV R226, R4 ;  /* 0x0000000400e27202 */ /* 0x000fe40000000f00 */
[C---:B--2---:R-:W-:Y:S01]  /*1de00*/  ISETP.GT.AND P1, PT, R5.reuse, R179, PT ;  /* 0x000000b30500720c */ /* 0x044fe20003f24270 */
[----:B------:R-:W-:-:S12]  /*1de10*/  VIADD R5, R5, 0xffffffff ;  /* 0xffffffff05057836 */ /* 0x000fd80000000000 */
[----:B------:R-:W-:Y:S05]  /*1de20*/  @P1 BRA `(.L_x_1834) ;  /* 0xffffffcc008c1947 */ /* 0x000fea000383ffff */
.L_x_1813:
[----:B------:R-:W-:Y:S05]  /*1de30*/  BSYNC B0 ;  /* 0x0000000000007941 */ /* 0x000fea0003800000 */
.L_x_1812:
        /* <DEDUP_REMOVED lines=131> */
.L_x_1835:
[----:B------:R-:W-:Y:S01]  /*1e670*/  IMAD R12, R202, 0x8, R18 ;  /* 0x00000008ca0c7824 */ /* 0x000fe200078e0212 */
[----:B------:R-:W-:-:S04]  /*1e680*/  SHF.L.U32 R5, R203, 0x1f, RZ ;  /* 0x0000001fcb057819 */ /* 0x000fc800000006ff */
[----:B------:R1:W2:Y:S01]  /*1e690*/  SYNCS.PHASECHK.TRANS64.TRYWAIT P1, [R12+URZ+0x30850], R5 ;  /* 0x030850050c0075a7 */ /* 0x0002a2000802017f */
[----:B------:R-:W-:Y:S05]  /*1e6a0*/  @!P0 BRA `(.L_x_1836) ;  /* 0x0000000000048947 */ /* 0x000fea0003800000 */
[----:B------:R-:W-:Y:S01]  /*1e6b0*/  BPT.TRAP 0x1 ;  /* 0x000000040000795c */ /* 0x000fe20000300000 */
.L_x_1836:
[----:B------:R-:W-:Y:S01]  /*1e6c0*/  IADD3 R18, R18, 0x400, RZ ;  /* 0x0000040012127810 */ /* 0x000fe20007ffe0ff */
[----:B------:R-:W-:Y:S03]  /*1e6d0*/  BSSY B0, `(.L_x_1837) ;  /* 0x0000008000007945 */ /* 0x000fe60003800000 */
[----:B------:R-:W-:-:S04]  /*1e6e0*/  SHF.R.U32.HI R18, RZ, 0x4, R18 ;  /* 0x00000004ff127819 */ /* 0x000fc80000011612 */
[----:B------:R-:W-:-:S04]  /*1e6f0*/  LOP3.LUT R18, R18, 0x3fff, RZ, 0xc0, !PT ;  /* 0x00003fff12127812 */ /* 0x000fc800078ec0ff */
[----:B------:R-:W-:-:S05]  /*1e700*/  LOP3.LUT R7, R18, 0x2000000, RZ, 0xfc, !PT ;  /* 0x0200000012077812 */ /* 0x000fca00078efcff */
[----:B------:R-:W-:Y:S01]  /*1e710*/  IMAD R0, R202, 0x800, R7 ;  /* 0x00000800ca007824 */ /* 0x000fe200078e0207 */
[----:B--2---:R-:W-:Y:S06]  /*1e720*/  @P1 BRA `(.L_x_1838) ;  /* 0x0000000000081947 */ /* 0x004fec0003800000 */
[----:B------:R-:W2:Y:S02]  /*1e730*/  SYNCS.PHASECHK.TRANS64.TRYWAIT P1, [R12+URZ+0x30850], R5 ;  /* 0x030850050c0075a7 */ /* 0x000ea4000802017f */
[----:B--2---:R-:W-:Y:S05]  /*1e740*/  @!P1 BRA `(.L_x_1839) ;  /* 0x000000cc00249947 */ /* 0x004fea0003800000 */
.L_x_1838:
[----:B------:R-:W-:Y:S05]  /*1e750*/  BSYNC B0 ;  /* 0x0000000000007941 */ /* 0x000fea0003800000 */
.L_x_1837:
[----:B------:R-:W-:Y:S01]  /*1e760*/  IMAD.MOV.U32 R6, RZ, RZ, R0 ;  /* 0x000000ffff067224 */ /* 0x000fe200078e0000 */
[----:B------:R-:W-:Y:S01]  /*1e770*/  WARPGROUP.ARRIVE ;  /* 0x00000000000079c5 */ /* 0x000fe20000000000 */
[----:B------:R-:W-:-:S03]  /*1e780*/  IMAD.MOV.U32 R7, RZ, RZ, 0x40000040 ;  /* 0x40000040ff077424 */ /* 0x000fc600078e00ff */
[----:B------:R-:W-:Y:S02]  /*1e790*/  R2UR UR6, R6 ;  /* 0x00000000060672ca */ /* 0x000fe400000e0000 */
[----:B------:R-:W-:Y:S01]  /*1e7a0*/  R2UR UR7, R7 ;  /* 0x00000000070772ca */ /* 0x000fe200000e0000 */
[----:B------:R-:W-:Y:S01]  /*1e7b0*/  IMAD.MOV.U32 R7, RZ, RZ, 0x40000040 ;  /* 0x40000040ff077424 */ /* 0x000fe200078e00ff */
[----:B------:R-:W-:-:S11]  /*1e7c0*/  IADD3 R6, R0, 0x80, RZ ;  /* 0x0000008000067810 */ /* 0x000fd60007ffe0ff */
        /* <DEDUP_REMOVED lines=12> */
[----:B------:R-:W-:Y:S02]  /*1e890*/  IADD3 R6, R0, 0x180, RZ ;  /* 0x0000018000067810 */ /* 0x000fe40007ffe0ff */
[----:B------:R-:W3:Y:S02]  /*1e8a0*/  SHFL.BFLY PT, R0, R223, 0x2, 0x1f ;  /* 0x0c401f00df007f89 */ /* 0x000ee400000e0000 */
[----:B---3--:R-:W-:-:S05]  /*1e8b0*/  FADD.FTZ R0, R0, R223 ;  /* 0x000000df00007221 */ /* 0x008fca0000010000 */
[----:B-12---:R-:W1:Y:S02]  /*1e8c0*/  SHFL.BFLY PT, R5, R0, 0x1, 0x1f ;  /* 0x0c201f0000057f89 */ /* 0x006e6400000e0000 */
[----:B-1----:R-:W-:Y:S01]  /*1e8d0*/  FADD.FTZ R13, R0, R5 ;  /* 0x00000005000d7221 */ /* 0x002fe20000010000 */
[----:B------:R-:W-:Y:S02]  /*1e8e0*/  IMAD.MOV.U32 R5, RZ, RZ, -0x800000 ;  /* 0xff800000ff057424 */ /* 0x000fe400078e00ff */
[----:B------:R-:W-:Y:S02]  /*1e8f0*/  IMAD.MOV.U32 R0, RZ, RZ, -0x800000 ;  /* 0xff800000ff007424 */ /* 0x000fe400078e00ff */
[----:B------:R-:W-:-:S13]  /*1e900*/  FSETP.NE.FTZ.AND P1, PT, R13, RZ, PT ;  /* 0x000000ff0d00720b */ /* 0x000fda0003f35000 */
[----:B------:R-:W1:Y:S01]  /*1e910*/  @P1 MUFU.LG2 R10, R13 ;  /* 0x0000000d000a1308 */ /* 0x000e620000000c00 */
[----:B------:R-:W-:Y:S01]  /*1e920*/  @P1 FMUL.FTZ R9, R2, 0.69314718246459960938 ;  /* 0x3f31721802091820 */ /* 0x000fe20000410000 */
[----:B-1----:R-:W-:-:S04]  /*1e930*/  @P1 FMUL.FTZ R10, R10, 0.69314718246459960938 ;  /* 0x3f3172180a0a1820 */ /* 0x002fc80000410000 */
[----:B------:R-:W-:Y:S01]  /*1e940*/  @P1 FFMA.FTZ R5, R9, R4, R10 ;  /* 0x0000000409051223 */ /* 0x000fe2000001000a */
[----:B------:R-:W-:Y:S02]  /*1e950*/  WARPGROUP.DEPBAR.LE gsb0, 0x0 ;  /* 0x00008000000079c5 */ /* 0x000fe40000010000 */
[----:B------:R-:W-:-:S06]  /*1e960*/  WARPGROUP.ARRIVE ;  /* 0x00000000000079c5 */ /* 0x000fcc0000000000 */
[----:B------:R-:W-:Y:S01]  /*1e970*/  HGMMA.64x256x16.F32 R24, R188, gdesc[UR4].tnspB, R24, gsb0 ;  /* 0x43e00004bc187df0 */ /* 0x000fe20008000818 */
[----:B------:R-:W-:Y:S02]  /*1e980*/  R2UR UR6, R6 ;  /* 0x00000000060672ca */ /* 0x000fe400000e0000 */
[----:B------:R-:W-:Y:S01]  /*1e990*/  R2UR UR7, R7 ;  /* 0x00000000070772ca */ /* 0x000fe200000e0000 */
[----:B------:R-:W1:Y:S02]  /*1e9a0*/  SHFL.BFLY PT, R6, R221, 0x2, 0x1f ;  /* 0x0c401f00dd067f89 */ /* 0x000e6400000e0000 */
[----:B-1----:R-:W-:-:S05]  /*1e9b0*/  FADD.FTZ R8, R6, R221 ;  /* 0x000000dd06087221 */ /* 0x002fca0000010000 */
[----:B------:R-:W1:Y:S02]  /*1e9c0*/  SHFL.BFLY PT, R7, R8, 0x1, 0x1f ;  /* 0x0c201f0008077f89 */ /* 0x000e6400000e0000 */
[----:B-1----:R-:W-:Y:S01]  /*1e9d0*/  FADD.FTZ R14, R8, R7 ;  /* 0x00000007080e7221 */ /* 0x002fe20000010000 */
[----:B------:R-:W-:-:S04]  /*1e9e0*/  CS2R R6, SRZ ;  /* 0x0000000000067805 */ /* 0x000fc8000001ff00 */
[----:B------:R-:W-:Y:S02]  /*1e9f0*/  FSETP.NE.FTZ.AND P2, PT, R14, RZ, PT ;  /* 0x000000ff0e00720b */ /* 0x000fe40003f55000 */
[----:B------:R-:W-:Y:S11]  /*1ea00*/  @P1 MUFU.RCP R7, R13 ;  /* 0x0000000d00071308 */ /* 0x000ff60000001000 */
[----:B------:R-:W1:Y:S01]  /*1ea10*/  @P2 MUFU.LG2 R11, R14 ;  /* 0x0000000e000b2308 */ /* 0x000e620000000c00 */
[----:B------:R-:W-:-:S07]  /*1ea20*/  @P2 FMUL.FTZ R15, R2, 0.69314718246459960938 ;  /* 0x3f317218020f2820 */ /* 0x000fce0000410000 */
[----:B------:R2:W3:Y:S01]  /*1ea30*/  @P2 MUFU.RCP R6, R14 ;  /* 0x0000000e00062308 */ /* 0x0004e20000001000 */
        /* <DEDUP_REMOVED lines=8> */
.L_x_1840:
[----:B------:R-:W2:Y:S01]  /*1eac0*/  LDL.LU R2, [R1+0x8] ;  /* 0x0000080001027983 */ /* 0x000ea20000300800 */
[----:B------:R-:W-:Y:S01]  /*1ead0*/  IADD3 R4, R12, 0x30860, RZ ;  /* 0x000308600c047810 */ /* 0x000fe20007ffe0ff */
[-C--:B------:R-:W-:Y:S01]  /*1eae0*/  FMUL.FTZ R24, R24, R7.reuse ;  /* 0x0000000718187220 */ /* 0x080fe20000410000 */
[----:B------:R-:W-:Y:S01]  /*1eaf0*/  FMUL.FTZ R25, R25, R7 ;  /* 0x0000000719197220 */ /* 0x000fe20000410000 */
[----:B------:R-:W3:Y:S01]  /*1eb00*/  LDL.LU R20, [R1+0x78] ;  /* 0x0000780001147983 */ /* 0x000ee20000300800 */
[----:B------:R-:W-:-:S05]  /*1eb10*/  VIADD R202, R202, 0x1 ;  /* 0x00000001caca7836 */ /* 0x000fca0000000000 */
[----:B------:R-:W-:Y:S01]  /*1eb20*/  ISETP.NE.AND P1, PT, R202, 0x2, PT ;  /* 0x00000002ca00780c */ /* 0x000fe20003f25270 */
[-C--:B0-----:R-:W-:Y:S01]  /*1eb30*/  FMUL.FTZ R152, R32, R7.reuse ;  /* 0x0000000720987220 */ /* 0x081fe20000410000 */
        /* <DEDUP_REMOVED lines=128> */
[----:B---3--:R-:W-:-:S03]  /*1f340*/  VIADD R20, R20, 0x1 ;  /* 0x0000000114147836 */ /* 0x008fc60000000000 */
[----:B------:R0:W-:Y:S02]  /*1f350*/  SYNCS.ARRIVE.TRANS64.RED.A1T0 RZ, [R4+URZ], RZ ;  /* 0x000000ff04ff79a7 */ /* 0x0001e4000810043f */
[----:B------:R1:W-:Y:S01]  /*1f360*/  STL [R1+0x78], R20 ;  /* 0x0000781401007387 */ /* 0x0003e20000100800 */
[----:B------:R-:W-:Y:S01]  /*1f370*/  FMUL.FTZ R2, R37, R7 ;  /* 0x0000000725027220 */ /* 0x000fe20000410000 */
[----:B0-----:R-:W-:-:S07]  /*1f380*/  FMUL.FTZ R4, R47, R6 ;  /* 0x000000062f047220 */ /* 0x001fce0000410000 */
.L_x_1666:
[----:B------:R-:W0:Y:S08]  /*1f390*/  S2UR UR4, SR_CgaCtaId ;  /* 0x00000000000479c3 */ /* 0x000e300000008800 */
[----:B------:R-:W-:Y:S01]  /*1f3a0*/  BAR.SYNC.DEFER_BLOCKING 0x5, 0x180 ;  /* 0x0146000000007b1d */ /* 0x000fe20000010000 */
[----:B------:R-:W-:-:S05]  /*1f3b0*/  MOV R18, 0x400 ;  /* 0x0000040000127802 */ /* 0x000fca0000000f00 */
[----:B------:R-:W-:Y:S01]  /*1f3c0*/  BSSY B0, `(.L_x_1841) ;  /* 0x00002cc000007945 */ /* 0x000fe20003800000 */
[----:B0-----:R-:W-:-:S05]  /*1f3d0*/  IMAD.U32 R6, RZ, RZ, UR4 ;  /* 0x00000004ff067e24 */ /* 0x001fca000f8e00ff */
[----:B------:R0:W-:Y:S01]  /*1f3e0*/  STL [R1+0x8], R6 ;  /* 0x0000080601007387 */ /* 0x0001e20000100800 */
[----:B------:R-:W-:-:S05]  /*1f3f0*/  LEA R18, R6, R18, 0x18 ;  /* 0x0000001206127211 */ /* 0x000fca00078ec0ff */
[----:B------:R0:W2:Y:S01]  /*1f400*/  LDS.128 R36, [R18+0x308d0] ;  /* 0x0308d00012247984 */ /* 0x0000a20000000c00 */
[----:B------:R-:W-:Y:S06]  /*1f410*/  BAR.ARV 0x4, 0x180 ;  /* 0x0106000000007b1d */ /* 0x000fec0000002000 */
[----:B------:R-:W-:Y:S05]  /*1f420*/  @P0 BRA `(.L_x_1842) ;  /* 0x0000001c00cc0947 */ /* 0x000fea0003800000 */
[----:B-1----:R-:W3:Y:S01]  /*1f430*/  LDL R20, [R1+0xb0] ;  /* 0x0000b00001147983 */ /* 0x002ee20000100800 */
[----:B------:R-:W-:-:S03]  /*1f440*/  ULDC.64 UR4, c[0x0][0xc00] ;  /* 0x0003000000047ab9 */ /* 0x000fc60000000a00 */
[----:B------:R-:W4:Y:S01]  /*1f450*/  LDL R176, [R1+0x74] ;  /* 0x0000740001b07983 */ /* 0x000f220000100800 */
[----:B------:R-:W1:Y:S03]  /*1f460*/  S2R R21, SR_SWINHI ;  /* 0x0000000000157919 */ /* 0x000e660000002f00 */
[----:B------:R-:W4:Y:S01]  /*1f470*/  LDL R174, [R1+0x70] ;  /* 0x0000700001ae7983 */ /* 0x000f220000100800 */
[----:B0-----:R-:W-:Y:S02]  /*1f480*/  MOV R6, R18 ;  /* 0x0000001200067202 */ /* 0x001fe40000000f00 */
[----:B-1----:R-:W-:Y:S02]  /*1f490*/  MOV R7, R21 ;  /* 0x0000001500077202 */ /* 0x002fe40000000f00 */
        /* <DEDUP_REMOVED lines=28> */
[----:B------:R-:W-:Y:S01]  /*1f660*/  MOV R2, RZ ;  /* 0x000000ff00027202 */ /* 0x000fe20000000f00 */
[----:B------:R-:W-:Y:S01]  /*1f670*/  BAR.SYNC.DEFER_BLOCKING 0x1, 0x100 ;  /* 0x0044000000007b1d */ /* 0x000fe20000010000 */
[----:B---3--:R-:W-:-:S03]  /*1f680*/  IMAD.WIDE R20, R20, 0x2, R6 ;  /* 0x0000000214147825 */ /* 0x008fc600078e0206 */
[C---:B------:R-:W-:Y:S02]  /*1f690*/  IADD3 R43, P1, R20.reuse, 0x20, RZ ;  /* 0x00000020142b7810 */ /* 0x040fe40007f3e0ff */
[----:B------:R-:W-:Y:S02]  /*1f6a0*/  IADD3 R47, P0, R20, 0x40, RZ ;  /* 0x00000040142f7810 */ /* 0x000fe40007f1e0ff */
[----:B------:R-:W-:Y:S02]  /*1f6b0*/  LOP3.LUT R42, R43, 0x380, RZ, 0xc0, !PT ;  /* 0x000003802b2a7812 */ /* 0x000fe400078ec0ff */
[----:B------:R-:W-:Y:S02]  /*1f6c0*/  LOP3.LUT R46, R47, 0x380, RZ, 0xc0, !PT ;  /* 0x000003802f2e7812 */ /* 0x000fe400078ec0ff */
[----:B------:R-:W-:Y:S02]  /*1f6d0*/  SHF.R.U64 R42, R42, 0x3, RZ ;  /* 0x000000032a2a7819 */ /* 0x000fe400000012ff */
[----:B------:R-:W-:-:S02]  /*1f6e0*/  IADD3 R111, P5, R20, 0x4040, RZ ;  /* 0x00004040146f7810 */ /* 0x000fc40007fbe0ff */
[----:B------:R-:W-:Y:S02]  /*1f6f0*/  SHF.R.U64 R46, R46, 0x3, RZ ;  /* 0x000000032e2e7819 */ /* 0x000fe400000012ff */
[----:B------:R-:W-:Y:S02]  /*1f700*/  LOP3.LUT R42, R42, R43, RZ, 0x3c, !PT ;  /* 0x0000002b2a2a7212 */ /* 0x000fe400078e3cff */
[----:B------:R-:W-:Y:S02]  /*1f710*/  IADD3.X R43, RZ, R21, RZ, P1, !PT ;  /* 0x00000015ff2b7210 */ /* 0x000fe40000ffe4ff */
[C---:B------:R-:W-:Y:S02]  /*1f720*/  IADD3 R97, P4, R20.reuse, 0x60, RZ ;  /* 0x0000006014617810 */ /* 0x040fe40007f9e0ff */
[C---:B------:R-:W-:Y:S02]  /*1f730*/  IADD3 R103, P3, R20.reuse, 0x4000, RZ ;  /* 0x0000400014677810 */ /* 0x040fe40007f7e0ff */
[----:B------:R-:W-:-:S02]  /*1f740*/  IADD3 R107, P6, R20, 0x4020, RZ ;  /* 0x00004020146b7810 */ /* 0x000fc40007fde0ff */
[C---:B------:R-:W-:Y:S02]  /*1f750*/  IADD3 R115, P2, R20.reuse, 0x4060, RZ ;  /* 0x0000406014737810 */ /* 0x040fe40007f5e0ff */
[----:B------:R-:W-:Y:S02]  /*1f760*/  IADD3 R119, P1, R20, 0x8000, RZ ;  /* 0x0000800014777810 */ /* 0x000fe40007f3e0ff */
[----:B------:R-:W-:Y:S02]  /*1f770*/  LOP3.LUT R110, R111, 0x380, RZ, 0xc0, !PT ;  /* 0x000003806f6e7812 */ /* 0x000fe400078ec0ff */
[----:B------:R-:W-:Y:S01]  /*1f780*/  LOP3.LUT R46, R46, R47, RZ, 0x3c, !PT ;  /* 0x0000002f2e2e7212 */ /* 0x000fe200078e3cff */
[----:B------:R-:W-:Y:S01]  /*1f790*/  IMAD.X R47, RZ, RZ, R21, P0 ;  /* 0x000000ffff2f7224 */ /* 0x000fe200000e0615 */
[----:B-----5:R-:W-:Y:S02]  /*1f7a0*/  LOP3.LUT R96, R97, 0x380, RZ, 0xc0, !PT ;  /* 0x0000038061607812 */ /* 0x020fe400078ec0ff */
[----:B------:R-:W-:-:S02]  /*1f7b0*/  LOP3.LUT R102, R103, 0x380, RZ, 0xc0, !PT ;  /* 0x0000038067667812 */ /* 0x000fc400078ec0ff */
[----:B------:R-:W-:Y:S02]  /*1f7c0*/  LOP3.LUT R106, R107, 0x380, RZ, 0xc0, !PT ;  /* 0x000003806b6a7812 */ /* 0x000fe400078ec0ff */
[----:B------:R-:W-:Y:S02]  /*1f7d0*/  LOP3.LUT R114, R115, 0x380, RZ, 0xc0, !PT ;  /* 0x0000038073727812 */ /* 0x000fe400078ec0ff */
[----:B------:R-:W-:Y:S02]  /*1f7e0*/  LOP3.LUT R118, R119, 0x380, RZ, 0xc0, !PT ;  /* 0x0000038077767812 */ /* 0x000fe400078ec0ff */
[----:B------:R-:W-:Y:S02]  /*1f7f0*/  IADD3 R123, P0, R20, 0x8020, RZ ;  /* 0x00008020147b7810 */ /* 0x000fe40007f1e0ff */
[----:B------:R-:W-:Y:S02]  /*1f800*/  SHF.R.U64 R110, R110, 0x3, RZ ;  /* 0x000000036e6e7819 */ /* 0x000fe400000012ff */
[----:B------:R-:W-:-:S02]  /*1f810*/  LOP3.LUT R131, R20, 0x380, RZ, 0xc0, !PT ;  /* 0x0000038014837812 */ /* 0x000fc400078ec0ff */
[----:B------:R-:W-:Y:S02]  /*1f820*/  SHF.R.U64 R96, R96, 0x3, RZ ;  /* 0x0000000360607819 */ /* 0x000fe400000012ff */
[----:B------:R-:W-:Y:S02]  /*1f830*/  SHF.R.U64 R102, R102, 0x3, RZ ;  /* 0x0000000366667819 */ /* 0x000fe400000012ff */
[----:B------:R-:W-:Y:S02]  /*1f840*/  SHF.R.U64 R106, R106, 0x3, RZ ;  /* 0x000000036a6a7819 */ /* 0x000fe400000012ff */
[----:B------:R-:W-:Y:S02]  /*1f850*/  SHF.R.U64 R114, R114, 0x3, RZ ;  /* 0x0000000372727819 */ /* 0x000fe400000012ff */
[----:B------:R-:W-:Y:S02]  /*1f860*/  SHF.R.U64 R118, R118, 0x3, RZ ;  /* 0x0000000376767819 */ /* 0x000fe400000012ff */
[----:B------:R-:W-:-:S02]  /*1f870*/  LOP3.LUT R122, R123, 0x380, RZ, 0xc0, !PT ;  /* 0x000003807b7a7812 */ /* 0x000fc400078ec0ff */
[----:B------:R-:W-:Y:S01]  /*1f880*/  LOP3.LUT R110, R110, R111, RZ, 0x3c, !PT ;  /* 0x0000006f6e6e7212 */ /* 0x000fe200078e3cff */
[--C-:B------:R-:W-:Y:S01]  /*1f890*/  IMAD.X R111, RZ, RZ, R21.reuse, P5 ;  /* 0x000000ffff6f7224 */ /* 0x100fe200028e0615 */
[----:B------:R-:W-:Y:S02]  /*1f8a0*/  SHF.R.U64 R131, R131, 0x3, RZ ;  /* 0x0000000383837819 */ /* 0x000fe400000012ff */
[----:B------:R-:W-:Y:S02]  /*1f8b0*/  IADD3 R173, P5, R20, 0xc020, RZ ;  /* 0x0000c02014ad7810 */ /* 0x000fe40007fbe0ff */
[----:B------:R-:W-:Y:S01]  /*1f8c0*/  LOP3.LUT R96, R96, R97, RZ, 0x3c, !PT ;  /* 0x0000006160607212 */ /* 0x000fe200078e3cff */
[--C-:B------:R-:W-:Y:S01]  /*1f8d0*/  IMAD.X R97, RZ, RZ, R21.reuse, P4 ;  /* 0x000000ffff617224 */ /* 0x100fe200020e0615 */
[----:B------:R-:W-:Y:S01]  /*1f8e0*/  LOP3.LUT R102, R102, R103, RZ, 0x3c, !PT ;  /* 0x0000006766667212 */ /* 0x000fe200078e3cff */
[----:B------:R-:W-:Y:S01]  /*1f8f0*/  IMAD.X R103, RZ, RZ, R21, P3 ;  /* 0x000000ffff677224 */ /* 0x000fe200018e0615 */
[----:B------:R-:W-:-:S02]  /*1f900*/  LOP3.LUT R106, R106, R107, RZ, 0x3c, !PT ;  /* 0x0000006b6a6a7212 */ /* 0x000fc400078e3cff */
[----:B------:R-:W-:Y:S01]  /*1f910*/  LOP3.LUT R114, R114, R115, RZ, 0x3c, !PT ;  /* 0x0000007372727212 */ /* 0x000fe200078e3cff */
[----:B------:R-:W-:Y:S01]  /*1f920*/  IMAD.X R115, RZ, RZ, R21, P2 ;  /* 0x000000ffff737224 */ /* 0x000fe200010e0615 */
[----:B------:R-:W-:Y:S02]  /*1f930*/  LOP3.LUT R118, R118, R119, RZ, 0x3c, !PT ;  /* 0x0000007776767212 */ /* 0x000fe400078e3cff */
[----:B------:R-:W-:Y:S02]  /*1f940*/  SHF.R.U64 R122, R122, 0x3, RZ ;  /* 0x000000037a7a7819 */ /* 0x000fe400000012ff */
[-C--:B------:R-:W-:Y:S02]  /*1f950*/  IADD3.X R107, RZ, R21.reuse, RZ, P6, !PT ;  /* 0x00000015ff6b7210 */ /* 0x080fe400037fe4ff */
[----:B------:R-:W-:Y:S02]  /*1f960*/  IADD3.X R119, RZ, R21, RZ, P1, !PT ;  /* 0x00000015ff777210 */ /* 0x000fe40000ffe4ff */
[----:B------:R-:W-:-:S02]  /*1f970*/  IADD3 R125, P4, R20, 0x8040, RZ ;  /* 0x00008040147d7810 */ /* 0x000fc40007f9e0ff */
[C---:B------:R-:W-:Y:S02]  /*1f980*/  IADD3 R127, P3, R20.reuse, 0x8060, RZ ;  /* 0x00008060147f7810 */ /* 0x040fe40007f7e0ff */
[C---:B------:R-:W-:Y:S02]  /*1f990*/  IADD3 R129, P6, R20.reuse, 0xc000, RZ ;  /* 0x0000c00014817810 */ /* 0x040fe40007fde0ff */
[----:B------:R-:W-:Y:S02]  /*1f9a0*/  LOP3.LUT R130, R131, R20, RZ, 0x3c, !PT ;  /* 0x0000001483827212 */ /* 0x000fe400078e3cff */
[C---:B------:R-:W-:Y:S02]  /*1f9b0*/  IADD3 R175, P2, R20.reuse, 0xc040, RZ ;  /* 0x0000c04014af7810 */ /* 0x040fe40007f5e0ff */
[----:B------:R-:W-:Y:S01]  /*1f9c0*/  IADD3 R177, P1, R20, 0xc060, RZ ;  /* 0x0000c06014b17810 */ /* 0x000fe20007f3e0ff */
[----:B------:R-:W-:Y:S01]  /*1f9d0*/  IMAD.MOV.U32 R131, RZ, RZ, R21 ;  /* 0x000000ffff837224 */ /* 0x000fe200078e0015 */
[----:B------:R-:W-:-:S02]  /*1f9e0*/  LOP3.LUT R20, R173, 0x380, RZ, 0xc0, !PT ;  /* 0x00000380ad147812 */ /* 0x000fc400078ec0ff */
[----:B------:R-:W-:Y:S01]  /*1f9f0*/  LOP3.LUT R122, R122, R123, RZ, 0x3c, !PT ;  /* 0x0000007b7a7a7212 */ /* 0x000fe200078e3cff */
[--C-:B------:R-:W-:Y:S01]  /*1fa00*/  IMAD.X R123, RZ, RZ, R21.reuse, P0 ;  /* 0x000000ffff7b7224 */ /* 0x100fe200000e0615 */
[----:B------:R-:W-:Y:S02]  /*1fa10*/  ISETP.NE.U32.AND P0, PT, RZ, UR4, PT ;  /* 0x00000004ff007c0c */ /* 0x000fe4000bf05070 */
[----:B------:R-:W-:Y:S02]  /*1fa20*/  SHF.R.U64 R20, R20, 0x3, RZ ;  /* 0x0000000314147819 */ /* 0x000fe400000012ff */
[----:B------:R-:W-:Y:S02]  /*1fa30*/  LOP3.LUT R32, R175, 0x380, RZ, 0xc0, !PT ;  /* 0x00000380af207812 */ /* 0x000fe400078ec0ff */
[----:B------:R-:W-:Y:S01]  /*1fa40*/  LOP3.LUT R34, R177, 0x380, RZ, 0xc0, !PT ;  /* 0x00000380b1227812 */ /* 0x000fe200078ec0ff */
[----:B------:R-:W-:Y:S01]  /*1fa50*/  IMAD.X R29, RZ, RZ, R21, P5 ;  /* 0x000000ffff1d7224 */ /* 0x000fe200028e0615 */
[----:B------:R-:W-:-:S02]  /*1fa60*/  LOP3.LUT R124, R125, 0x380, RZ, 0xc0, !PT ;  /* 0x000003807d7c7812 */ /* 0x000fc400078ec0ff */
[----:B------:R-:W-:Y:S02]  /*1fa70*/  MOV R30, R130 ;  /* 0x00000082001e7202 */ /* 0x000fe40000000f00 */
[----:B------:R-:W-:Y:S02]  /*1fa80*/  LOP3.LUT R126, R127, 0x380, RZ, 0xc0, !PT ;  /* 0x000003807f7e7812 */ /* 0x000fe400078ec0ff */
[----:B------:R-:W-:Y:S01]  /*1fa90*/  ISETP.NE.AND.EX P0, PT, RZ, UR5, PT, P0 ;  /* 0x00000005ff007c0c */ /* 0x000fe2000bf05300 */
[----:B------:R-:W-:Y:S01]  /*1faa0*/  ULDC.64 UR4, c[0x0][0xc08] ;  /* 0x0003020000047ab9 */ /* 0x000fe20000000a00 */
[----:B------:R-:W-:Y:S01]  /*1fab0*/  LOP3.LUT R28, R20, R173, RZ, 0x3c, !PT ;  /* 0x000000ad141c7212 */ /* 0x000fe200078e3cff */
[----:B------:R-:W-:Y:S01]  /*1fac0*/  IMAD.X R131, RZ, RZ, R21, P2 ;  /* 0x000000ffff837224 */ /* 0x000fe200010e0615 */
[----:B------:R-:W-:Y:S02]  /*1fad0*/  SHF.R.U64 R32, R32, 0x3, RZ ;  /* 0x0000000320207819 */ /* 0x000fe400000012ff */
[----:B------:R-:W-:-:S02]  /*1fae0*/  SHF.R.U64 R34, R34, 0x3, RZ ;  /* 0x0000000322227819 */ /* 0x000fc400000012ff */
[----:B------:R-:W-:Y:S01]  /*1faf0*/  MOV R42, R42 ;  /* 0x0000002a002a7202 */ /* 0x000fe20000000f00 */
[----:B------:R0:W-:Y:S01]  /*1fb00*/  STSM.16.M88.4 [R30], R24 ;  /* 0x000000181e007844 */ /* 0x0001e20000000200 */
[----:B------:R-:W-:Y:S02]  /*1fb10*/  LOP3.LUT R128, R129, 0x380, RZ, 0xc0, !PT ;  /* 0x0000038081807812 */ /* 0x000fe400078ec0ff */
[----:B------:R-:W-:Y:S02]  /*1fb20*/  SHF.R.U64 R124, R124, 0x3, RZ ;  /* 0x000000037c7c7819 */ /* 0x000fe400000012ff */
[----:B------:R-:W-:Y:S02]  /*1fb30*/  ISETP.NE.U32.AND P2, PT, RZ, UR4, PT ;  /* 0x00000004ff007c0c */ /* 0x000fe4000bf45070 */
[----:B------:R-:W-:Y:S02]  /*1fb40*/  SHF.R.U64 R126, R126, 0x3, RZ ;  /* 0x000000037e7e7819 */ /* 0x000fe400000012ff */
[----:B------:R-:W-:-:S02]  /*1fb50*/  MOV R46, R46 ;  /* 0x0000002e002e7202 */ /* 0x000fc40000000f00 */
[----:B------:R-:W-:Y:S02]  /*1fb60*/  MOV R96, R96 ;  /* 0x0000006000607202 */ /* 0x000fe40000000f00 */
[----:B--2---:R-:W-:Y:S01]  /*1fb70*/  MOV R36, R28 ;  /* 0x0000001c00247202 */ /* 0x004fe20000000f00 */
[----:B------:R1:W-:Y:S01]  /*1fb80*/  STSM.16.M88.4 [R42], R8 ;  /* 0x000000082a007844 */ /* 0x0003e20000000200 */
[----:B------:R-:W-:Y:S02]  /*1fb90*/  LOP3.LUT R130, R32, R175, RZ, 0x3c, !PT ;  /* 0x000000af20827212 */ /* 0x000fe400078e3cff */
[----:B0-----:R-:W-:Y:S02]  /*1fba0*/  F2FP.F16.F32.PACK_AB R24, R49, R156 ;  /* 0x0000009c3118723e */ /* 0x001fe400000000ff */
[----:B------:R-:W-:Y:S02]  /*1fbb0*/  F2FP.F16.F32.PACK_AB R25, R51, R50 ;  /* 0x000000323319723e */ /* 0x000fe400000000ff */
[----:B------:R-:W-:-:S02]  /*1fbc0*/  F2FP.F16.F32.PACK_AB R26, R53, R157 ;  /* 0x0000009d351a723e */ /* 0x000fc400000000ff */
[----:B------:R-:W-:Y:S02]  /*1fbd0*/  F2FP.F16.F32.PACK_AB R27, R55, R54 ;  /* 0x00000036371b723e */ /* 0x000fe400000000ff */
[----:B------:R-:W-:Y:S02]  /*1fbe0*/  LOP3.LUT R20, R34, R177, RZ, 0x3c, !PT ;  /* 0x000000b122147212 */ /* 0x000fe400078e3cff */
[----:B------:R-:W-:Y:S02]  /*1fbf0*/  MOV R102, R102 ;  /* 0x0000006600667202 */ /* 0x000fe40000000f00 */
[----:B------:R-:W-:Y:S02]  /*1fc00*/  F2FP.F16.F32.PACK_AB R28, R57, R158 ;  /* 0x0000009e391c723e */ /* 0x000fe400000000ff */
[----:B------:R-:W-:Y:S02]  /*1fc10*/  F2FP.F16.F32.PACK_AB R29, R59, R58 ;  /* 0x0000003a3b1d723e */ /* 0x000fe400000000ff */
[----:B------:R-:W-:-:S02]  /*1fc20*/  F2FP.F16.F32.PACK_AB R30, R61, R159 ;  /* 0x0000009f3d1e723e */ /* 0x000fc400000000ff */
[----:B------:R-:W-:Y:S02]  /*1fc30*/  SHF.R.U64 R128, R128, 0x3, RZ ;  /* 0x0000000380807819 */ /* 0x000fe400000012ff */
[----:B------:R-:W-:Y:S01]  /*1fc40*/  LOP3.LUT R124, R124, R125, RZ, 0x3c, !PT ;  /* 0x0000007d7c7c7212 */ /* 0x000fe200078e3cff */
[--C-:B------:R-:W-:Y:S01]  /*1fc50*/  IMAD.X R125, RZ, RZ, R21.reuse, P4 ;  /* 0x000000ffff7d7224 */ /* 0x100fe200020e0615 */
[----:B------:R-:W-:Y:S02]  /*1fc60*/  MOV R106, R106 ;  /* 0x0000006a006a7202 */ /* 0x000fe40000000f00 */
[----:B------:R-:W-:Y:S02]  /*1fc70*/  F2FP.F16.F32.PACK_AB R32, R65, R64 ;  /* 0x000000404120723e */ /* 0x000fe400000000ff */
[----:B------:R-:W-:Y:S02]  /*1fc80*/  F2FP.F16.F32.PACK_AB R34, R69, R160 ;  /* 0x000000a04522723e */ /* 0x000fe400000000ff */
[----:B------:R-:W-:Y:S01]  /*1fc90*/  ISETP.NE.AND.EX P2, PT, RZ, UR5, PT, P2 ;  /* 0x00000005ff007c0c */ /* 0x000fe2000bf45320 */
[----:B------:R0:W-:Y:S01]  /*1fca0*/  STSM.16.M88.4 [R46], R12 ;  /* 0x0000000c2e007844 */ /* 0x0001e20000000200 */
[----:B------:R-:W-:Y:S01]  /*1fcb0*/  LOP3.LUT R126, R126, R127, RZ, 0x3c, !PT ;  /* 0x0000007f7e7e7212 */ /* 0x000fe200078e3cff */
[----:B------:R-:W-:Y:S01]  /*1fcc0*/  IMAD.X R127, RZ, RZ, R21, P3 ;  /* 0x000000ffff7f7224 */ /* 0x000fe200018e0615 */
[----:B------:R-:W-:-:S02]  /*1fcd0*/  MOV R110, R110 ;  /* 0x0000006e006e7202 */ /* 0x000fc40000000f00 */
[----:B-1----:R-:W-:Y:S02]  /*1fce0*/  F2FP.F16.F32.PACK_AB R8, R73, R161 ;  /* 0x000000a14908723e */ /* 0x002fe400000000ff */
[----:B------:R-:W-:Y:S02]  /*1fcf0*/  F2FP.F16.F32.PACK_AB R9, R75, R74 ;  /* 0x0000004a4b09723e */ /* 0x000fe400000000ff */
[----:B------:R-:W-:Y:S02]  /*1fd00*/  F2FP.F16.F32.PACK_AB R10, R77, R162 ;  /* 0x000000a24d0a723e */ /* 0x000fe400000000ff */
[----:B------:R-:W-:Y:S01]  /*1fd10*/  F2FP.F16.F32.PACK_AB R11, R79, R78 ;  /* 0x0000004e4f0b723e */ /* 0x000fe200000000ff */
[----:B------:R1:W-:Y:S01]  /*1fd20*/  STSM.16.M88.4 [R96], R24 ;  /* 0x0000001860007844 */ /* 0x0003e20000000200 */
[----:B------:R-:W-:Y:S02]  /*1fd30*/  MOV R114, R114 ;  /* 0x0000007200727202 */ /* 0x000fe40000000f00 */
[----:B------:R-:W-:Y:S01]  /*1fd40*/  LOP3.LUT R128, R128, R129, RZ, 0x3c, !PT ;  /* 0x0000008180807212 */ /* 0x000fe200078e3cff */
[----:B------:R-:W-:Y:S01]  /*1fd50*/  STSM.16.M88.4 [R102], R28 ;  /* 0x0000001c66007844 */ /* 0x000fe20000000200 */
[----:B0-----:R-:W-:-:S02]  /*1fd60*/  F2FP.F16.F32.PACK_AB R12, R81, R163 ;  /* 0x000000a3510c723e */ /* 0x001fc400000000ff */
[----:B------:R-:W-:Y:S02]  /*1fd70*/  F2FP.F16.F32.PACK_AB R13, R83, R82 ;  /* 0x00000052530d723e */ /* 0x000fe400000000ff */
[----:B------:R-:W-:Y:S02]  /*1fd80*/  F2FP.F16.F32.PACK_AB R14, R85, R164 ;  /* 0x000000a4550e723e */ /* 0x000fe400000000ff */
[----:B------:R-:W-:Y:S01]  /*1fd90*/  F2FP.F16.F32.PACK_AB R15, R87, R86 ;  /* 0x00000056570f723e */ /* 0x000fe200000000ff */
[----:B------:R-:W-:Y:S01]  /*1fda0*/  STSM.16.M88.4 [R106], R32 ;  /* 0x000000206a007844 */ /* 0x000fe20000000200 */
[----:B------:R-:W-:Y:S02]  /*1fdb0*/  MOV R118, R118 ;  /* 0x0000007600767202 */ /* 0x000fe40000000f00 */
[----:B------:R-:W-:Y:S02]  /*1fdc0*/  IADD3.X R129, RZ, R21, RZ, P6, !PT ;  /* 0x00000015ff817210 */ /* 0x000fe400037fe4ff */
[----:B-1----:R-:W-:-:S02]  /*1fdd0*/  F2FP.F16.F32.PACK_AB R24, R89, R165 ;  /* 0x000000a55918723e */ /* 0x002fc400000000ff */
[----:B------:R-:W-:Y:S02]  /*1fde0*/  F2FP.F16.F32.PACK_AB R25, R91, R90 ;  /* 0x0000005a5b19723e */ /* 0x000fe400000000ff */
[----:B------:R-:W-:Y:S02]  /*1fdf0*/  F2FP.F16.F32.PACK_AB R26, R93, R166 ;  /* 0x000000a65d1a723e */ /* 0x000fe400000000ff */
[----:B------:R-:W-:Y:S01]  /*1fe00*/  F2FP.F16.F32.PACK_AB R27, R95, R94 ;  /* 0x0000005e5f1b723e */ /* 0x000fe200000000ff */
[----:B------:R0:W-:Y:S01]  /*1fe10*/  STSM.16.M88.4 [R110], R8 ;  /* 0x000000086e007844 */ /* 0x0001e20000000200 */
[----:B------:R-:W-:Y:S02]  /*1fe20*/  MOV R122, R122 ;  /* 0x0000007a007a7202 */ /* 0x000fe40000000f00 */
[----:B------:R-:W-:Y:S02]  /*1fe30*/  F2FP.F16.F32.PACK_AB R64, R3, R167 ;  /* 0x000000a70340723e */ /* 0x000fe400000000ff */
[----:B------:R-:W-:Y:S01]  /*1fe40*/  F2FP.F16.F32.PACK_AB R65, R99, R98 ;  /* 0x000000626341723e */ /* 0x000fe200000000ff */
[----:B------:R-:W-:Y:S01]  /*1fe50*/  IMAD.X R21, RZ, RZ, R21, P1 ;  /* 0x000000ffff157224 */ /* 0x000fe200008e0615 */
[----:B------:R-:W-:-:S02]  /*1fe60*/  MOV R124, R124 ;  /* 0x0000007c007c7202 */ /* 0x000fc40000000f00 */
[----:B------:R-:W-:Y:S02]  /*1fe70*/  F2FP.F16.F32.PACK_AB R42, R109, R170 ;  /* 0x000000aa6d2a723e */ /* 0x000fe400000000ff */
[----:B------:R-:W-:Y:S01]  /*1fe80*/  F2FP.F16.F32.PACK_AB R43, R60, R56 ;  /* 0x000000383c2b723e */ /* 0x000fe200000000ff */
[----:B------:R1:W-:Y:S01]  /*1fe90*/  STSM.16.M88.4 [R114], R12 ;  /* 0x0000000c72007844 */ /* 0x0003e20000000200 */
[----:B------:R-:W-:Y:S02]  /*1fea0*/  MOV R126, R126 ;  /* 0x0000007e007e7202 */ /* 0x000fe40000000f00 */
[----:B0-----:R-:W-:Y:S02]  /*1feb0*/  F2FP.F16.F32.PACK_AB R8, R113, R112 ;  /* 0x000000707108723e */ /* 0x001fe400000000ff */
[----:B------:R-:W-:Y:S02]  /*1fec0*/  F2FP.F16.F32.PACK_AB R9, R68, R62 ;  /* 0x0000003e4409723e */ /* 0x000fe400000000ff */
[----:B------:R-:W-:-:S02]  /*1fed0*/  F2FP.F16.F32.PACK_AB R10, R117, R116 ;  /* 0x00000074750a723e */ /* 0x000fc400000000ff */
[----:B------:R-:W-:Y:S01]  /*1fee0*/  F2FP.F16.F32.PACK_AB R11, R72, R70 ;  /* 0x00000046480b723e */ /* 0x000fe200000000ff */
[----:B------:R0:W-:Y:S01]  /*1fef0*/  STSM.16.M88.4 [R118], R24 ;  /* 0x0000001876007844 */ /* 0x0001e20000000200 */
[----:B------:R-:W-:Y:S02]  /*1ff00*/  MOV R128, R128 ;  /* 0x0000008000807202 */ /* 0x000fe40000000f00 */
[----:B------:R-:W-:Y:S01]  /*1ff10*/  F2FP.F16.F32.PACK_AB R109, R100, R92 ;  /* 0x0000005c646d723e */ /* 0x000fe200000000ff */
[----:B------:R-:W-:Y:S01]  /*1ff20*/  STSM.16.M88.4 [R122], R64 ;  /* 0x000000407a007844 */ /* 0x000fe20000000200 */
[----:B-1----:R-:W-:Y:S02]  /*1ff30*/  F2FP.F16.F32.PACK_AB R12, R121, R120 ;  /* 0x00000078790c723e */ /* 0x002fe400000000ff */
[----:B------:R-:W-:Y:S02]  /*1ff40*/  F2FP.F16.F32.PACK_AB R13, R80, R76 ;  /* 0x0000004c500d723e */ /* 0x000fe400000000ff */
[----:B------:R-:W-:-:S02]  /*1ff50*/  F2FP.F16.F32.PACK_AB R14, R104, R171 ;  /* 0x000000ab680e723e */ /* 0x000fc400000000ff */
[----:B------:R-:W-:Y:S01]  /*1ff60*/  F2FP.F16.F32.PACK_AB R15, R88, R84 ;  /* 0x00000054580f723e */ /* 0x000fe200000000ff */
[----:B------:R-:W-:Y:S01]  /*1ff70*/  STSM.16.M88.4 [R124], R40 ;  /* 0x000000287c007844 */ /* 0x000fe20000000200 */
[----:B------:R-:W-:Y:S02]  /*1ff80*/  F2FP.F16.F32.PACK_AB R110, R133, R132 ;  /* 0x00000084856e723e */ /* 0x000fe400000000ff */
[----:B------:R-:W-:Y:S01]  /*1ff90*/  F2FP.F16.F32.PACK_AB R111, R135, R134 ;  /* 0x00000086876f723e */ /* 0x000fe200000000ff */
[----:B------:R1:W-:Y:S01]  /*1ffa0*/  STSM.16.M88.4 [R126], R8 ;  /* 0x000000087e007844 */ /* 0x0003e20000000200 */
[----:B------:R-:W-:Y:S01]  /*1ffb0*/  MOV R130, R130 ;  /* 0x0000008200827202 */ /* 0x000fe20000000f00 */
[----:B0-----:R-:W4:Y:S01]  /*1ffc0*/  LDC.64 R24, c[0x0][0xc00] ;  /* 0x00030000ff187b82 */ /* 0x001f220000000a00 */
[----:B------:R-:W-:Y:S01]  /*1ffd0*/  MOV R20, R20 ;  /* 0x0000001400147202 */ /* 0x000fe20000000f00 */
[----:B------:R-:W-:Y:S04]  /*1ffe0*/  STSM.16.M88.4 [R128], R12 ;  /* 0x0000000c80007844 */ /* 0x000fe80000000200 */
[----:B------:R-:W-:Y:S01]  /*1fff0*/  STSM.16.M88.4 [R36], R108 ;  /* 0x0000006c24007844 */ /* 0x000fe20000000200 */
[----:B------:R-:W-:Y:S01]  /*20000*/  ULDC UR4, c[0x0][0xa88] ;  /* 0x0002a20000047ab9 */ /* 0x000fe20000000800 */
[----:B------:R-:W0:Y:S02]  /*20010*/  LDC R21, c[0x0][0xbe8] ;  /* 0x0002fa00ff157b82 */ /* 0x000e240000000800 */
[----:B------:R-:W-:Y:S06]  /*20020*/  STSM.16.M88.4 [R130], R136 ;  /* 0x0000008882007844 */ /* 0x000fec0000000200 */
[----:B-1----:R-:W1:Y:S01]  /*20030*/  @P2 LDC.64 R8, c[0x0][0xc08] ;  /* 0x00030200ff082b82 */ /* 0x002e620000000a00 */
[----:B------:R2:W-:Y:S01]  /*20040*/  STSM.16.M88.4 [R20], R144 ;  /* 0x0000009014007844 */ /* 0x0005e20000000200 */
[----:B------:R-:W-:-:S02]  /*20050*/  IMAD.U32 R4, RZ, RZ, UR4 ;  /* 0x00000004ff047e24 */ /* 0x000fc4000f8e00ff */
[----:B----4-:R-:W-:-:S04]  /*20060*/  IMAD.WIDE R24, R176, 0x4, R24 ;  /* 0x00000004b0187825 */ /* 0x010fc800078e0218 */
[----:B------:R-:W-:Y:S01]  /*20070*/  BAR.SYNC.DEFER_BLOCKING 0x1, 0x100 ;  /* 0x0044000000007b1d */ /* 0x000fe20000010000 */
[----:B-1----:R-:W-:-:S05]  /*20080*/  @P2 IMAD.WIDE R8, R176, 0x4, R8 ;  /* 0x00000004b0082825 */ /* 0x002fca00078e0208 */
[----:B------:R1:W5:Y:S04]  /*20090*/  @P0 LDG.E R2, desc[UR60][R24.64] ;  /* 0x0000003c18020981 */ /* 0x000368000c1e1900 */
[----:B------:R1:W5:Y:S01]  /*200a0*/  @P2 LDG.E R4, desc[UR60][R8.64] ;  /* 0x0000003c08042981 */ /* 0x000362000c1e1900 */
[----:B0-----:R-:W-:-:S13]  /*200b0*/  ISETP.NE.AND P1, PT, R21, 0x1, PT ;  /* 0x000000011500780c */ /* 0x001fda0003f25270 */
[----:B------:R-:W0:Y:S08]  /*200c0*/  @P1 LDC R10, c[0x0][0xbec] ;  /* 0x0002fb00ff0a1b82 */ /* 0x000e300000000800 */
[----:B------:R-:W3:Y:S01]  /*200d0*/  @P1 LDC R27, c[0x0][0xbf0] ;  /* 0x0002fc00ff1b1b82 */ /* 0x000ee20000000800 */
[----:B--2---:R-:W-:Y:S01]  /*200e0*/  SHF.R.S32.HI R20, RZ, 0x1f, R174 ;  /* 0x0000001fff147819 */ /* 0x004fe200000114ae */
[----:B-1----:R-:W-:Y:S06]  /*200f0*/  @P2 BRA `(.L_x_1843) ;  /* 0x0000000000102947 */ /* 0x002fec0003800000 */
[----:B------:R-:W-:Y:S05]  /*20100*/  @!P0 BRA `(.L_x_1843) ;  /* 0x00000000000c8947 */ /* 0x000fea0003800000 */
[----:B------:R-:W2:Y:S04]  /*20110*/  LDG.E R3, desc[UR60][R24.64] ;  /* 0x0000003c18037981 */ /* 0x000ea8000c1e1900 */
[----:B-----5:R-:W2:Y:S02]  /*20120*/  LDG.E R4, desc[UR60][R24.64+0x4] ;  /* 0x0000043c18047981 */ /* 0x020ea4000c1e1900 */
[----:B--2---:R-:W-:-:S07]  /*20130*/  IMAD.IADD R4, R4, 0x1, -R3 ;  /* 0x0000000104047824 */ /* 0x004fce00078e0a03 */
.L_x_1843:
[----:B------:R-:W2:Y:S01]  /*20140*/  LDL R9, [R1+0x60] ;  /* 0x0000600001097983 */ /* 0x000ea20000100800 */
[----:B------:R-:W-:-:S03]  /*20150*/  ULDC.64 UR4, c[0x0][0xb90] ;  /* 0x0002e40000047ab9 */ /* 0x000fc60000000a00 */
[----:B------:R-:W4:Y:S01]  /*20160*/  LDL R82, [R1+0x68] ;  /* 0x0000680001527983 */ /* 0x000f220000100800 */
[----:B-----5:R-:W-:Y:S01]  /*20170*/  SHF.R.S32.HI R3, RZ, 0x1f, R2 ;  /* 0x0000001fff037819 */ /* 0x020fe20000011402 */
[----:B------:R-:W1:Y:S02]  /*20180*/  @P1 LDC R85, c[0x0][0xbec] ;  /* 0x0002fb00ff551b82 */ /* 0x000e640000000800 */
[----:B------:R-:W2:Y:S04]  /*20190*/  LDL.LU R86, [R1+0x48] ;  /* 0x0000480001567983 */ /* 0x000ea80000300800 */
[----:B------:R-:W4:Y:S01]  /*201a0*/  LDL R84, [R1+0x10] ;  /* 0x0000100001547983 */ /* 0x000f220000100800 */
[----:B------:R-:W-:Y:S01]  /*201b0*/  IMAD R8, R20, UR4, RZ ;  /* 0x0000000414087c24 */ /* 0x000fe2000f8e02ff */
[----:B------:R-:W-:-:S02]  /*201c0*/  SHF.R.S32.HI R36, RZ, 0x1f, R176 ;  /* 0x0000001fff247819 */ /* 0x000fc400000114b0 */
[----:B------:R-:W-:Y:S01]  /*201d0*/  SEL R80, R176, RZ, !P0 ;  /* 0x000000ffb0507207 */ /* 0x000fe20004000000 */
[----:B------:R-:W3:Y:S01]  /*201e0*/  LDL R30, [R1+0xac] ;  /* 0x0000ac00011e7983 */ /* 0x000ee20000100800 */
[----:B------:R-:W-:Y:S01]  /*201f0*/  IMAD R15, R174, UR5, R8 ;  /* 0x00000005ae0f7c24 */ /* 0x000fe2000f8e0208 */
[----:B------:R-:W-:Y:S01]  /*20200*/  SEL R36, R36, RZ, !P0 ;  /* 0x000000ff24247207 */ /* 0x000fe20004000000 */
[----:B------:R-:W-:Y:S01]  /*20210*/  IMAD R81, R4, R21, RZ ;  /* 0x0000001504517224 */ /* 0x000fe200078e02ff */
[----:B------:R-:W1:Y:S01]  /*20220*/  @P1 LDC R87, c[0x0][0xbf0] ;  /* 0x0002fc00ff571b82 */ /* 0x000e620000000800 */
[----:B--2---:R-:W-:Y:S02]  /*20230*/  IMAD.IADD R25, R9, 0x1, R86 ;  /* 0x0000000109197824 */ /* 0x004fe400078e0256 */
[----:B------:R-:W-:Y:S01]  /*20240*/  IMAD.WIDE.U32 R8, R174, UR4, R2 ;  /* 0x00000004ae087c25 */ /* 0x000fe2000f8e0002 */
[----:B------:R-:W-:Y:S02]  /*20250*/  ULDC.64 UR4, c[0x0][0xb98] ;  /* 0x0002e60000047ab9 */ /* 0x000fe40000000a00 */
[----:B------:R-:W-:Y:S01]  /*20260*/  MOV R11, R25 ;  /* 0x00000019000b7202 */ /* 0x000fe20000000f00 */
[----:B0-----:R-:W-:-:S04]  /*20270*/  @P1 IMAD.HI.U32 R10, R25, R10, RZ ;  /* 0x0000000a190a1227 */ /* 0x001fc800078e00ff */
[----:B----4-:R-:W-:Y:S01]  /*20280*/  IMAD R13, R84, 0x8, R82 ;  /* 0x00000008540d7824 */ /* 0x010fe200078e0252 */
[----:B---3--:R-:W-:Y:S01]  /*20290*/  @P1 SHF.R.U32.HI R11, RZ, R27, R10 ;  /* 0x0000001bff0b1219 */ /* 0x008fe2000001160a */
[----:B------:R-:W-:Y:S01]  /*202a0*/  IMAD.IADD R9, R9, 0x1, R15 ;  /* 0x0000000109097824 */ /* 0x000fe200078e020f */
[----:B------:R-:W2:Y:S01]  /*202b0*/  LDL R27, [R1+0x7c] ;  /* 0x00007c00011b7983 */ /* 0x000ea20000100800 */
[----:B------:R-:W-:Y:S01]  /*202c0*/  IMAD.SHL.U32 R13, R13, 0x8, RZ ;  /* 0x000000080d0d7824 */ /* 0x000fe200078e00ff */
[----:B------:R-:W-:Y:S01]  /*202d0*/  IADD3 R10, -R11, RZ, RZ ;  /* 0x000000ff0b0a7210 */ /* 0x000fe20007ffe1ff */
[----:B------:R-:W-:-:S04]  /*202e0*/  IMAD.WIDE.U32 R8, R80, UR4, R8 ;  /* 0x0000000450087c25 */ /* 0x000fc8000f8e0008 */
[----:B------:R-:W-:-:S04]  /*202f0*/  IMAD.WIDE R6, R13, 0x2, R6 ;  /* 0x000000020d067825 */ /* 0x000fc800078e0206 */
[----:B------:R-:W-:Y:S02]  /*20300*/  IMAD R15, R36, UR4, RZ ;  /* 0x00000004240f7c24 */ /* 0x000fe4000f8e02ff */
[----:B------:R-:W-:Y:S01]  /*20310*/  IMAD R13, R21, R10, R25 ;  /* 0x0000000a150d7224 */ /* 0x000fe200078e0219 */
[----:B------:R-:W-:Y:S01]  /*20320*/  IADD3 R10, P0, R11, R8, RZ ;  /* 0x000000080b0a7210 */ /* 0x000fe20007f1e0ff */
[----:B------:R-:W-:Y:S01]  /*20330*/  IMAD R12, R80, UR5, R15 ;  /* 0x00000005500c7c24 */ /* 0x000fe2000f8e020f */
[----:B------:R-:W-:Y:S01]  /*20340*/  SHF.R.S32.HI R15, RZ, 0x1f, R11 ;  /* 0x0000001fff0f7819 */ /* 0x000fe2000001140b */
[----:B------:R-:W-:Y:S01]  /*20350*/  ULDC.64 UR4, c[0x0][0xb88] ;  /* 0x0002e20000047ab9 */ /* 0x000fe20000000a00 */
[----:B------:R-:W-:Y:S02]  /*20360*/  SHF.R.S32.HI R8, RZ, 0x1f, R13 ;  /* 0x0000001fff087819 */ /* 0x000fe4000001140d */
[----:B------:R-:W-:Y:S02]  /*20370*/  IADD3.X R11, R15, R9, R12, P0, !PT ;  /* 0x000000090f0b7210 */ /* 0x000fe400007fe40c */
[----:B------:R-:W-:Y:S01]  /*20380*/  IADD3 R25, P5, R6, 0x1000, RZ ;  /* 0x0000100006197810 */ /* 0x000fe20007fbe0ff */
[----:B------:R-:W-:-:S02]  /*20390*/  IMAD R14, R8, UR4, RZ ;  /* 0x00000004080e7c24 */ /* 0x000fc4000f8e02ff */
[----:B------:R-:W-:Y:S01]  /*203a0*/  IMAD.WIDE.U32 R10, R13, UR4, R10 ;  /* 0x000000040d0a7c25 */ /* 0x000fe2000f8e000a */
[----:B------:R-:W-:-:S03]  /*203b0*/  LOP3.LUT R8, R25, 0x380, RZ, 0xc0, !PT ;  /* 0x0000038019087812 */ /* 0x000fc600078ec0ff */
[----:B------:R-:W-:Y:S01]  /*203c0*/  IMAD R15, R13, UR5, R14 ;  /* 0x000000050d0f7c24 */ /* 0x000fe2000f8e020e */
[----:B------:R-:W-:Y:S01]  /*203d0*/  ULDC.64 UR4, c[0x0][0xb50] ;  /* 0x0002d40000047ab9 */ /* 0x000fe20000000a00 */
[----:B------:R-:W-:Y:S02]  /*203e0*/  SHF.R.U64 R8, R8, 0x3, RZ ;  /* 0x0000000308087819 */ /* 0x000fe400000012ff */
[----:B------:R-:W-:Y:S01]  /*203f0*/  IMAD.IADD R11, R11, 0x1, R15 ;  /* 0x000000010b0b7824 */ /* 0x000fe200078e020f */
[----:B------:R-:W-:Y:S02]  /*20400*/  LEA R14, P0, R10, UR4, 0x2 ;  /* 0x000000040a0e7c11 */ /* 0x000fe4000f8010ff */
[----:B------:R-:W-:Y:S02]  /*20410*/  LOP3.LUT R8, R8, R25, RZ, 0x3c, !PT ;  /* 0x0000001908087212 */ /* 0x000fe400078e3cff */
[----:B------:R-:W-:Y:S02]  /*20420*/  LEA.HI.X R26, R10, UR5, R11, 0x2, P0 ;  /* 0x000000050a1a7c11 */ /* 0x000fe400080f140b */
[----:B------:R-:W-:-:S02]  /*20430*/  IADD3 R33, P2, R6, 0x5000, RZ ;  /* 0x0000500006217810 */ /* 0x000fc40007f5e0ff */
[C---:B------:R-:W-:Y:S02]  /*20440*/  IADD3 R9, P4, R6.reuse, 0x2000, RZ ;  /* 0x0000200006097810 */ /* 0x040fe40007f9e0ff */
[C---:B------:R-:W-:Y:S01]  /*20450*/  IADD3 R29, P3, R6.reuse, 0x4000, RZ ;  /* 0x00004000061d7810 */ /* 0x040fe20007f7e0ff */
[----:B------:R-:W-:Y:S01]  /*20460*/  SHFL.IDX PT, R54, R14, RZ, 0x1c1f ;  /* 0x001c1fff0e367589 */ /* 0x000fe200000e0000 */
[----:B------:R-:W-:Y:S01]  /*20470*/  IADD3 R25, P0, R6, 0x3000, RZ ;  /* 0x0000300006197810 */ /* 0x000fe20007f1e0ff */
[----:B------:R-:W-:Y:S01]  /*20480*/  IMAD.IADD R30, R30, 0x1, R86 ;  /* 0x000000011e1e7824 */ /* 0x000fe200078e0256 */
[----:B------:R-:W-:Y:S01]  /*20490*/  IADD3 R41, P6, R6, 0x6000, RZ ;  /* 0x0000600006297810 */ /* 0x000fe20007fde0ff */
[----:B------:R-:W-:Y:S01]  /*204a0*/  SHFL.IDX PT, R58, R14, 0x1, 0x1c1f ;  /* 0x003c1f000e3a7f89 */ /* 0x000fe200000e0000 */
[----:B------:R-:W-:Y:S01]  /*204b0*/  LOP3.LUT R24, R25, 0x380, RZ, 0xc0, !PT ;  /* 0x0000038019187812 */ /* 0x000fe200078ec0ff */
[----:B------:R-:W-:Y:S01]  /*204c0*/  ULDC.64 UR4, c[0x0][0xaa0] ;  /* 0x0002a80000047ab9 */ /* 0x000fe20000000a00 */
[----:B------:R-:W-:-:S02]  /*204d0*/  LOP3.LUT R32, R33, 0x380, RZ, 0xc0, !PT ;  /* 0x0000038021207812 */ /* 0x000fc400078ec0ff */
[----:B------:R-:W-:Y:S02]  /*204e0*/  SHF.R.U64 R24, R24, 0x3, RZ ;  /* 0x0000000318187819 */ /* 0x000fe400000012ff */
[----:B------:R-:W-:Y:S02]  /*204f0*/  SHF.R.U64 R32, R32, 0x3, RZ ;  /* 0x0000000320207819 */ /* 0x000fe400000012ff */
[----:B------:R-:W-:Y:S02]  /*20500*/  LOP3.LUT R24, R24, R25, RZ, 0x3c, !PT ;  /* 0x0000001918187212 */ /* 0x000fe400078e3cff */
[----:B------:R-:W-:Y:S02]  /*20510*/  IADD3.X R25, RZ, R7, RZ, P0, !PT ;  /* 0x00000007ff197210 */ /* 0x000fe400007fe4ff */
[----:B------:R-:W-:Y:S02]  /*20520*/  IADD3 R53, P0, R6, 0x9000, RZ ;  /* 0x0000900006357810 */ /* 0x000fe40007f1e0ff */
[----:B------:R-:W-:Y:S01]  /*20530*/  LOP3.LUT R32, R32, R33, RZ, 0x3c, !PT ;  /* 0x0000002120207212 */ /* 0x000fe200078e3cff */
[----:B------:R-:W-:Y:S01]  /*20540*/  IMAD.X R33, RZ, RZ, R7, P2 ;  /* 0x000000ffff217224 */ /* 0x000fe200010e0607 */
[----:B------:R-:W-:-:S02]  /*20550*/  LOP3.LUT R52, R53, 0x380, RZ, 0xc0, !PT ;  /* 0x0000038035347812 */ /* 0x000fc400078ec0ff */
[----:B------:R-:W-:Y:S01]  /*20560*/  IADD3 R61, P2, R6, 0xb000, RZ ;  /* 0x0000b000063d7810 */ /* 0x000fe20007f5e0ff */
[----:B------:R-:W0:Y:S01]  /*20570*/  SHFL.IDX PT, R55, R26, RZ, 0x1c1f ;  /* 0x001c1fff1a377589 */ /* 0x000e2200000e0000 */
[----:B------:R-:W-:Y:S02]  /*20580*/  LOP3.LUT R12, R9, 0x380, RZ, 0xc0, !PT ;  /* 0x00000380090c7812 */ /* 0x000fe400078ec0ff */
[----:B------:R-:W-:Y:S01]  /*20590*/  LOP3.LUT R28, R29, 0x380, RZ, 0xc0, !PT ;  /* 0x000003801d1c7812 */ /* 0x000fe200078ec0ff */
[----:B------:R-:W3:Y:S01]  /*205a0*/  SHFL.IDX PT, R59, R26, 0x1, 0x1c1f ;  /* 0x003c1f001a3b7f89 */ /* 0x000ee200000e0000 */
[----:B------:R-:W-:Y:S02]  /*205b0*/  SHF.R.U64 R52, R52, 0x3, RZ ;  /* 0x0000000334347819 */ /* 0x000fe400000012ff */
[----:B------:R-:W-:Y:S02]  /*205c0*/  LOP3.LUT R60, R61, 0x380, RZ, 0xc0, !PT ;  /* 0x000003803d3c7812 */ /* 0x000fe400078ec0ff */
[----:B------:R-:W-:-:S02]  /*205d0*/  SHF.R.U64 R12, R12, 0x3, RZ ;  /* 0x000000030c0c7819 */ /* 0x000fc400000012ff */
[----:B------:R-:W-:Y:S02]  /*205e0*/  SHF.R.U64 R28, R28, 0x3, RZ ;  /* 0x000000031c1c7819 */ /* 0x000fe400000012ff */
[----:B------:R-:W-:Y:S01]  /*205f0*/  LOP3.LUT R52, R52, R53, RZ, 0x3c, !PT ;  /* 0x0000003534347212 */ /* 0x000fe200078e3cff */
[--C-:B------:R-:W-:Y:S01]  /*20600*/  IMAD.X R53, RZ, RZ, R7.reuse, P0 ;  /* 0x000000ffff357224 */ /* 0x100fe200000e0607 */
[----:B------:R-:W-:Y:S01]  /*20610*/  SHF.R.U64 R60, R60, 0x3, RZ ;  /* 0x000000033c3c7819 */ /* 0x000fe200000012ff */
[--C-:B------:R-:W-:Y:S01]  /*20620*/  IMAD.X R13, RZ, RZ, R7.reuse, P4 ;  /* 0x000000ffff0d7224 */ /* 0x100fe200020e0607 */
[----:B------:R-:W-:Y:S01]  /*20630*/  LOP3.LUT R12, R12, R9, RZ, 0x3c, !PT ;  /* 0x000000090c0c7212 */ /* 0x000fe200078e3cff */
[--C-:B------:R-:W-:Y:S01]  /*20640*/  IMAD.X R9, RZ, RZ, R7.reuse, P5 ;  /* 0x000000ffff097224 */ /* 0x100fe200028e0607 */
[----:B------:R-:W-:Y:S01]  /*20650*/  LOP3.LUT R28, R28, R29, RZ, 0x3c, !PT ;  /* 0x0000001d1c1c7212 */ /* 0x000fe200078e3cff */
[----:B------:R-:W-:Y:S01]  /*20660*/  IMAD.X R29, RZ, RZ, R7, P3 ;  /* 0x000000ffff1d7224 */ /* 0x000fe200018e0607 */
[----:B------:R-:W-:-:S02]  /*20670*/  IADD3 R10, R30, 0x8, RZ ;  /* 0x000000081e0a7810 */ /* 0x000fc40007ffe0ff */
[C---:B------:R-:W-:Y:S02]  /*20680*/  IADD3 R45, P5, R6.reuse, 0x7000, RZ ;  /* 0x00007000062d7810 */ /* 0x040fe40007fbe0ff */
[----:B------:R-:W-:Y:S02]  /*20690*/  IADD3 R49, P4, R6, 0x8000, RZ ;  /* 0x0000800006317810 */ /* 0x000fe40007f9e0ff */
[----:B------:R-:W-:Y:S01]  /*206a0*/  LOP3.LUT R60, R60, R61, RZ, 0x3c, !PT ;  /* 0x0000003d3c3c7212 */ /* 0x000fe200078e3cff */
[----:B------:R-:W-:Y:S01]  /*206b0*/  IMAD.X R61, RZ, RZ, R7, P2 ;  /* 0x000000ffff3d7224 */ /* 0x000fe200010e0607 */
[----:B------:R-:W-:Y:S01]  /*206c0*/  IADD3 R57, P3, R6, 0xa000, RZ ;  /* 0x0000a00006397810 */ /* 0x000fe20007f7e0ff */
[----:B------:R-:W-:Y:S01]  /*206d0*/  IMAD R3, R3, UR4, RZ ;  /* 0x0000000403037c24 */ /* 0x000fe2000f8e02ff */
[----:B------:R-:W-:Y:S02]  /*206e0*/  LOP3.LUT R40, R41, 0x380, RZ, 0xc0, !PT ;  /* 0x0000038029287812 */ /* 0x000fe400078ec0ff */
[----:B------:R-:W-:-:S02]  /*206f0*/  LOP3.LUT R44, R45, 0x380, RZ, 0xc0, !PT ;  /* 0x000003802d2c7812 */ /* 0x000fc400078ec0ff */
[----:B------:R-:W-:Y:S02]  /*20700*/  LOP3.LUT R48, R49, 0x380, RZ, 0xc0, !PT ;  /* 0x0000038031307812 */ /* 0x000fe400078ec0ff */
[----:B------:R-:W-:Y:S01]  /*20710*/  LOP3.LUT R56, R57, 0x380, RZ, 0xc0, !PT ;  /* 0x0000038039387812 */ /* 0x000fe200078ec0ff */
[----:B------:R-:W-:Y:S01]  /*20720*/  IMAD R83, R2, UR5, R3 ;  /* 0x0000000502537c24 */ /* 0x000fe2000f8e0203 */
[----:B------:R-:W-:Y:S01]  /*20730*/  SHF.R.U64 R40, R40, 0x3, RZ ;  /* 0x0000000328287819 */ /* 0x000fe200000012ff */
[----:B------:R-:W-:Y:S01]  /*20740*/  IMAD.WIDE.U32 R2, R2, UR4, RZ ;  /* 0x0000000402027c25 */ /* 0x000fe2000f8e00ff */
[----:B------:R-:W-:Y:S01]  /*20750*/  SHF.R.U64 R44, R44, 0x3, RZ ;  /* 0x000000032c2c7819 */ /* 0x000fe200000012ff */
[----:B------:R-:W-:Y:S01]  /*20760*/  ULDC.64 UR4, c[0x0][0xae8] ;  /* 0x0002ba0000047ab9 */ /* 0x000fe20000000a00 */
[----:B------:R-:W-:Y:S02]  /*20770*/  SHF.R.U64 R48, R48, 0x3, RZ ;  /* 0x0000000330307819 */ /* 0x000fe400000012ff */
[----:B------:R-:W-:-:S02]  /*20780*/  LEA R82, R82, R84, 0x5 ;  /* 0x0000005452527211 */ /* 0x000fc400078e28ff */
[----:B------:R-:W-:Y:S01]  /*20790*/  SHF.R.U64 R56, R56, 0x3, RZ ;  /* 0x0000000338387819 */ /* 0x000fe200000012ff */
[----:B------:R-:W-:Y:S01]  /*207a0*/  IMAD.IADD R3, R3, 0x1, R83 ;  /* 0x0000000103037824 */ /* 0x000fe200078e0253 */
[----:B------:R-:W-:Y:S01]  /*207b0*/  LOP3.LUT R40, R40, R41, RZ, 0x3c, !PT ;  /* 0x0000002928287212 */ /* 0x000fe200078e3cff */
[----:B------:R-:W-:Y:S01]  /*207c0*/  IMAD R20, R20, UR4, RZ ;  /* 0x0000000414147c24 */ /* 0x000fe2000f8e02ff */
[----:B------:R-:W-:Y:S01]  /*207d0*/  LOP3.LUT R44, R44, R45, RZ, 0x3c, !PT ;  /* 0x0000002d2c2c7212 */ /* 0x000fe200078e3cff */
[--C-:B------:R-:W-:Y:S01]  /*207e0*/  IMAD.X R41, RZ, RZ, R7.reuse, P6 ;  /* 0x000000ffff297224 */ /* 0x100fe200030e0607 */
[----:B------:R-:W-:Y:S01]  /*207f0*/  LOP3.LUT R48, R48, R49, RZ, 0x3c, !PT ;  /* 0x0000003130307212 */ /* 0x000fe200078e3cff */
[--C-:B------:R-:W-:Y:S01]  /*20800*/  IMAD.X R49, RZ, RZ, R7.reuse, P4 ;  /* 0x000000ffff317224 */ /* 0x100fe200020e0607 */
[----:B------:R-:W-:Y:S01]  /*20810*/  LOP3.LUT R56, R56, R57, RZ, 0x3c, !PT ;  /* 0x0000003938387212 */ /* 0x000fe200078e3cff */
[----:B------:R-:W-:Y:S01]  /*20820*/  IMAD.IADD R82, R86, 0x1, R82 ;  /* 0x0000000156527824 */ /* 0x000fe200078e0252 */
[----:B------:R-:W-:Y:S01]  /*20830*/  IADD3.X R45, RZ, R7, RZ, P5, !PT ;  /* 0x00000007ff2d7210 */ /* 0x000fe20002ffe4ff */
[----:B------:R-:W-:Y:S01]  /*20840*/  IMAD.X R57, RZ, RZ, R7, P3 ;  /* 0x000000ffff397224 */ /* 0x000fe200018e0607 */
[----:B------:R-:W-:-:S02]  /*20850*/  IADD3 R65, P6, R6, 0xc000, RZ ;  /* 0x0000c00006417810 */ /* 0x000fc40007fde0ff */
[C---:B------:R-:W-:Y:S02]  /*20860*/  IADD3 R69, P5, R6.reuse, 0xd000, RZ ;  /* 0x0000d00006457810 */ /* 0x040fe40007fbe0ff */
[----:B------:R-:W-:Y:S01]  /*20870*/  IADD3 R73, P4, R6, 0xe000, RZ ;  /* 0x0000e00006497810 */ /* 0x000fe20007f9e0ff */
[----:B------:R-:W-:Y:S01]  /*20880*/  IMAD R83, R174, UR5, R20 ;  /* 0x00000005ae537c24 */ /* 0x000fe2000f8e0214 */
[----:B------:R-:W-:Y:S01]  /*20890*/  IADD3 R11, P3, R6, 0xf000, RZ ;  /* 0x0000f000060b7810 */ /* 0x000fe20007f7e0ff */
[----:B------:R-:W-:Y:S01]  /*208a0*/  IMAD.WIDE.U32 R2, R174, UR4, R2 ;  /* 0x00000004ae027c25 */ /* 0x000fe2000f8e0002 */
[----:B------:R-:W-:Y:S01]  /*208b0*/  LOP3.LUT R64, R65, 0x380, RZ, 0xc0, !PT ;  /* 0x0000038041407812 */ /* 0x000fe200078ec0ff */
[----:B------:R-:W-:Y:S01]  /*208c0*/  ULDC.64 UR4, c[0x0][0xaf0] ;  /* 0x0002bc0000047ab9 */ /* 0x000fe20000000a00 */
[----:B------:R-:W-:Y:S02]  /*208d0*/  LOP3.LUT R68, R69, 0x380, RZ, 0xc0, !PT ;  /* 0x0000038045447812 */ /* 0x000fe400078ec0ff */
[----:B------:R-:W-:Y:S01]  /*208e0*/  LOP3.LUT R72, R73, 0x380, RZ, 0xc0, !PT ;  /* 0x0000038049487812 */ /* 0x000fe200078ec0ff */
[----:B------:R-:W-:Y:S01]  /*208f0*/  IMAD.IADD R3, R3, 0x1, R83 ;  /* 0x0000000103037824 */ /* 0x000fe200078e0253 */
[----:B------:R-:W-:-:S02]  /*20900*/  LOP3.LUT R15, R6, 0x380, RZ, 0xc0, !PT ;  /* 0x00000380060f7812 */ /* 0x000fc400078ec0ff */
[----:B------:R-:W-:Y:S01]  /*20910*/  LOP3.LUT R4, R11, 0x380, RZ, 0xc0, !PT ;  /* 0x000003800b047812 */ /* 0x000fe200078ec0ff */
[----:B------:R-:W-:Y:S01]  /*20920*/  IMAD.MOV.U32 R83, RZ, RZ, R82 ;  /* 0x000000ffff537224 */ /* 0x000fe200078e0052 */
[----:B------:R-:W-:Y:S02]  /*20930*/  SHF.R.U64 R64, R64, 0x3, RZ ;  /* 0x0000000340407819 */ /* 0x000fe400000012ff */
[----:B------:R-:W-:Y:S02]  /*20940*/  SHF.R.U64 R68, R68, 0x3, RZ ;  /* 0x0000000344447819 */ /* 0x000fe400000012ff */
[----:B------:R-:W-:Y:S02]  /*20950*/  SHF.R.U64 R72, R72, 0x3, RZ ;  /* 0x0000000348487819 */ /* 0x000fe400000012ff */
[----:B------:R-:W-:Y:S02]  /*20960*/  SHF.R.U64 R15, R15, 0x3, RZ ;  /* 0x000000030f0f7819 */ /* 0x000fe400000012ff */
[----:B------:R-:W-:Y:S01]  /*20970*/  SHF.R.U64 R4, R4, 0x3, RZ ;  /* 0x0000000304047819 */ /* 0x000fe200000012ff */
[--C-:B------:R-:W-:Y:S01]  /*20980*/  IMAD.X R77, RZ, RZ, R7.reuse, P3 ;  /* 0x000000ffff4d7224 */ /* 0x100fe200018e0607 */
[----:B------:R-:W-:Y:S01]  /*20990*/  LOP3.LUT R64, R64, R65, RZ, 0x3c, !PT ;  /* 0x0000004140407212 */ /* 0x000fe200078e3cff */
[----:B------:R-:W-:Y:S01]  /*209a0*/  IMAD.X R65, RZ, RZ, R7, P6 ;  /* 0x000000ffff417224 */ /* 0x000fe200030e0607 */
[----:B------:R-:W-:-:S02]  /*209b0*/  LOP3.LUT R68, R68, R69, RZ, 0x3c, !PT ;  /* 0x0000004544447212 */ /* 0x000fc400078e3cff */
[----:B------:R-:W-:Y:S01]  /*209c0*/  LOP3.LUT R72, R72, R73, RZ, 0x3c, !PT ;  /* 0x0000004948487212 */ /* 0x000fe200078e3cff */
[----:B------:R-:W-:Y:S01]  /*209d0*/  IMAD.X R73, RZ, RZ, R7, P4 ;  /* 0x000000ffff497224 */ /* 0x000fe200020e0607 */
[----:B------:R-:W-:Y:S01]  /*209e0*/  LOP3.LUT R6, R15, R6, RZ, 0x3c, !PT ;  /* 0x000000060f067212 */ /* 0x000fe200078e3cff */
[----:B------:R-:W-:Y:S01]  /*209f0*/  IMAD.WIDE.U32 R2, R80, UR4, R2 ;  /* 0x0000000450027c25 */ /* 0x000fe2000f8e0002 */
[----:B------:R-:W-:Y:S02]  /*20a00*/  IADD3.X R69, RZ, R7, RZ, P5, !PT ;  /* 0x00000007ff457210 */ /* 0x000fe40002ffe4ff */
[----:B------:R-:W-:Y:S01]  /*20a10*/  LOP3.LUT R76, R4, R11, RZ, 0x3c, !PT ;  /* 0x0000000b044c7212 */ /* 0x000fe200078e3cff */
[----:B------:R-:W-:Y:S01]  /*20a20*/  IMAD.IADD R86, R84, 0x1, R86 ;  /* 0x0000000154567824 */ /* 0x000fe200078e0256 */
[----:B------:R-:W-:Y:S01]  /*20a30*/  BSSY B1, `(.L_x_1844) ;  /* 0x000004e000017945 */ /* 0x000fe20003800000 */
[----:B--2---:R-:W-:-:S04]  /*20a40*/  LOP3.LUT P0, RZ, R27, 0x3, RZ, 0xc0, !PT ;  /* 0x000000031bff7812 */ /* 0x004fc8000780c0ff */
[-C--:B------:R-:W-:Y:S02]  /*20a50*/  ISETP.GE.OR P2, PT, R30, R81.reuse, P0 ;  /* 0x000000511e00720c */ /* 0x080fe40000746670 */
[----:B------:R-:W-:-:S11]  /*20a60*/  ISETP.GE.OR P0, PT, R10, R81, P0 ;  /* 0x000000510a00720c */ /* 0x000fd60000706670 */
[----:B0-----:R0:W-:Y:S04]  /*20a70*/  @!P2 ST.E desc[UR60][R54.64], R5 ;  /* 0x000000053600a985 */ /* 0x0011e8000c10193c */
[----:B---3--:R1:W-:Y:S04]  /*20a80*/  @!P0 ST.E desc[UR60][R58.64], R0 ;  /* 0x000000003a008985 */ /* 0x0083e8000c10193c */
[----:B------:R-:W5:Y:S04]  /*20a90*/  LD.E.128 R8, desc[UR60][R8.64] ;  /* 0x0000003c08087980 */ /* 0x000f68000c101d00 */
[----:B0-----:R-:W5:Y:S01]  /*20aa0*/  LD.E.128 R4, desc[UR60][R6.64] ;  /* 0x0000003c06047980 */ /* 0x001f62000c101d00 */
[----:B-1----:R-:W-:-:S03]  /*20ab0*/  @P1 IMAD.HI.U32 R0, R82, R85, RZ ;  /* 0x0000005552001227 */ /* 0x002fc600078e00ff */
[----:B------:R-:W5:Y:S02]  /*20ac0*/  LD.E.128 R12, desc[UR60][R12.64] ;  /* 0x0000003c0c0c7980 */ /* 0x000f64000c101d00 */
[----:B------:R-:W-:Y:S01]  /*20ad0*/  @P1 SHF.R.U32.HI R83, RZ, R87, R0 ;  /* 0x00000057ff531219 */ /* 0x000fe20000011600 */
[----:B------:R-:W-:Y:S01]  /*20ae0*/  IMAD R85, R36, UR4, RZ ;  /* 0x0000000424557c24 */ /* 0x000fe2000f8e02ff */
[----:B------:R-:W5:Y:S02]  /*20af0*/  LD.E.128 R24, desc[UR60][R24.64] ;  /* 0x0000003c18187980 */ /* 0x000f64000c101d00 */
[----:B------:R-:W-:Y:S02]  /*20b00*/  SHF.R.S32.HI R0, RZ, 0x1f, R83 ;  /* 0x0000001fff007819 */ /* 0x000fe40000011453 */
[----:B------:R-:W-:Y:S01]  /*20b10*/  IADD3 R20, -R83, RZ, RZ ;  /* 0x000000ff53147210 */ /* 0x000fe20007ffe1ff */
[----:B------:R-:W-:Y:S01]  /*20b20*/  IMAD R85, R80, UR5, R85 ;  /* 0x0000000550557c24 */ /* 0x000fe2000f8e0255 */
[----:B------:R-:W-:Y:S01]  /*20b30*/  ULDC.64 UR4, c[0x0][0xae0] ;  /* 0x0002b80000047ab9 */ /* 0x000fe20000000a00 */
[----:B------:R-:W5:Y:S01]  /*20b40*/  LD.E.128 R28, desc[UR60][R28.64] ;  /* 0x0000003c1c1c7980 */ /* 0x000f62000c101d00 */
[----:B------:R-:W-:-:S02]  /*20b50*/  IMAD R0, R0, UR4, RZ ;  /* 0x0000000400007c24 */ /* 0x000fc4000f8e02ff */
[----:B------:R-:W-:Y:S01]  /*20b60*/  IMAD R21, R21, R20, R82 ;  /* 0x0000001415157224 */ /* 0x000fe200078e0252 */
[----:B------:R-:W5:Y:S01]  /*20b70*/  LD.E.128 R32, desc[UR60][R32.64] ;  /* 0x0000003c20207980 */ /* 0x000f62000c101d00 */
[----:B------:R-:W-:-:S03]  /*20b80*/  IMAD.IADD R3, R3, 0x1, R85 ;  /* 0x0000000103037824 */ /* 0x000fc600078e0255 */
[----:B------:R-:W5:Y:S01]  /*20b90*/  LD.E.128 R40, desc[UR60][R40.64] ;  /* 0x0000003c28287980 */ /* 0x000f62000c101d00 */
[----:B------:R-:W-:-:S03]  /*20ba0*/  IMAD R85, R83, UR5, R0 ;  /* 0x0000000553557c24 */ /* 0x000fc6000f8e0200 */
[----:B------:R-:W5:Y:S01]  /*20bb0*/  LD.E.128 R44, desc[UR60][R44.64] ;  /* 0x0000003c2c2c7980 */ /* 0x000f62000c101d00 */
[----:B------:R-:W-:-:S03]  /*20bc0*/  SHF.R.S32.HI R0, RZ, 0x1f, R21 ;  /* 0x0000001fff007819 */ /* 0x000fc60000011415 */
        /* <DEDUP_REMOVED lines=8> */
[----:B------:R-:W-:Y:S01]  /*20c50*/  IMAD.WIDE.U32 R2, R83, UR4, R2 ;  /* 0x0000000453027c25 */ /* 0x000fe2000f8e0002 */
[----:B------:R-:W-:Y:S01]  /*20c60*/  ULDC.64 UR4, c[0x0][0xad8] ;  /* 0x0002b60000047ab9 */ /* 0x000fe20000000a00 */
[----:B------:R-:W-:Y:S01]  /*20c70*/  @!PT LDS RZ, [RZ] ;  /* 0x00000000fffff984 */ /* 0x000fe20000000800 */
[----:B------:R-:W-:Y:S01]  /*20c80*/  @!PT LDS RZ, [RZ] ;  /* 0x00000000fffff984 */ /* 0x000fe20000000800 */
[----:B------:R-:W-:Y:S01]  /*20c90*/  @!PT LDS RZ, [RZ] ;  /* 0x00000000fffff984 */ /* 0x000fe20000000800 */
[----:B------:R-:W-:Y:S01]  /*20ca0*/  @!PT LDS RZ, [RZ] ;  /* 0x00000000fffff984 */ /* 0x000fe20000000800 */
[----:B------:R0:W-:Y:S06]  /*20cb0*/  MEMBAR.ALL.CTA ;  /* 0x0000000000007992 */ /* 0x0001ec0000008000 */
[----:B0-----:R-:W0:Y:S01]  /*20cc0*/  FENCE.VIEW.ASYNC.S ;  /* 0x00000000000073c6 */ /* 0x001e220000000000 */
[----:B------:R-:W-:-:S02]  /*20cd0*/  IMAD.IADD R3, R3, 0x1, R85 ;  /* 0x0000000103037824 */ /* 0x000fc400078e0255 */
[----:B------:R-:W-:Y:S01]  /*20ce0*/  IMAD R20, R0, UR4, RZ ;  /* 0x0000000400147c24 */ /* 0x000fe2000f8e02ff */
[C---:B------:R-:W-:Y:S01]  /*20cf0*/  IADD3 R0, R86.reuse, 0x20, RZ ;  /* 0x0000002056007810 */ /* 0x040fe20007ffe0ff */
[----:B------:R-:W-:Y:S01]  /*20d00*/  IMAD.WIDE.U32 R2, R21, UR4, R2 ;  /* 0x0000000415027c25 */ /* 0x000fe2000f8e0002 */
[----:B------:R-:W-:-:S03]  /*20d10*/  ISETP.GE.AND P2, PT, R86, R81, PT ;  /* 0x000000515600720c */ /* 0x000fc60003f46270 */
[----:B------:R-:W-:Y:S01]  /*20d20*/  IMAD R83, R21, UR5, R20 ;  /* 0x0000000515537c24 */ /* 0x000fe2000f8e0214 */
[-C--:B------:R-:W-:Y:S01]  /*20d30*/  ISETP.GE.AND P1, PT, R0, R81.reuse, PT ;  /* 0x000000510000720c */ /* 0x080fe20003f26270 */
[----:B------:R-:W-:Y:S01]  /*20d40*/  VIADD R0, R18, 0x30820 ;  /* 0x0003082012007836 */ /* 0x000fe20000000000 */
[----:B------:R-:W-:Y:S01]  /*20d50*/  ULDC.64 UR4, c[0x0][0xa80] ;  /* 0x0002a00000047ab9 */ /* 0x000fe20000000a00 */
[----:B------:R-:W-:Y:S01]  /*20d60*/  IMAD.IADD R3, R3, 0x1, R83 ;  /* 0x0000000103037824 */ /* 0x000fe200078e0253 */
[C---:B------:R-:W-:Y:S02]  /*20d70*/  LEA R36, P3, R2.reuse, UR4, 0x1 ;  /* 0x0000000402247c11 */ /* 0x040fe4000f8608ff */
[----:B------:R-:W-:Y:S02]  /*20d80*/  PRMT R0, RZ, 0x654, R0 ;  /* 0x00000654ff007816 */ /* 0x000fe40000000000 */
[----:B------:R-:W-:Y:S01]  /*20d90*/  LEA.HI.X R80, R2, UR5, R3, 0x1, P3 ;  /* 0x0000000502507c11 */ /* 0x000fe200098f0c03 */
[----:B------:R-:W-:Y:S01]  /*20da0*/  VIADD R20, R86, 0x40 ;  /* 0x0000004056147836 */ /* 0x000fe20000000000 */
[----:B0-----:R0:W1:Y:S01]  /*20db0*/  SHFL.IDX PT, R84, R36, RZ, 0x181f ;  /* 0x00181fff24547589 */ /* 0x00106200000e0000 */
[----:B------:R2:W-:Y:S03]  /*20dc0*/  SYNCS.ARRIVE.TRANS64.RED.A1T0 RZ, [R0+URZ], RZ ;  /* 0x000000ff00ff79a7 */ /* 0x0005e6000810043f */
[----:B------:R-:W-:Y:S01]  /*20dd0*/  ISETP.GE.AND P0, PT, R20, R81, PT ;  /* 0x000000511400720c */ /* 0x000fe20003f06270 */
[----:B--2---:R0:W2:Y:S01]  /*20de0*/  SHFL.IDX PT, R0, R80, RZ, 0x181f ;  /* 0x00181fff50007589 */ /* 0x0040a200000e0000 */
[----:B------:R-:W-:Y:S11]  /*20df0*/  @P2 BRA `(.L_x_1845) ;  /* 0x0000000000442947 */ /* 0x000ff60003800000 */
        /* <DEDUP_REMOVED lines=17> */
.L_x_1845:
[----:B------:R-:W-:Y:S05]  /*20f10*/  BSYNC B1 ;  /* 0x0000000000017941 */ /* 0x000fea0003800000 */
.L_x_1844:
        /* <DEDUP_REMOVED lines=9> */
[CC--:B---3--:R-:W-:Y:S02]  /*20fb0*/  @!P4 LEA R2, P6, R16.reuse, R20.reuse, 0x1 ;  /* 0x000000141002c211 */ /* 0x0c8fe400078c08ff */
        /* <DEDUP_REMOVED lines=11> */
.L_x_1847:
[----:B------:R-:W-:Y:S05]  /*21070*/  BSYNC B1 ;  /* 0x0000000000017941 */ /* 0x000fea0003800000 */
.L_x_1846:
        /* <DEDUP_REMOVED lines=9> */
[CC--:B---3--:R-:W-:Y:S02]  /*21110*/  @!P3 LEA R2, P6, R16.reuse, R8.reuse, 0x1 ;  /* 0x000000081002b211 */ /* 0x0c8fe400078c08ff */
        /* <DEDUP_REMOVED lines=11> */
.L_x_1849:
[----:B------:R-:W-:Y:S05]  /*211d0*/  BSYNC B1 ;  /* 0x0000000000017941 */ /* 0x000fea0003800000 */
.L_x_1848:
[----:B0-----:R-:W-:Y:S01]  /*211e0*/  IADD3 R0, R86, 0x60, RZ ;  /* 0x0000006056007810 */ /* 0x001fe20007ffe0ff */
[----:B--2-4-:R-:W0:Y:S03]  /*211f0*/  SHFL.IDX PT, R80, R80, 0x3, 0x181f ;  /* 0x00781f0050507f89 */ /* 0x014e2600000e0000 */
[----:B------:R-:W-:Y:S01]  /*21200*/  ISETP.GE.AND P0, PT, R0, R81, PT ;  /* 0x000000510000720c */ /* 0x000fe20003f06270 */
[----:B------:R-:W2:-:S12]  /*21210*/  SHFL.IDX PT, R36, R36, 0x3, 0x181f ;  /* 0x00781f0024247f89 */ /* 0x000e9800000e0000 */
[----:B------:R-:W-:Y:S05]  /*21220*/  @P0 BRA `(.L_x_1850) ;  /* 0x0000000c00940947 */ /* 0x000fea0003800000 */
[----:B------:R-:W-:Y:S02]  /*21230*/  ULDC UR4, c[0x0][0xac8] ;  /* 0x0002b20000047ab9 */ /* 0x000fe40000000800 */
[----:B------:R-:W-:Y:S02]  /*21240*/  ISETP.GE.AND P3, PT, R16, UR4, PT ;  /* 0x0000000410007c0c */ /* 0x000fe4000bf66270 */
[----:B------:R-:W-:Y:S02]  /*21250*/  ISETP.GE.AND P4, PT, R219, UR4, PT ;  /* 0x00000004db007c0c */ /* 0x000fe4000bf86270 */
[----:B------:R-:W-:-:S09]  /*21260*/  ISETP.GE.AND P5, PT, R19, UR4, PT ;  /* 0x0000000413007c0c */ /* 0x000fd2000bfa6270 */
[CC--:B--2---:R-:W-:Y:S02]  /*21270*/  @!P3 LEA R2, P0, R16.reuse, R36.reuse, 0x1 ;  /* 0x000000241002b211 */ /* 0x0c4fe400078008ff */
[-C--:B------:R-:W-:Y:S02]  /*21280*/  @!P4 LEA R4, P1, R201, R36.reuse, 0x1 ;  /* 0x00000024c904c211 */ /* 0x080fe400078208ff */
[----:B------:R-:W-:Y:S02]  /*21290*/  @!P5 LEA R6, P2, R19, R36, 0x1 ;  /* 0x000000241306d211 */ /* 0x000fe400078408ff */
        /* <DEDUP_REMOVED lines=12> */
.L_x_1842:
[----:B------:R-:W3:Y:S01]  /*21360*/  LDL R9, [R1+0x74] ;  /* 0x0000740001097983 */ /* 0x000ee20000100800 */
[----:B------:R-:W-:Y:S01]  /*21370*/  ULDC.64 UR4, c[0x0][0xc00] ;  /* 0x0003000000047ab9 */ /* 0x000fe20000000a00 */
[----:B------:R-:W3:Y:S01]  /*21380*/  LDC.64 R2, c[0x0][0xc00] ;  /* 0x00030000ff027b82 */ /* 0x000ee20000000a00 */
[----:B------:R-:W-:Y:S01]  /*21390*/  ISETP.NE.U32.AND P0, PT, RZ, UR4, PT ;  /* 0x00000004ff007c0c */ /* 0x000fe2000bf05070 */
[----:B0-----:R-:W-:-:S03]  /*213a0*/  IMAD.MOV.U32 R6, RZ, RZ, RZ ;  /* 0x000000ffff067224 */ /* 0x001fc600078e00ff */
[----:B------:R-:W-:Y:S01]  /*213b0*/  ISETP.NE.AND.EX P0, PT, RZ, UR5, PT, P0 ;  /* 0x00000005ff007c0c */ /* 0x000fe2000bf05300 */
[----:B------:R-:W-:Y:S02]  /*213c0*/  ULDC.64 UR4, c[0x0][0xc08] ;  /* 0x0003020000047ab9 */ /* 0x000fe40000000a00 */
[----:B------:R-:W-:Y:S01]  /*213d0*/  ISETP.NE.U32.AND P1, PT, RZ, UR4, PT ;  /* 0x00000004ff007c0c */ /* 0x000fe2000bf25070 */
[----:B------:R-:W0:Y:S03]  /*213e0*/  LDC R25, c[0x0][0xbe8] ;  /* 0x0002fa00ff197b82 */ /* 0x000e260000000800 */
[----:B------:R-:W-:-:S13]  /*213f0*/  ISETP.NE.AND.EX P1, PT, RZ, UR5, PT, P1 ;  /* 0x00000005ff007c0c */ /* 0x000fda000bf25310 */
[----:B------:R-:W4:Y:S01]  /*21400*/  @P1 LDC.64 R4, c[0x0][0xc08] ;  /* 0x00030200ff041b82 */ /* 0x000f220000000a00 */
[----:B------:R-:W-:Y:S02]  /*21410*/  ULDC UR4, c[0x0][0xa88] ;  /* 0x0002a20000047ab9 */ /* 0x000fe40000000800 */
[----:B------:R-:W-:Y:S01]  /*21420*/  IMAD.U32 R0, RZ, RZ, UR4 ;  /* 0x00000004ff007e24 */ /* 0x000fe2000f8e00ff */
[----:B------:R-:W1:Y:S01]  /*21430*/  S2R R8, SR_TID.X ;  /* 0x0000000000087919 */ /* 0x000e620000002100 */
[----:B---3--:R-:W-:-:S04]  /*21440*/  IMAD.WIDE R2, R9, 0x4, R2 ;  /* 0x0000000409027825 */ /* 0x008fc800078e0202 */
[----:B----4-:R-:W-:Y:S01]  /*21450*/  @P1 IMAD.WIDE R4, R9, 0x4, R4 ;  /* 0x0000000409041825 */ /* 0x010fe200078e0204 */
[----:B------:R3:W5:Y:S04]  /*21460*/  @P0 LDG.E R6, desc[UR60][R2.64] ;  /* 0x0000003c02060981 */ /* 0x000768000c1e1900 */
[----:B------:R3:W5:Y:S01]  /*21470*/  @P1 LDG.E R0, desc[UR60][R4.64] ;  /* 0x0000003c04001981 */ /* 0x000762000c1e1900 */
[----:B0-----:R-:W-:Y:S01]  /*21480*/  ISETP.NE.AND P2, PT, R25, 0x1, PT ;  /* 0x000000011900780c */ /* 0x001fe20003f45270 */
[----:B-1----:R-:W-:-:S05]  /*21490*/  VIADD R7, R8, 0xffffff80 ;  /* 0xffffff8008077836 */ /* 0x002fca0000000000 */
[----:B------:R-:W-:Y:S02]  /*214a0*/  ISETP.GE.AND P3, PT, R7, 0x80, PT ;  /* 0x000000800700780c */ /* 0x000fe40003f66270 */
[----:B------:R-:W-:-:S05]  /*214b0*/  SHF.R.S32.HI R7, RZ, 0x1f, R9 ;  /* 0x0000001fff077819 */ /* 0x000fca0000011409 */
[----:B------:R-:W0:Y:S08]  /*214c0*/  @P2 LDC R14, c[0x0][0xbec] ;  /* 0x0002fb00ff0e2b82 */ /* 0x000e300000000800 */
[----:B------:R-:W1:Y:S01]  /*214d0*/  @P2 LDC R27, c[0x0][0xbf0] ;  /* 0x0002fc00ff1b2b82 */ /* 0x000e620000000800 */
[----:B---3--:R-:W-:Y:S05]  /*214e0*/  @P1 BRA `(.L_x_1851) ;  /* 0x0000000000101947 */ /* 0x008fea0003800000 */
[----:B------:R-:W-:Y:S05]  /*214f0*/  @!P0 BRA `(.L_x_1851) ;  /* 0x00000000000c8947 */ /* 0x000fea0003800000 */
[----:B------:R-:W3:Y:S04]  /*21500*/  LDG.E R5, desc[UR60][R2.64] ;  /* 0x0000003c02057981 */ /* 0x000ee8000c1e1900 */
[----:B-----5:R-:W3:Y:S02]  /*21510*/  LDG.E R0, desc[UR60][R2.64+0x4] ;  /* 0x0000043c02007981 */ /* 0x020ee4000c1e1900 */
[----:B---3--:R-:W-:-:S07]  /*21520*/  IADD3 R0, -R5, R0, RZ ;  /* 0x0000000005007210 */ /* 0x008fce0007ffe1ff */
.L_x_1851:
[----:B------:R-:W3:Y:S04]  /*21530*/  LDL R24, [R1+0x70] ;  /* 0x0000700001187983 */ /* 0x000ee80000100800 */
[----:B------:R4:W5:Y:S01]  /*21540*/  LDL R20, [R1+0x48] ;  /* 0x0000480001147983 */ /* 0x0009620000100800 */
[----:B------:R-:W-:Y:S01]  /*21550*/  BSSY B1, `(.L_x_1852) ;  /* 0x000002c000017945 */ /* 0x000fe20003800000 */
[----:B------:R-:W-:Y:S02]  /*21560*/  SEL R13, R9, RZ, !P0 ;  /* 0x000000ff090d7207 */ /* 0x000fe40004000000 */
[----:B------:R-:W-:Y:S02]  /*21570*/  SEL R12, R7, RZ, !P0 ;  /* 0x000000ff070c7207 */ /* 0x000fe40004000000 */
[----:B-----5:R-:W-:-:S02]  /*21580*/  SHF.R.S32.HI R11, RZ, 0x1f, R6 ;  /* 0x0000001fff0b7819 */ /* 0x020fc40000011406 */
[----:B---3--:R-:W-:Y:S01]  /*21590*/  SHF.R.S32.HI R10, RZ, 0x1f, R24 ;  /* 0x0000001fff0a7819 */ /* 0x008fe20000011418 */
[----:B----4-:R-:W-:Y:S06]  /*215a0*/  @P3 BRA `(.L_x_1853) ;  /* 0x0000000000983947 */ /* 0x010fec0003800000 */
[----:B------:R-:W3:Y:S01]  /*215b0*/  LDC R9, c[0x0][0xbe8] ;  /* 0x0002fa00ff097b82 */ /* 0x000ee20000000800 */
[----:B------:R-:W-:Y:S01]  /*215c0*/  IADD3 R8, R20, -0x80, R8 ;  /* 0xffffff8014087810 */ /* 0x000fe20007ffe008 */
[----:B---3--:R-:W-:-:S05]  /*215d0*/  IMAD R2, R0, R9, RZ ;  /* 0x0000000900027224 */ /* 0x008fca00078e02ff */
[----:B------:R-:W-:-:S13]  /*215e0*/  ISETP.GE.AND P0, PT, R8, R2, PT ;  /* 0x000000020800720c */ /* 0x000fda0003f06270 */
[----:B------:R-:W-:Y:S05]  /*215f0*/  @P0 BRA `(.L_x_1853) ;  /* 0x0000000000840947 */ /* 0x000fea0003800000 */
[----:B------:R-:W-:Y:S01]  /*21600*/  ISETP.NE.AND P0, PT, R9, 0x1, PT ;  /* 0x000000010900780c */ /* 0x000fe20003f05270 */
[----:B------:R-:W-:Y:S01]  /*21610*/  ULDC.64 UR4, c[0x0][0xb90] ;  /* 0x0002e40000047ab9 */ /* 0x000fe20000000a00 */
[----:B------:R-:W-:Y:S02]  /*21620*/  IMAD.MOV.U32 R2, RZ, RZ, R6 ;  /* 0x000000ffff027224 */ /* 0x000fe400078e0006 */
[----:B------:R-:W-:Y:S02]  /*21630*/  IMAD R7, R10, UR4, RZ ;  /* 0x000000040a077c24 */ /* 0x000fe4000f8e02ff */
[----:B------:R-:W-:Y:S02]  /*21640*/  IMAD.MOV.U32 R3, RZ, RZ, R11 ;  /* 0x000000ffff037224 */ /* 0x000fe400078e000b */
[----:B------:R-:W-:Y:S02]  /*21650*/  IMAD.MOV.U32 R5, RZ, RZ, R8 ;  /* 0x000000ffff057224 */ /* 0x000fe400078e0008 */
[----:B------:R-:W-:-:S03]  /*21660*/  IMAD.WIDE.U32 R2, R24, UR4, R2 ;  /* 0x0000000418027c25 */ /* 0x000fc6000f8e0002 */
[----:B------:R-:W3:Y:S01]  /*21670*/  @P0 LDC R15, c[0x0][0xbec] ;  /* 0x0002fb00ff0f0b82 */ /* 0x000ee20000000800 */
[----:B------:R-:W-:Y:S01]  /*21680*/  IMAD R7, R24, UR5, R7 ;  /* 0x0000000518077c24 */ /* 0x000fe2000f8e0207 */
[----:B------:R-:W-:-:S04]  /*21690*/  ULDC.64 UR4, c[0x0][0xb98] ;  /* 0x0002e60000047ab9 */ /* 0x000fc80000000a00 */
[----:B------:R-:W-:Y:S02]  /*216a0*/  IADD3 R3, R3, R7, RZ ;  /* 0x0000000703037210 */ /* 0x000fe40007ffe0ff */
[----:B------:R-:W4:Y:S01]  /*216b0*/  @P0 LDC R21, c[0x0][0xbf0] ;  /* 0x0002fc00ff150b82 */ /* 0x000f220000000800 */
[----:B------:R-:W-:-:S04]  /*216c0*/  IMAD.WIDE.U32 R2, R13, UR4, R2 ;  /* 0x000000040d027c25 */ /* 0x000fc8000f8e0002 */
[----:B---3--:R-:W-:-:S05]  /*216d0*/  @P0 IMAD.HI.U32 R4, R8, R15, RZ ;  /* 0x0000000f08040227 */ /* 0x008fca00078e00ff */
[----:B----4-:R-:W-:Y:S01]  /*216e0*/  @P0 SHF.R.U32.HI R5, RZ, R21, R4 ;  /* 0x00000015ff050219 */ /* 0x010fe20000011604 */
[----:B------:R-:W-:-:S03]  /*216f0*/  IMAD R4, R12, UR4, RZ ;  /* 0x000000040c047c24 */ /* 0x000fc6000f8e02ff */
[----:B------:R-:W-:Y:S01]  /*21700*/  IADD3 R2, P0, R5, R2, RZ ;  /* 0x0000000205027210 */ /* 0x000fe20007f1e0ff */
[----:B------:R-:W-:-:S04]  /*21710*/  IMAD.MOV R7, RZ, RZ, -R5 ;  /* 0x000000ffff077224 */ /* 0x000fc800078e0a05 */
        /* <DEDUP_REMOVED lines=15> */
.L_x_1853:
[----:B------:R-:W-:Y:S05]  /*21810*/  BSYNC B1 ;  /* 0x0000000000017941 */ /* 0x000fea0003800000 */
.L_x_1852:
[----:B---3--:R-:W3:Y:S01]  /*21820*/  LDL R4, [R1+0x68] ;  /* 0x0000680001047983 */ /* 0x008ee20000100800 */
[----:B------:R-:W-:-:S03]  /*21830*/  ULDC.64 UR4, c[0x0][0xaa0] ;  /* 0x0002a80000047ab9 */ /* 0x000fc60000000a00 */
[----:B------:R-:W3:Y:S01]  /*21840*/  LDL R8, [R1+0x10] ;  /* 0x0000100001087983 */ /* 0x000ee20000100800 */
[----:B------:R-:W-:Y:S01]  /*21850*/  IMAD R3, R11, UR4, RZ ;  /* 0x000000040b037c24 */ /* 0x000fe2000f8e02ff */
[----:B------:R-:W-:Y:S03]  /*21860*/  BSSY B1, `(.L_x_1854) ;  /* 0x000003f000017945 */ /* 0x000fe60003800000 */
        /* <DEDUP_REMOVED lines=14> */
[----:B---3--:R-:W-:Y:S02]  /*21950*/  LEA R4, R4, R8, 0x5 ;  /* 0x0000000804047211 */ /* 0x008fe400078e28ff */
[----:B------:R-:W-:-:S03]  /*21960*/  IADD3 R8, R8, R20, RZ ;  /* 0x0000001408087210 */ /* 0x000fc60007ffe0ff */
[----:B------:R-:W-:-:S04]  /*21970*/  IMAD.IADD R9, R20, 0x1, R4 ;  /* 0x0000000114097824 */ /* 0x000fc800078e0204 */
[----:B0-----:R-:W-:-:S04]  /*21980*/  @P2 IMAD.HI.U32 R4, R9, R14, RZ ;  /* 0x0000000e09042227 */ /* 0x001fc800078e00ff */
[----:B------:R-:W-:Y:S01]  /*21990*/  IMAD.MOV.U32 R5, RZ, RZ, R9 ;  /* 0x000000ffff057224 */ /* 0x000fe200078e0009 */
[----:B-1----:R-:W-:-:S04]  /*219a0*/  @P2 SHF.R.U32.HI R5, RZ, R27, R4 ;  /* 0x0000001bff052219 */ /* 0x002fc80000011604 */
[--C-:B------:R-:W-:Y:S01]  /*219b0*/  SHF.R.S32.HI R4, RZ, 0x1f, R5.reuse ;  /* 0x0000001fff047819 */ /* 0x100fe20000011405 */
[----:B------:R-:W-:Y:S02]  /*219c0*/  IMAD.MOV R6, RZ, RZ, -R5 ;  /* 0x000000ffff067224 */ /* 0x000fe400078e0a05 */
[----:B------:R-:W-:-:S04]  /*219d0*/  IMAD.WIDE.U32 R2, R5, UR4, R2 ;  /* 0x0000000405027c25 */ /* 0x000fc8000f8e0002 */
[----:B------:R-:W-:Y:S02]  /*219e0*/  IMAD R4, R4, UR4, RZ ;  /* 0x0000000404047c24 */ /* 0x000fe4000f8e02ff */
[----:B------:R-:W-:Y:S02]  /*219f0*/  IMAD R7, R25, R6, R9 ;  /* 0x0000000619077224 */ /* 0x000fe400078e0209 */
[----:B------:R-:W-:Y:S01]  /*21a00*/  IMAD R9, R5, UR5, R4 ;  /* 0x0000000505097c24 */ /* 0x000fe2000f8e0204 */
[----:B------:R-:W-:Y:S01]  /*21a10*/  ULDC.64 UR4, c[0x0][0xad8] ;  /* 0x0002b60000047ab9 */ /* 0x000fe20000000a00 */
[----:B------:R-:W-:Y:S01]  /*21a20*/  IMAD R25, R0, R25, RZ ;  /* 0x0000001900197224 */ /* 0x000fe200078e02ff */
[----:B------:R-:W-:Y:S01]  /*21a30*/  SHF.R.S32.HI R4, RZ, 0x1f, R7 ;  /* 0x0000001fff047819 */ /* 0x000fe20000011407 */
[----:B------:R-:W-:Y:S02]  /*21a40*/  IMAD.IADD R3, R3, 0x1, R9 ;  /* 0x0000000103037824 */ /* 0x000fe400078e0209 */
[C---:B------:R-:W-:Y:S01]  /*21a50*/  VIADD R0, R8.reuse, 0x20 ;  /* 0x0000002008007836 */ /* 0x040fe20000000000 */
[----:B------:R-:W-:Y:S01]  /*21a60*/  ISETP.GE.AND P2, PT, R8, R25, PT ;  /* 0x000000190800720c */ /* 0x000fe20003f46270 */
[----:B------:R-:W-:-:S02]  /*21a70*/  IMAD R4, R4, UR4, RZ ;  /* 0x0000000404047c24 */ /* 0x000fc4000f8e02ff */
[----:B------:R-:W-:Y:S01]  /*21a80*/  IMAD.WIDE.U32 R2, R7, UR4, R2 ;  /* 0x0000000407027c25 */ /* 0x000fe2000f8e0002 */
[----:B------:R-:W-:-:S03]  /*21a90*/  ISETP.GE.AND P1, PT, R0, R25, PT ;  /* 0x000000190000720c */ /* 0x000fc60003f26270 */
        /* <DEDUP_REMOVED lines=8> */
[----:B------:R0:W3:Y:S01]  /*21b20*/  SHFL.IDX PT, R0, R5, RZ, 0x181f ;  /* 0x00181fff05007589 */ /* 0x0000e200000e0000 */
[----:B------:R-:W-:Y:S05]  /*21b30*/  @P2 BRA `(.L_x_1855) ;  /* 0x0000000000442947 */ /* 0x000fea0003800000 */
[----:B------:R-:W-:Y:S02]  /*21b40*/  ULDC UR4, c[0x0][0xac8] ;  /* 0x0002b20000047ab9 */ /* 0x000fe40000000800 */
[----:B------:R-:W-:Y:S02]  /*21b50*/  ISETP.GE.AND P5, PT, R16, UR4, PT ;  /* 0x0000000410007c0c */ /* 0x000fe4000bfa6270 */
[----:B------:R-:W-:Y:S02]  /*21b60*/  ISETP.GE.AND P4, PT, R219, UR4, PT ;  /* 0x00000004db007c0c */ /* 0x000fe4000bf86270 */
[----:B------:R-:W-:Y:S02]  /*21b70*/  ISETP.GE.AND P3, PT, R19, UR4, PT ;  /* 0x0000000413007c0c */ /* 0x000fe4000bf66270 */
[----:B------:R-:W-:-:S07]  /*21b80*/  ISETP.GE.AND P2, PT, R23, UR4, PT ;  /* 0x0000000417007c0c */ /* 0x000fce000bf46270 */
[----:B-1----:R-:W-:-:S04]  /*21b90*/  @!P5 LEA R6, P6, R16, R2, 0x1 ;  /* 0x000000021006d211 */ /* 0x002fc800078c08ff */
[----:B---3--:R-:W-:Y:S02]  /*21ba0*/  @!P5 LEA.HI.X R7, R16, R0, R17, 0x1, P6 ;  /* 0x000000001007d211 */ /* 0x008fe400030f0c11 */
        /* <DEDUP_REMOVED lines=10> */
.L_x_1855:
[----:B------:R-:W-:Y:S05]  /*21c50*/  BSYNC B1 ;  /* 0x0000000000017941 */ /* 0x000fea0003800000 */
.L_x_1854:
[----:B---3--:R3:W0:Y:S01]  /*21c60*/  SHFL.IDX PT, R0, R5, 0x1, 0x181f ;  /* 0x00381f0005007f89 */ /* 0x00862200000e0000 */
[----:B------:R-:W-:Y:S03]  /*21c70*/  BSSY B1, `(.L_x_1856) ;  /* 0x0000014000017945 */ /* 0x000fe60003800000 */
[----:B-1--4-:R3:W1:Y:S01]  /*21c80*/  SHFL.IDX PT, R2, R4, 0x1, 0x181f ;  /* 0x00381f0004027f89 */ /* 0x01266200000e0000 */
[----:B------:R-:W-:Y:S05]  /*21c90*/  @P1 BRA `(.L_x_1857) ;  /* 0x0000000000441947 */ /* 0x000fea0003800000 */
[----:B------:R-:W-:Y:S02]  /*21ca0*/  ULDC UR4, c[0x0][0xac8] ;  /* 0x0002b20000047ab9 */ /* 0x000fe40000000800 */
[----:B------:R-:W-:Y:S02]  /*21cb0*/  ISETP.GE.AND P4, PT, R16, UR4, PT ;  /* 0x0000000410007c0c */ /* 0x000fe4000bf86270 */
[----:B------:R-:W-:Y:S02]  /*21cc0*/  ISETP.GE.AND P3, PT, R219, UR4, PT ;  /* 0x00000004db007c0c */ /* 0x000fe4000bf66270 */
[----:B------:R-:W-:Y:S02]  /*21cd0*/  ISETP.GE.AND P2, PT, R19, UR4, PT ;  /* 0x0000000413007c0c */ /* 0x000fe4000bf46270 */
[----:B------:R-:W-:-:S07]  /*21ce0*/  ISETP.GE.AND P1, PT, R23, UR4, PT ;  /* 0x0000000417007c0c */ /* 0x000fce000bf26270 */
[CC--:B-1----:R-:W-:Y:S02]  /*21cf0*/  @!P4 LEA R6, P6, R16.reuse, R2.reuse, 0x1 ;  /* 0x000000021006c211 */ /* 0x0c2fe400078c08ff */
[----:B------:R-:W-:Y:S02]  /*21d00*/  @!P3 LEA R10, P5, R201, R2, 0x1 ;  /* 0x00000002c90ab211 */ /* 0x000fe400078a08ff */
[----:B0-----:R-:W-:Y:S02]  /*21d10*/  @!P4 LEA.HI.X R7, R16, R0, R17, 0x1, P6 ;  /* 0x000000001007c211 */ /* 0x001fe400030f0c11 */
        /* <DEDUP_REMOVED lines=9> */
.L_x_1857:
[----:B------:R-:W-:Y:S05]  /*21db0*/  BSYNC B1 ;  /* 0x0000000000017941 */ /* 0x000fea0003800000 */
.L_x_1856:
[----:B0-----:R0:W0:Y:S01]  /*21dc0*/  SHFL.IDX PT, R0, R5, 0x2, 0x181f ;  /* 0x00581f0005007f89 */ /* 0x00102200000e0000 */
[----:B------:R-:W-:Y:S03]  /*21dd0*/  BSSY B1, `(.L_x_1858) ;  /* 0x0000014000017945 */ /* 0x000fe60003800000 */
[----:B-1--4-:R1:W4:Y:S01]  /*21de0*/  SHFL.IDX PT, R2, R4, 0x2, 0x181f ;  /* 0x00581f0004027f89 */ /* 0x01232200000e0000 */
[----:B------:R-:W-:Y:S05]  /*21df0*/  @P0 BRA `(.L_x_1859) ;  /* 0x0000000000440947 */ /* 0x000fea0003800000 */
[----:B------:R-:W-:Y:S02]  /*21e00*/  ULDC UR4, c[0x0][0xac8] ;  /* 0x0002b20000047ab9 */ /* 0x000fe40000000800 */
[----:B------:R-:W-:Y:S02]  /*21e10*/  ISETP.GE.AND P3, PT, R16, UR4, PT ;  /* 0x0000000410007c0c */ /* 0x000fe4000bf66270 */
[----:B------:R-:W-:Y:S02]  /*21e20*/  ISETP.GE.AND P2, PT, R219, UR4, PT ;  /* 0x00000004db007c0c */ /* 0x000fe4000bf46270 */
[----:B------:R-:W-:Y:S02]  /*21e30*/  ISETP.GE.AND P1, PT, R19, UR4, PT ;  /* 0x0000000413007c0c */ /* 0x000fe4000bf26270 */
[----:B------:R-:W-:-:S07]  /*21e40*/  ISETP.GE.AND P0, PT, R23, UR4, PT ;  /* 0x0000000417007c0c */ /* 0x000fce000bf06270 */
[CC--:B----4-:R-:W-:Y:S02]  /*21e50*/  @!P3 LEA R6, P6, R16.reuse, R2.reuse, 0x1 ;  /* 0x000000021006b211 */ /* 0x0d0fe400078c08ff */
        /* <DEDUP_REMOVED lines=11> */
.L_x_1859:
[----:B------:R-:W-:Y:S05]  /*21f10*/  BSYNC B1 ;  /* 0x0000000000017941 */ /* 0x000fea0003800000 */
.L_x_1858:
[----:B0-----:R-:W-:Y:S01]  /*21f20*/  IADD3 R0, R8, 0x60, RZ ;  /* 0x0000006008007810 */ /* 0x001fe20007ffe0ff */
[----:B------:R0:W0:Y:S03]  /*21f30*/  SHFL.IDX PT, R6, R5, 0x3, 0x181f ;  /* 0x00781f0005067f89 */ /* 0x00002600000e0000 */
[----:B------:R-:W-:Y:S01]  /*21f40*/  ISETP.GE.AND P0, PT, R0, R25, PT ;  /* 0x000000190000720c */ /* 0x000fe20003f06270 */
[----:B----4-:R4:W0:-:S12]  /*21f50*/  SHFL.IDX PT, R2, R4, 0x3, 0x181f ;  /* 0x00781f0004027f89 */ /* 0x01081800000e0000 */
[----:B----4-:R-:W-:Y:S05]  /*21f60*/  @P0 BRA `(.L_x_1850) ;  /* 0x0000000000440947 */ /* 0x010fea0003800000 */
[----:B------:R-:W-:Y:S02]  /*21f70*/  ULDC UR4, c[0x0][0xac8] ;  /* 0x0002b20000047ab9 */ /* 0x000fe40000000800 */
[----:B------:R-:W-:Y:S02]  /*21f80*/  ISETP.GE.AND P3, PT, R16, UR4, PT ;  /* 0x0000000410007c0c */ /* 0x000fe4000bf66270 */
[----:B------:R-:W-:Y:S02]  /*21f90*/  ISETP.GE.AND P2, PT, R219, UR4, PT ;  /* 0x00000004db007c0c */ /* 0x000fe4000bf46270 */
[----:B------:R-:W-:Y:S02]  /*21fa0*/  ISETP.GE.AND P1, PT, R19, UR4, PT ;  /* 0x0000000413007c0c */ /* 0x000fe4000bf26270 */
[----:B------:R-:W-:-:S07]  /*21fb0*/  ISETP.GE.AND P0, PT, R23, UR4, PT ;  /* 0x0000000417007c0c */ /* 0x000fce000bf06270 */
[CC--:B01-3--:R-:W-:Y:S02]  /*21fc0*/  @!P3 LEA R4, P6, R16.reuse, R2.reuse, 0x1 ;  /* 0x000000021004b211 */ /* 0x0cbfe400078c08ff */
[-C--:B------:R-:W-:Y:S02]  /*21fd0*/  @!P2 LEA R8, P5, R201, R2.reuse, 0x1 ;  /* 0x00000002c908a211 */ /* 0x080fe400078a08ff */
[----:B------:R-:W-:Y:S02]  /*21fe0*/  @!P1 LEA R10, P4, R19, R2, 0x1 ;  /* 0x00000002130a9211 */ /* 0x000fe400078808ff */
[----:B------:R-:W-:Y:S02]  /*21ff0*/  @!P3 LEA.HI.X R5, R16, R6, R17, 0x1, P6 ;  /* 0x000000061005b211 */ /* 0x000fe400030f0c11 */
        /* <DEDUP_REMOVED lines=8> */
.L_x_1850:
[----:B------:R-:W-:Y:S05]  /*22080*/  BSYNC B0 ;  /* 0x0000000000007941 */ /* 0x000fea0003800000 */
.L_x_1841:
[----:B------:R-:W-:Y:S02]  /*22090*/  ULDC UR4, c[0x0][0xc3c] ;  /* 0x00030f0000047ab9 */ /* 0x000fe40000000800 */
[----:B--2---:R-:W-:-:S13]  /*220a0*/  ISETP.GE.AND P0, PT, R39, UR4, PT ;  /* 0x0000000427007c0c */ /* 0x004fda000bf06270 */
[----:B------:R-:W-:Y:S05]  /*220b0*/  @!P0 BRA `(.L_x_1860) ;  /* 0xfffffdf000c48947 */ /* 0x000fea000383ffff */
[----:B------:R-:W-:Y:S05]  /*220c0*/  BRA `(.L_x_1557) ;  /* 0x0000007800687947 */ /* 0x000fea0003800000 */
.L_x_1555:
        /* <DEDUP_REMOVED lines=16> */
.L_x_1861:
        /* <DEDUP_REMOVED lines=31> */
[----:B------:R-:W1:Y:S02]  /*223c0*/  SHFL.IDX PT, R6, R8, 0x1f, 0x1f ;  /* 0x03e01f0008067f89 */ /* 0x000e6400000e0000 */
[----:B-1----:R-:W-:-:S05]  /*223d0*/  IMAD R6, R6, UR5, RZ ;  /* 0x0000000506067c24 */ /* 0x002fca000f8e02ff */
[----:B0-----:R-:W-:Y:S02]  /*223e0*/  ISETP.GT.AND P6, PT, R6, UR6, PT ;  /* 0x0000000606007c0c */ /* 0x001fe4000bfc4270 */
[----:B------:R-:W-:-:S11]  /*223f0*/  MOV R3, R6 ;  /* 0x0000000600037202 */ /* 0x000fd60000000f00 */
[----:B------:R-:W-:Y:S05]  /*22400*/  @P6 BRA `(.L_x_1863) ;  /* 0x0000000000986947 */ /* 0x000fea0003800000 */
[----:B------:R-:W0:Y:S01]  /*22410*/  LDC R10, c[0x0][0xc3c] ;  /* 0x00030f00ff0a7b82 */ /* 0x000e220000000800 */
[----:B------:R-:W-:Y:S01]  /*22420*/  IMAD.MOV.U32 R6, RZ, RZ, R3 ;  /* 0x000000ffff067224 */ /* 0x000fe200078e0003 */
[----:B------:R-:W-:Y:S01]  /*22430*/  UMOV UR4, URZ ;  /* 0x0000003f00047c82 */ /* 0x000fe20008000000 */
[----:B------:R-:W-:Y:S01]  /*22440*/  ULDC UR7, c[0x0][0xc3c] ;  /* 0x00030f0000077ab9 */ /* 0x000fe20000000800 */
[----:B------:R-:W-:-:S05]  /*22450*/  ULDC UR5, c[0x0][0xc38] ;  /* 0x00030e0000057ab9 */ /* 0x000fca0000000800 */
.L_x_1867:
        /* <DEDUP_REMOVED lines=12> */
.L_x_1866:
[----:B------:R-:W-:Y:S05]  /*22520*/  BSYNC B0 ;  /* 0x0000000000007941 */ /* 0x000fea0003800000 */
.L_x_1865:
        /* <DEDUP_REMOVED lines=17> */
[----:B------:R-:W-:-:S05]  /*22640*/  IMAD.IADD R6, R3, 0x1, R6 ;  /* 0x0000000103067824 */ /* 0x000fca00078e0206 */
[----:B------:R-:W-:-:S13]  /*22650*/  ISETP.GT.AND P6, PT, R6, UR6, PT ;  /* 0x0000000606007c0c */ /* 0x000fda000bfc4270 */
[----:B------:R-:W-:Y:S05]  /*22660*/  @!P6 BRA `(.L_x_1867) ;  /* 0xfffffffc007ce947 */ /* 0x000fea000383ffff */
.L_x_1863:
[----:B------:R-:W-:-:S04]  /*22670*/  IMAD.IADD R13, R6, 0x1, -R3 ;  /* 0x00000001060d7824 */ /* 0x000fc800078e0a03 */
[----:B------:R-:W-:-:S05]  /*22680*/  IMAD R2, R8, UR5, R13 ;  /* 0x0000000508027c24 */ /* 0x000fca000f8e020d */
[----:B------:R-:W-:Y:S02]  /*22690*/  ISETP.GT.AND P0, PT, R2, UR6, PT ;  /* 0x0000000602007c0c */ /* 0x000fe4000bf04270 */
[----:B------:R-:W0:Y:S11]  /*226a0*/  LDC.64 R2, c[0x0][0xc90] ;  /* 0x00032400ff027b82 */ /* 0x000e360000000a00 */
[----:B------:R-:W-:-:S04]  /*226b0*/  VOTE.ANY R9, PT, !P0 ;  /* 0x0000000000097806 */ /* 0x000fc800040e0100 */
[----:B------:R-:W1:Y:S02]  /*226c0*/  POPC R15, R9 ;  /* 0x00000009000f7309 */ /* 0x000e640000000000 */
[----:B-1----:R-:W-:-:S05]  /*226d0*/  IADD3 R19, R15, UR4, RZ ;  /* 0x000000040f137c10 */ /* 0x002fca000fffe0ff */
        /* <DEDUP_REMOVED lines=13> */
.L_x_1868:
        /* <DEDUP_REMOVED lines=14> */
[-C--:B------:R-:W-:Y:S01]  /*22890*/  @!P1 IADD3 R3, R3, -R12.reuse, RZ ;  /* 0x8000000c03039210 */ /* 0x080fe20007ffe0ff */
[----:B------:R-:W-:Y:S01]  /*228a0*/  @!P1 VIADD R2, R2, 0x1 ;  /* 0x0000000102029836 */ /* 0x000fe20000000000 */
[----:B------:R-:W-:Y:S02]  /*228b0*/  ISETP.NE.AND P1, PT, R6, RZ, PT ;  /* 0x000000ff0600720c */ /* 0x000fe40003f25270 */
[----:B------:R-:W-:Y:S02]  /*228c0*/  ISETP.GE.U32.AND P0, PT, R3, R12, PT ;  /* 0x0000000c0300720c */ /* 0x000fe40003f06070 */
[----:B------:R-:W-:-:S04]  /*228d0*/  LOP3.LUT R3, R9, R6, RZ, 0x3c, !PT ;  /* 0x0000000609037212 */ /* 0x000fc800078e3cff */
[----:B------:R-:W-:-:S07]  /*228e0*/  ISETP.GE.AND P2, PT, R3, RZ, PT ;  /* 0x000000ff0300720c */ /* 0x000fce0003f46270 */
[----:B------:R-:W-:-:S06]  /*228f0*/  @P0 VIADD R2, R2, 0x1 ;  /* 0x0000000102020836 */ /* 0x000fcc0000000000 */
[----:B------:R-:W-:Y:S01]  /*22900*/  @!P2 IMAD.MOV R2, RZ, RZ, -R2 ;  /* 0x000000ffff02a224 */ /* 0x000fe200078e0a02 */
[----:B------:R-:W-:-:S05]  /*22910*/  @!P1 LOP3.LUT R2, RZ, R6, RZ, 0x33, !PT ;  /* 0x00000006ff029212 */ /* 0x000fca00078e33ff */
[----:B------:R-:W-:Y:S02]  /*22920*/  IMAD R8, R7, R2, RZ ;  /* 0x0000000207087224 */ /* 0x000fe400078e02ff */
[----:B------:R-:W-:-:S03]  /*22930*/  IMAD.MOV R2, RZ, RZ, -R2 ;  /* 0x000000ffff027224 */ /* 0x000fc600078e0a02 */
[----:B------:R-:W-:Y:S01]  /*22940*/  IADD3 R10, -R8, RZ, RZ ;  /* 0x000000ff080a7210 */ /* 0x000fe20007ffe1ff */
[----:B------:R-:W-:Y:S02]  /*22950*/  IMAD R13, R6, R2, R9 ;  /* 0x00000002060d7224 */ /* 0x000fe400078e0209 */
[----:B------:R-:W-:Y:S01]  /*22960*/  IMAD.MOV.U32 R2, RZ, RZ, RZ ;  /* 0x000000ffff027224 */ /* 0x000fe200078e00ff */
[----:B------:R-:W-:-:S04]  /*22970*/  VIADDMNMX R18, R10, UR5, R7, PT ;  /* 0x000000050a127c46 */ /* 0x000fc8000b800107 */
[-C--:B------:R-:W-:Y:S02]  /*22980*/  IABS R10, R18.reuse ;  /* 0x00000012000a7213 */ /* 0x080fe40000000000 */
[----:B------:R-:W-:Y:S02]  /*22990*/  IABS R6, R18 ;  /* 0x0000001200067213 */ /* 0x000fe40000000000 */
[----:B------:R-:W0:Y:S08]  /*229a0*/  I2F.RP R7, R10 ;  /* 0x0000000a00077306 */ /* 0x000e300000209400 */
[----:B0-----:R-:W0:Y:S02]  /*229b0*/  MUFU.RCP R7, R7 ;  /* 0x0000000700077308 */ /* 0x001e240000001000 */
[----:B0-----:R-:W-:-:S06]  /*229c0*/  VIADD R3, R7, 0xffffffe ;  /* 0x0ffffffe07037836 */ /* 0x001fcc0000000000 */
[----:B------:R-:W0:Y:S02]  /*229d0*/  F2I.FTZ.U32.TRUNC.NTZ R3, R3 ;  /* 0x0000000300037305 */ /* 0x000e24000021f000 */
[----:B0-----:R-:W-:-:S05]  /*229e0*/  IMAD.MOV R11, RZ, RZ, -R3 ;  /* 0x000000ffff0b7224 */ /* 0x001fca00078e0a03 */
[----:B------:R-:W-:Y:S02]  /*229f0*/  MOV R9, R11 ;  /* 0x0000000b00097202 */ /* 0x000fe40000000f00 */
[----:B------:R-:W-:-:S03]  /*22a00*/  IABS R11, R13 ;  /* 0x0000000d000b7213 */ /* 0x000fc60000000000 */
[----:B------:R-:W-:-:S04]  /*22a10*/  IMAD R9, R9, R10, RZ ;  /* 0x0000000a09097224 */ /* 0x000fc800078e02ff */
[----:B------:R-:W-:-:S04]  /*22a20*/  IMAD.HI.U32 R2, R3, R9, R2 ;  /* 0x0000000903027227 */ /* 0x000fc800078e0002 */
[----:B------:R-:W-:Y:S02]  /*22a30*/  IMAD.MOV R3, RZ, RZ, -R6 ;  /* 0x000000ffff037224 */ /* 0x000fe400078e0a06 */
[----:B------:R-:W-:-:S04]  /*22a40*/  IMAD.HI.U32 R2, R2, R11, RZ ;  /* 0x0000000b02027227 */ /* 0x000fc800078e00ff */
[----:B------:R-:W-:-:S05]  /*22a50*/  IMAD R3, R2, R3, R11 ;  /* 0x0000000302037224 */ /* 0x000fca00078e020b */
[----:B------:R-:W-:-:S13]  /*22a60*/  ISETP.GT.U32.AND P1, PT, R10, R3, PT ;  /* 0x000000030a00720c */ /* 0x000fda0003f24070 */
[----:B------:R-:W-:Y:S01]  /*22a70*/  @!P1 IMAD.IADD R3, R3, 0x1, -R10 ;  /* 0x0000000103039824 */ /* 0x000fe200078e0a0a */
[----:B------:R-:W-:Y:S02]  /*22a80*/  @!P1 IADD3 R2, R2, 0x1, RZ ;  /* 0x0000000102029810 */ /* 0x000fe40007ffe0ff */
[----:B------:R-:W-:Y:S02]  /*22a90*/  ISETP.NE.AND P1, PT, R18, RZ, PT ;  /* 0x000000ff1200720c */ /* 0x000fe40003f25270 */
[----:B------:R-:W-:Y:S02]  /*22aa0*/  ISETP.GE.U32.AND P0, PT, R3, R10, PT ;  /* 0x0000000a0300720c */ /* 0x000fe40003f06070 */
[----:B------:R-:W-:-:S04]  /*22ab0*/  LOP3.LUT R3, R13, R18, RZ, 0x3c, !PT ;  /* 0x000000120d037212 */ /* 0x000fc800078e3cff */
[----:B------:R-:W-:Y:S01]  /*22ac0*/  ISETP.GE.AND P2, PT, R3, RZ, PT ;  /* 0x000000ff0300720c */ /* 0x000fe20003f46270 */
[----:B------:R-:W-:-:S06]  /*22ad0*/  IMAD.IADD R3, R13, 0x1, R8 ;  /* 0x000000010d037824 */ /* 0x000fcc00078e0208 */
[----:B------:R-:W-:-:S06]  /*22ae0*/  @P0 VIADD R2, R2, 0x1 ;  /* 0x0000000102020836 */ /* 0x000fcc0000000000 */
[----:B------:R-:W-:Y:S01]  /*22af0*/  @!P2 IMAD.MOV R2, RZ, RZ, -R2 ;  /* 0x000000ffff02a224 */ /* 0x000fe200078e0a02 */
[----:B------:R-:W-:Y:S02]  /*22b00*/  @!P1 LOP3.LUT R2, RZ, R18, RZ, 0x33, !PT ;  /* 0x00000012ff029212 */ /* 0x000fe400078e33ff */
[----:B------:R-:W-:Y:S02]  /*22b10*/  IADD3 R18, -R18, RZ, RZ ;  /* 0x000000ff12127210 */ /* 0x000fe40007ffe1ff */
[----:B------:R-:W-:-:S03]  /*22b20*/  LOP3.LUT R17, RZ, R2, RZ, 0x33, !PT ;  /* 0x00000002ff117212 */ /* 0x000fc600078e33ff */
[----:B------:R-:W-:Y:S02]  /*22b30*/  IMAD R18, R2, R18, R3 ;  /* 0x0000001202127224 */ /* 0x000fe400078e0203 */
[----:B------:R-:W-:Y:S01]  /*22b40*/  IMAD.IADD R17, R4, 0x1, R17 ;  /* 0x0000000104117824 */ /* 0x000fe200078e0211 */
[----:B------:R-:W-:Y:S06]  /*22b50*/  BRA `(.L_x_1869) ;  /* 0x00000000000c7947 */ /* 0x000fec0003800000 */
.L_x_1864:
[----:B------:R-:W-:Y:S01]  /*22b60*/  IMAD.MOV.U32 R17, RZ, RZ, RZ ;  /* 0x000000ffff117224 */ /* 0x000fe200078e00ff */
[----:B------:R-:W-:Y:S01]  /*22b70*/  MOV R18, RZ ;  /* 0x000000ff00127202 */ /* 0x000fe20000000f00 */
[----:B------:R-:W-:-:S07]  /*22b80*/  IMAD.U32 R16, RZ, RZ, UR6 ;  /* 0x00000006ff107e24 */ /* 0x000fce000f8e00ff */
.L_x_1869:
[----:B------:R-:W-:-:S13]  /*22b90*/  ISETP.NE.AND P0, PT, R5, RZ, PT ;  /* 0x000000ff0500720c */ /* 0x000fda0003f05270 */
[----:B------:R-:W0:Y:S01]  /*22ba0*/  @!P0 S2R R3, SR_CgaCtaId ;  /* 0x0000000000038919 */ /* 0x000e220000008800 */
[----:B------:R-:W-:-:S04]  /*22bb0*/  @!P0 MOV R2, 0x400 ;  /* 0x0000040000028802 */ /* 0x000fc80000000f00 */
[----:B0-----:R-:W-:-:S05]  /*22bc0*/  @!P0 LEA R2, R3, R2, 0x18 ;  /* 0x0000000203028211 */ /* 0x001fca00078ec0ff */
[----:B------:R0:W-:Y:S01]  /*22bd0*/  @!P0 STS.128 [R2+0x308d0], R16 ;  /* 0x0308d01002008388 */ /* 0x0001e20000000c00 */
[----:B------:R-:W-:Y:S06]  /*22be0*/  BAR.ARV 0x5, 0x180 ;  /* 0x0146000000007b1d */ /* 0x000fec0000002000 */
.L_x_1862:
[----:B------:R2:W-:Y:S01]  /*22bf0*/  STL [R1+0x34], RZ ;  /* 0x000034ff01007387 */ /* 0x0005e20000100800 */
[----:B------:R-:W-:Y:S01]  /*22c00*/  ULDC UR4, c[0x0][0xc3c] ;  /* 0x00030f0000047ab9 */ /* 0x000fe20000000800 */
[----:B------:R-:W-:Y:S01]  /*22c10*/  IMAD.MOV.U32 R29, RZ, RZ, 0x1 ;  /* 0x00000001ff1d7424 */ /* 0x000fe200078e00ff */
[----:B-1----:R-:W-:Y:S01]  /*22c20*/  ISETP.GE.AND P0, PT, R19, UR4, PT ;  /* 0x0000000413007c0c */ /* 0x002fe2000bf06270 */
[----:B------:R-:W-:-:S12]  /*22c30*/  IMAD.MOV.U32 R25, RZ, RZ, RZ ;  /* 0x000000ffff197224 */ /* 0x000fd800078e00ff */
[----:B--2---:R-:W-:Y:S05]  /*22c40*/  @P0 BRA `(.L_x_1870) ;  /* 0x0000006800ac0947 */ /* 0x004fea0003800000 */
[----:B------:R-:W2:Y:S01]  /*22c50*/  LDL R4, [R1+0x20] ;  /* 0x0000200001047983 */ /* 0x000ea20000100800 */
[C---:B------:R-:W-:Y:S01]  /*22c60*/  IMAD.SHL.U32 R37, R0.reuse, 0x8, RZ ;  /* 0x0000000800257824 */ /* 0x040fe200078e00ff */
[----:B0-----:R-:W-:Y:S01]  /*22c70*/  LOP3.LUT R2, R0, 0x7f, RZ, 0xc0, !PT ;  /* 0x0000007f00027812 */ /* 0x001fe200078ec0ff */
[----:B------:R-:W0:Y:S01]  /*22c80*/  S2UR UR5, SR_CgaCtaId ;  /* 0x00000000000579c3 */ /* 0x000e220000008800 */
[----:B------:R-:W-:Y:S01]  /*22c90*/  UMOV UR4, 0x400 ;  /* 0x0000040000047882 */ /* 0x000fe20000000000 */
[----:B------:R-:W-:Y:S01]  /*22ca0*/  BSSY B8, `(.L_x_1870) ;  /* 0x00006a5000087945 */ /* 0x000fe20003800000 */
[----:B------:R-:W-:Y:S01]  /*22cb0*/  LOP3.LUT R3, R37, 0x1f8, RZ, 0xc0, !PT ;  /* 0x000001f825037812 */ /* 0x000fe200078ec0ff */
[----:B------:R-:W-:Y:S01]  /*22cc0*/  IMAD.MOV.U32 R30, RZ, RZ, 0x1 ;  /* 0x00000001ff1e7424 */ /* 0x000fe200078e00ff */
[----:B------:R-:W-:Y:S01]  /*22cd0*/  SHF.L.U32 R34, R2, 0x3, RZ ;  /* 0x0000000302227819 */ /* 0x000fe200000006ff */
[----:B------:R-:W-:Y:S01]  /*22ce0*/  IMAD.MOV.U32 R27, RZ, RZ, RZ ;  /* 0x000000ffff1b7224 */ /* 0x000fe200078e00ff */
[----:B------:R-:W-:Y:S01]  /*22cf0*/  LOP3.LUT R3, R3, 0x38, R0, 0x78, !PT ;  /* 0x0000003803037812 */ /* 0x000fe200078e7800 */
[----:B------:R-:W-:Y:S01]  /*22d00*/  IMAD.SHL.U32 R0, R0, 0x10, RZ ;  /* 0x0000001000007824 */ /* 0x000fe200078e00ff */
[----:B------:R-:W-:Y:S01]  /*22d10*/  SHF.R.U32.HI R2, RZ, 0x3, R2 ;  /* 0x00000003ff027819 */ /* 0x000fe20000011602 */
[----:B------:R-:W-:Y:S01]  /*22d20*/  IMAD.MOV.U32 R29, RZ, RZ, 0x1 ;  /* 0x00000001ff1d7424 */ /* 0x000fe200078e00ff */
[----:B------:R-:W-:Y:S01]  /*22d30*/  LOP3.LUT R34, R3, 0x200, R34, 0xf8, !PT ;  /* 0x0000020003227812 */ /* 0x000fe200078ef822 */
[----:B------:R-:W-:Y:S01]  /*22d40*/  ULDC.64 UR36, c[0x0][0x198] ;  /* 0x0000660000247ab9 */ /* 0x000fe20000000a00 */
[----:B------:R-:W-:Y:S01]  /*22d50*/  LOP3.LUT R37, R37, 0x38, RZ, 0xc0, !PT ;  /* 0x0000003825257812 */ /* 0x000fe200078ec0ff */
[----:B------:R-:W-:Y:S01]  /*22d60*/  ULDC UR38, c[0x0][0xc] ;  /* 0x0000030000267ab9 */ /* 0x000fe20000000800 */
[----:B------:R-:W-:-:S02]  /*22d70*/  LOP3.LUT R0, R2, 0x70, R0, 0xf8, !PT ;  /* 0x0000007002007812 */ /* 0x000fc400078ef800 */
[----:B------:R-:W-:Y:S02]  /*22d80*/  MOV R25, RZ ;  /* 0x000000ff00197202 */ /* 0x000fe40000000f00 */
[C---:B------:R-:W-:Y:S02]  /*22d90*/  LOP3.LUT R2, R37.reuse, 0x80, RZ, 0xfc, !PT ;  /* 0x0000008025027812 */ /* 0x040fe400078efcff */
[----:B------:R-:W-:Y:S01]  /*22da0*/  LOP3.LUT R0, R37, 0xc0, RZ, 0xfc, !PT ;  /* 0x000000c025007812 */ /* 0x000fe200078efcff */
[----:B0-----:R-:W-:-:S06]  /*22db0*/  ULEA UR4, UR5, UR4, 0x18 ;  /* 0x0000000405047291 */ /* 0x001fcc000f8ec03f */
[----:B------:R-:W-:-:S04]  /*22dc0*/  IMAD.U32 R23, RZ, RZ, UR4 ;  /* 0x00000004ff177e24 */ /* 0x000fc8000f8e00ff */
[----:B------:R-:W-:Y:S01]  /*22dd0*/  IMAD R36, R34, 0x2, R23 ;  /* 0x0000000222247824 */ /* 0x000fe200078e0217 */
[----:B--2---:R-:W-:-:S05]  /*22de0*/  LOP3.LUT R3, R4, 0x2, RZ, 0xfc, !PT ;  /* 0x0000000204037812 */ /* 0x004fca00078efcff */
[----:B------:R0:W-:Y:S04]  /*22df0*/  STL [R1+0x44], R3 ;  /* 0x0000440301007387 */ /* 0x0001e80000100800 */
[----:B------:R1:W-:Y:S01]  /*22e00*/  STL [R1+0x34], RZ ;  /* 0x000034ff01007387 */ /* 0x0003e20000100800 */
[----:B0-----:R-:W-:-:S07]  /*22e10*/  LOP3.LUT R3, R37, 0x40, RZ, 0xfc, !PT ;  /* 0x0000004025037812 */ /* 0x001fce00078efcff */
.L_x_1993:
[----:B------:R-:W-:Y:S05]  /*22e20*/  YIELD ;  /* 0x0000000000007946 */ /* 0x000fea0003800000 */
[----:B------:R-:W-:Y:S01]  /*22e30*/  ULDC.64 UR4, c[0x0][0xa28] ;  /* 0x00028a0000047ab9 */ /* 0x000fe20000000a00 */
[----:B------:R-:W-:Y:S01]  /*22e40*/  MOV R11, RZ ;  /* 0x000000ff000b7202 */ /* 0x000fe20000000f00 */
[----:B0-----:R-:W0:Y:S01]  /*22e50*/  LDC.64 R4, c[0x0][0xa00] ;  /* 0x00028000ff047b82 */ /* 0x001e220000000a00 */
[----:B------:R-:W-:Y:S01]  /*22e60*/  ISETP.NE.U32.AND P0, PT, RZ, UR4, PT ;  /* 0x00000004ff007c0c */ /* 0x000fe2000bf05070 */
[----:B------:R-:W-:-:S03]  /*22e70*/  ULDC.64 UR6, c[0x0][0xa10] ;  /* 0x0002840000067ab9 */ /* 0x000fc60000000a00 */
[----:B------:R-:W-:Y:S01]  /*22e80*/  ISETP.NE.AND.EX P0, PT, RZ, UR5, PT, P0 ;  /* 0x00000005ff007c0c */ /* 0x000fe2000bf05300 */
[----:B------:R-:W-:-:S12]  /*22e90*/  ULDC.64 UR4, c[0x0][0xa18] ;  /* 0x0002860000047ab9 */ /* 0x000fd80000000a00 */
[----:B--2---:R-:W2:Y:S01]  /*22ea0*/  @P0 LDC.64 R2, c[0x0][0xa28] ;  /* 0x00028a00ff020b82 */ /* 0x004ea20000000a00 */
[----:B------:R-:W-:Y:S01]  /*22eb0*/  ISETP.NE.U32.AND P1, PT, RZ, UR6, PT ;  /* 0x00000006ff007c0c */ /* 0x000fe2000bf25070 */
[----:B--2---:R-:W-:-:S05]  /*22ec0*/  @P0 IMAD.WIDE R2, R19, 0x4, R2 ;  /* 0x0000000413020825 */ /* 0x004fca00078e0202 */
[----:B------:R2:W3:Y:S01]  /*22ed0*/  @P0 LDG.E R11, desc[UR60][R2.64] ;  /* 0x0000003c020b0981 */ /* 0x0004e2000c1e1900 */
[----:B------:R-:W-:Y:S01]  /*22ee0*/  ISETP.NE.U32.AND P0, PT, RZ, UR4, PT ;  /* 0x00000004ff007c0c */ /* 0x000fe2000bf05070 */
[----:B------:R-:W-:Y:S01]  /*22ef0*/  IMAD.MOV.U32 R35, RZ, RZ, RZ ;  /* 0x000000ffff237224 */ /* 0x000fe200078e00ff */
[----:B------:R-:W-:Y:S01]  /*22f00*/  ISETP.NE.AND.EX P1, PT, RZ, UR7, PT, P1 ;  /* 0x00000007ff007c0c */ /* 0x000fe2000bf25310 */
[----:B------:R-:W-:Y:S01]  /*22f10*/  IMAD.MOV.U32 R0, RZ, RZ, RZ ;  /* 0x000000ffff007224 */ /* 0x000fe200078e00ff */
[----:B------:R-:W-:Y:S01]  /*22f20*/  ISETP.NE.AND.EX P2, PT, RZ, UR5, PT, P0 ;  /* 0x00000005ff007c0c */ /* 0x000fe2000bf45300 */
[----:B------:R-:W-:Y:S01]  /*22f30*/  ULDC.64 UR4, c[0x0][0xa00] ;  /* 0x0002800000047ab9 */ /* 0x000fe20000000a00 */
[----:B0-----:R-:W-:Y:S01]  /*22f40*/  IMAD.WIDE R4, R19, 0x4, R4 ;  /* 0x0000000413047825 */ /* 0x001fe200078e0204 */
[----:B------:R-:W-:Y:S01]  /*22f50*/  ISETP.NE.U32.AND P0, PT, RZ, UR4, PT ;  /* 0x00000004ff007c0c */ /* 0x000fe2000bf05070 */
[----:B--2---:R-:W0:Y:S03]  /*22f60*/  LDC.64 R2, c[0x0][0xa10] ;  /* 0x00028400ff027b82 */ /* 0x004e260000000a00 */
[----:B------:R-:W-:-:S06]  /*22f70*/  ISETP.NE.AND.EX P0, PT, RZ, UR5, PT, P0 ;  /* 0x00000005ff007c0c */ /* 0x000fcc000bf05300 */
[----:B------:R-:W2:Y:S07]  /*22f80*/  @P2 LDC.64 R6, c[0x0][0xa18] ;  /* 0x00028600ff062b82 */ /* 0x000eae0000000a00 */
[----:B------:R-:W5:Y:S01]  /*22f90*/  @P0 LDG.E R35, desc[UR60][R4.64] ;  /* 0x0000003c04230981 */ /* 0x000f62000c1e1900 */
[----:B0-----:R-:W-:-:S05]  /*22fa0*/  IMAD.WIDE R2, R19, 0x4, R2 ;  /* 0x0000000413027825 */ /* 0x001fca00078e0202 */
[----:B------:R-:W5:Y:S01]  /*22fb0*/  @P1 LDG.E R0, desc[UR60][R2.64] ;  /* 0x0000003c02001981 */ /* 0x000f62000c1e1900 */
[----:B------:R-:W-:Y:S02]  /*22fc0*/  ULDC UR4, c[0x0][0x288] ;  /* 0x0000a20000047ab9 */ /* 0x000fe40000000800 */
[----:B------:R-:W-:Y:S01]  /*22fd0*/  IMAD.U32 R31, RZ, RZ, UR4 ;  /* 0x00000004ff1f7e24 */ /* 0x000fe2000f8e00ff */
[----:B------:R-:W-:Y:S02]  /*22fe0*/  ULDC.64 UR4, c[0x0][0x418] ;  /* 0x0001060000047ab9 */ /* 0x000fe40000000a00 */
[----:B------:R-:W-:-:S03]  /*22ff0*/  UISETP.NE.U32.AND UP0, UPT, UR4, URZ, UPT ;  /* 0x0000003f0400728c */ /* 0x000fc6000bf05070 */
[----:B------:R-:W-:Y:S01]  /*23000*/  ULDC UR4, c[0x0][0x424] ;  /* 0x0001090000047ab9 */ /* 0x000fe20000000800 */
[----:B------:R-:W-:Y:S01]  /*23010*/  UISETP.NE.AND.EX UP0, UPT, UR5, URZ, UPT, UP0 ;  /* 0x0000003f0500728c */ /* 0x000fe2000bf05300 */
[----:B--2---:R-:W-:Y:S02]  /*23020*/  @P2 IMAD.WIDE R6, R19, 0x4, R6 ;  /* 0x0000000413062825 */ /* 0x004fe400078e0206 */
[----:B------:R-:W-:Y:S01]  /*23030*/  ULDC UR5, c[0x0][0x2f0] ;  /* 0x0000bc0000057ab9 */ /* 0x000fe20000000800 */
[----:B------:R-:W-:Y:S02]  /*23040*/  USEL UR4, UR4, 0x1, UP0 ;  /* 0x0000000104047887 */ /* 0x000fe40008000000 */
[----:B------:R0:W5:Y:S02]  /*23050*/  @P2 LDG.E R31, desc[UR60][R6.64] ;  /* 0x0000003c061f2981 */ /* 0x000164000c1e1900 */
[----:B------:R-:W-:-:S03]  /*23060*/  UIMAD UR4, UR4, UR5, URZ ;  /* 0x00000005040472a4 */ /* 0x000fc6000f8e023f */
[----:B------:R-:W-:-:S03]  /*23070*/  ULDC UR5, c[0x0][0x348] ;  /* 0x0000d20000057ab9 */ /* 0x000fc60000000800 */
[----:B------:R-:W-:Y:S01]  /*23080*/  IMAD.U32 R9, RZ, RZ, UR4 ;  /* 0x00000004ff097e24 */ /* 0x000fe2000f8e00ff */
[----:B0-----:R-:W-:Y:S01]  /*23090*/  MOV R6, UR5 ;  /* 0x0000000500067c02 */ /* 0x001fe20008000f00 */
[----:B---3--:R0:W-:Y:S01]  /*230a0*/  STL [R1+0x10], R11 ;  /* 0x0000100b01007387 */ /* 0x0081e20000100800 */
[----:B------:R-:W-:Y:S05]  /*230b0*/  @P2 BRA `(.L_x_1871) ;  /* 0x0000000000102947 */ /* 0x000fea0003800000 */
[----:B------:R-:W-:Y:S05]  /*230c0*/  @!P0 BRA `(.L_x_1871) ;  /* 0x00000000000c8947 */ /* 0x000fea0003800000 */
[----:B------:R-:W2:Y:S04]  /*230d0*/  LDG.E R8, desc[UR60][R4.64] ;  /* 0x0000003c04087981 */ /* 0x000ea8000c1e1900 */
[----:B-----5:R-:W2:Y:S02]  /*230e0*/  LDG.E R31, desc[UR60][R4.64+0x4] ;  /* 0x0000043c041f7981 */ /* 0x020ea4000c1e1900 */
[----:B--2---:R-:W-:-:S07]  /*230f0*/  IMAD.IADD R31, R31, 0x1, -R8 ;  /* 0x000000011f1f7824 */ /* 0x004fce00078e0a08 */
.L_x_1871:
[----:B------:R-:W-:Y:S02]  /*23100*/  ULDC.64 UR4, c[0x0][0xa20] ;  /* 0x0002880000047ab9 */ /* 0x000fe40000000a00 */
[----:B------:R-:W-:-:S04]  /*23110*/  ISETP.NE.U32.AND P0, PT, RZ, UR4, PT ;  /* 0x00000004ff007c0c */ /* 0x000fc8000bf05070 */
[----:B------:R-:W-:-:S13]  /*23120*/  ISETP.NE.AND.EX P0, PT, RZ, UR5, PT, P0 ;  /* 0x00000005ff007c0c */ /* 0x000fda000bf05300 */
[----:B------:R-:W-:Y:S05]  /*23130*/  @!P0 BRA `(.L_x_1872) ;  /* 0x0000000000108947 */ /* 0x000fea0003800000 */
[----:B------:R-:W2:Y:S02]  /*23140*/  LDC.64 R4, c[0x0][0xa20] ;  /* 0x00028800ff047b82 */ /* 0x000ea40000000a00 */
[----:B--2---:R-:W-:-:S05]  /*23150*/  IMAD.WIDE R4, R19, 0x4, R4 ;  /* 0x0000000413047825 */ /* 0x004fca00078e0204 */
[----:B------:R2:W5:Y:S01]  /*23160*/  LDG.E R9, desc[UR60][R4.64] ;  /* 0x0000003c04097981 */ /* 0x000562000c1e1900 */
[----:B------:R-:W-:Y:S05]  /*23170*/  BRA `(.L_x_1873) ;  /* 0x0000000000247947 */ /* 0x000fea0003800000 */
.L_x_1872:
[----:B------:R-:W-:Y:S02]  /*23180*/  ULDC.64 UR4, c[0x0][0xa08] ;  /* 0x0002820000047ab9 */ /* 0x000fe40000000a00 */
[----:B------:R-:W-:-:S04]  /*23190*/  ISETP.NE.U32.AND P0, PT, RZ, UR4, PT ;  /* 0x00000004ff007c0c */ /* 0x000fc8000bf05070 */
[----:B------:R-:W-:-:S13]  /*231a0*/  ISETP.NE.AND.EX P0, PT, RZ, UR5, PT, P0 ;  /* 0x00000005ff007c0c */ /* 0x000fda000bf05300 */
[----:B------:R-:W-:Y:S05]  /*231b0*/  @!P0 BRA `(.L_x_1873) ;  /* 0x0000000000148947 */ /* 0x000fea0003800000 */
[----:B------:R-:W2:Y:S02]  /*231c0*/  LDC.64 R4, c[0x0][0xa08] ;  /* 0x00028200ff047b82 */ /* 0x000ea40000000a00 */
[----:B--2---:R-:W-:-:S05]  /*231d0*/  IMAD.WIDE R4, R19, 0x4, R4 ;  /* 0x0000000413047825 */ /* 0x004fca00078e0204 */
[----:B------:R-:W2:Y:S04]  /*231e0*/  LDG.E R9, desc[UR60][R4.64] ;  /* 0x0000003c04097981 */ /* 0x000ea8000c1e1900 */
[----:B------:R-:W2:Y:S02]  /*231f0*/  LDG.E R8, desc[UR60][R4.64+0x4] ;  /* 0x0000043c04087981 */ /* 0x000ea4000c1e1900 */
[----:B--2---:R-:W-:-:S07]  /*23200*/  IMAD.IADD R9, R8, 0x1, -R9 ;  /* 0x0000000108097824 */ /* 0x004fce00078e0a09 */
.L_x_1873:
[----:B------:R-:W3:Y:S01]  /*23210*/  @P1 LDG.E R8, desc[UR60][R2.64] ;  /* 0x0000003c02081981 */ /* 0x000ee2000c1e1900 */
[----:B--2---:R-:W2:Y:S03]  /*23220*/  LDC R4, c[0x0][0x448] ;  /* 0x00011200ff047b82 */ /* 0x004ea60000000800 */
[----:B------:R-:W3:Y:S01]  /*23230*/  @P1 LDG.E R5, desc[UR60][R2.64+0x4] ;  /* 0x0000043c02051981 */ /* 0x000ee2000c1e1900 */
[----:B-----5:R-:W-:Y:S02]  /*23240*/  IMAD.IADD R9, R9, 0x1, -R11 ;  /* 0x0000000109097824 */ /* 0x020fe400078e0a0b */
[----:B------:R-:W-:-:S04]  /*23250*/  IMAD.SHL.U32 R28, R17, 0x80, RZ ;  /* 0x00000080111c7824 */ /* 0x000fc800078e00ff */
[----:B------:R-:W-:Y:S01]  /*23260*/  VIADD R7, R28, 0x7f ;  /* 0x0000007f1c077836 */ /* 0x000fe20000000000 */
[----:B--2---:R-:W-:-:S13]  /*23270*/  ISETP.NE.AND P2, PT, R4, 0x1, PT ;  /* 0x000000010400780c */ /* 0x004fda0003f45270 */
[----:B------:R-:W2:Y:S08]  /*23280*/  @P2 LDC R10, c[0x0][0x44c] ;  /* 0x00011300ff0a2b82 */ /* 0x000eb00000000800 */
[----:B------:R-:W4:Y:S01]  /*23290*/  @P2 LDC R4, c[0x0][0x450] ;  /* 0x00011400ff042b82 */ /* 0x000f220000000800 */
[----:B---3--:R-:W-:Y:S01]  /*232a0*/  @P1 IADD3 R6, -R8, R5, RZ ;  /* 0x0000000508061210 */ /* 0x008fe20007ffe1ff */
[----:B--2---:R-:W-:-:S03]  /*232b0*/  @P2 IMAD.HI.U32 R5, R7, R10, RZ ;  /* 0x0000000a07052227 */ /* 0x004fc600078e00ff */
[----:B------:R-:W-:Y:S02]  /*232c0*/  IADD3 R12, R9, R6, RZ ;  /* 0x00000006090c7210 */ /* 0x000fe40007ffe0ff */
[----:B----4-:R-:W-:Y:S02]  /*232d0*/  @P2 SHF.R.U32.HI R7, RZ, R4, R5 ;  /* 0x00000004ff072219 */ /* 0x010fe40000011605 */
[C---:B------:R-:W-:Y:S01]  /*232e0*/  IADD3 R8, R12.reuse, 0x1, -R31 ;  /* 0x000000010c087810 */ /* 0x040fe20007ffe81f */
[----:B------:R-:W-:Y:S01]  /*232f0*/  VIADD R2, R12, 0x3f ;  /* 0x0000003f0c027836 */ /* 0x000fe20000000000 */
[----:B------:R2:W-:Y:S03]  /*23300*/  STL [R1+0xc], R12 ;  /* 0x00000c0c01007387 */ /* 0x0005e60000100800 */
[----:B------:R-:W-:Y:S01]  /*23310*/  IMAD.IADD R7, R8, 0x1, R7 ;  /* 0x0000000108077824 */ /* 0x000fe200078e0207 */
[----:B------:R-:W-:-:S04]  /*23320*/  SHF.R.S32.HI R3, RZ, 0x1f, R2 ;  /* 0x0000001fff037819 */ /* 0x000fc80000011402 */
[----:B------:R-:W-:Y:S02]  /*23330*/  LEA.HI R10, R3, R2, RZ, 0x6 ;  /* 0x00000002030a7211 */ /* 0x000fe400078f30ff */
[----:B------:R-:W3:Y:S02]  /*23340*/  LDC.64 R2, c[0x0][0x9e0] ;  /* 0x00027800ff027b82 */ /* 0x000ee40000000a00 */
[----:B------:R-:W-:Y:S02]  /*23350*/  SHF.R.S32.HI R10, RZ, 0x6, R10 ;  /* 0x00000006ff0a7819 */ /* 0x000fe4000001140a */
[----:B---3--:R-:W-:Y:S01]  /*23360*/  ISETP.GE.AND P3, PT, R3, 0x1, PT ;  /* 0x000000010300780c */ /* 0x008fe20003f66270 */
[----:B------:R-:W-:-:S12]  /*23370*/  IMAD.IADD R2, R7, 0x1, R2 ;  /* 0x0000000107027824 */ /* 0x000fd800078e0202 */
[----:B--2---:R-:W-:Y:S05]  /*23380*/  @!P3 BRA `(.L_x_1874) ;  /* 0x000000000048b947 */ /* 0x004fea0003800000 */
[C---:B------:R-:W-:Y:S01]  /*23390*/  ISETP.GT.AND P0, PT, R7.reuse, RZ, PT ;  /* 0x000000ff0700720c */ /* 0x040fe20003f04270 */
[----:B------:R-:W-:Y:S01]  /*233a0*/  BSSY B0, `(.L_x_1875) ;  /* 0x000000e000007945 */ /* 0x000fe20003800000 */
[----:B0-----:R-:W-:-:S11]  /*233b0*/  IADD3 R11, R7, -0x1, RZ ;  /* 0xffffffff070b7810 */ /* 0x001fd60007ffe0ff */
        /* <DEDUP_REMOVED lines=8> */
.L_x_1876:
[----:B------:R-:W-:-:S13]  /*23440*/  ISETP.NE.AND P0, PT, R3, 0x1, PT ;  /* 0x000000010300780c */ /* 0x000fda0003f05270 */
[----:B------:R-:W0:Y:S02]  /*23450*/  @P0 LDC.64 R4, c[0x0][0x9e8] ;  /* 0x00027a00ff040b82 */ /* 0x000e240000000a00 */
[----:B0-----:R-:W-:-:S05]  /*23460*/  @P0 IMAD.HI.U32 R4, R11, R4, RZ ;  /* 0x000000040b040227 */ /* 0x001fca00078e00ff */
[----:B------:R-:W-:-:S07]  /*23470*/  @P0 SHF.R.U32.HI R11, RZ, R5, R4 ;  /* 0x00000005ff0b0219 */ /* 0x000fce0000011604 */
.L_x_1877:
[----:B------:R-:W-:Y:S05]  /*23480*/  BSYNC B0 ;  /* 0x0000000000007941 */ /* 0x000fea0003800000 */
.L_x_1875:
[----:B------:R-:W-:-:S05]  /*23490*/  IMAD R11, R11, R3, R3 ;  /* 0x000000030b0b7224 */ /* 0x000fca00078e0203 */
[----:B------:R-:W-:-:S07]  /*234a0*/  VIMNMX R2, R2, R11, PT ;  /* 0x0000000b02027248 */ /* 0x000fce0003fe0100 */
.L_x_1874:
[----:B------:R-:W2:Y:S01]  /*234b0*/  @P2 LDC R7, c[0x0][0x44c] ;  /* 0x00011300ff072b82 */ /* 0x000ea20000000800 */
[----:B------:R-:W-:Y:S01]  /*234c0*/  IMAD.MOV.U32 R4, RZ, RZ, R28 ;  /* 0x000000ffff047224 */ /* 0x000fe200078e001c */
[----:B------:R-:W-:-:S06]  /*234d0*/  ULDC UR4, c[0x0][0x9dc] ;  /* 0x0002770000047ab9 */ /* 0x000fcc0000000800 */
[----:B------:R-:W3:Y:S01]  /*234e0*/  @P2 LDC R5, c[0x0][0x450] ;  /* 0x00011400ff052b82 */ /* 0x000ee20000000800 */
[----:B--2---:R-:W-:-:S05]  /*234f0*/  @P2 IMAD.HI.U32 R7, R28, R7, RZ ;  /* 0x000000071c072227 */ /* 0x004fca00078e00ff */
[----:B---3--:R-:W-:Y:S01]  /*23500*/  @P2 SHF.R.U32.HI R4, RZ, R5, R7 ;  /* 0x00000005ff042219 */ /* 0x008fe20000011607 */
[----:B------:R-:W-:-:S05]  /*23510*/  IMAD.IADD R7, R12, 0x1, -R31 ;  /* 0x000000010c077824 */ /* 0x000fca00078e0a1f */
[----:B------:R-:W-:-:S05]  /*23520*/  IADD3 R12, R7, R4, RZ ;  /* 0x00000004070c7210 */ /* 0x000fca0007ffe0ff */
[----:B0-----:R-:W-:Y:S01]  /*23530*/  VIADD R11, R12, -UR4 ;  /* 0x800000040c0b7c36 */ /* 0x001fe20008000000 */
        /* <DEDUP_REMOVED lines=11> */
.L_x_1880:
[----:B------:R-:W-:-:S13]  /*235f0*/  ISETP.NE.AND P0, PT, R3, 0x1, PT ;  /* 0x000000010300780c */ /* 0x000fda0003f05270 */
[----:B------:R-:W0:Y:S02]  /*23600*/  @P0 LDC.64 R4, c[0x0][0x9e8] ;  /* 0x00027a00ff040b82 */ /* 0x000e240000000a00 */
[----:B0-----:R-:W-:-:S05]  /*23610*/  @P0 IMAD.HI.U32 R4, R12, R4, RZ ;  /* 0x000000040c040227 */ /* 0x001fca00078e00ff */
[----:B------:R-:W-:-:S07]  /*23620*/  @P0 SHF.R.U32.HI R12, RZ, R5, R4 ;  /* 0x00000005ff0c0219 */ /* 0x000fce0000011604 */
.L_x_1881:
[----:B------:R-:W-:Y:S05]  /*23630*/  BSYNC B0 ;  /* 0x0000000000007941 */ /* 0x000fea0003800000 */
.L_x_1879:
[----:B------:R-:W-:-:S05]  /*23640*/  IMAD R12, R12, R3, RZ ;  /* 0x000000030c0c7224 */ /* 0x000fca00078e02ff */
[----:B------:R-:W-:-:S07]  /*23650*/  VIMNMX R11, R11, R12, !PT ;  /* 0x0000000c0b0b7248 */ /* 0x000fce0007fe0100 */
.L_x_1878:
[----:B------:R-:W-:Y:S01]  /*23660*/  VIADD R2, R2, 0x3f ;  /* 0x0000003f02027836 */ /* 0x000fe20000000000 */
[----:B------:R-:W-:Y:S01]  /*23670*/  SHF.R.S32.HI R4, RZ, 0x1f, R11 ;  /* 0x0000001fff047819 */ /* 0x000fe2000001140b */
[----:B------:R-:W-:Y:S03]  /*23680*/  BSSY B0, `(.L_x_1882) ;  /* 0x0000196000007945 */ /* 0x000fe60003800000 */
[----:B------:R-:W-:Y:S02]  /*23690*/  SHF.R.S32.HI R3, RZ, 0x1f, R2 ;  /* 0x0000001fff037819 */ /* 0x000fe40000011402 */
[----:B------:R-:W-:Y:S02]  /*236a0*/  LEA.HI R4, R4, R11, RZ, 0x6 ;  /* 0x0000000b04047211 */ /* 0x000fe400078f30ff */
[----:B------:R-:W-:Y:S02]  /*236b0*/  LEA.HI R2, R3, R2, RZ, 0x6 ;  /* 0x0000000203027211 */ /* 0x000fe400078f30ff */
[----:B------:R-:W-:-:S02]  /*236c0*/  SHF.R.S32.HI R4, RZ, 0x6, R4 ;  /* 0x00000006ff047819 */ /* 0x000fc40000011404 */
[----:B------:R-:W-:Y:S02]  /*236d0*/  SHF.R.S32.HI R3, RZ, 0x6, R2 ;  /* 0x00000006ff037819 */ /* 0x000fe40000011402 */
[----:B------:R-:W-:Y:S02]  /*236e0*/  VIMNMX R2, RZ, R4, !PT ;  /* 0x00000004ff027248 */ /* 0x000fe40007fe0100 */
[----:B------:R-:W-:-:S03]  /*236f0*/  VIMNMX R4, R10, R3, PT ;  /* 0x000000030a047248 */ /* 0x000fc60003fe0100 */
[----:B------:R-:W-:Y:S01]  /*23700*/  IMAD R2, R2, 0x40, -R9 ;  /* 0x0000004002027824 */ /* 0x000fe200078e0a09 */
[----:B------:R-:W-:-:S04]  /*23710*/  LEA R9, R4, -R9, 0x6 ;  /* 0x8000000904097211 */ /* 0x000fc800078e30ff */
[----:B------:R-:W-:Y:S02]  /*23720*/  VIMNMX R9, R9, R6, PT ;  /* 0x0000000609097248 */ /* 0x000fe40003fe0100 */
[----:B------:R-:W-:-:S04]  /*23730*/  VIMNMX R2, RZ, R2, !PT ;  /* 0x00000002ff027248 */ /* 0x000fc80007fe0100 */
[----:B------:R-:W-:Y:S02]  /*23740*/  ISETP.GT.AND P0, PT, R9, R2, PT ;  /* 0x000000020900720c */ /* 0x000fe40003f04270 */
[----:B------:R-:W-:-:S11]  /*23750*/  SHF.R.U32.HI R5, RZ, 0x6, R2 ;  /* 0x00000006ff057819 */ /* 0x000fd60000011602 */
[----:B------:R-:W-:-:S05]  /*23760*/  @P0 VIADD R3, R9, 0x3f ;  /* 0x0000003f09030836 */ /* 0x000fca0000000000 */
[----:B------:R-:W-:-:S04]  /*23770*/  @P0 SHF.R.S32.HI R2, RZ, 0x1f, R3 ;  /* 0x0000001fff020819 */ /* 0x000fc80000011403 */
[----:B------:R-:W-:Y:S01]  /*23780*/  @P0 LEA.HI R3, R2, R3, RZ, 0x6 ;  /* 0x0000000302030211 */ /* 0x000fe200078f30ff */
[----:B------:R-:W-:-:S03]  /*23790*/  IMAD.MOV.U32 R2, RZ, RZ, R5 ;  /* 0x000000ffff027224 */ /* 0x000fc600078e0005 */
[----:B------:R-:W-:Y:S02]  /*237a0*/  @P0 SHF.R.S32.HI R2, RZ, 0x6, R3 ;  /* 0x00000006ff020819 */ /* 0x000fe40000011403 */
        /* <DEDUP_REMOVED lines=9> */
[----:B------:R0:W2:Y:S02]  /*23840*/  SHFL.IDX PT, R14, R3, RZ, 0x1f ;  /* 0x00001fff030e7589 */ /* 0x0000a400000e0000 */
.L_x_2085:
[----:B--2---:R-:W-:Y:S02]  /*23850*/  ISETP.NE.AND P0, PT, R14, RZ, PT ;  /* 0x000000ff0e00720c */ /* 0x004fe40003f05270 */
[----:B------:R-:W-:-:S11]  /*23860*/  PLOP3.LUT P6, PT, PT, PT, PT, 0x8, 0x0 ;  /* 0x000000000000781c */ /* 0x000fd60003fce170 */
[----:B------:R-:W-:Y:S05]  /*23870*/  @P0 BRA `(.L_x_1885) ;  /* 0x00000000000c0947 */ /* 0x000fea0003800000 */
[----:B------:R-:W-:-:S03]  /*23880*/  UMOV UR4, 0xffffffff ;  /* 0xffffffff00047882 */ /* 0x000fc60000000000 */
[----:B------:R-:W-:Y:S05]  /*23890*/  BRA.DIV UR4, `(.L_x_1886) ;  /* 0x0000007e04187947 */ /* 0x000fea000b800000 */
[----:B------:R-:W-:-:S13]  /*238a0*/  ELECT P6, URZ, PT ;  /* 0x00000000003f782f */ /* 0x000fda00038c0000 */
.L_x_1885:
[----:B0-----:R-:W2:Y:S01]  /*238b0*/  LDL R3, [R1+0x34] ;  /* 0x0000340001037983 */ /* 0x001ea20000100800 */
[----:B------:R-:W-:Y:S01]  /*238c0*/  BSSY B1, `(.L_x_1887) ;  /* 0x0000008000017945 */ /* 0x000fe20003800000 */
[----:B--2---:R-:W-:-:S05]  /*238d0*/  VIADD R3, R3, 0x1 ;  /* 0x0000000103037836 */ /* 0x004fca0000000000 */
[----:B------:R-:W-:-:S04]  /*238e0*/  LEA.HI R6, R3, R3, RZ, 0x1 ;  /* 0x0000000303067211 */ /* 0x000fc800078f08ff */
[----:B------:R-:W-:-:S04]  /*238f0*/  LOP3.LUT R6, R6, 0xfffffffe, RZ, 0xc0, !PT ;  /* 0xfffffffe06067812 */ /* 0x000fc800078ec0ff */
[----:B------:R-:W-:-:S04]  /*23900*/  IADD3 R6, R3, -R6, RZ ;  /* 0x8000000603067210 */ /* 0x000fc80007ffe0ff */
[----:B------:R-:W-:-:S04]  /*23910*/  SHF.L.U32 R6, R6, 0x1f, RZ ;  /* 0x0000001f06067819 */ /* 0x000fc800000006ff */
[----:B------:R-:W0:Y:S02]  /*23920*/  SYNCS.PHASECHK.TRANS64.TRYWAIT P0, [R23+URZ+0x30820], R6 ;  /* 0x03082006170075a7 */ /* 0x000e24000800017f */
[----:B0-----:R-:W-:Y:S05]  /*23930*/  @!P0 BRA `(.L_x_1888) ;  /* 0x0000007c00108947 */ /* 0x001fea0003800000 */
.L_x_2088:
[----:B------:R-:W-:Y:S05]  /*23940*/  BSYNC B1 ;  /* 0x0000000000017941 */ /* 0x000fea0003800000 */
.L_x_1887:
[----:B------:R-:W-:Y:S04]  /*23950*/  BSSY B1, `(.L_x_1889) ;  /* 0x00000ac000017945 */ /* 0x000fe80003800000 */
[----:B------:R-:W-:Y:S05]  /*23960*/  @!P6 BRA `(.L_x_1890) ;  /* 0x0000000800a8e947 */ /* 0x000fea0003800000 */
[----:B------:R-:W-:Y:S01]  /*23970*/  IMAD R13, R27, 0x8, R23 ;  /* 0x000000081b0d7824 */ /* 0x000fe200078e0217 */
[----:B------:R-:W-:Y:S01]  /*23980*/  SHF.L.U32 R12, R30, 0x1f, RZ ;  /* 0x0000001f1e0c7819 */ /* 0x000fe200000006ff */
[----:B------:R-:W2:Y:S01]  /*23990*/  S2R R3, SR_TID.X ;  /* 0x0000000000037919 */ /* 0x000ea20000002100 */
[----:B------:R-:W-:Y:S02]  /*239a0*/  BSSY B2, `(.L_x_1891) ;  /* 0x0000005000027945 */ /* 0x000fe40003800000 */
[----:B------:R-:W3:Y:S01]  /*239b0*/  SYNCS.PHASECHK.TRANS64.TRYWAIT P0, [R13+URZ+0x308a0], R12 ;  /* 0x0308a00c0d0075a7 */ /* 0x000ee2000800017f */
[----:B--2---:R-:W-:-:S04]  /*239c0*/  LOP3.LUT R3, R3, 0x7f, RZ, 0xc0, !PT ;  /* 0x0000007f03037812 */ /* 0x004fc800078ec0ff */
[----:B------:R-:W-:Y:S01]  /*239d0*/  ISETP.NE.AND P1, PT, R3, RZ, PT ;  /* 0x000000ff0300720c */ /* 0x000fe20003f25270 */
[----:B---3--:R-:W-:-:S12]  /*239e0*/  @!P0 BRA `(.L_x_1892) ;  /* 0x0000007800f88947 */ /* 0x008fd80003800000 */
.L_x_2089:
[----:B------:R-:W-:Y:S05]  /*239f0*/  BSYNC B2 ;  /* 0x0000000000027941 */ /* 0x000fea0003800000 */
.L_x_1891:
[----:B------:R-:W-:Y:S04]  /*23a00*/  BSSY B2, `(.L_x_1893) ;  /* 0x0000009000027945 */ /* 0x000fe80003800000 */
[----:B------:R-:W-:Y:S05]  /*23a10*/  @P1 BRA `(.L_x_1894) ;  /* 0x00000000001c1947 */ /* 0x000fea0003800000 */
[----:B0-----:R-:W0:Y:S01]  /*23a20*/  S2R R6, SR_TID.X ;  /* 0x0000000000067919 */ /* 0x001e220000002100 */
[----:B------:R-:W-:-:S04]  /*23a30*/  IMAD.MOV.U32 R3, RZ, RZ, 0x8000 ;  /* 0x00008000ff037424 */ /* 0x000fc800078e00ff */
[----:B------:R3:W-:Y:S01]  /*23a40*/  SYNCS.ARRIVE.TRANS64 RZ, [R13+URZ+0x30890], R3 ;  /* 0x030890030dff79a7 */ /* 0x0007e2000800003f */
[----:B0-----:R-:W-:-:S04]  /*23a50*/  LOP3.LUT R6, R6, 0x1f, RZ, 0xc0, !PT ;  /* 0x0000001f06067812 */ /* 0x001fc800078ec0ff */
[----:B------:R-:W-:-:S13]  /*23a60*/  ISETP.NE.AND P0, PT, R6, RZ, PT ;  /* 0x000000ff0600720c */ /* 0x000fda0003f05270 */
[----:B---3--:R-:W-:Y:S05]  /*23a70*/  @!P0 BRA `(.L_x_1894) ;  /* 0x0000000000048947 */ /* 0x008fea0003800000 */
[----:B------:R-:W-:Y:S01]  /*23a80*/  BPT.TRAP 0x1 ;  /* 0x000000040000795c */ /* 0x000fe20000300000 */
.L_x_1894:
[----:B------:R-:W-:Y:S05]  /*23a90*/  BSYNC B2 ;  /* 0x0000000000027941 */ /* 0x000fea0003800000 */
.L_x_1893:
[----:B------:R-:W-:Y:S01]  /*23aa0*/  IMAD.MOV.U32 R17, RZ, RZ, RZ ;  /* 0x000000ffff117224 */ /* 0x000fe200078e00ff */
[----:B------:R-:W-:Y:S01]  /*23ab0*/  LEA R11, R2, R0, 0x6 ;  /* 0x00000000020b7211 */ /* 0x000fe200078e30ff */
[C---:B------:R-:W-:Y:S01]  /*23ac0*/  IMAD R9, R27.reuse, 0x8000, R23 ;  /* 0x000080001b097824 */ /* 0x040fe200078e0217 */
[----:B------:R-:W-:Y:S01]  /*23ad0*/  UIADD3 UR4, UP0, UR36, 0x570, URZ ;  /* 0x0000057024047890 */ /* 0x000fe2000ff1e03f */
[----:B------:R-:W-:Y:S01]  /*23ae0*/  PLOP3.LUT P0, PT, PT, PT, PT, 0x80, 0x0 ;  /* 0x000000000000781c */ /* 0x000fe20003f0f070 */
[----:B0-----:R-:W-:Y:S01]  /*23af0*/  IMAD.SHL.U32 R6, R27, 0x4000, RZ ;  /* 0x000040001b067824 */ /* 0x001fe200078e00ff */
[----:B------:R-:W-:Y:S01]  /*23b00*/  R2UR UR10, R17 ;  /* 0x00000000110a72ca */ /* 0x000fe200000e0000 */
[----:B------:R-:W-:Y:S01]  /*23b10*/  VIADD R11, R11, 0xffffffc0 ;  /* 0xffffffc00b0b7836 */ /* 0x000fe20000000000 */
[----:B------:R-:W-:Y:S01]  /*23b20*/  IADD3 R3, R13, 0x30890, RZ ;  /* 0x000308900d037810 */ /* 0x000fe20007ffe0ff */
[----:B------:R-:W-:Y:S01]  /*23b30*/  VIADD R14, R9, 0x20400 ;  /* 0x00020400090e7836 */ /* 0x000fe20000000000 */
[----:B------:R-:W-:Y:S01]  /*23b40*/  UIADD3.X UR5, URZ, UR37, URZ, UP0, !UPT ;  /* 0x000000253f057290 */ /* 0x000fe200087fe43f */
[----:B------:R-:W-:Y:S01]  /*23b50*/  UMOV UR6, 0x0 ;  /* 0x0000000000067882 */ /* 0x000fe20000000000 */
[----:B------:R-:W-:-:S10]  /*23b60*/  UMOV UR7, 0x12f00000 ;  /* 0x12f0000000077882 */ /* 0x000fd40000000000 */
.L_x_1895:
        /* <DEDUP_REMOVED lines=16> */
.L_x_1896:
        /* <DEDUP_REMOVED lines=16> */
.L_x_1897:
        /* <DEDUP_REMOVED lines=16> */
.L_x_1898:
        /* <DEDUP_REMOVED lines=13> */
.L_x_2090:
[----:B------:R-:W-:Y:S05]  /*23f40*/  BSYNC B2 ;  /* 0x0000000000027941 */ /* 0x000fea0003800000 */
.L_x_1899:
[----:B------:R-:W-:Y:S01]  /*23f50*/  BSSY B2, `(.L_x_1901) ;  /* 0x000000b000027945 */ /* 0x000fe20003800000 */
[----:B------:R-:W-:Y:S01]  /*23f60*/  MOV R14, 0x0 ;  /* 0x00000000000e7802 */ /* 0x000fe20000000f00 */
[----:B------:R-:W-:Y:S02]  /*23f70*/  IMAD.MOV.U32 R15, RZ, RZ, 0x12f00000 ;  /* 0x12f00000ff0f7424 */ /* 0x000fe400078e00ff */
[----:B------:R-:W-:Y:S05]  /*23f80*/  @P1 BRA `(.L_x_1902) ;  /* 0x00000000001c1947 */ /* 0x000fea0003800000 */
[----:B------:R-:W3:Y:S01]  /*23f90*/  S2R R9, SR_TID.X ;  /* 0x0000000000097919 */ /* 0x000ee20000002100 */
[----:B------:R-:W-:-:S04]  /*23fa0*/  IMAD.MOV.U32 R3, RZ, RZ, 0x8000 ;  /* 0x00008000ff037424 */ /* 0x000fc800078e00ff */
[----:B------:R4:W-:Y:S01]  /*23fb0*/  SYNCS.ARRIVE.TRANS64 RZ, [R13+URZ+0x308b0], R3 ;  /* 0x0308b0030dff79a7 */ /* 0x0009e2000800003f */
[----:B---3--:R-:W-:-:S04]  /*23fc0*/  LOP3.LUT R9, R9, 0x1f, RZ, 0xc0, !PT ;  /* 0x0000001f09097812 */ /* 0x008fc800078ec0ff */
[----:B------:R-:W-:-:S13]  /*23fd0*/  ISETP.NE.AND P0, PT, R9, RZ, PT ;  /* 0x000000ff0900720c */ /* 0x000fda0003f05270 */
[----:B----4-:R-:W-:Y:S05]  /*23fe0*/  @!P0 BRA `(.L_x_1902) ;  /* 0x0000000000048947 */ /* 0x010fea0003800000 */
[----:B------:R-:W-:Y:S01]  /*23ff0*/  BPT.TRAP 0x1 ;  /* 0x000000040000795c */ /* 0x000fe20000300000 */
.L_x_1902:
[----:B------:R-:W-:Y:S05]  /*24000*/  BSYNC B2 ;  /* 0x0000000000027941 */ /* 0x000fea0003800000 */
.L_x_1901:
[----:B------:R-:W-:Y:S01]  /*24010*/  R2UR UR10, R17 ;  /* 0x00000000110a72ca */ /* 0x000fe200000e0000 */
[----:B------:R-:W-:Y:S01]  /*24020*/  IMAD R6, R6, 0x2, R23 ;  /* 0x0000000206067824 */ /* 0x000fe200078e0217 */
[----:B------:R-:W-:Y:S01]  /*24030*/  R2UR UR6, R14 ;  /* 0x000000000e0672ca */ /* 0x000fe200000e0000 */
[----:B------:R-:W-:Y:S01]  /*24040*/  UIADD3 UR4, UP0, UR36, 0x670, URZ ;  /* 0x0000067024047890 */ /* 0x000fe2000ff1e03f */
[----:B------:R-:W-:Y:S01]  /*24050*/  R2UR UR7, R15 ;  /* 0x000000000f0772ca */ /* 0x000fe200000e0000 */
[----:B------:R-:W-:Y:S01]  /*24060*/  VIADD R3, R6, 0x400 ;  /* 0x0000040006037836 */ /* 0x000fe20000000000 */
[----:B------:R-:W-:Y:S01]  /*24070*/  PLOP3.LUT P0, PT, PT, PT, PT, 0x80, 0x0 ;  /* 0x000000000000781c */ /* 0x000fe20003f0f070 */
[----:B------:R-:W-:Y:S01]  /*24080*/  UIADD3.X UR5, URZ, UR37, URZ, UP0, !UPT ;  /* 0x000000253f057290 */ /* 0x000fe200087fe43f */
[----:B0-2---:R-:W-:-:S11]  /*24090*/  IADD3 R13, R13, 0x308b0, RZ ;  /* 0x000308b00d0d7810 */ /* 0x005fd60007ffe0ff */
.L_x_1903:
        /* <DEDUP_REMOVED lines=15> */
.L_x_1904:
        /* <DEDUP_REMOVED lines=15> */
.L_x_1905:
        /* <DEDUP_REMOVED lines=15> */
.L_x_1906:
        /* <DEDUP_REMOVED lines=9> */
[----:B--2---:R-:W-:Y:S05]  /*24400*/  @P0 BRA.U.ANY `(.L_x_1906) ;  /* 0xfffffffd00d80947 */ /* 0x004fea000393ffff */
.L_x_1890:
[----:B------:R-:W-:Y:S05]  /*24410*/  BSYNC B1 ;  /* 0x0000000000017941 */ /* 0x000fea0003800000 */
.L_x_1889:
        /* <DEDUP_REMOVED lines=9> */
.L_x_1925:
[----:B------:R-:W-:Y:S05]  /*244b0*/  YIELD ;  /* 0x0000000000007946 */ /* 0x000fea0003800000 */
[----:B------:R-:W-:Y:S04]  /*244c0*/  BSSY B1, `(.L_x_1907) ;  /* 0x00000a9000017945 */ /* 0x000fe80003800000 */
[----:B------:R-:W-:Y:S05]  /*244d0*/  @!P6 BRA `(.L_x_1908) ;  /* 0x00000008009ce947 */ /* 0x000fea0003800000 */
[----:B0-----:R-:W-:Y:S01]  /*244e0*/  IMAD R6, R27, 0x8, R23 ;  /* 0x000000081b067824 */ /* 0x001fe200078e0217 */
[----:B------:R-:W-:Y:S01]  /*244f0*/  SHF.L.U32 R3, R30, 0x1f, RZ ;  /* 0x0000001f1e037819 */ /* 0x000fe200000006ff */
[----:B------:R-:W0:Y:S01]  /*24500*/  S2R R2, SR_TID.X ;  /* 0x0000000000027919 */ /* 0x000e220000002100 */
[----:B------:R-:W-:Y:S02]  /*24510*/  BSSY B2, `(.L_x_1909) ;  /* 0x0000005000027945 */ /* 0x000fe40003800000 */
[----:B------:R-:W2:Y:S01]  /*24520*/  SYNCS.PHASECHK.TRANS64.TRYWAIT P1, [R6+URZ+0x308a0], R3 ;  /* 0x0308a003060075a7 */ /* 0x000ea2000802017f */
[----:B0-----:R-:W-:-:S04]  /*24530*/  LOP3.LUT R2, R2, 0x7f, RZ, 0xc0, !PT ;  /* 0x0000007f02027812 */ /* 0x001fc800078ec0ff */
[----:B------:R-:W-:Y:S01]  /*24540*/  ISETP.NE.AND P2, PT, R2, RZ, PT ;  /* 0x000000ff0200720c */ /* 0x000fe20003f45270 */
[----:B--2---:R-:W-:-:S12]  /*24550*/  @!P1 BRA `(.L_x_1910) ;  /* 0x0000007000449947 */ /* 0x004fd80003800000 */
.L_x_2091:
[----:B------:R-:W-:Y:S05]  /*24560*/  BSYNC B2 ;  /* 0x0000000000027941 */ /* 0x000fea0003800000 */
.L_x_1909:
[----:B------:R-:W-:Y:S04]  /*24570*/  BSSY B2, `(.L_x_1911) ;  /* 0x0000009000027945 */ /* 0x000fe80003800000 */
[----:B------:R-:W-:Y:S05]  /*24580*/  @P2 BRA `(.L_x_1912) ;  /* 0x00000000001c2947 */ /* 0x000fea0003800000 */
[----:B------:R-:W2:Y:S01]  /*24590*/  S2R R11, SR_TID.X ;  /* 0x00000000000b7919 */ /* 0x000ea20000002100 */
[----:B------:R-:W-:-:S04]  /*245a0*/  MOV R2, 0x8000 ;  /* 0x0000800000027802 */ /* 0x000fc80000000f00 */
[----:B------:R3:W-:Y:S01]  /*245b0*/  SYNCS.ARRIVE.TRANS64 RZ, [R6+URZ+0x30890], R2 ;  /* 0x0308900206ff79a7 */ /* 0x0007e2000800003f */
[----:B--2---:R-:W-:-:S04]  /*245c0*/  LOP3.LUT R11, R11, 0x1f, RZ, 0xc0, !PT ;  /* 0x0000001f0b0b7812 */ /* 0x004fc800078ec0ff */
[----:B------:R-:W-:-:S13]  /*245d0*/  ISETP.NE.AND P1, PT, R11, RZ, PT ;  /* 0x000000ff0b00720c */ /* 0x000fda0003f25270 */
[----:B---3--:R-:W-:Y:S05]  /*245e0*/  @!P1 BRA `(.L_x_1912) ;  /* 0x0000000000049947 */ /* 0x008fea0003800000 */
[----:B------:R-:W-:Y:S01]  /*245f0*/  BPT.TRAP 0x1 ;  /* 0x000000040000795c */ /* 0x000fe20000300000 */
.L_x_1912:
[----:B------:R-:W-:Y:S05]  /*24600*/  BSYNC B2 ;  /* 0x0000000000027941 */ /* 0x000fea0003800000 */
.L_x_1911:
[----:B------:R-:W-:Y:S01]  /*24610*/  IMAD.MOV.U32 R14, RZ, RZ, RZ ;  /* 0x000000ffff0e7224 */ /* 0x000fe200078e00ff */
[----:B------:R-:W-:Y:S01]  /*24620*/  UIADD3 UR4, UP0, UR36, 0x570, URZ ;  /* 0x0000057024047890 */ /* 0x000fe2000ff1e03f */
[----:B------:R-:W-:Y:S01]  /*24630*/  IMAD R11, R27, 0x8000, R23 ;  /* 0x000080001b0b7824 */ /* 0x000fe200078e0217 */
[----:B------:R-:W-:Y:S01]  /*24640*/  PLOP3.LUT P1, PT, PT, PT, PT, 0x80, 0x0 ;  /* 0x000000000000781c */ /* 0x000fe20003f2f070 */
[----:B------:R-:W-:Y:S01]  /*24650*/  IMAD R12, R9, 0x40, R0 ;  /* 0x00000040090c7824 */ /* 0x000fe200078e0200 */
[----:B------:R-:W-:Y:S01]  /*24660*/  R2UR UR10, R14 ;  /* 0x000000000e0a72ca */ /* 0x000fe200000e0000 */
[----:B------:R-:W-:Y:S01]  /*24670*/  VIADD R13, R11, 0x20400 ;  /* 0x000204000b0d7836 */ /* 0x000fe20000000000 */
[----:B------:R-:W-:Y:S01]  /*24680*/  IADD3 R2, R6, 0x30890, RZ ;  /* 0x0003089006027810 */ /* 0x000fe20007ffe0ff */
[----:B------:R-:W-:Y:S01]  /*24690*/  UIADD3.X UR5, URZ, UR37, URZ, UP0, !UPT ;  /* 0x000000253f057290 */ /* 0x000fe200087fe43f */
[----:B------:R-:W-:Y:S01]  /*246a0*/  UMOV UR6, 0x0 ;  /* 0x0000000000067882 */ /* 0x000fe20000000000 */
[----:B------:R-:W-:-:S10]  /*246b0*/  UMOV UR7, 0x12f00000 ;  /* 0x12f0000000077882 */ /* 0x000fd40000000000 */
.L_x_1913:
        /* <DEDUP_REMOVED lines=10> */
[----:B------:R-:W-:Y:S01]  /*24760*/  IMAD.MOV.U32 R20, RZ, RZ, 0x40 ;  /* 0x00000040ff147424 */ /* 0x000fe200078e00ff */
[----:B------:R-:W-:Y:S01]  /*24770*/  PLOP3.LUT P1, PT, PT, PT, PT, 0x80, 0x0 ;  /* 0x000000000000781c */ /* 0x000fe20003f2f070 */
[----:B------:R-:W-:Y:S01]  /*24780*/  VIADD R13, R11, 0x22400 ;  /* 0x000224000b0d7836 */ /* 0x000fe20000000000 */
[----:B------:R-:W-:Y:S01]  /*24790*/  UMOV UR6, 0x0 ;  /* 0x0000000000067882 */ /* 0x000fe20000000000 */
[----:B------:R-:W-:Y:S01]  /*247a0*/  UMOV UR7, 0x12f00000 ;  /* 0x12f0000000077882 */ /* 0x000fe20000000000 */
[----:B------:R-:W-:-:S15]  /*247b0*/  R2UR UR10, R20 ;  /* 0x00000000140a72ca */ /* 0x000fde00000e0000 */
.L_x_1914:
        /* <DEDUP_REMOVED lines=10> */
[----:B------:R-:W-:Y:S01]  /*24860*/  MOV R17, 0x80 ;  /* 0x0000008000117802 */ /* 0x000fe20000000f00 */
[----:B------:R-:W-:Y:S01]  /*24870*/  VIADD R13, R11, 0x24400 ;  /* 0x000244000b0d7836 */ /* 0x000fe20000000000 */
[----:B------:R-:W-:Y:S01]  /*24880*/  PLOP3.LUT P1, PT, PT, PT, PT, 0x80, 0x0 ;  /* 0x000000000000781c */ /* 0x000fe20003f2f070 */
[----:B------:R-:W-:Y:S01]  /*24890*/  UMOV UR6, 0x0 ;  /* 0x0000000000067882 */ /* 0x000fe20000000000 */
[----:B------:R-:W-:Y:S01]  /*248a0*/  R2UR UR10, R17 ;  /* 0x00000000110a72ca */ /* 0x000fe200000e0000 */
[----:B------:R-:W-:-:S14]  /*248b0*/  UMOV UR7, 0x12f00000 ;  /* 0x12f0000000077882 */ /* 0x000fdc0000000000 */
.L_x_1915:
        /* <DEDUP_REMOVED lines=16> */
.L_x_1916:
        /* <DEDUP_REMOVED lines=10> */
[----:B------:R-:W2:Y:S01]  /*24a60*/  SYNCS.PHASECHK.TRANS64.TRYWAIT P1, [R6+URZ+0x308c0], R3 ;  /* 0x0308c003060075a7 */ /* 0x000ea2000802017f */
[----:B------:R-:W-:Y:S04]  /*24a70*/  BSSY B2, `(.L_x_1917) ;  /* 0x0000002000027945 */ /* 0x000fe80003800000 */
[----:B--2---:R-:W-:Y:S05]  /*24a80*/  @!P1 BRA `(.L_x_1918) ;  /* 0x0000006c000c9947 */ /* 0x004fea0003800000 */
.L_x_2092:
[----:B------:R-:W-:Y:S05]  /*24a90*/  BSYNC B2 ;  /* 0x0000000000027941 */ /* 0x000fea0003800000 */
.L_x_1917:
[----:B------:R-:W-:Y:S01]  /*24aa0*/  BSSY B2, `(.L_x_1919) ;  /* 0x000000b000027945 */ /* 0x000fe20003800000 */
[----:B------:R-:W-:Y:S01]  /*24ab0*/  MOV R2, 0x0 ;  /* 0x0000000000027802 */ /* 0x000fe20000000f00 */
[----:B0-2---:R-:W-:Y:S02]  /*24ac0*/  IMAD.MOV.U32 R3, RZ, RZ, 0x12f00000 ;  /* 0x12f00000ff037424 */ /* 0x005fe400078e00ff */
[----:B------:R-:W-:Y:S05]  /*24ad0*/  @P2 BRA `(.L_x_1920) ;  /* 0x00000000001c2947 */ /* 0x000fea0003800000 */
[----:B------:R-:W0:Y:S01]  /*24ae0*/  S2R R21, SR_TID.X ;  /* 0x0000000000157919 */ /* 0x000e220000002100 */
[----:B------:R-:W-:-:S04]  /*24af0*/  IMAD.MOV.U32 R13, RZ, RZ, 0x8000 ;  /* 0x00008000ff0d7424 */ /* 0x000fc800078e00ff */
[----:B------:R2:W-:Y:S01]  /*24b00*/  SYNCS.ARRIVE.TRANS64 RZ, [R6+URZ+0x308b0], R13 ;  /* 0x0308b00d06ff79a7 */ /* 0x0005e2000800003f */
[----:B0-----:R-:W-:-:S04]  /*24b10*/  LOP3.LUT R21, R21, 0x1f, RZ, 0xc0, !PT ;  /* 0x0000001f15157812 */ /* 0x001fc800078ec0ff */
[----:B------:R-:W-:-:S13]  /*24b20*/  ISETP.NE.AND P1, PT, R21, RZ, PT ;  /* 0x000000ff1500720c */ /* 0x000fda0003f25270 */
[----:B--2---:R-:W-:Y:S05]  /*24b30*/  @!P1 BRA `(.L_x_1920) ;  /* 0x0000000000049947 */ /* 0x004fea0003800000 */
[----:B------:R-:W-:Y:S01]  /*24b40*/  BPT.TRAP 0x1 ;  /* 0x000000040000795c */ /* 0x000fe20000300000 */
.L_x_1920:
[----:B------:R-:W-:Y:S05]  /*24b50*/  BSYNC B2 ;  /* 0x0000000000027941 */ /* 0x000fea0003800000 */
.L_x_1919:
[----:B------:R-:W-:Y:S01]  /*24b60*/  R2UR UR10, R14 ;  /* 0x000000000e0a72ca */ /* 0x000fe200000e0000 */
[----:B------:R-:W-:Y:S01]  /*24b70*/  UIADD3 UR4, UP0, UR36, 0x670, URZ ;  /* 0x0000067024047890 */ /* 0x000fe2000ff1e03f */
[----:B------:R-:W-:Y:S01]  /*24b80*/  R2UR UR6, R2 ;  /* 0x00000000020672ca */ /* 0x000fe200000e0000 */
[----:B------:R-:W-:Y:S01]  /*24b90*/  VIADD R6, R6, 0x308b0 ;  /* 0x000308b006067836 */ /* 0x000fe20000000000 */
[----:B------:R-:W-:Y:S01]  /*24ba0*/  R2UR UR7, R3 ;  /* 0x00000000030772ca */ /* 0x000fe200000e0000 */
[----:B------:R-:W-:Y:S01]  /*24bb0*/  UIADD3.X UR5, URZ, UR37, URZ, UP0, !UPT ;  /* 0x000000253f057290 */ /* 0x000fe200087fe43f */
[----:B------:R-:W-:Y:S02]  /*24bc0*/  PLOP3.LUT P1, PT, PT, PT, PT, 0x80, 0x0 ;  /* 0x000000000000781c */ /* 0x000fe40003f2f070 */
[----:B------:R-:W-:-:S11]  /*24bd0*/  IADD3 R13, R11, 0x400, RZ ;  /* 0x000004000b0d7810 */ /* 0x000fd60007ffe0ff */
.L_x_1921:
        /* <DEDUP_REMOVED lines=15> */
.L_x_1922:
        /* <DEDUP_REMOVED lines=15> */
.L_x_1923:
        /* <DEDUP_REMOVED lines=15> */
.L_x_1924:
        /* <DEDUP_REMOVED lines=10> */
.L_x_1908:
[----:B------:R-:W-:Y:S05]  /*24f50*/  BSYNC B1 ;  /* 0x0000000000017941 */ /* 0x000fea0003800000 */
.L_x_1907:
[C---:B------:R-:W-:Y:S01]  /*24f60*/  ISETP.GT.AND P2, PT, R9.reuse, R5, PT ;  /* 0x000000050900720c */ /* 0x040fe20003f44270 */
[----:B------:R-:W-:Y:S01]  /*24f70*/  VIADD R9, R9, 0xffffffff ;  /* 0xffffffff09097836 */ /* 0x000fe20000000000 */
[----:B------:R-:W-:-:S04]  /*24f80*/  IADD3 R27, R27, 0x1, RZ ;  /* 0x000000011b1b7810 */ /* 0x000fc80007ffe0ff */
[----:B------:R-:W-:-:S04]  /*24f90*/  ISETP.NE.AND P1, PT, R27, 0x2, PT ;  /* 0x000000021b00780c */ /* 0x000fc80003f25270 */
[----:B------:R-:W-:Y:S02]  /*24fa0*/  SEL R3, RZ, 0x1, P1 ;  /* 0x00000001ff037807 */ /* 0x000fe40000800000 */
[----:B------:R-:W-:Y:S02]  /*24fb0*/  SEL R27, R27, RZ, P1 ;  /* 0x000000ff1b1b7207 */ /* 0x000fe40000800000 */
[----:B------:R-:W-:Y:S01]  /*24fc0*/  LOP3.LUT R30, R30, R3, RZ, 0x3c, !PT ;  /* 0x000000031e1e7212 */ /* 0x000fe200078e3cff */
[----:B------:R-:W-:Y:S06]  /*24fd0*/  @P2 BRA `(.L_x_1925) ;  /* 0xfffffff400342947 */ /* 0x000fec000383ffff */
.L_x_1883:
[----:B------:R-:W-:Y:S05]  /*24fe0*/  BSYNC B0 ;  /* 0x0000000000007941 */ /* 0x000fea0003800000 */
.L_x_1882:
[----:B------:R-:W2:Y:S01]  /*24ff0*/  LDC R0, c[0x0][0x448] ;  /* 0x00011200ff007b82 */ /* 0x000ea20000000800 */
[----:B------:R-:W-:Y:S01]  /*25000*/  VIADD R5, R28, 0x7f ;  /* 0x0000007f1c057836 */ /* 0x000fe20000000000 */
[----:B------:R-:W-:Y:S06]  /*25010*/  @!P0 WARPSYNC.ALL ;  /* 0x0000000000008948 */ /* 0x000fec0003800000 */
[----:B------:R-:W-:Y:S01]  /*25020*/  @!P0 BAR.SYNC.DEFER_BLOCKING 0xc, 0x180 ;  /* 0x0306000000008b1d */ /* 0x000fe20000010000 */
[----:B--2---:R-:W-:-:S13]  /*25030*/  ISETP.NE.AND P1, PT, R0, 0x1, PT ;  /* 0x000000010000780c */ /* 0x004fda0003f25270 */
[----:B------:R-:W2:Y:S08]  /*25040*/  @P1 LDC R0, c[0x0][0x44c] ;  /* 0x00011300ff001b82 */ /* 0x000eb00000000800 */
[----:B------:R-:W3:Y:S01]  /*25050*/  @P1 LDC R3, c[0x0][0x450] ;  /* 0x00011400ff031b82 */ /* 0x000ee20000000800 */
[----:B--2---:R-:W-:-:S05]  /*25060*/  @P1 IMAD.HI.U32 R0, R5, R0, RZ ;  /* 0x0000000005001227 */ /* 0x004fca00078e00ff */
[----:B---3--:R-:W-:Y:S02]  /*25070*/  @P1 SHF.R.U32.HI R5, RZ, R3, R0 ;  /* 0x00000003ff051219 */ /* 0x008fe40000011600 */
[----:B------:R-:W2:Y:S03]  /*25080*/  LDC.64 R2, c[0x0][0x9e0] ;  /* 0x00027800ff027b82 */ /* 0x000ea60000000a00 */
[----:B------:R-:W-:Y:S01]  /*25090*/  IMAD.IADD R9, R8, 0x1, R5 ;  /* 0x0000000108097824 */ /* 0x000fe200078e0205 */
[----:B--2---:R-:W-:-:S04]  /*250a0*/  ISETP.GE.AND P2, PT, R3, 0x1, PT ;  /* 0x000000010300780c */ /* 0x004fc80003f46270 */
[----:B------:R-:W-:-:S09]  /*250b0*/  IADD3 R2, R9, R2, RZ ;  /* 0x0000000209027210 */ /* 0x000fd20007ffe0ff */
[----:B------:R-:W-:Y:S05]  /*250c0*/  @!P2 BRA `(.L_x_1926) ;  /* 0x000000000048a947 */ /* 0x000fea0003800000 */
[C---:B------:R-:W-:Y:S01]  /*250d0*/  ISETP.GT.AND P0, PT, R9.reuse, RZ, PT ;  /* 0x000000ff0900720c */ /* 0x040fe20003f04270 */
[----:B------:R-:W-:Y:S01]  /*250e0*/  BSSY B0, `(.L_x_1927) ;  /* 0x000000e000007945 */ /* 0x000fe20003800000 */
[----:B------:R-:W-:-:S11]  /*250f0*/  VIADD R0, R9, 0xffffffff ;  /* 0xffffffff09007836 */ /* 0x000fd60000000000 */
[----:B------:R-:W-:Y:S05]  /*25100*/  @P0 BRA `(.L_x_1928) ;  /* 0x00000000001c0947 */ /* 0x000fea0003800000 */
[----:B------:R-:W-:Y:S01]  /*25110*/  ISETP.NE.AND P0, PT, R3, 0x1, PT ;  /* 0x000000010300780c */ /* 0x000fe20003f05270 */
[----:B------:R-:W-:-:S12]  /*25120*/  IMAD.MOV R9, RZ, RZ, -R9 ;  /* 0x000000ffff097224 */ /* 0x000fd800078e0a09 */
[----:B------:R-:W2:Y:S02]  /*25130*/  @P0 LDC.64 R4, c[0x0][0x9e8] ;  /* 0x00027a00ff040b82 */ /* 0x000ea40000000a00 */
[----:B--2---:R-:W-:-:S05]  /*25140*/  @P0 IMAD.HI.U32 R4, R9, R4, RZ ;  /* 0x0000000409040227 */ /* 0x004fca00078e00ff */
[----:B------:R-:W-:-:S04]  /*25150*/  @P0 SHF.R.U32.HI R9, RZ, R5, R4 ;  /* 0x00000005ff090219 */ /* 0x000fc80000011604 */
[----:B------:R-:W-:Y:S01]  /*25160*/  LOP3.LUT R0, RZ, R9, RZ, 0x33, !PT ;  /* 0x00000009ff007212 */ /* 0x000fe200078e33ff */
[----:B------:R-:W-:Y:S06]  /*25170*/  BRA `(.L_x_1929) ;  /* 0x0000000000107947 */ /* 0x000fec0003800000 */
.L_x_1928:
[----:B------:R-:W-:-:S13]  /*25180*/  ISETP.NE.AND P0, PT, R3, 0x1, PT ;  /* 0x000000010300780c */ /* 0x000fda0003f05270 */
[----:B------:R-:W2:Y:S02]  /*25190*/  @P0 LDC.64 R4, c[0x0][0x9e8] ;  /* 0x00027a00ff040b82 */ /* 0x000ea40000000a00 */
[----:B--2---:R-:W-:-:S05]  /*251a0*/  @P0 IMAD.HI.U32 R4, R0, R4, RZ ;  /* 0x0000000400040227 */ /* 0x004fca00078e00ff */
[----:B------:R-:W-:-:S07]  /*251b0*/  @P0 SHF.R.U32.HI R0, RZ, R5, R4 ;  /* 0x00000005ff000219 */ /* 0x000fce0000011604 */
.L_x_1929:
[----:B------:R-:W-:Y:S05]  /*251c0*/  BSYNC B0 ;  /* 0x0000000000007941 */ /* 0x000fea0003800000 */
.L_x_1927:
[----:B------:R-:W-:-:S05]  /*251d0*/  IMAD R5, R0, R3, R3 ;  /* 0x0000000300057224 */ /* 0x000fca00078e0203 */
[----:B------:R-:W-:-:S07]  /*251e0*/  VIMNMX R2, R2, R5, PT ;  /* 0x0000000502027248 */ /* 0x000fce0003fe0100 */
.L_x_1926:
[----:B------:R-:W-:Y:S01]  /*251f0*/  VIADD R2, R2, 0x3f ;  /* 0x0000003f02027836 */ /* 0x000fe20000000000 */
[----:B------:R-:W2:Y:S01]  /*25200*/  @P1 LDC R9, c[0x0][0x44c] ;  /* 0x00011300ff091b82 */ /* 0x000ea20000000800 */
[----:B------:R-:W-:-:S03]  /*25210*/  ULDC UR4, c[0x0][0x9dc] ;  /* 0x0002770000047ab9 */ /* 0x000fc60000000800 */
[----:B------:R-:W-:-:S04]  /*25220*/  SHF.R.S32.HI R5, RZ, 0x1f, R2 ;  /* 0x0000001fff057819 */ /* 0x000fc80000011402 */
[----:B------:R-:W3:Y:S01]  /*25230*/  @P1 LDC R0, c[0x0][0x450] ;  /* 0x00011400ff001b82 */ /* 0x000ee20000000800 */
[----:B------:R-:W-:Y:S02]  /*25240*/  LEA.HI R5, R5, R2, RZ, 0x6 ;  /* 0x0000000205057211 */ /* 0x000fe400078f30ff */
[----:B------:R-:W-:Y:S02]  /*25250*/  MOV R2, R28 ;  /* 0x0000001c00027202 */ /* 0x000fe40000000f00 */
[----:B------:R-:W-:-:S04]  /*25260*/  SHF.R.S32.HI R5, RZ, 0x6, R5 ;  /* 0x00000006ff057819 */ /* 0x000fc80000011405 */
[----:B------:R-:W-:-:S05]  /*25270*/  VIMNMX R26, R10, R5, PT ;  /* 0x000000050a1a7248 */ /* 0x000fca0003fe0100 */
[----:B------:R4:W-:Y:S01]  /*25280*/  STL [R1+0x30], R26 ;  /* 0x0000301a01007387 */ /* 0x0009e20000100800 */
[----:B--2---:R-:W-:-:S05]  /*25290*/  @P1 IMAD.HI.U32 R9, R28, R9, RZ ;  /* 0x000000091c091227 */ /* 0x004fca00078e00ff */
[----:B---3--:R-:W-:-:S05]  /*252a0*/  @P1 SHF.R.U32.HI R2, RZ, R0, R9 ;  /* 0x00000000ff021219 */ /* 0x008fca0000011609 */
[----:B------:R-:W-:-:S04]  /*252b0*/  IMAD.IADD R7, R7, 0x1, R2 ;  /* 0x0000000107077824 */ /* 0x000fc800078e0202 */
[----:B------:R-:W-:Y:S01]  /*252c0*/  VIADD R0, R7, -UR4 ;  /* 0x8000000407007c36 */ /* 0x000fe20008000000 */
[----:B----4-:R-:W-:Y:S06]  /*252d0*/  @!P2 BRA `(.L_x_1930) ;  /* 0x000000000044a947 */ /* 0x010fec0003800000 */
[----:B------:R-:W-:Y:S01]  /*252e0*/  ISETP.GT.AND P0, PT, R7, -0x1, PT ;  /* 0xffffffff0700780c */ /* 0x000fe20003f04270 */
[----:B------:R-:W-:-:S12]  /*252f0*/  BSSY B0, `(.L_x_1931) ;  /* 0x000000d000007945 */ /* 0x000fd80003800000 */
[----:B------:R-:W-:Y:S05]  /*25300*/  @P0 BRA `(.L_x_1932) ;  /* 0x00000000001c0947 */ /* 0x000fea0003800000 */
[----:B------:R-:W-:Y:S02]  /*25310*/  ISETP.NE.AND P0, PT, R3, 0x1, PT ;  /* 0x000000010300780c */ /* 0x000fe40003f05270 */
[----:B------:R-:W-:-:S11]  /*25320*/  LOP3.LUT R7, RZ, R7, RZ, 0x33, !PT ;  /* 0x00000007ff077212 */ /* 0x000fd600078e33ff */
[----:B------:R-:W2:Y:S02]  /*25330*/  @P0 LDC.64 R4, c[0x0][0x9e8] ;  /* 0x00027a00ff040b82 */ /* 0x000ea40000000a00 */
[----:B--2---:R-:W-:-:S05]  /*25340*/  @P0 IMAD.HI.U32 R4, R7, R4, RZ ;  /* 0x0000000407040227 */ /* 0x004fca00078e00ff */
[----:B------:R-:W-:-:S04]  /*25350*/  @P0 SHF.R.U32.HI R7, RZ, R5, R4 ;  /* 0x00000005ff070219 */ /* 0x000fc80000011604 */
[----:B------:R-:W-:Y:S01]  /*25360*/  LOP3.LUT R7, RZ, R7, RZ, 0x33, !PT ;  /* 0x00000007ff077212 */ /* 0x000fe200078e33ff */
[----:B------:R-:W-:Y:S06]  /*25370*/  BRA `(.L_x_1933) ;  /* 0x0000000000107947 */ /* 0x000fec0003800000 */
.L_x_1932:
[----:B------:R-:W-:-:S13]  /*25380*/  ISETP.NE.AND P0, PT, R3, 0x1, PT ;  /* 0x000000010300780c */ /* 0x000fda0003f05270 */
[----:B------:R-:W2:Y:S02]  /*25390*/  @P0 LDC.64 R4, c[0x0][0x9e8] ;  /* 0x00027a00ff040b82 */ /* 0x000ea40000000a00 */
[----:B--2---:R-:W-:-:S05]  /*253a0*/  @P0 IMAD.HI.U32 R4, R7, R4, RZ ;  /* 0x0000000407040227 */ /* 0x004fca00078e00ff */
[----:B------:R-:W-:-:S07]  /*253b0*/  @P0 SHF.R.U32.HI R7, RZ, R5, R4 ;  /* 0x00000005ff070219 */ /* 0x000fce0000011604 */
.L_x_1933:
[----:B------:R-:W-:Y:S05]  /*253c0*/  BSYNC B0 ;  /* 0x0000000000007941 */ /* 0x000fea0003800000 */
.L_x_1931:
[----:B------:R-:W-:-:S05]  /*253d0*/  IMAD R3, R7, R3, RZ ;  /* 0x0000000307037224 */ /* 0x000fca00078e02ff */
[----:B------:R-:W-:-:S07]  /*253e0*/  VIMNMX R0, R0, R3, !PT ;  /* 0x0000000300007248 */ /* 0x000fce0007fe0100 */
.L_x_1930:
[----:B------:R-:W-:Y:S01]  /*253f0*/  SHF.R.S32.HI R3, RZ, 0x1f, R0 ;  /* 0x0000001fff037819 */ /* 0x000fe20000011400 */
[----:B------:R-:W-:Y:S03]  /*25400*/  BSSY B7, `(.L_x_1934) ;  /* 0x000036d000077945 */ /* 0x000fe60003800000 */
[----:B------:R-:W-:-:S04]  /*25410*/  LEA.HI R3, R3, R0, RZ, 0x6 ;  /* 0x0000000003037211 */ /* 0x000fc800078f30ff */
[----:B------:R-:W-:-:S04]  /*25420*/  SHF.R.S32.HI R3, RZ, 0x6, R3 ;  /* 0x00000006ff037819 */ /* 0x000fc80000011403 */
[----:B------:R-:W-:-:S04]  /*25430*/  VIMNMX R2, RZ, R3, !PT ;  /* 0x00000003ff027248 */ /* 0x000fc80007fe0100 */
[----:B------:R-:W-:Y:S01]  /*25440*/  ISETP.GT.AND P0, PT, R26, R2, PT ;  /* 0x000000021a00720c */ /* 0x000fe20003f04270 */
[----:B------:R2:W-:-:S12]  /*25450*/  STL [R1+0x14], R2 ;  /* 0x0000140201007387 */ /* 0x0005d80000100800 */
[----:B--2---:R-:W-:Y:S05]  /*25460*/  @P0 BRA `(.L_x_1935) ;  /* 0x0000000000440947 */ /* 0x004fea0003800000 */
[----:B------:R-:W2:Y:S02]  /*25470*/  S2R R2, SR_TID.X ;  /* 0x0000000000027919 */ /* 0x000ea40000002100 */
[----:B--2---:R-:W-:-:S04]  /*25480*/  LOP3.LUT R2, R2, 0x7f, RZ, 0xc0, !PT ;  /* 0x0000007f02027812 */ /* 0x004fc800078ec0ff */
[----:B------:R-:W-:-:S13]  /*25490*/  ISETP.NE.AND P0, PT, R2, RZ, PT ;  /* 0x000000ff0200720c */ /* 0x000fda0003f05270 */
[----:B------:R-:W-:Y:S05]  /*254a0*/  @P0 BRA `(.L_x_1936) ;  /* 0x0000003400880947 */ /* 0x000fea0003800000 */
[----:B------:R-:W2:Y:S01]  /*254b0*/  S2R R5, SR_LANEID ;  /* 0x0000000000057919 */ /* 0x000ea20000000000 */
[----:B------:R-:W-:Y:S01]  /*254c0*/  VOTEU.ANY UR4, UPT, PT ;  /* 0x0000000000047886 */ /* 0x000fe200038e0100 */
[----:B------:R-:W3:Y:S01]  /*254d0*/  LDC.64 R2, c[0x0][0xc60] ;  /* 0x00031800ff027b82 */ /* 0x000ee20000000a00 */
[----:B------:R-:W2:Y:S02]  /*254e0*/  FLO.U32 R0, UR4 ;  /* 0x0000000400007d00 */ /* 0x000ea400080e0000 */
[----:B--2---:R-:W-:-:S06]  /*254f0*/  ISETP.EQ.U32.AND P0, PT, R0, R5, PT ;  /* 0x000000050000720c */ /* 0x004fcc0003f02070 */
[----:B------:R-:W3:Y:S07]  /*25500*/  POPC R5, UR4 ;  /* 0x0000000400057d09 */ /* 0x000eee0008000000 */
[----:B---3--:R-:W2:Y:S01]  /*25510*/  @P0 ATOMG.E.ADD.STRONG.GPU PT, R3, desc[UR60][R2.64], R5 ;  /* 0x00000005020309a8 */ /* 0x008ea200081ee1fc */
[----:B------:R-:W3:Y:S02]  /*25520*/  S2R R4, SR_LTMASK ;  /* 0x0000000000047919 */ /* 0x000ee40000003900 */
[----:B---3--:R-:W-:-:S04]  /*25530*/  LOP3.LUT R4, R4, UR4, RZ, 0xc0, !PT ;  /* 0x0000000404047c12 */ /* 0x008fc8000f8ec0ff */
[----:B------:R-:W3:Y:S01]  /*25540*/  POPC R7, R4 ;  /* 0x0000000400077309 */ /* 0x000ee20000000000 */
[----:B--2---:R-:W3:Y:S02]  /*25550*/  SHFL.IDX PT, R0, R3, R0, 0x1f ;  /* 0x00001f0003007589 */ /* 0x004ee400000e0000 */
[----:B---3--:R-:W-:Y:S01]  /*25560*/  IADD3 R16, R0, UR38, R7 ;  /* 0x0000002600107c10 */ /* 0x008fe2000fffe007 */
[----:B------:R-:W-:Y:S06]  /*25570*/  BRA `(.L_x_1936) ;  /* 0x0000003400547947 */ /* 0x000fec0003800000 */
.L_x_1935:
        /* <DEDUP_REMOVED lines=8> */
[----:B------:R-:W-:Y:S01]  /*25600*/  MOV R4, UR6 ;  /* 0x0000000600047c02 */ /* 0x000fe20008000f00 */
[----:B------:R-:W-:Y:S01]  /*25610*/  IMAD.U32 R5, RZ, RZ, UR7 ;  /* 0x00000007ff057e24 */ /* 0x000fe2000f8e00ff */
[----:B------:R-:W2:Y:S01]  /*25620*/  LDC.64 R2, c[0x4][R2] ;  /* 0x0100000002027b82 */ /* 0x000ea20000000a00 */
        /* <DEDUP_REMOVED lines=8> */
[----:B-12---:R-:W-:Y:S05]  /*256b0*/  CALL.ABS.NOINC R2 ;  /* 0x0000000002007343 */ /* 0x006fea0003c00000 */
.L_x_1938:
[----:B------:R-:W-:Y:S05]  /*256c0*/  BSYNC B6 ;  /* 0x0000000000067941 */ /* 0x000fea0003800000 */
.L_x_1937:
        /* <DEDUP_REMOVED lines=8> */
[----:B------:R2:W3:Y:S01]  /*25750*/  LDC.64 R2, c[0x4][R17] ;  /* 0x0100000011027b82 */ /* 0x0004e20000000a00 */
[----:B------:R-:W-:Y:S01]  /*25760*/  IMAD.U32 R4, RZ, RZ, UR6 ;  /* 0x00000006ff047e24 */ /* 0x000fe2000f8e00ff */
[----:B0-----:R-:W-:Y:S01]  /*25770*/  MOV R6, UR8 ;  /* 0x0000000800067c02 */ /* 0x001fe20008000f00 */
[----:B------:R-:W-:Y:S01]  /*25780*/  IMAD.U32 R5, RZ, RZ, UR7 ;  /* 0x00000007ff057e24 */ /* 0x000fe2000f8e00ff */
[----:B------:R-:W-:Y:S01]  /*25790*/  MOV R8, 0x70 ;  /* 0x0000007000087802 */ /* 0x000fe20000000f00 */
[----:B------:R-:W-:Y:S02]  /*257a0*/  IMAD.U32 R7, RZ, RZ, UR9 ;  /* 0x00000009ff077e24 */ /* 0x000fe4000f8e00ff */
[----:B------:R-:W-:-:S02]  /*257b0*/  IMAD.U32 R10, RZ, RZ, UR4 ;  /* 0x00000004ff0a7e24 */ /* 0x000fc4000f8e00ff */
[----:B------:R-:W-:Y:S02]  /*257c0*/  IMAD.U32 R11, RZ, RZ, UR5 ;  /* 0x00000005ff0b7e24 */ /* 0x000fe4000f8e00ff */
[----:B------:R-:W-:Y:S02]  /*257d0*/  IMAD.MOV.U32 R12, RZ, RZ, 0x1 ;  /* 0x00000001ff0c7424 */ /* 0x000fe400078e00ff */
[----:B--2---:R-:W-:-:S07]  /*257e0*/  IMAD.MOV.U32 R13, RZ, RZ, RZ ;  /* 0x000000ffff0d7224 */ /* 0x004fce00078e00ff */
[----:B------:R-:W-:-:S07]  /*257f0*/  LEPC R20, `(.L_x_1941) ;  /* 0x000000001014794e */ /* 0x000fce0000000000 */
[----:B-1-3--:R-:W-:Y:S05]  /*25800*/  CALL.ABS.NOINC R2 ;  /* 0x0000000002007343 */ /* 0x00afea0003c00000 */
.L_x_1941:
        /* <DEDUP_REMOVED lines=15> */
.L_x_1940:
[----:B------:R-:W-:Y:S05]  /*25900*/  BSYNC B6 ;  /* 0x0000000000067941 */ /* 0x000fea0003800000 */
.L_x_1939:
[----:B------:R-:W-:Y:S01]  /*25910*/  ULDC.64 UR4, c[0x0][0x9f8] ;  /* 0x00027e0000047ab9 */ /* 0x000fe20000000a00 */
[----:B------:R-:W2:Y:S01]  /*25920*/  LDL R24, [R1+0xc] ;  /* 0x00000c0001187983 */ /* 0x000ea20000100800 */
[----:B------:R-:W-:Y:S01]  /*25930*/  ISETP.NE.U32.AND P0, PT, RZ, UR4, PT ;  /* 0x00000004ff007c0c */ /* 0x000fe2000bf05070 */
[----:B------:R-:W3:Y:S02]  /*25940*/  LDC R7, c[0x0][0x430] ;  /* 0x00010c00ff077b82 */ /* 0x000ee40000000800 */
[----:B------:R-:W4:Y:S01]  /*25950*/  LDL R21, [R1+0x10] ;  /* 0x0000100001157983 */ /* 0x000f220000100800 */
[----:B------:R-:W-:Y:S02]  /*25960*/  ISETP.NE.AND.EX P0, PT, RZ, UR5, PT, P0 ;  /* 0x00000005ff007c0c */ /* 0x000fe4000bf05300 */
[----:B------:R-:W-:Y:S01]  /*25970*/  MOV R33, R19 ;  /* 0x0000001300217202 */ /* 0x000fe20000000f00 */
[----:B------:R-:W4:Y:S01]  /*25980*/  LDL R17, [R1+0x44] ;  /* 0x0000440001117983 */ /* 0x000f220000100800 */
[----:B------:R-:W0:Y:S01]  /*25990*/  S2R R20, SR_TID.X ;  /* 0x0000000000147919 */ /* 0x000e220000002100 */
[----:B------:R-:W-:Y:S01]  /*259a0*/  VIADD R8, R26, 0xffffffff ;  /* 0xffffffff1a087836 */ /* 0x000fe20000000000 */
[----:B------:R-:W-:Y:S01]  /*259b0*/  LOP3.LUT R22, R22, 0xfffffffe, RZ, 0xc0, !PT ;  /* 0xfffffffe16167812 */ /* 0x000fe200078ec0ff */
[----:B------:R-:W-:-:S06]  /*259c0*/  ULDC UR4, c[0x0][0x2f4] ;  /* 0x0000bd0000047ab9 */ /* 0x000fcc0000000800 */
[----:B------:R-:W1:Y:S02]  /*259d0*/  @P0 LDC.64 R2, c[0x0][0x9f8] ;  /* 0x00027e00ff020b82 */ /* 0x000e640000000a00 */
[----:B-1----:R-:W-:Y:S01]  /*259e0*/  @P0 IMAD.WIDE R2, R19, 0x4, R2 ;  /* 0x0000000413020825 */ /* 0x002fe200078e0202 */
[----:B0-----:R-:W-:-:S04]  /*259f0*/  LOP3.LUT R20, R20, 0x7f, RZ, 0xc0, !PT ;  /* 0x0000007f14147812 */ /* 0x001fc800078ec0ff */
[----:B------:R0:W4:Y:S01]  /*25a00*/  @P0 LDG.E R33, desc[UR60][R2.64] ;  /* 0x0000003c02210981 */ /* 0x000122000c1e1900 */
[----:B------:R-:W-:Y:S02]  /*25a10*/  SHF.R.U32.HI R32, RZ, 0x3, R20 ;  /* 0x00000003ff207819 */ /* 0x000fe40000011614 */
[----:B------:R-:W1:Y:S01]  /*25a20*/  S2R R20, SR_TID.X ;  /* 0x0000000000147919 */ /* 0x000e620000002100 */
[----:B---3--:R-:W-:-:S13]  /*25a30*/  ISETP.NE.AND P1, PT, R7, 0x1, PT ;  /* 0x000000010700780c */ /* 0x008fda0003f25270 */
[----:B------:R-:W3:Y:S08]  /*25a40*/  @P1 LDC R6, c[0x0][0x434] ;  /* 0x00010d00ff061b82 */ /* 0x000ef00000000800 */
[----:B------:R-:W3:Y:S01]  /*25a50*/  @P1 LDC R0, c[0x0][0x438] ;  /* 0x00010e00ff001b82 */ /* 0x000ee20000000800 */
[----:B-1----:R-:W-:-:S05]  /*25a60*/  IMAD.SHL.U32 R20, R20, 0x10, RZ ;  /* 0x0000001014147824 */ /* 0x002fca00078e00ff */
[----:B------:R-:W-:-:S05]  /*25a70*/  LOP3.LUT R20, R32, 0x70, R20, 0xf8, !PT ;  /* 0x0000007020147812 */ /* 0x000fca00078ef814 */
[----:B------:R-:W-:Y:S01]  /*25a80*/  IMAD R5, R8, 0x40, R20 ;  /* 0x0000004008057824 */ /* 0x000fe200078e0214 */
[----:B------:R-:W-:-:S04]  /*25a90*/  LOP3.LUT R11, R37, 0x40, RZ, 0xfc, !PT ;  /* 0x00000040250b7812 */ /* 0x000fc800078efcff */
[----:B------:R-:W-:Y:S02]  /*25aa0*/  ISETP.GE.AND P3, PT, R11, UR4, PT ;  /* 0x000000040b007c0c */ /* 0x000fe4000bf66270 */
[----:B------:R-:W-:-:S04]  /*25ab0*/  LOP3.LUT R10, R37, 0x80, RZ, 0xfc, !PT ;  /* 0x00000080250a7812 */ /* 0x000fc800078efcff */
[----:B------:R-:W-:Y:S01]  /*25ac0*/  ISETP.GE.AND P2, PT, R10, UR4, PT ;  /* 0x000000040a007c0c */ /* 0x000fe2000bf46270 */
[----:B------:R-:W-:Y:S01]  /*25ad0*/  UMOV UR5, 0xffffffff ;  /* 0xffffffff00057882 */ /* 0x000fe20000000000 */
[----:B--2---:R-:W-:-:S04]  /*25ae0*/  ISETP.GE.AND P0, PT, R5, R24, PT ;  /* 0x000000180500720c */ /* 0x004fc80003f06270 */
[----:B------:R-:W-:Y:S02]  /*25af0*/  ISETP.GT.U32.OR P0, PT, R20, 0x3f, P0 ;  /* 0x0000003f1400780c */ /* 0x000fe40000704470 */
[----:B----4-:R-:W-:-:S11]  /*25b00*/  IADD3 R5, R5, R21, RZ ;  /* 0x0000001505057210 */ /* 0x010fd60007ffe0ff */
[----:B0-----:R-:W0:Y:S01]  /*25b10*/  @!P0 LDC.64 R2, c[0x0][0x428] ;  /* 0x00010a00ff028b82 */ /* 0x001e220000000a00 */
[----:B---3--:R-:W-:-:S04]  /*25b20*/  @P1 IMAD.HI.U32 R6, R5, R6, RZ ;  /* 0x0000000605061227 */ /* 0x008fc800078e00ff */
[----:B------:R-:W-:Y:S01]  /*25b30*/  IMAD.MOV.U32 R4, RZ, RZ, R5 ;  /* 0x000000ffff047224 */ /* 0x000fe200078e0005 */
[----:B------:R-:W-:-:S05]  /*25b40*/  @P1 SHF.R.U32.HI R4, RZ, R0, R6 ;  /* 0x00000000ff041219 */ /* 0x000fca0000011606 */
[----:B------:R-:W-:-:S04]  /*25b50*/  IMAD.MOV R0, RZ, RZ, -R4 ;  /* 0x000000ffff007224 */ /* 0x000fc800078e0a04 */
[----:B------:R-:W-:Y:S01]  /*25b60*/  IMAD R0, R7, R0, R5 ;  /* 0x0000000007007224 */ /* 0x000fe200078e0205 */
[--C-:B------:R-:W-:Y:S02]  /*25b70*/  @!P0 SHF.R.S32.HI R5, RZ, 0x1f, R4.reuse ;  /* 0x0000001fff058819 */ /* 0x100fe40000011404 */
[----:B------:R-:W-:Y:S01]  /*25b80*/  SHF.R.S32.HI R9, RZ, 0x1f, R33 ;  /* 0x0000001fff097819 */ /* 0x000fe20000011421 */
[----:B0-----:R-:W-:-:S04]  /*25b90*/  @!P0 IMAD.WIDE.U32 R4, R33, R2, R4 ;  /* 0x0000000221048225 */ /* 0x001fc800078e0004 */
[----:B------:R-:W-:-:S04]  /*25ba0*/  @!P0 IMAD R6, R9, R2, RZ ;  /* 0x0000000209068224 */ /* 0x000fc800078e02ff */
[----:B------:R-:W-:Y:S02]  /*25bb0*/  @!P0 IMAD R7, R33, R3, R6 ;  /* 0x0000000321078224 */ /* 0x000fe400078e0206 */
[----:B------:R-:W0:Y:S02]  /*25bc0*/  @!P0 LDC.64 R2, c[0x0][0x418] ;  /* 0x00010600ff028b82 */ /* 0x000e240000000a00 */
[----:B------:R-:W-:Y:S01]  /*25bd0*/  @!P0 IMAD.IADD R7, R5, 0x1, R7 ;  /* 0x0000000105078824 */ /* 0x000fe200078e0207 */
[C---:B0-----:R-:W-:Y:S02]  /*25be0*/  @!P0 LEA R6, P1, R4.reuse, R2, 0x2 ;  /* 0x0000000204068211 */ /* 0x041fe400078210ff */
[----:B------:R-:W-:Y:S02]  /*25bf0*/  MOV R2, RZ ;  /* 0x000000ff00027202 */ /* 0x000fe40000000f00 */
[----:B------:R-:W-:Y:S02]  /*25c00*/  @!P0 LEA.HI.X R7, R4, R3, R7, 0x2, P1 ;  /* 0x0000000304078211 */ /* 0x000fe400008f1407 */
[----:B------:R-:W-:-:S03]  /*25c10*/  ISETP.GT.U32.AND P1, PT, R20, 0x3f, PT ;  /* 0x0000003f1400780c */ /* 0x000fc60003f24070 */
[----:B------:R0:W5:Y:S01]  /*25c20*/  @!P0 LDG.E R2, desc[UR60][R6.64] ;  /* 0x0000003c06028981 */ /* 0x000162000c1e1900 */
[----:B------:R-:W-:-:S09]  /*25c30*/  ISETP.NE.AND P0, PT, R17, 0x3, PT ;  /* 0x000000031100780c */ /* 0x000fd20003f05270 */
[----:B------:R-:W-:Y:S02]  /*25c40*/  @P1 LOP3.LUT R22, R22, 0x1, RZ, 0xfc, !PT ;  /* 0x0000000116161812 */ /* 0x000fe400078efcff */
[----:B------:R-:W-:Y:S02]  /*25c50*/  ISETP.GE.AND P1, PT, R37, UR4, PT ;  /* 0x0000000425007c0c */ /* 0x000fe4000bf26270 */
[----:B------:R-:W-:-:S04]  /*25c60*/  LOP3.LUT R22, R22, 0xffffffdf, RZ, 0xc0, !PT ;  /* 0xffffffdf16167812 */ /* 0x000fc800078ec0ff */
[----:B------:R-:W-:-:S04]  /*25c70*/  @P0 LOP3.LUT R22, R22, 0x20, RZ, 0xfc, !PT ;  /* 0x0000002016160812 */ /* 0x000fc800078efcff */
[----:B------:R-:W-:-:S04]  /*25c80*/  LOP3.LUT R22, R22, 0xffffffef, RZ, 0xc0, !PT ;  /* 0xffffffef16167812 */ /* 0x000fc800078ec0ff */
[----:B------:R-:W-:Y:S01]  /*25c90*/  @P1 LOP3.LUT R22, R22, 0x10, RZ, 0xfc, !PT ;  /* 0x0000001016161812 */ /* 0x000fe200078efcff */
[----:B------:R1:W-:Y:S03]  /*25ca0*/  STL [R1+0x18], R9 ;  /* 0x0000180901007387 */ /* 0x0003e60000100800 */
[----:B------:R-:W-:-:S04]  /*25cb0*/  LOP3.LUT R22, R22, 0xfffffff7, RZ, 0xc0, !PT ;  /* 0xfffffff716167812 */ /* 0x000fc800078ec0ff */
[----:B------:R-:W-:Y:S02]  /*25cc0*/  @P3 LOP3.LUT R22, R22, 0x8, RZ, 0xfc, !PT ;  /* 0x0000000816163812 */ /* 0x000fe400078efcff */
[----:B-1----:R-:W-:Y:S02]  /*25cd0*/  LOP3.LUT R9, R37, 0xc0, RZ, 0xfc, !PT ;  /* 0x000000c025097812 */ /* 0x002fe400078efcff */
[----:B------:R-:W-:Y:S02]  /*25ce0*/  LOP3.LUT R22, R22, 0xfffffffd, RZ, 0xc0, !PT ;  /* 0xfffffffd16167812 */ /* 0x000fe400078ec0ff */
[----:B------:R-:W-:Y:S02]  /*25cf0*/  ISETP.GE.AND P1, PT, R9, UR4, PT ;  /* 0x0000000409007c0c */ /* 0x000fe4000bf26270 */
[----:B------:R-:W-:-:S04]  /*25d00*/  LOP3.LUT R22, R22, 0xfffffffb, RZ, 0xc0, !PT ;  /* 0xfffffffb16167812 */ /* 0x000fc800078ec0ff */
[----:B------:R-:W-:-:S07]  /*25d10*/  @P2 LOP3.LUT R22, R22, 0x4, RZ, 0xfc, !PT ;  /* 0x0000000416162812 */ /* 0x000fce00078efcff */
[----:B------:R-:W-:Y:S01]  /*25d20*/  @P1 LOP3.LUT R22, R22, 0x2, RZ, 0xfc, !PT ;  /* 0x0000000216161812 */ /* 0x000fe200078efcff */
[----:B0-----:R-:W-:Y:S06]  /*25d30*/  BRA.DIV UR5, `(.L_x_1942) ;  /* 0x0000005a05747947 */ /* 0x001fec000b800000 */
.L_x_2095:
[----:B------:R-:W-:Y:S01]  /*25d40*/  SHF.R.S32.HI R32, RZ, 0x1f, R18 ;  /* 0x0000001fff207819 */ /* 0x000fe20000011412 */
[----:B------:R-:W-:Y:S01]  /*25d50*/  IMAD.MOV.U32 R26, RZ, RZ, R8 ;  /* 0x000000ffff1a7224 */ /* 0x000fe200078e0008 */
[----:B------:R-:W-:Y:S06]  /*25d60*/  @!P0 BRA `(.L_x_1943) ;  /* 0x0000000000048947 */ /* 0x000fec0003800000 */
[----:B------:R-:W-:Y:S01]  /*25d70*/  BPT.TRAP 0x1 ;  /* 0x000000040000795c */ /* 0x000fe20000300000 */
.L_x_1943:
        /* <DEDUP_REMOVED lines=17> */
[----:B------:R-:W-:-:S02]  /*25e90*/  ULDC.64 UR4, c[0x0][0x318] ;  /* 0x0000c60000047ab9 */ /* 0x000fc40000000a00 */
[C---:B------:R-:W-:Y:S02]  /*25ea0*/  LEA R17, P0, R4.reuse, UR4, 0x1 ;  /* 0x0000000404117c11 */ /* 0x040fe4000f8008ff */
[----:B------:R-:W-:Y:S02]  /*25eb0*/  IADD3 R24, R5, R24, RZ ;  /* 0x0000001805187210 */ /* 0x000fe40007ffe0ff */
[----:B------:R-:W-:Y:S02]  /*25ec0*/  SHF.L.U32 R5, R29, 0x1f, RZ ;  /* 0x0000001f1d057819 */ /* 0x000fe400000006ff */
[----:B------:R-:W-:Y:S01]  /*25ed0*/  LEA.HI.X R24, R4, UR5, R24, 0x1, P0 ;  /* 0x0000000504187c11 */ /* 0x000fe200080f0c18 */
[----:B------:R-:W-:-:S05]  /*25ee0*/  IMAD R4, R25, 0x8, R23 ;  /* 0x0000000819047824 */ /* 0x000fca00078e0217 */
[----:B------:R-:W0:Y:S02]  /*25ef0*/  SYNCS.PHASECHK.TRANS64.TRYWAIT P0, [R4+URZ+0x30840], R5 ;  /* 0x03084005040075a7 */ /* 0x000e24000800017f */
[----:B0-----:R-:W-:Y:S05]  /*25f00*/  @!P0 BRA `(.L_x_1945) ;  /* 0x0000005800348947 */ /* 0x001fea0003800000 */
.L_x_2096:
[----:B------:R-:W-:Y:S05]  /*25f10*/  BSYNC B0 ;  /* 0x0000000000007941 */ /* 0x000fea0003800000 */
.L_x_1944:
[----:B------:R-:W0:Y:S01]  /*25f20*/  LDL R11, [R1+0xc] ;  /* 0x00000c00010b7983 */ /* 0x000e220000100800 */
[----:B------:R-:W-:Y:S01]  /*25f30*/  ULDC.64 UR4, c[0x0][0x300] ;  /* 0x0000c00000047ab9 */ /* 0x000fe20000000a00 */
[----:B------:R-:W-:Y:S01]  /*25f40*/  LOP3.LUT P5, RZ, R22, 0x10, RZ, 0xc0, !PT ;  /* 0x0000001016ff7812 */ /* 0x000fe200078ac0ff */
[----:B------:R-:W-:Y:S01]  /*25f50*/  IMAD R3, R3, UR4, RZ ;  /* 0x0000000403037c24 */ /* 0x000fe2000f8e02ff */
[----:B------:R-:W1:Y:S01]  /*25f60*/  S2R R10, SR_TID.X ;  /* 0x00000000000a7919 */ /* 0x000e620000002100 */
[----:B------:R-:W-:Y:S01]  /*25f70*/  IMAD.WIDE.U32 R6, R0, UR4, RZ ;  /* 0x0000000400067c25 */ /* 0x000fe2000f8e00ff */
[C---:B------:R-:W-:Y:S02]  /*25f80*/  LOP3.LUT P4, RZ, R22.reuse, 0x8, RZ, 0xc0, !PT ;  /* 0x0000000816ff7812 */ /* 0x040fe4000788c0ff */
[----:B------:R-:W-:Y:S01]  /*25f90*/  LOP3.LUT P3, RZ, R22, 0x4, RZ, 0xc0, !PT ;  /* 0x0000000416ff7812 */ /* 0x000fe2000786c0ff */
[----:B------:R-:W-:Y:S01]  /*25fa0*/  IMAD R3, R0, UR5, R3 ;  /* 0x0000000500037c24 */ /* 0x000fe2000f8e0203 */
[----:B------:R-:W-:Y:S01]  /*25fb0*/  ULDC.64 UR4, c[0x0][0x310] ;  /* 0x0000c40000047ab9 */ /* 0x000fe20000000a00 */
[----:B------:R-:W-:Y:S01]  /*25fc0*/  LOP3.LUT P2, RZ, R22, 0x2, RZ, 0xc0, !PT ;  /* 0x0000000216ff7812 */ /* 0x000fe2000784c0ff */
[----:B------:R-:W-:-:S02]  /*25fd0*/  IMAD R9, R9, UR4, RZ ;  /* 0x0000000409097c24 */ /* 0x000fc4000f8e02ff */
[----:B------:R-:W-:Y:S02]  /*25fe0*/  IMAD.IADD R7, R7, 0x1, R3 ;  /* 0x0000000107077824 */ /* 0x000fe400078e0203 */
[----:B------:R-:W-:-:S04]  /*25ff0*/  IMAD.WIDE.U32 R6, R2, UR4, R6 ;  /* 0x0000000402067c25 */ /* 0x000fc8000f8e0006 */
[----:B------:R-:W-:Y:S01]  /*26000*/  IMAD R2, R2, UR5, R9 ;  /* 0x0000000502027c24 */ /* 0x000fe2000f8e0209 */
[----:B------:R-:W-:Y:S02]  /*26010*/  ULDC.64 UR4, c[0x0][0x308] ;  /* 0x0000c20000047ab9 */ /* 0x000fe40000000a00 */
[----:B------:R-:W-:Y:S02]  /*26020*/  IMAD R0, R32, UR4, RZ ;  /* 0x0000000420007c24 */ /* 0x000fe4000f8e02ff */
[----:B------:R-:W-:Y:S01]  /*26030*/  IMAD.IADD R3, R7, 0x1, R2 ;  /* 0x0000000107037824 */ /* 0x000fe200078e0202 */
[----:B------:R-:W-:Y:S01]  /*26040*/  MOV R2, R6 ;  /* 0x0000000600027202 */ /* 0x000fe20000000f00 */
[C---:B------:R-:W-:Y:S02]  /*26050*/  IMAD R0, R18.reuse, UR5, R0 ;  /* 0x0000000512007c24 */ /* 0x040fe4000f8e0200 */
[----:B------:R-:W-:Y:S02]  /*26060*/  IMAD R7, R25, 0x4000, R34 ;  /* 0x0000400019077824 */ /* 0x000fe400078e0222 */
[----:B------:R-:W-:Y:S01]  /*26070*/  IMAD.WIDE.U32 R2, R18, UR4, R2 ;  /* 0x0000000412027c25 */ /* 0x000fe2000f8e0002 */
[----:B------:R-:W-:Y:S01]  /*26080*/  ULDC.64 UR4, c[0x0][0x2e8] ;  /* 0x0000ba0000047ab9 */ /* 0x000fe20000000a00 */
[----:B-1----:R-:W-:-:S02]  /*26090*/  LOP3.LUT R10, R10, 0x7f, RZ, 0xc0, !PT ;  /* 0x0000007f0a0a7812 */ /* 0x002fc400078ec0ff */
[----:B------:R-:W-:Y:S01]  /*260a0*/  IMAD.IADD R6, R3, 0x1, R0 ;  /* 0x0000000103067824 */ /* 0x000fe200078e0200 */
[C---:B------:R-:W-:Y:S01]  /*260b0*/  LEA R0, P0, R2.reuse, UR4, 0x1 ;  /* 0x0000000402007c11 */ /* 0x040fe2000f8008ff */
[----:B------:R-:W-:Y:S01]  /*260c0*/  UMOV UR4, 0xffffffff ;  /* 0xffffffff00047882 */ /* 0x000fe20000000000 */
[----:B------:R-:W-:Y:S02]  /*260d0*/  SHF.R.U32.HI R10, RZ, 0x3, R10 ;  /* 0x00000003ff0a7819 */ /* 0x000fe4000001160a */
[----:B------:R-:W-:Y:S01]  /*260e0*/  LEA.HI.X R6, R2, UR5, R6, 0x1, P0 ;  /* 0x0000000502067c11 */ /* 0x000fe200080f0c06 */
[----:B0-----:R-:W-:-:S04]  /*260f0*/  IMAD R5, R8, -0x40, R11 ;  /* 0xffffffc008057824 */ /* 0x001fc800078e020b */
[----:B------:R-:W-:-:S05]  /*26100*/  IMAD.IADD R5, R5, 0x1, -R10 ;  /* 0x0000000105057824 */ /* 0x000fca00078e0a0a */
[----:B------:R-:W-:Y:S01]  /*26110*/  ISETP.GE.AND P0, PT, R5, 0x1, PT ;  /* 0x000000010500780c */ /* 0x000fe20003f06270 */
[----:B------:R-:W-:-:S12]  /*26120*/  BRA.DIV UR4, `(.L_x_1946) ;  /* 0x0000005604c07947 */ /* 0x000fd8000b800000 */
[----:B------:R-:W0:Y:S01]  /*26130*/  SHFL.IDX PT, R3, R0, RZ, 0x181f ;  /* 0x00181fff00037589 */ /* 0x000e2200000e0000 */
[----:B------:R-:W-:-:S03]  /*26140*/  @P0 IMAD R9, R7, 0x2, R23 ;  /* 0x0000000207090824 */ /* 0x000fc600078e0217 */
[----:B------:R-:W1:Y:S04]  /*26150*/  SHFL.IDX PT, R2, R6, RZ, 0x181f ;  /* 0x00181fff06027589 */ /* 0x000e6800000e0000 */
        /* <DEDUP_REMOVED lines=31> */
.L_x_2106:
[----:B------:R-:W-:-:S13]  /*26350*/  ISETP.GE.AND P0, PT, R5, 0x31, PT ;  /* 0x000000310500780c */ /* 0x000fda0003f06270 */
[----:B0-----:R-:W-:Y:S01]  /*26360*/  @P0 LEA R2, P1, R37, R0, 0x1 ;  /* 0x0000000025020211 */ /* 0x001fe200078208ff */
[----:B------:R-:W-:-:S04]  /*26370*/  @P0 IMAD R7, R7, 0x2, R23 ;  /* 0x0000000207070824 */ /* 0x000fc800078e0217 */
[----:B--2---:R-:W-:-:S05]  /*26380*/  @P0 IMAD.X R3, RZ, RZ, R8, P1 ;  /* 0x000000ffff030224 */ /* 0x004fca00008e0608 */
        /* <DEDUP_REMOVED lines=9> */
.L_x_1947:
[----:B------:R-:W-:Y:S02]  /*26420*/  PLOP3.LUT P1, PT, P1, P0, PT, 0xa2, 0x0 ;  /* 0x000000000000781c */ /* 0x000fe40000f21472 */
[----:B------:R-:W-:-:S08]  /*26430*/  @P0 R2UR P1, UR4, R4 ;  /* 0x00000000040402ca */ /* 0x000fd00000020000 */
[----:B------:R-:W-:-:S05]  /*26440*/  @P0 PLOP3.LUT P0, PT, P1, PT, PT, 0x80, 0x0 ;  /* 0x000000000000081c */ /* 0x000fca0000f0f070 */
[----:B------:R-:W-:Y:S01]  /*26450*/  @!P1 SYNCS.ARRIVE.TRANS64.RED.A0T1 RZ, [UR4+0x30830], RZ ;  /* 0x030830ffffff99a7 */ /* 0x000fe20008200404 */
[----:B------:R-:W-:Y:S07]  /*26460*/  @!P1 ARRIVES.LDGSTSBAR.64.TRANSCNT [UR4+0x30830] ;  /* 0x03083000ff0099b0 */ /* 0x000fee0008000a84 */
[----:B------:R-:W-:Y:S05]  /*26470*/  @P0 BRA.U.ANY `(.L_x_1947) ;  /* 0xfffffffd00e80947 */ /* 0x000fea000393ffff */
[----:B------:R-:W-:Y:S01]  /*26480*/  NOP ;  /* 0x0000000000007918 */ /* 0x000fe20000000000 */
[----:B------:R-:W2:Y:S02]  /*26490*/  LDL R0, [R1+0x44] ;  /* 0x0000440001007983 */ /* 0x000ea40000100800 */
[----:B--2---:R-:W-:-:S13]  /*264a0*/  ISETP.NE.AND P2, PT, R0, 0x3, PT ;  /* 0x000000030000780c */ /* 0x004fda0003f45270 */
[----:B------:R-:W-:Y:S05]  /*264b0*/  @!P2 BRA `(.L_x_1948) ;  /* 0x000000000004a947 */ /* 0x000fea0003800000 */
[----:B------:R-:W-:Y:S01]  /*264c0*/  BPT.TRAP 0x1 ;  /* 0x000000040000795c */ /* 0x000fe20000300000 */
.L_x_1948:
[----:B------:R1:W-:Y:S02]  /*264d0*/  SYNCS.ARRIVE.TRANS64.A1T0 RZ, [R4+URZ+0x30830], RZ ;  /* 0x030830ff04ff79a7 */ /* 0x0003e4000810003f */
[----:B------:R-:W-:Y:S05]  /*264e0*/  WARPSYNC.ALL ;  /* 0x0000000000007948 */ /* 0x000fea0003800000 */
[----:B------:R-:W-:Y:S01]  /*264f0*/  ULDC.64 UR4, c[0x0][0xa00] ;  /* 0x0002800000047ab9 */ /* 0x000fe20000000a00 */
[----:B------:R-:W-:Y:S01]  /*26500*/  IADD3 R0, R23, 0x10400, RZ ;  /* 0x0001040017007810 */ /* 0x000fe20007ffe0ff */
[----:B------:R-:W-:Y:S01]  /*26510*/  BSSY B6, `(.L_x_1949) ;  /* 0x0000022000067945 */ /* 0x000fe20003800000 */
[----:B------:R-:W-:Y:S01]  /*26520*/  BAR.SYNC.DEFER_BLOCKING 0x8, 0x180 ;  /* 0x0206000000007b1d */ /* 0x000fe20000010000 */
[----:B------:R-:W-:Y:S02]  /*26530*/  ISETP.NE.U32.AND P0, PT, RZ, UR4, PT ;  /* 0x00000004ff007c0c */ /* 0x000fe4000bf05070 */
[----:B------:R-:W-:-:S02]  /*26540*/  LOP3.LUT P1, RZ, R0, 0x3ff, RZ, 0xc0, !PT ;  /* 0x000003ff00ff7812 */ /* 0x000fc4000782c0ff */
[----:B------:R-:W-:Y:S01]  /*26550*/  ISETP.NE.AND.EX P0, PT, RZ, UR5, PT, P0 ;  /* 0x00000005ff007c0c */ /* 0x000fe2000bf05300 */
[----:B------:R-:W-:Y:S01]  /*26560*/  ULDC.64 UR4, c[0x0][0x298] ;  /* 0x0000a60000047ab9 */ /* 0x000fe20000000a00 */
[----:B------:R-:W-:Y:S02]  /*26570*/  SHF.R.S32.HI R0, RZ, 0x1f, R19 ;  /* 0x0000001fff007819 */ /* 0x000fe40000011413 */
[----:B0-----:R-:W-:Y:S02]  /*26580*/  SEL R2, R19, RZ, !P0 ;  /* 0x000000ff13027207 */ /* 0x001fe40004000000 */
[----:B------:R-:W-:-:S05]  /*26590*/  SEL R0, R0, RZ, !P0 ;  /* 0x000000ff00007207 */ /* 0x000fca0004000000 */
[----:B------:R0:W-:Y:S04]  /*265a0*/  STL [R1+0x38], R0 ;  /* 0x0000380001007387 */ /* 0x0001e80000100800 */
[----:B------:R2:W-:Y:S01]  /*265b0*/  STL [R1+0x24], R2 ;  /* 0x0000240201007387 */ /* 0x0005e20000100800 */
[----:B0-----:R-:W-:Y:S01]  /*265c0*/  SHF.R.S32.HI R0, RZ, 0x1f, R35 ;  /* 0x0000001fff007819 */ /* 0x001fe20000011423 */
[----:B--2---:R-:W-:-:S04]  /*265d0*/  IMAD.WIDE.U32 R2, R35, UR4, RZ ;  /* 0x0000000423027c25 */ /* 0x004fc8000f8e00ff */
[----:B------:R-:W-:Y:S01]  /*265e0*/  IMAD R0, R0, UR4, RZ ;  /* 0x0000000400007c24 */ /* 0x000fe2000f8e02ff */
[----:B------:R0:W-:Y:S03]  /*265f0*/  STL.64 [R1+0x28], R2 ;  /* 0x0000280201007387 */ /* 0x0001e60000100a00 */
[----:B------:R-:W-:-:S04]  /*26600*/  IMAD R0, R35, UR5, R0 ;  /* 0x0000000523007c24 */ /* 0x000fc8000f8e0200 */
[----:B------:R-:W-:Y:S01]  /*26610*/  IMAD.IADD R35, R3, 0x1, R0 ;  /* 0x0000000103237824 */ /* 0x000fe200078e0200 */
[----:B------:R-:W-:Y:S06]  /*26620*/  @!P1 BRA `(.L_x_1950) ;  /* 0x0000000000409947 */ /* 0x000fec0003800000 */
[----:B0-----:R-:W-:Y:S01]  /*26630*/  MOV R2, 0x0 ;  /* 0x0000000000027802 */ /* 0x001fe20000000f00 */
[----:B------:R-:W-:Y:S01]  /*26640*/  ULDC.64 UR4, c[0x4][0xa8] ;  /* 0x01002a0000047ab9 */ /* 0x000fe20000000a00 */
[----:B------:R-:W-:Y:S01]  /*26650*/  ULDC.64 UR6, c[0x4][0xb0] ;  /* 0x01002c0000067ab9 */ /* 0x000fe20000000a00 */
[----:B------:R-:W-:Y:S01]  /*26660*/  ULDC.64 UR8, c[0x4][0x20] ;  /* 0x0100080000087ab9 */ /* 0x000fe20000000a00 */
[----:B-1----:R-:W-:Y:S01]  /*26670*/  IMAD.U32 R4, RZ, RZ, UR4 ;  /* 0x00000004ff047e24 */ /* 0x002fe2000f8e00ff */
[----:B------:R-:W-:Y:S01]  /*26680*/  MOV R6, UR6 ;  /* 0x0000000600067c02 */ /* 0x000fe20008000f00 */
[----:B------:R-:W0:Y:S01]  /*26690*/  LDC.64 R2, c[0x4][R2] ;  /* 0x0100000002027b82 */ /* 0x000e220000000a00 */
[----:B------:R-:W-:Y:S01]  /*266a0*/  IMAD.U32 R5, RZ, RZ, UR5 ;  /* 0x00000005ff057e24 */ /* 0x000fe2000f8e00ff */
[----:B------:R-:W-:Y:S01]  /*266b0*/  MOV R8, 0x70 ;  /* 0x0000007000087802 */ /* 0x000fe20000000f00 */
[----:B------:R-:W-:Y:S02]  /*266c0*/  IMAD.U32 R7, RZ, RZ, UR7 ;  /* 0x00000007ff077e24 */ /* 0x000fe4000f8e00ff */
[----:B------:R-:W-:-:S02]  /*266d0*/  IMAD.U32 R10, RZ, RZ, UR8 ;  /* 0x00000008ff0a7e24 */ /* 0x000fc4000f8e00ff */
[----:B------:R-:W-:Y:S02]  /*266e0*/  IMAD.U32 R11, RZ, RZ, UR9 ;  /* 0x00000009ff0b7e24 */ /* 0x000fe4000f8e00ff */
[----:B------:R-:W-:Y:S02]  /*266f0*/  IMAD.MOV.U32 R12, RZ, RZ, 0x1 ;  /* 0x00000001ff0c7424 */ /* 0x000fe400078e00ff */
[----:B------:R-:W-:-:S07]  /*26700*/  IMAD.MOV.U32 R13, RZ, RZ, RZ ;  /* 0x000000ffff0d7224 */ /* 0x000fce00078e00ff */
[----:B------:R-:W-:-:S07]  /*26710*/  LEPC R20, `(.L_x_1950) ;  /* 0x000000001014794e */ /* 0x000fce0000000000 */
[----:B0-----:R-:W-:Y:S05]  /*26720*/  CALL.ABS.NOINC R2 ;  /* 0x0000000002007343 */ /* 0x001fea0003c00000 */
.L_x_1950:
[----:B------:R-:W-:Y:S05]  /*26730*/  BSYNC B6 ;  /* 0x0000000000067941 */ /* 0x000fea0003800000 */
.L_x_1949:
[----:B------:R-:W2:Y:S01]  /*26740*/  LDL.LU R20, [R1+0x38] ;  /* 0x0000380001147983 */ /* 0x000ea20000300800 */
[----:B------:R-:W-:Y:S01]  /*26750*/  ULDC.64 UR4, c[0x0][0x2d8] ;  /* 0x0000b60000047ab9 */ /* 0x000fe20000000a00 */
[----:B------:R-:W3:Y:S02]  /*26760*/  LDC R7, c[0x0][0x448] ;  /* 0x00011200ff077b82 */ /* 0x000ee40000000800 */
[----:B------:R-:W4:Y:S04]  /*26770*/  LDL.LU R21, [R1+0x24] ;  /* 0x0000240001157983 */ /* 0x000f280000300800 */
[----:B0-----:R-:W5:Y:S01]  /*26780*/  LDL.LU.64 R2, [R1+0x28] ;  /* 0x0000280001027983 */ /* 0x001f620000300a00 */
[----:B------:R-:W-:Y:S01]  /*26790*/  IMAD R0, R32, UR4, RZ ;  /* 0x0000000420007c24 */ /* 0x000fe2000f8e02ff */
[----:B------:R-:W-:-:S02]  /*267a0*/  LOP3.LUT R10, R37, 0x40, RZ, 0xfc, !PT ;  /* 0x00000040250a7812 */ /* 0x000fc400078efcff */
[C---:B------:R-:W-:Y:S01]  /*267b0*/  LOP3.LUT R8, R37.reuse, 0x80, RZ, 0xfc, !PT ;  /* 0x0000008025087812 */ /* 0x040fe200078efcff */
[----:B------:R-:W-:Y:S01]  /*267c0*/  IMAD R0, R18, UR5, R0 ;  /* 0x0000000512007c24 */ /* 0x000fe2000f8e0200 */
[----:B------:R-:W-:Y:S02]  /*267d0*/  LOP3.LUT R9, R37, 0xc0, RZ, 0xfc, !PT ;  /* 0x000000c025097812 */ /* 0x000fe400078efcff */
[----:B---3--:R-:W-:-:S13]  /*267e0*/  ISETP.NE.AND P0, PT, R7, 0x1, PT ;  /* 0x000000010700780c */ /* 0x008fda0003f05270 */
[----:B------:R-:W0:Y:S08]  /*267f0*/  @P0 LDC R5, c[0x0][0x44c] ;  /* 0x00011300ff050b82 */ /* 0x000e300000000800 */
[----:B------:R-:W3:Y:S01]  /*26800*/  @P0 LDC R6, c[0x0][0x450] ;  /* 0x00011400ff060b82 */ /* 0x000ee20000000800 */
[----:B-----5:R-:W-:Y:S02]  /*26810*/  IMAD.MOV.U32 R3, RZ, RZ, R35 ;  /* 0x000000ffff037224 */ /* 0x020fe400078e0023 */
[----:B------:R-:W-:Y:S01]  /*26820*/  IMAD.WIDE.U32 R2, R18, UR4, R2 ;  /* 0x0000000412027c25 */ /* 0x000fe2000f8e0002 */
[----:B------:R-:W-:-:S04]  /*26830*/  ULDC.64 UR4, c[0x0][0x2e0] ;  /* 0x0000b80000047ab9 */ /* 0x000fc80000000a00 */
[----:B------:R-:W-:Y:S01]  /*26840*/  IADD3 R3, R3, R0, RZ ;  /* 0x0000000003037210 */ /* 0x000fe20007ffe0ff */
[----:B--2---:R-:W-:Y:S02]  /*26850*/  IMAD R0, R20, UR4, RZ ;  /* 0x0000000414007c24 */ /* 0x004fe4000f8e02ff */
[----:B------:R-:W2:Y:S02]  /*26860*/  S2R R20, SR_TID.X ;  /* 0x0000000000147919 */ /* 0x000ea40000002100 */
[C---:B----4-:R-:W-:Y:S02]  /*26870*/  IMAD R0, R21.reuse, UR5, R0 ;  /* 0x0000000515007c24 */ /* 0x050fe4000f8e0200 */
[----:B------:R-:W-:Y:S01]  /*26880*/  IMAD.WIDE.U32 R2, R21, UR4, R2 ;  /* 0x0000000415027c25 */ /* 0x000fe2000f8e0002 */
[----:B------:R-:W-:-:S03]  /*26890*/  ULDC.64 UR4, c[0x0][0x2d0] ;  /* 0x0000b40000047ab9 */ /* 0x000fc60000000a00 */
[----:B------:R-:W-:Y:S01]  /*268a0*/  IMAD.IADD R3, R3, 0x1, R0 ;  /* 0x0000000103037824 */ /* 0x000fe200078e0200 */
[----:B--2---:R-:W-:-:S04]  /*268b0*/  LOP3.LUT R20, R20, 0x7f, RZ, 0xc0, !PT ;  /* 0x0000007f14147812 */ /* 0x004fc800078ec0ff */
[----:B------:R-:W-:Y:S02]  /*268c0*/  SHF.R.U32.HI R21, RZ, 0x3, R20 ;  /* 0x00000003ff157819 */ /* 0x000fe40000011614 */
[----:B------:R-:W2:Y:S02]  /*268d0*/  S2R R20, SR_TID.X ;  /* 0x0000000000147919 */ /* 0x000ea40000002100 */
[----:B--2---:R-:W-:-:S05]  /*268e0*/  IMAD.SHL.U32 R20, R20, 0x10, RZ ;  /* 0x0000001014147824 */ /* 0x004fca00078e00ff */
[----:B------:R-:W-:-:S05]  /*268f0*/  LOP3.LUT R20, R21, 0x70, R20, 0xf8, !PT ;  /* 0x0000007015147812 */ /* 0x000fca00078ef814 */
[----:B------:R-:W-:Y:S02]  /*26900*/  IMAD.IADD R0, R20, 0x1, R28 ;  /* 0x0000000114007824 */ /* 0x000fe400078e021c */
[----:B------:R-:W2:Y:S02]  /*26910*/  S2R R20, SR_TID.X ;  /* 0x0000000000147919 */ /* 0x000ea40000002100 */
[----:B0-----:R-:W-:Y:S01]  /*26920*/  @P0 IMAD.HI.U32 R5, R0, R5, RZ ;  /* 0x0000000500050227 */ /* 0x001fe200078e00ff */
[----:B-1----:R-:W-:-:S04]  /*26930*/  MOV R4, R0 ;  /* 0x0000000000047202 */ /* 0x002fc80000000f00 */
[----:B---3--:R-:W-:-:S05]  /*26940*/  @P0 SHF.R.U32.HI R4, RZ, R6, R5 ;  /* 0x00000006ff040219 */ /* 0x008fca0000011605 */
[----:B------:R-:W-:Y:S02]  /*26950*/  IMAD.MOV R5, RZ, RZ, -R4 ;  /* 0x000000ffff057224 */ /* 0x000fe400078e0a04 */
[----:B------:R-:W-:-:S04]  /*26960*/  IMAD.WIDE.U32 R2, R4, UR4, R2 ;  /* 0x0000000404027c25 */ /* 0x000fc8000f8e0002 */
[----:B------:R-:W-:Y:S01]  /*26970*/  IMAD R0, R7, R5, R0 ;  /* 0x0000000507007224 */ /* 0x000fe200078e0200 */
[----:B------:R-:W-:-:S05]  /*26980*/  SHF.R.S32.HI R5, RZ, 0x1f, R4 ;  /* 0x0000001fff057819 */ /* 0x000fca0000011404 */
[----:B------:R-:W-:-:S04]  /*26990*/  IMAD R5, R5, UR4, RZ ;  /* 0x0000000405057c24 */ /* 0x000fc8000f8e02ff */
[----:B------:R-:W-:Y:S01]  /*269a0*/  IMAD R5, R4, UR5, R5 ;  /* 0x0000000504057c24 */ /* 0x000fe2000f8e0205 */
[----:B------:R-:W-:Y:S01]  /*269b0*/  SHF.R.S32.HI R4, RZ, 0x1f, R0 ;  /* 0x0000001fff047819 */ /* 0x000fe20000011400 */
[----:B------:R-:W-:Y:S02]  /*269c0*/  ULDC.64 UR4, c[0x0][0x2c8] ;  /* 0x0000b20000047ab9 */ /* 0x000fe40000000a00 */
[----:B------:R-:W-:Y:S01]  /*269d0*/  IMAD.IADD R3, R3, 0x1, R5 ;  /* 0x0000000103037824 */ /* 0x000fe200078e0205 */
[----:B--2---:R-:W-:Y:S01]  /*269e0*/  LOP3.LUT R20, R20, 0x7f, RZ, 0xc0, !PT ;  /* 0x0000007f14147812 */ /* 0x004fe200078ec0ff */
[----:B------:R-:W-:Y:S02]  /*269f0*/  IMAD R4, R4, UR4, RZ ;  /* 0x0000000404047c24 */ /* 0x000fe4000f8e02ff */
[----:B------:R-:W-:-:S04]  /*26a00*/  IMAD.WIDE.U32 R2, R0, UR4, R2 ;  /* 0x0000000400027c25 */ /* 0x000fc8000f8e0002 */
[----:B------:R-:W-:Y:S01]  /*26a10*/  IMAD R0, R0, UR5, R4 ;  /* 0x0000000500007c24 */ /* 0x000fe2000f8e0204 */
[----:B------:R-:W-:Y:S02]  /*26a20*/  ULDC.64 UR4, c[0x0][0x280] ;  /* 0x0000a00000047ab9 */ /* 0x000fe40000000a00 */
[C---:B------:R-:W-:Y:S01]  /*26a30*/  LEA R4, P0, R2.reuse, UR4, 0x1 ;  /* 0x0000000402047c11 */ /* 0x040fe2000f8008ff */
[----:B------:R-:W-:Y:S01]  /*26a40*/  IMAD.IADD R0, R3, 0x1, R0 ;  /* 0x0000000103007824 */ /* 0x000fe200078e0200 */
[----:B------:R-:W-:Y:S02]  /*26a50*/  ULDC UR4, c[0x0][0x2b8] ;  /* 0x0000ae0000047ab9 */ /* 0x000fe40000000800 */
[----:B------:R-:W-:Y:S02]  /*26a60*/  ISETP.GE.AND P4, PT, R37, UR4, PT ;  /* 0x0000000425007c0c */ /* 0x000fe4000bf86270 */
[----:B------:R-:W-:Y:S01]  /*26a70*/  LEA.HI.X R0, R2, UR5, R0, 0x1, P0 ;  /* 0x0000000502007c11 */ /* 0x000fe200080f0c00 */
[----:B------:R-:W-:Y:S01]  /*26a80*/  UMOV UR5, 0xffffffff ;  /* 0xffffffff00057882 */ /* 0x000fe20000000000 */
[----:B------:R-:W-:-:S02]  /*26a90*/  ISETP.GE.AND P3, PT, R10, UR4, PT ;  /* 0x000000040a007c0c */ /* 0x000fc4000bf66270 */
[----:B------:R-:W-:Y:S02]  /*26aa0*/  ISETP.GE.AND P2, PT, R8, UR4, PT ;  /* 0x0000000408007c0c */ /* 0x000fe4000bf46270 */
[----:B------:R-:W-:Y:S02]  /*26ab0*/  ISETP.GE.AND P1, PT, R9, UR4, PT ;  /* 0x0000000409007c0c */ /* 0x000fe4000bf26270 */
[----:B------:R-:W-:Y:S01]  /*26ac0*/  SHF.R.U32.HI R8, RZ, 0x3, R20 ;  /* 0x00000003ff087819 */ /* 0x000fe20000011614 */
[----:B------:R-:W-:Y:S10]  /*26ad0*/  BRA.DIV UR5, `(.L_x_1951) ;  /* 0x0000005205bc7947 */ /* 0x000ff4000b800000 */
[----:B------:R-:W0:Y:S01]  /*26ae0*/  SHFL.IDX PT, R3, R4, RZ, 0x181f ;  /* 0x00181fff04037589 */ /* 0x000e2200000e0000 */
[----:B------:R-:W-:Y:S01]  /*26af0*/  IMAD R5, R31, R7, RZ ;  /* 0x000000071f057224 */ /* 0x000fe200078e02ff */
[----:B------:R-:W-:Y:S02]  /*26b00*/  IADD3 R28, R8, R28, RZ ;  /* 0x0000001c081c7210 */ /* 0x000fe40007ffe0ff */
[----:B------:R-:W1:Y:S02]  /*26b10*/  SHFL.IDX PT, R2, R0, RZ, 0x181f ;  /* 0x00181fff00027589 */ /* 0x000e6400000e0000 */
[C---:B------:R-:W-:Y:S01]  /*26b20*/  ISETP.GE.AND P0, PT, R28.reuse, R5, PT ;  /* 0x000000051c00720c */ /* 0x040fe20003f06270 */
[----:B------:R-:W-:Y:S01]  /*26b30*/  VIADD R6, R28, 0x10 ;  /* 0x000000101c067836 */ /* 0x000fe20000000000 */
[----:B------:R-:W-:Y:S11]  /*26b40*/  SHFL.IDX PT, R14, R4, 0x7, 0x181f ;  /* 0x00f81f00040e7f89 */ /* 0x000ff600000e0000 */
[----:B0-----:R-:W-:-:S05]  /*26b50*/  @!P0 LEA R3, P5, R37, R3, 0x1 ;  /* 0x0000000325038211 */ /* 0x001fca00078a08ff */
[----:B-1----:R-:W-:-:S05]  /*26b60*/  @!P0 IMAD.X R2, RZ, RZ, R2, P5 ;  /* 0x000000ffff028224 */ /* 0x002fca00028e0602 */
[----:B------:R-:W-:-:S04]  /*26b70*/  @!P0 LOP3.LUT R3, R3, R2, RZ, 0x3c, !PT ;  /* 0x0000000203038212 */ /* 0x000fc800078e3cff */
[----:B------:R-:W-:-:S04]  /*26b80*/  @!P0 LOP3.LUT R2, R3, R2, RZ, 0x3c, !PT ;  /* 0x0000000203028212 */ /* 0x000fc800078e3cff */
[----:B------:R-:W-:-:S05]  /*26b90*/  @!P0 LOP3.LUT R3, R3, R2, RZ, 0x3c, !PT ;  /* 0x0000000203038212 */ /* 0x000fca00078e3cff */
[----:B------:R-:W-:Y:S04]  /*26ba0*/  @!P0 LDGSTS.E.BYPASS.LTC128B.128 [R36+0x10400], desc[UR60][R2.64], !P4 ;  /* 0x1040000002248fae */ /* 0x000fe8000e101d7c */
[----:B------:R-:W-:Y:S04]  /*26bb0*/  @!P0 LDGSTS.E.BYPASS.LTC128B.128 [R36+0x14400], desc[UR60][R2.64+0x80], !P3 ;  /* 0x1440008002248fae */ /* 0x000fe8000d901d7c */
[----:B------:R-:W-:Y:S04]  /*26bc0*/  @!P0 LDGSTS.E.BYPASS.LTC128B.128 [R36+0x18400], desc[UR60][R2.64+0x100], !P2 ;  /* 0x1840010002248fae */ /* 0x000fe8000d101d7c */
[----:B------:R0:W-:Y:S01]  /*26bd0*/  @!P0 LDGSTS.E.BYPASS.LTC128B.128 [R36+0x1c400], desc[UR60][R2.64+0x180], !P1 ;  /* 0x1c40018002248fae */ /* 0x0001e2000c901d7c */
[----:B------:R-:W-:-:S02]  /*26be0*/  ISETP.GE.AND P0, PT, R6, R5, PT ;  /* 0x000000050600720c */ /* 0x000fc40003f06270 */
[----:B------:R-:W-:Y:S01]  /*26bf0*/  IADD3 R6, R28, 0x20, RZ ;  /* 0x000000201c067810 */ /* 0x000fe20007ffe0ff */
[----:B0-----:R-:W0:Y:S04]  /*26c00*/  SHFL.IDX PT, R3, R4, 0x1, 0x181f ;  /* 0x00381f0004037f89 */ /* 0x001e2800000e0000 */
[----:B------:R-:W1:Y:S06]  /*26c10*/  SHFL.IDX PT, R2, R0, 0x1, 0x181f ;  /* 0x00381f0000027f89 */ /* 0x000e6c00000e0000 */
        /* <DEDUP_REMOVED lines=9> */
[----:B------:R-:W-:Y:S01]  /*26cb0*/  ISETP.GE.AND P0, PT, R6, R5, PT ;  /* 0x000000050600720c */ /* 0x000fe20003f06270 */
[----:B------:R-:W-:-:S02]  /*26cc0*/  VIADD R6, R28, 0x30 ;  /* 0x000000301c067836 */ /* 0x000fc40000000000 */
        /* <DEDUP_REMOVED lines=50> */
[----:B------:R-:W-:-:S03]  /*26ff0*/  ISETP.GE.AND P0, PT, R6, R5, PT ;  /* 0x000000050600720c */ /* 0x000fc60003f06270 */
[----:B------:R-:W-:Y:S04]  /*27000*/  SHFL.IDX PT, R6, R0, 0x7, 0x181f ;  /* 0x00f81f0000067f89 */ /* 0x000fe800000e0000 */
[----:B0-----:R-:W0:Y:S04]  /*27010*/  SHFL.IDX PT, R3, R4, 0x6, 0x181f ;  /* 0x00d81f0004037f89 */ /* 0x001e2800000e0000 */
[----:B------:R-:W1:Y:S02]  /*27020*/  SHFL.IDX PT, R2, R0, 0x6, 0x181f ;  /* 0x00d81f0000027f89 */ /* 0x000e6400000e0000 */
[----:B0-----:R-:W-:-:S05]  /*27030*/  @!P0 LEA R3, P5, R37, R3, 0x1 ;  /* 0x0000000325038211 */ /* 0x001fca00078a08ff */
[----:B-1----:R-:W-:-:S05]  /*27040*/  @!P0 IMAD.X R2, RZ, RZ, R2, P5 ;  /* 0x000000ffff028224 */ /* 0x002fca00028e0602 */
[----:B------:R-:W-:-:S04]  /*27050*/  @!P0 LOP3.LUT R3, R3, R2, RZ, 0x3c, !PT ;  /* 0x0000000203038212 */ /* 0x000fc800078e3cff */
[----:B------:R-:W-:-:S04]  /*27060*/  @!P0 LOP3.LUT R2, R3, R2, RZ, 0x3c, !PT ;  /* 0x0000000203028212 */ /* 0x000fc800078e3cff */
[----:B------:R-:W-:-:S05]  /*27070*/  @!P0 LOP3.LUT R3, R3, R2, RZ, 0x3c, !PT ;  /* 0x0000000203038212 */ /* 0x000fca00078e3cff */
[----:B------:R0:W-:Y:S04]  /*27080*/  @!P0 LDGSTS.E.BYPASS.LTC128B.128 [R36+0x13400], desc[UR60][R2.64], !P4 ;  /* 0x1340000002248fae */ /* 0x0001e8000e101d7c */
[----:B------:R0:W-:Y:S04]  /*27090*/  @!P0 LDGSTS.E.BYPASS.LTC128B.128 [R36+0x17400], desc[UR60][R2.64+0x80], !P3 ;  /* 0x1740008002248fae */ /* 0x0001e8000d901d7c */
[----:B------:R0:W-:Y:S04]  /*270a0*/  @!P0 LDGSTS.E.BYPASS.LTC128B.128 [R36+0x1b400], desc[UR60][R2.64+0x100], !P2 ;  /* 0x1b40010002248fae */ /* 0x0001e8000d101d7c */
[----:B------:R0:W-:Y:S02]  /*270b0*/  @!P0 LDGSTS.E.BYPASS.LTC128B.128 [R36+0x1f400], desc[UR60][R2.64+0x180], !P1 ;  /* 0x1f40018002248fae */ /* 0x0001e4000c901d7c */
.L_x_2123:
[----:B------:R-:W-:Y:S01]  /*270c0*/  VIADD R28, R28, 0x70 ;  /* 0x000000701c1c7836 */ /* 0x000fe20000000000 */
[----:B------:R-:W-:Y:S04]  /*270d0*/  BSSY B0, `(.L_x_1952) ;  /* 0x000000c000007945 */ /* 0x000fe80003800000 */
[----:B------:R-:W-:-:S13]  /*270e0*/  ISETP.GE.AND P0, PT, R28, R5, PT ;  /* 0x000000051c00720c */ /* 0x000fda0003f06270 */
[----:B------:R-:W-:Y:S05]  /*270f0*/  @P0 BRA `(.L_x_1953) ;  /* 0x0000000000240947 */ /* 0x000fea0003800000 */
[----:B0-----:R-:W-:-:S05]  /*27100*/  LEA R2, P0, R37, R14, 0x1 ;  /* 0x0000000e25027211 */ /* 0x001fca00078008ff */
        /* <DEDUP_REMOVED lines=8> */
.L_x_1953:
[----:B------:R-:W-:Y:S05]  /*27190*/  BSYNC B0 ;  /* 0x0000000000007941 */ /* 0x000fea0003800000 */
.L_x_1952:
[----:B------:R-:W-:Y:S01]  /*271a0*/  NOP ;  /* 0x0000000000007918 */ /* 0x000fe20000000000 */
[----:B------:R-:W-:-:S13]  /*271b0*/  PLOP3.LUT P0, PT, PT, PT, PT, 0x80, 0x0 ;  /* 0x000000000000781c */ /* 0x000fda0003f0f070 */
.L_x_1954:
[----:B------:R-:W-:Y:S02]  /*271c0*/  PLOP3.LUT P1, PT, P1, P0, PT, 0xa2, 0x0 ;  /* 0x000000000000781c */ /* 0x000fe40000f21472 */
[----:B------:R-:W-:-:S08]  /*271d0*/  @P0 R2UR P1, UR4, R23 ;  /* 0x00000000170402ca */ /* 0x000fd00000020000 */
[----:B------:R-:W-:-:S05]  /*271e0*/  @P0 PLOP3.LUT P0, PT, P1, PT, PT, 0x80, 0x0 ;  /* 0x000000000000081c */ /* 0x000fca0000f0f070 */
[----:B------:R-:W-:Y:S01]  /*271f0*/  @!P1 SYNCS.ARRIVE.TRANS64.RED.A0T1 RZ, [UR4+0x30800], RZ ;  /* 0x030800ffffff99a7 */ /* 0x000fe20008200404 */
[----:B------:R-:W-:Y:S07]  /*27200*/  @!P1 ARRIVES.LDGSTSBAR.64.TRANSCNT [UR4+0x30800] ;  /* 0x03080000ff0099b0 */ /* 0x000fee0008000a84 */
[----:B------:R-:W-:Y:S05]  /*27210*/  @P0 BRA.U.ANY `(.L_x_1954) ;  /* 0xfffffffd00e80947 */ /* 0x000fea000393ffff */
[----:B01----:R-:W2:Y:S04]  /*27220*/  LDL.LU R3, [R1+0x34] ;  /* 0x0000340001037983 */ /* 0x003ea80000300800 */
[----:B------:R-:W3:Y:S01]  /*27230*/  LDL.LU R2, [R1+0x30] ;  /* 0x0000300001027983 */ /* 0x000ee20000300800 */
[----:B--2---:R-:W-:-:S04]  /*27240*/  IADD3 R3, R3, 0x1, RZ ;  /* 0x0000000103037810 */ /* 0x004fc80007ffe0ff */
[----:B------:R-:W-:Y:S01]  /*27250*/  LEA.HI R0, R3, R3, RZ, 0x1 ;  /* 0x0000000303007211 */ /* 0x000fe200078f08ff */
[----:B------:R0:W-:Y:S01]  /*27260*/  STL [R1+0x34], R3 ;  /* 0x0000340301007387 */ /* 0x0001e20000100800 */
[----:B---3--:R-:W-:Y:S02]  /*27270*/  VIADD R4, R2, 0xfffffffe ;  /* 0xfffffffe02047836 */ /* 0x008fe40000000000 */
        /* <DEDUP_REMOVED lines=8> */
.L_x_2124:
[----:B------:R-:W-:Y:S05]  /*27300*/  BSYNC B0 ;  /* 0x0000000000007941 */ /* 0x000fea0003800000 */
.L_x_1955:
[----:B------:R-:W2:Y:S01]  /*27310*/  LDL R2, [R1+0x14] ;  /* 0x0000140001027983 */ /* 0x000ea20000100800 */
[----:B------:R-:W-:Y:S01]  /*27320*/  BSSY B0, `(.L_x_1957) ;  /* 0x0000105000007945 */ /* 0x000fe20003800000 */
[----:B--2---:R-:W-:-:S13]  /*27330*/  ISETP.GE.AND P0, PT, R4, R2, PT ;  /* 0x000000020400720c */ /* 0x004fda0003f06270 */
[----:B------:R-:W-:Y:S05]  /*27340*/  @!P0 BRA `(.L_x_1958) ;  /* 0x0000001000088947 */ /* 0x000fea0003800000 */
[C---:B------:R-:W-:Y:S01]  /*27350*/  LOP3.LUT R5, R37.reuse, 0x40, RZ, 0xfc, !PT ;  /* 0x0000004025057812 */ /* 0x040fe200078efcff */
[----:B------:R-:W-:Y:S01]  /*27360*/  ULDC UR4, c[0x0][0x2f4] ;  /* 0x0000bd0000047ab9 */ /* 0x000fe20000000800 */
[C---:B------:R-:W-:Y:S01]  /*27370*/  LOP3.LUT R3, R37.reuse, 0x80, RZ, 0xfc, !PT ;  /* 0x0000008025037812 */ /* 0x040fe200078efcff */
[----:B------:R-:W-:Y:S01]  /*27380*/  IMAD.MOV.U32 R6, RZ, RZ, R25 ;  /* 0x000000ffff067224 */ /* 0x000fe200078e0019 */
[C---:B------:R-:W-:Y:S01]  /*27390*/  LOP3.LUT R2, R37.reuse, 0xc0, RZ, 0xfc, !PT ;  /* 0x000000c025027812 */ /* 0x040fe200078efcff */
[----:B------:R-:W-:Y:S01]  /*273a0*/  IMAD.MOV.U32 R31, RZ, RZ, R26 ;  /* 0x000000ffff1f7224 */ /* 0x000fe200078e001a */
[----:B------:R-:W-:Y:S02]  /*273b0*/  MOV R10, R29 ;  /* 0x0000001d000a7202 */ /* 0x000fe40000000f00 */
[----:B------:R-:W-:Y:S02]  /*273c0*/  ISETP.GE.AND P4, PT, R37, UR4, PT ;  /* 0x0000000425007c0c */ /* 0x000fe4000bf86270 */
[----:B------:R-:W-:-:S02]  /*273d0*/  ISETP.GE.AND P3, PT, R5, UR4, PT ;  /* 0x0000000405007c0c */ /* 0x000fc4000bf66270 */
[----:B------:R-:W-:Y:S02]  /*273e0*/  ISETP.GE.AND P2, PT, R3, UR4, PT ;  /* 0x0000000403007c0c */ /* 0x000fe4000bf46270 */
[----:B------:R-:W-:-:S13]  /*273f0*/  ISETP.GE.AND P1, PT, R2, UR4, PT ;  /* 0x0000000402007c0c */ /* 0x000fda000bf26270 */
.L_x_1971:
[----:B------:R-:W2:Y:S01]  /*27400*/  LDL R3, [R1+0x10] ;  /* 0x0000100001037983 */ /* 0x000ea20000100800 */
[----:B------:R-:W1:Y:S03]  /*27410*/  LDC R5, c[0x0][0x430] ;  /* 0x00010c00ff057b82 */ /* 0x000e660000000800 */
[----:B------:R-:W3:Y:S04]  /*27420*/  LDL R12, [R1+0x18] ;  /* 0x00001800010c7983 */ /* 0x000ee80000100800 */
[----:B------:R-:W4:Y:S01]  /*27430*/  LDL R11, [R1+0x44] ;  /* 0x00004400010b7983 */ /* 0x000f220000100800 */
[----:B0-----:R-:W0:Y:S01]  /*27440*/  S2R R0, SR_TID.X ;  /* 0x0000000000007919 */ /* 0x001e220000002100 */
[----:B------:R-:W0:Y:S01]  /*27450*/  S2R R8, SR_TID.X ;  /* 0x0000000000087919 */ /* 0x000e220000002100 */
[----:B-1----:R-:W-:-:S13]  /*27460*/  ISETP.NE.AND P0, PT, R5, 0x1, PT ;  /* 0x000000010500780c */ /* 0x002fda0003f05270 */
[----:B------:R-:W1:Y:S01]  /*27470*/  @P0 LDC R2, c[0x0][0x434] ;  /* 0x00010d00ff020b82 */ /* 0x000e620000000800 */
[----:B0-----:R-:W-:Y:S01]  /*27480*/  LOP3.LUT R0, R0, 0x7f, RZ, 0xc0, !PT ;  /* 0x0000007f00007812 */ /* 0x001fe200078ec0ff */
[----:B------:R-:W-:-:S03]  /*27490*/  IMAD.SHL.U32 R8, R8, 0x10, RZ ;  /* 0x0000001008087824 */ /* 0x000fc600078e00ff */
[----:B------:R-:W-:-:S04]  /*274a0*/  SHF.R.U32.HI R0, RZ, 0x3, R0 ;  /* 0x00000003ff007819 */ /* 0x000fc80000011600 */
[----:B------:R-:W-:Y:S02]  /*274b0*/  LOP3.LUT R8, R0, 0x70, R8, 0xf8, !PT ;  /* 0x0000007000087812 */ /* 0x000fe400078ef808 */
[----:B------:R-:W0:Y:S02]  /*274c0*/  @P0 LDC R0, c[0x0][0x438] ;  /* 0x00010e00ff000b82 */ /* 0x000e240000000800 */
[----:B------:R-:W-:Y:S01]  /*274d0*/  ISETP.GT.U32.AND P5, PT, R8, 0x3f, PT ;  /* 0x0000003f0800780c */ /* 0x000fe20003fa4070 */
[----:B------:R-:W-:Y:S01]  /*274e0*/  VIADD R25, R6, 0x1 ;  /* 0x0000000106197836 */ /* 0x000fe20000000000 */
[----:B------:R-:W-:Y:S05]  /*274f0*/  YIELD ;  /* 0x0000000000007946 */ /* 0x000fea0003800000 */
[----:B------:R-:W-:-:S02]  /*27500*/  IMAD.MOV.U32 R26, RZ, RZ, R4 ;  /* 0x000000ffff1a7224 */ /* 0x000fc400078e0004 */
[----:B--2---:R-:W-:-:S05]  /*27510*/  IMAD R3, R4, 0x40, R3 ;  /* 0x0000004004037824 */ /* 0x004fca00078e0203 */
[----:B------:R-:W-:Y:S02]  /*27520*/  IADD3 R3, R8, R3, RZ ;  /* 0x0000000308037210 */ /* 0x000fe40007ffe0ff */
[----:B------:R-:W3:Y:S03]  /*27530*/  @!P5 LDC.64 R8, c[0x0][0x428] ;  /* 0x00010a00ff08db82 */ /* 0x000ee60000000a00 */
[----:B-1----:R-:W-:-:S04]  /*27540*/  @P0 IMAD.HI.U32 R7, R3, R2, RZ ;  /* 0x0000000203070227 */ /* 0x002fc800078e00ff */
[----:B------:R-:W-:Y:S01]  /*27550*/  IMAD.MOV.U32 R2, RZ, RZ, R3 ;  /* 0x000000ffff027224 */ /* 0x000fe200078e0003 */
[----:B0-----:R-:W-:-:S05]  /*27560*/  @P0 SHF.R.U32.HI R2, RZ, R0, R7 ;  /* 0x00000000ff020219 */ /* 0x001fca0000011607 */
[----:B------:R-:W-:-:S04]  /*27570*/  IMAD.MOV R0, RZ, RZ, -R2 ;  /* 0x000000ffff007224 */ /* 0x000fc800078e0a02 */
[----:B------:R-:W-:Y:S01]  /*27580*/  IMAD R5, R5, R0, R3 ;  /* 0x0000000005057224 */ /* 0x000fe200078e0203 */
[--C-:B------:R-:W-:Y:S01]  /*27590*/  @!P5 SHF.R.S32.HI R3, RZ, 0x1f, R2.reuse ;  /* 0x0000001fff03d819 */ /* 0x100fe20000011402 */
[-C--:B---3--:R-:W-:Y:S02]  /*275a0*/  @!P5 IMAD R0, R12, R8.reuse, RZ ;  /* 0x000000080c00d224 */ /* 0x088fe400078e02ff */
[----:B------:R-:W-:-:S04]  /*275b0*/  @!P5 IMAD.WIDE.U32 R2, R33, R8, R2 ;  /* 0x000000082102d225 */ /* 0x000fc800078e0002 */
[----:B------:R-:W-:Y:S02]  /*275c0*/  @!P5 IMAD R0, R33, R9, R0 ;  /* 0x000000092100d224 */ /* 0x000fe400078e0200 */
[----:B------:R-:W0:Y:S02]  /*275d0*/  @!P5 LDC.64 R8, c[0x0][0x418] ;  /* 0x00010600ff08db82 */ /* 0x000e240000000a00 */
[----:B------:R-:W-:Y:S01]  /*275e0*/  @!P5 IMAD.IADD R0, R0, 0x1, R3 ;  /* 0x000000010000d824 */ /* 0x000fe200078e0203 */
[----:B0-----:R-:W-:-:S04]  /*275f0*/  @!P5 LEA R8, P0, R2, R8, 0x2 ;  /* 0x000000080208d211 */ /* 0x001fc800078010ff */
[----:B------:R-:W-:Y:S02]  /*27600*/  @!P5 LEA.HI.X R9, R2, R9, R0, 0x2, P0 ;  /* 0x000000090209d211 */ /* 0x000fe400000f1400 */
[----:B------:R-:W-:-:S06]  /*27610*/  MOV R0, RZ ;  /* 0x000000ff00007202 */ /* 0x000fcc0000000f00 */
[----:B------:R0:W5:Y:S01]  /*27620*/  @!P5 LDG.E R0, desc[UR60][R8.64] ;  /* 0x0000003c0800d981 */ /* 0x000162000c1e1900 */
[----:B----4-:R-:W-:Y:S02]  /*27630*/  ISETP.NE.AND P5, PT, R11, 0x3, PT ;  /* 0x000000030b00780c */ /* 0x010fe40003fa5270 */
[----:B------:R-:W-:-:S04]  /*27640*/  ISETP.NE.AND P0, PT, R25, 0x2, PT ;  /* 0x000000021900780c */ /* 0x000fc80003f05270 */
[----:B------:R-:W-:Y:S02]  /*27650*/  SEL R29, RZ, 0x1, P0 ;  /* 0x00000001ff1d7807 */ /* 0x000fe40000000000 */
[----:B------:R-:W-:Y:S02]  /*27660*/  SEL R25, R25, RZ, P0 ;  /* 0x000000ff19197207 */ /* 0x000fe40000000000 */
[----:B------:R-:W-:-:S03]  /*27670*/  LOP3.LUT R29, R10, R29, RZ, 0x3c, !PT ;  /* 0x0000001d0a1d7212 */ /* 0x000fc600078e3cff */
[----:B0-----:R-:W-:Y:S05]  /*27680*/  @!P5 BRA `(.L_x_1959) ;  /* 0x000000000004d947 */ /* 0x001fea0003800000 */
[----:B------:R-:W-:Y:S01]  /*27690*/  BPT.TRAP 0x1 ;  /* 0x000000040000795c */ /* 0x000fe20000300000 */
.L_x_1959:
[----:B------:R-:W-:Y:S01]  /*276a0*/  IMAD R7, R25, 0x8, R23 ;  /* 0x0000000819077824 */ /* 0x000fe200078e0217 */
[----:B------:R-:W-:Y:S01]  /*276b0*/  SHF.L.U32 R2, R29, 0x1f, RZ ;  /* 0x0000001f1d027819 */ /* 0x000fe200000006ff */
[----:B------:R-:W-:Y:S03]  /*276c0*/  BSSY B1, `(.L_x_1960) ;  /* 0x0000003000017945 */ /* 0x000fe60003800000 */
[----:B------:R-:W0:Y:S02]  /*276d0*/  SYNCS.PHASECHK.TRANS64.TRYWAIT P0, [R7+URZ+0x30840], R2 ;  /* 0x03084002070075a7 */ /* 0x000e24000800017f */
[----:B0-----:R-:W-:Y:S05]  /*276e0*/  @!P0 BRA `(.L_x_1961) ;  /* 0x0000005000c08947 */ /* 0x001fea0003800000 */
.L_x_2125:
[----:B------:R-:W-:Y:S05]  /*276f0*/  BSYNC B1 ;  /* 0x0000000000017941 */ /* 0x000fea0003800000 */
.L_x_1960:
        /* <DEDUP_REMOVED lines=8> */
[----:B------:R-:W-:-:S04]  /*27780*/  ULDC.64 UR4, c[0x0][0x310] ;  /* 0x0000c40000047ab9 */ /* 0x000fc80000000a00 */
[----:B------:R-:W-:Y:S01]  /*27790*/  IADD3 R3, R3, R4, RZ ;  /* 0x0000000403037210 */ /* 0x000fe20007ffe0ff */
[----:B------:R-:W-:-:S04]  /*277a0*/  IMAD R4, R28, UR4, RZ ;  /* 0x000000041c047c24 */ /* 0x000fc8000f8e02ff */
        /* <DEDUP_REMOVED lines=15> */
[----:B------:R-:W-:Y:S01]  /*278a0*/  IMAD R9, R9, 0x2, R23 ;  /* 0x0000000209097824 */ /* 0x000fe200078e0217 */
[----:B------:R-:W-:Y:S01]  /*278b0*/  SHF.L.U32 R4, R37, 0x1, RZ ;  /* 0x0000000125047819 */ /* 0x000fe200000006ff */
        /* <DEDUP_REMOVED lines=33> */
.L_x_2135:
        /* <DEDUP_REMOVED lines=17> */
.L_x_1963:
[----:B------:R-:W-:Y:S02]  /*27be0*/  PLOP3.LUT P5, PT, P5, P0, PT, 0xa2, 0x0 ;  /* 0x000000000000781c */ /* 0x000fe40002fa1472 */
[----:B------:R-:W-:-:S08]  /*27bf0*/  @P0 R2UR P5, UR4, R7 ;  /* 0x00000000070402ca */ /* 0x000fd000000a0000 */
[----:B------:R-:W-:-:S05]  /*27c00*/  @P0 PLOP3.LUT P0, PT, P5, PT, PT, 0x80, 0x0 ;  /* 0x000000000000081c */ /* 0x000fca0002f0f070 */
[----:B------:R-:W-:Y:S01]  /*27c10*/  @!P5 SYNCS.ARRIVE.TRANS64.RED.A0T1 RZ, [UR4+0x30830], RZ ;  /* 0x030830ffffffd9a7 */ /* 0x000fe20008200404 */
[----:B------:R-:W-:Y:S07]  /*27c20*/  @!P5 ARRIVES.LDGSTSBAR.64.TRANSCNT [UR4+0x30830] ;  /* 0x03083000ff00d9b0 */ /* 0x000fee0008000a84 */
[----:B------:R-:W-:Y:S05]  /*27c30*/  @P0 BRA.U.ANY `(.L_x_1963) ;  /* 0xfffffffd00e80947 */ /* 0x000fea000393ffff */
[----:B------:R-:W-:Y:S01]  /*27c40*/  NOP ;  /* 0x0000000000007918 */ /* 0x000fe20000000000 */
[----:B-1----:R-:W2:Y:S02]  /*27c50*/  LDL R2, [R1+0x44] ;  /* 0x0000440001027983 */ /* 0x002ea40000100800 */
[----:B--2---:R-:W-:-:S13]  /*27c60*/  ISETP.NE.AND P6, PT, R2, 0x3, PT ;  /* 0x000000030200780c */ /* 0x004fda0003fc5270 */
[----:B------:R-:W-:Y:S05]  /*27c70*/  @!P6 BRA `(.L_x_1964) ;  /* 0x000000000004e947 */ /* 0x000fea0003800000 */
[----:B------:R-:W-:Y:S01]  /*27c80*/  BPT.TRAP 0x1 ;  /* 0x000000040000795c */ /* 0x000fe20000300000 */
.L_x_1964:
[----:B------:R1:W-:Y:S01]  /*27c90*/  SYNCS.ARRIVE.TRANS64.A1T0 RZ, [R7+URZ+0x30830], RZ ;  /* 0x030830ff07ff79a7 */ /* 0x0003e2000810003f */
[----:B------:R-:W-:Y:S05]  /*27ca0*/  @!P6 BRA `(.L_x_1965) ;  /* 0x000000000004e947 */ /* 0x000fea0003800000 */
[----:B------:R-:W-:Y:S01]  /*27cb0*/  BPT.TRAP 0x1 ;  /* 0x000000040000795c */ /* 0x000fe20000300000 */
.L_x_1965:
[----:B------:R-:W-:Y:S01]  /*27cc0*/  SHF.L.U32 R2, R10, 0x1f, RZ ;  /* 0x0000001f0a027819 */ /* 0x000fe200000006ff */
[----:B-1----:R-:W-:Y:S01]  /*27cd0*/  IMAD R7, R6, 0x8, R23 ;  /* 0x0000000806077824 */ /* 0x002fe200078e0217 */
[----:B------:R-:W-:Y:S03]  /*27ce0*/  BSSY B1, `(.L_x_1966) ;  /* 0x0000003000017945 */ /* 0x000fe60003800000 */
[----:B------:R-:W1:Y:S02]  /*27cf0*/  SYNCS.PHASECHK.TRANS64.TRYWAIT P0, [R7+URZ+0x30860], R2 ;  /* 0x03086002070075a7 */ /* 0x000e64000800017f */
[----:B-1----:R-:W-:Y:S05]  /*27d00*/  @!P0 BRA `(.L_x_1967) ;  /* 0x0000005000c08947 */ /* 0x002fea0003800000 */
.L_x_2136:
[----:B------:R-:W-:Y:S05]  /*27d10*/  BSYNC B1 ;  /* 0x0000000000017941 */ /* 0x000fea0003800000 */
.L_x_1966:
[----:B0-----:R-:W2:Y:S01]  /*27d20*/  LDL R8, [R1+0xc] ;  /* 0x00000c0001087983 */ /* 0x001ea20000100800 */
[----:B------:R-:W0:Y:S01]  /*27d30*/  S2R R3, SR_TID.X ;  /* 0x0000000000037919 */ /* 0x000e220000002100 */
[----:B------:R-:W-:Y:S01]  /*27d40*/  UMOV UR4, 0xffffffff ;  /* 0xffffffff00047882 */ /* 0x000fe20000000000 */
[----:B------:R-:W-:Y:S01]  /*27d50*/  IMAD R6, R6, 0x4000, R34 ;  /* 0x0000400006067824 */ /* 0x000fe200078e0222 */
[----:B0-----:R-:W-:-:S04]  /*27d60*/  LOP3.LUT R3, R3, 0x7f, RZ, 0xc0, !PT ;  /* 0x0000007f03037812 */ /* 0x001fc800078ec0ff */
[----:B------:R-:W-:Y:S01]  /*27d70*/  SHF.R.U32.HI R3, RZ, 0x3, R3 ;  /* 0x00000003ff037819 */ /* 0x000fe20000011603 */
[----:B--2---:R-:W-:-:S05]  /*27d80*/  IMAD R8, R31, -0x40, R8 ;  /* 0xffffffc01f087824 */ /* 0x004fca00078e0208 */
[----:B------:R-:W-:Y:S01]  /*27d90*/  IADD3 R8, -R3, R8, RZ ;  /* 0x0000000803087210 */ /* 0x000fe20007ffe1ff */
[----:B------:R-:W-:Y:S06]  /*27da0*/  BRA.DIV UR4, `(.L_x_1968) ;  /* 0x0000005204ac7947 */ /* 0x000fec000b800000 */
[----:B-1----:R-:W0:Y:S01]  /*27db0*/  SHFL.IDX PT, R2, R17, RZ, 0x181f ;  /* 0x00181fff11027589 */ /* 0x002e2200000e0000 */
[----:B------:R-:W-:-:S03]  /*27dc0*/  IMAD R6, R6, 0x2, R23 ;  /* 0x0000000206067824 */ /* 0x000fc600078e0217 */
[----:B------:R-:W1:Y:S01]  /*27dd0*/  SHFL.IDX PT, R3, R24, RZ, 0x181f ;  /* 0x00181fff18037589 */ /* 0x000e6200000e0000 */
[----:B0-----:R-:W-:-:S05]  /*27de0*/  IADD3 R2, P0, R2, R4, RZ ;  /* 0x0000000402027210 */ /* 0x001fca0007f1e0ff */
[----:B-1----:R-:W-:Y:S01]  /*27df0*/  IMAD.X R3, RZ, RZ, R3, P0 ;  /* 0x000000ffff037224 */ /* 0x002fe200000e0603 */
        /* <DEDUP_REMOVED lines=35> */
.L_x_2146:
[----:B-1----:R-:W-:Y:S01]  /*28030*/  IADD3 R2, P0, R2, R4, RZ ;  /* 0x0000000402027210 */ /* 0x002fe20007f1e0ff */
        /* <DEDUP_REMOVED lines=32> */
.L_x_1969:
        /* <DEDUP_REMOVED lines=11> */
.L_x_1970:
[----:B------:R-:W2:Y:S01]  /*282f0*/  LDL R0, [R1+0x14] ;  /* 0x0000140001007983 */ /* 0x000ea20000100800 */
[----:B------:R1:W-:Y:S01]  /*28300*/  SYNCS.ARRIVE.TRANS64.A1T0 RZ, [R7+URZ+0x30850], RZ ;  /* 0x030850ff07ff79a7 */ /* 0x0003e2000810003f */
[C---:B------:R-:W-:Y:S01]  /*28310*/  VIADD R4, R26.reuse, 0xffffffff ;  /* 0xffffffff1a047836 */ /* 0x040fe20000000000 */
[----:B------:R-:W-:Y:S01]  /*28320*/  MOV R31, R26 ;  /* 0x0000001a001f7202 */ /* 0x000fe20000000f00 */
[----:B------:R-:W-:Y:S02]  /*28330*/  IMAD.MOV.U32 R6, RZ, RZ, R25 ;  /* 0x000000ffff067224 */ /* 0x000fe400078e0019 */
[----:B------:R-:W-:Y:S01]  /*28340*/  IMAD.MOV.U32 R10, RZ, RZ, R29 ;  /* 0x000000ffff0a7224 */ /* 0x000fe200078e001d */
[----:B--2---:R-:W-:-:S13]  /*28350*/  ISETP.GT.AND P0, PT, R26, R0, PT ;  /* 0x000000001a00720c */ /* 0x004fda0003f04270 */
[----:B-1----:R-:W-:Y:S05]  /*28360*/  @P0 BRA `(.L_x_1971) ;  /* 0xfffffff000240947 */ /* 0x002fea000383ffff */
.L_x_1958:
[----:B------:R-:W-:Y:S05]  /*28370*/  BSYNC B0 ;  /* 0x0000000000007941 */ /* 0x000fea0003800000 */
.L_x_1957:
        /* <DEDUP_REMOVED lines=8> */
[----:B------:R-:W0:Y:S02]  /*28400*/  FLO.U32 R0, UR4 ;  /* 0x0000000400007d00 */ /* 0x000e2400080e0000 */
[----:B0-----:R-:W-:-:S06]  /*28410*/  ISETP.EQ.U32.AND P0, PT, R0, R5, PT ;  /* 0x000000050000720c */ /* 0x001fcc0003f02070 */
[----:B------:R-:W1:Y:S07]  /*28420*/  POPC R5, UR4 ;  /* 0x0000000400057d09 */ /* 0x000e6e0008000000 */
[----:B-1----:R-:W2:Y:S01]  /*28430*/  @P0 ATOMG.E.ADD.STRONG.GPU PT, R3, desc[UR60][R2.64], R5 ;  /* 0x00000005020309a8 */ /* 0x002ea200081ee1fc */
[----:B------:R-:W0:Y:S02]  /*28440*/  S2R R4, SR_LTMASK ;  /* 0x0000000000047919 */ /* 0x000e240000003900 */
[----:B0-----:R-:W-:-:S04]  /*28450*/  LOP3.LUT R4, R4, UR4, RZ, 0xc0, !PT ;  /* 0x0000000404047c12 */ /* 0x001fc8000f8ec0ff */
[----:B------:R-:W0:Y:S01]  /*28460*/  POPC R7, R4 ;  /* 0x0000000400077309 */ /* 0x000e220000000000 */
[----:B--2---:R-:W0:Y:S02]  /*28470*/  SHFL.IDX PT, R0, R3, R0, 0x1f ;  /* 0x00001f0003007589 */ /* 0x004e2400000e0000 */
[----:B0-----:R-:W-:-:S07]  /*28480*/  IADD3 R16, R0, UR38, R7 ;  /* 0x0000002600107c10 */ /* 0x001fce000fffe007 */
.L_x_1973:
[----:B------:R-:W-:Y:S05]  /*28490*/  BSYNC B0 ;  /* 0x0000000000007941 */ /* 0x000fea0003800000 */
.L_x_1972:
[----:B------:R-:W2:Y:S02]  /*284a0*/  LDL R0, [R1+0x44] ;  /* 0x0000440001007983 */ /* 0x000ea40000100800 */
[----:B--2---:R-:W-:-:S13]  /*284b0*/  ISETP.NE.AND P0, PT, R0, 0x3, PT ;  /* 0x000000030000780c */ /* 0x004fda0003f05270 */
[----:B------:R-:W-:Y:S05]  /*284c0*/  @!P0 BRA `(.L_x_1974) ;  /* 0x0000000000048947 */ /* 0x000fea0003800000 */
[----:B------:R-:W-:Y:S01]  /*284d0*/  BPT.TRAP 0x1 ;  /* 0x000000040000795c */ /* 0x000fe20000300000 */
.L_x_1974:
[----:B------:R-:W2:Y:S01]  /*284e0*/  LDL.LU R0, [R1+0xc] ;  /* 0x00000c0001007983 */ /* 0x000ea20000300800 */
[----:B------:R-:W-:Y:S01]  /*284f0*/  IMAD R4, R25, 0x8, R23 ;  /* 0x0000000819047824 */ /* 0x000fe200078e0217 */
[----:B------:R-:W-:Y:S01]  /*28500*/  SHF.L.U32 R3, R29, 0x1f, RZ ;  /* 0x0000001f1d037819 */ /* 0x000fe200000006ff */
[----:B------:R-:W-:Y:S03]  /*28510*/  BSSY B0, `(.L_x_1975) ;  /* 0x0000004000007945 */ /* 0x000fe60003800000 */
[----:B------:R-:W0:Y:S01]  /*28520*/  SYNCS.PHASECHK.TRANS64.TRYWAIT P0, [R4+URZ+0x30860], R3 ;  /* 0x03086003040075a7 */ /* 0x000e22000800017f */
[----:B--2---:R-:W-:Y:S01]  /*28530*/  IMAD R5, R26, -0x40, R0 ;  /* 0xffffffc01a057824 */ /* 0x004fe200078e0200 */
[----:B0-----:R-:W-:Y:S06]  /*28540*/  @!P0 BRA `(.L_x_1976) ;  /* 0x0000005000408947 */ /* 0x001fec0003800000 */
.L_x_2147:
[----:B------:R-:W-:Y:S05]  /*28550*/  BSYNC B0 ;  /* 0x0000000000007941 */ /* 0x000fea0003800000 */
.L_x_1975:
[----:B------:R-:W1:Y:S01]  /*28560*/  S2R R0, SR_TID.X ;  /* 0x0000000000007919 */ /* 0x000e620000002100 */
[----:B------:R-:W-:Y:S01]  /*28570*/  UMOV UR4, 0xffffffff ;  /* 0xffffffff00047882 */ /* 0x000fe20000000000 */
[----:B-1----:R-:W-:-:S04]  /*28580*/  LOP3.LUT R0, R0, 0x7f, RZ, 0xc0, !PT ;  /* 0x0000007f00007812 */ /* 0x002fc800078ec0ff */
[----:B------:R-:W-:-:S05]  /*28590*/  SHF.R.U32.HI R0, RZ, 0x3, R0 ;  /* 0x00000003ff007819 */ /* 0x000fca0000011600 */
[----:B------:R-:W-:Y:S02]  /*285a0*/  IMAD.IADD R5, R5, 0x1, -R0 ;  /* 0x0000000105057824 */ /* 0x000fe400078e0a00 */
[----:B------:R-:W-:Y:S01]  /*285b0*/  IMAD R0, R25, 0x4000, R34 ;  /* 0x0000400019007824 */ /* 0x000fe200078e0222 */
[----:B------:R-:W-:Y:S06]  /*285c0*/  BRA.DIV UR4, `(.L_x_1977) ;  /* 0x0000005204347947 */ /* 0x000fec000b800000 */
[----:B------:R-:W1:Y:S01]  /*285d0*/  SHFL.IDX PT, R14, R17, RZ, 0x181f ;  /* 0x00181fff110e7589 */ /* 0x000e6200000e0000 */
[----:B------:R-:W-:Y:S01]  /*285e0*/  ULDC UR4, c[0x0][0x2f4] ;  /* 0x0000bd0000047ab9 */ /* 0x000fe20000000800 */
[C---:B------:R-:W-:Y:S01]  /*285f0*/  SHF.L.U32 R8, R37.reuse, 0x1, RZ ;  /* 0x0000000125087819 */ /* 0x040fe200000006ff */
[----:B------:R-:W-:Y:S01]  /*28600*/  IMAD R0, R0, 0x2, R23 ;  /* 0x0000000200007824 */ /* 0x000fe200078e0217 */
[----:B0-----:R-:W0:Y:S01]  /*28610*/  SHFL.IDX PT, R3, R24, RZ, 0x181f ;  /* 0x00181fff18037589 */ /* 0x001e2200000e0000 */
[C---:B------:R-:W-:Y:S02]  /*28620*/  ISETP.GE.AND P3, PT, R37.reuse, UR4, PT ;  /* 0x0000000425007c0c */ /* 0x040fe4000bf66270 */
[----:B------:R-:W-:Y:S02]  /*28630*/  LOP3.LUT R2, R37, 0x40, RZ, 0xfc, !PT ;  /* 0x0000004025027812 */ /* 0x000fe400078efcff */
[----:B------:R-:W-:Y:S02]  /*28640*/  ISETP.LT.OR P4, PT, R5, 0x1, P3 ;  /* 0x000000010500780c */ /* 0x000fe40001f81670 */
[----:B------:R-:W-:-:S02]  /*28650*/  ISETP.GE.AND P2, PT, R2, UR4, PT ;  /* 0x0000000402007c0c */ /* 0x000fc4000bf46270 */
[----:B------:R-:W-:-:S04]  /*28660*/  LOP3.LUT R2, R37, 0x80, RZ, 0xfc, !PT ;  /* 0x0000008025027812 */ /* 0x000fc800078efcff */
        /* <DEDUP_REMOVED lines=38> */
.L_x_2157:
        /* <DEDUP_REMOVED lines=15> */
.L_x_1978:
[----:B------:R-:W-:Y:S02]  /*289c0*/  PLOP3.LUT P1, PT, P1, P0, PT, 0xa2, 0x0 ;  /* 0x000000000000781c */ /* 0x000fe40000f21472 */
[----:B------:R-:W-:-:S08]  /*289d0*/  @P0 R2UR P1, UR4, R4 ;  /* 0x00000000040402ca */ /* 0x000fd00000020000 */
[----:B------:R-:W-:-:S05]  /*289e0*/  @P0 PLOP3.LUT P0, PT, P1, PT, PT, 0x80, 0x0 ;  /* 0x000000000000081c */ /* 0x000fca0000f0f070 */
[----:B------:R-:W-:Y:S01]  /*289f0*/  @!P1 SYNCS.ARRIVE.TRANS64.RED.A0T1 RZ, [UR4+0x30850], RZ ;  /* 0x030850ffffff99a7 */ /* 0x000fe20008200404 */
[----:B------:R-:W-:Y:S07]  /*28a00*/  @!P1 ARRIVES.LDGSTSBAR.64.TRANSCNT [UR4+0x30850] ;  /* 0x03085000ff0099b0 */ /* 0x000fee0008000a84 */
[----:B------:R-:W-:Y:S05]  /*28a10*/  @P0 BRA.U.ANY `(.L_x_1978) ;  /* 0xfffffffd00e80947 */ /* 0x000fea000393ffff */
[----:B------:R-:W-:Y:S01]  /*28a20*/  NOP ;  /* 0x0000000000007918 */ /* 0x000fe20000000000 */
[----:B0-----:R-:W2:Y:S02]  /*28a30*/  LDL R0, [R1+0x44] ;  /* 0x0000440001007983 */ /* 0x001ea40000100800 */
[----:B--2---:R-:W-:-:S13]  /*28a40*/  ISETP.NE.AND P2, PT, R0, 0x3, PT ;  /* 0x000000030000780c */ /* 0x004fda0003f45270 */
[----:B------:R-:W-:Y:S05]  /*28a50*/  @!P2 BRA `(.L_x_1979) ;  /* 0x000000000004a947 */ /* 0x000fea0003800000 */
[----:B------:R-:W-:Y:S01]  /*28a60*/  BPT.TRAP 0x1 ;  /* 0x000000040000795c */ /* 0x000fe20000300000 */
.L_x_1979:
[----:B------:R2:W-:Y:S01]  /*28a70*/  SYNCS.ARRIVE.TRANS64.A1T0 RZ, [R4+URZ+0x30850], RZ ;  /* 0x030850ff04ff79a7 */ /* 0x0005e2000810003f */
[----:B------:R-:W-:-:S05]  /*28a80*/  VIADD R25, R25, 0x1 ;  /* 0x0000000119197836 */ /* 0x000fca0000000000 */
[----:B------:R-:W-:-:S04]  /*28a90*/  ISETP.NE.AND P0, PT, R25, 0x2, PT ;  /* 0x000000021900780c */ /* 0x000fc80003f05270 */
[----:B------:R-:W-:Y:S02]  /*28aa0*/  SEL R0, RZ, 0x1, P0 ;  /* 0x00000001ff007807 */ /* 0x000fe40000000000 */
[----:B------:R-:W-:Y:S02]  /*28ab0*/  SEL R25, R25, RZ, P0 ;  /* 0x000000ff19197207 */ /* 0x000fe40000000000 */
[----:B--2---:R-:W-:-:S07]  /*28ac0*/  LOP3.LUT R29, R29, R0, RZ, 0x3c, !PT ;  /* 0x000000001d1d7212 */ /* 0x004fce00078e3cff */
.L_x_1936:
[----:B------:R-:W-:Y:S05]  /*28ad0*/  BSYNC B7 ;  /* 0x0000000000077941 */ /* 0x000fea0003800000 */
.L_x_1934:
[----:B------:R-:W-:-:S13]  /*28ae0*/  LOP3.LUT P0, RZ, R22, 0x40, RZ, 0xc0, !PT ;  /* 0x0000004016ff7812 */ /* 0x000fda000780c0ff */
[----:B------:R-:W-:Y:S05]  /*28af0*/  @!P0 BRA `(.L_x_1980) ;  /* 0x0000000000248947 */ /* 0x000fea0003800000 */
[----:B------:R-:W-:Y:S05]  /*28b00*/  WARPSYNC.ALL ;  /* 0x0000000000007948 */ /* 0x000fea0003800000 */
[----:B------:R-:W2:Y:S08]  /*28b10*/  S2UR UR5, SR_CgaCtaId ;  /* 0x00000000000579c3 */ /* 0x000eb00000008800 */
[----:B------:R-:W-:Y:S06]  /*28b20*/  BAR.SYNC.DEFER_BLOCKING 0x5, 0x180 ;  /* 0x0146000000007b1d */ /* 0x000fec0000010000 */
[----:B------:R-:W-:-:S02]  /*28b30*/  UMOV UR4, 0x400 ;  /* 0x0000040000047882 */ /* 0x000fc40000000000 */
[----:B--2---:R-:W-:-:S06]  /*28b40*/  ULEA UR4, UR5, UR4, 0x18 ;  /* 0x0000000405047291 */ /* 0x004fcc000f8ec03f */
[----:B0-----:R-:W-:-:S05]  /*28b50*/  IMAD.U32 R23, RZ, RZ, UR4 ;  /* 0x00000004ff177e24 */ /* 0x001fca000f8e00ff */
[----:B------:R2:W3:Y:S01]  /*28b60*/  LDS.128 R16, [R23+0x308d0] ;  /* 0x0308d00017107984 */ /* 0x0004e20000000c00 */
[----:B------:R-:W-:Y:S06]  /*28b70*/  BAR.ARV 0x4, 0x180 ;  /* 0x0106000000007b1d */ /* 0x000fec0000002000 */
[----:B------:R-:W-:Y:S05]  /*28b80*/  BRA `(.L_x_1981) ;  /* 0x0000000800cc7947 */ /* 0x000fea0003800000 */
.L_x_1980:
[----:B------:R-:W2:Y:S01]  /*28b90*/  S2R R8, SR_TID.X ;  /* 0x0000000000087919 */ /* 0x000ea20000002100 */
[----:B------:R-:W-:Y:S01]  /*28ba0*/  UMOV UR4, 0xffffffff ;  /* 0xffffffff00047882 */ /* 0x000fe20000000000 */
[----:B--2---:R-:W-:-:S04]  /*28bb0*/  LOP3.LUT R8, R8, 0x1f, RZ, 0xc0, !PT ;  /* 0x0000001f08087812 */ /* 0x004fc800078ec0ff */
[----:B------:R-:W-:Y:S01]  /*28bc0*/  ISETP.NE.AND P0, PT, R8, 0x1f, PT ;  /* 0x0000001f0800780c */ /* 0x000fe20003f05270 */
[----:B------:R-:W-:-:S12]  /*28bd0*/  BRA.DIV UR4, `(.L_x_1982) ;  /* 0x0000005204587947 */ /* 0x000fd8000b800000 */
[----:B------:R-:W-:Y:S01]  /*28be0*/  IADD3 R5, R19, R8, RZ ;  /* 0x0000000813057210 */ /* 0x000fe20007ffe0ff */
[----:B------:R-:W-:-:S03]  /*28bf0*/  ULDC UR4, c[0x0][0xc3c] ;  /* 0x00030f0000047ab9 */ /* 0x000fc60000000800 */
[----:B------:R-:W-:-:S13]  /*28c00*/  ISETP.GE.OR P1, PT, R5, UR4, !P0 ;  /* 0x0000000405007c0c */ /* 0x000fda000c726670 */
[----:B------:R-:W2:Y:S02]  /*28c10*/  @!P1 LDC.64 R2, c[0x0][0xc80] ;  /* 0x00032000ff029b82 */ /* 0x000ea40000000a00 */
[----:B--2---:R-:W-:-:S06]  /*28c20*/  @!P1 IMAD.WIDE R2, R5, 0x4, R2 ;  /* 0x0000000405029825 */ /* 0x004fcc00078e0202 */
[----:B------:R-:W2:Y:S01]  /*28c30*/  @!P1 LDG.E R2, desc[UR60][R2.64] ;  /* 0x0000003c02029981 */ /* 0x000ea2000c1e1900 */
[----:B------:R-:W-:Y:S01]  /*28c40*/  IMAD.MOV.U32 R17, RZ, RZ, RZ ;  /* 0x000000ffff117224 */ /* 0x000fe200078e00ff */
[C---:B------:R-:W-:Y:S02]  /*28c50*/  ISETP.GE.U32.AND P2, PT, R8.reuse, 0x2, PT ;  /* 0x000000020800780c */ /* 0x040fe40003f46070 */
[C---:B------:R-:W-:Y:S01]  /*28c60*/  ISETP.GE.U32.AND P3, PT, R8.reuse, 0x4, PT ;  /* 0x000000040800780c */ /* 0x040fe20003f66070 */
[----:B------:R-:W-:Y:S01]  /*28c70*/  SHFL.IDX PT, R0, R16, RZ, 0x1f ;  /* 0x00001fff10007589 */ /* 0x000fe200000e0000 */
[C---:B------:R-:W-:Y:S02]  /*28c80*/  ISETP.GE.U32.AND P4, PT, R8.reuse, 0x8, PT ;  /* 0x000000080800780c */ /* 0x040fe40003f86070 */
[C---:B------:R-:W-:Y:S01]  /*28c90*/  ISETP.GE.U32.AND P5, PT, R8.reuse, 0x10, PT ;  /* 0x000000100800780c */ /* 0x040fe20003fa6070 */
[----:B--2---:R-:W-:Y:S01]  /*28ca0*/  @!P1 IMAD.MOV.U32 R17, RZ, RZ, R2 ;  /* 0x000000ffff119224 */ /* 0x004fe200078e0002 */
[----:B------:R-:W-:-:S04]  /*28cb0*/  ISETP.NE.AND P1, PT, R8, RZ, PT ;  /* 0x000000ff0800720c */ /* 0x000fc80003f25270 */
[----:B------:R-:W2:Y:S02]  /*28cc0*/  SHFL.UP PT, R14, R17, 0x1, RZ ;  /* 0x04200000110e7989 */ /* 0x000ea400000e00ff */
[----:B--2---:R-:W-:-:S05]  /*28cd0*/  SEL R4, R14, RZ, P1 ;  /* 0x000000ff0e047207 */ /* 0x004fca0000800000 */
[----:B------:R-:W-:-:S05]  /*28ce0*/  IMAD.IADD R4, R17, 0x1, R4 ;  /* 0x0000000111047824 */ /* 0x000fca00078e0204 */
[----:B------:R-:W2:Y:S02]  /*28cf0*/  SHFL.UP PT, R14, R4, 0x2, RZ ;  /* 0x04400000040e7989 */ /* 0x000ea400000e00ff */
[----:B--2---:R-:W-:-:S04]  /*28d00*/  SEL R5, R14, RZ, P2 ;  /* 0x000000ff0e057207 */ /* 0x004fc80001000000 */
[----:B0-----:R-:W-:Y:S02]  /*28d10*/  IADD3 R6, R4, R5, RZ ;  /* 0x0000000504067210 */ /* 0x001fe40007ffe0ff */
[----:B------:R-:W-:Y:S04]  /*28d20*/  SHFL.IDX PT, R5, R16, 0x1, 0x1f ;  /* 0x00201f0010057f89 */ /* 0x000fe800000e0000 */
        /* <DEDUP_REMOVED lines=9> */
[----:B------:R0:W2:Y:S02]  /*28dc0*/  SHFL.IDX PT, R14, R2, 0x1f, 0x1f ;  /* 0x03e01f00020e7f89 */ /* 0x0000a400000e0000 */
.L_x_2167:
[----:B------:R-:W-:Y:S02]  /*28dd0*/  ULDC UR4, c[0x0][0xc38] ;  /* 0x00030e0000047ab9 */ /* 0x000fe40000000800 */
[----:B------:R-:W-:-:S05]  /*28de0*/  MOV R4, UR4 ;  /* 0x0000000400047c02 */ /* 0x000fca0008000f00 */
[----:B--2---:R-:W-:-:S04]  /*28df0*/  IMAD R14, R14, R4, RZ ;  /* 0x000000040e0e7224 */ /* 0x004fc800078e02ff */
[----:B------:R-:W-:-:S05]  /*28e00*/  IMAD.IADD R5, R5, 0x1, R14 ;  /* 0x0000000105057824 */ /* 0x000fca00078e020e */
[----:B------:R-:W-:-:S13]  /*28e10*/  ISETP.GT.AND P6, PT, R5, R0, PT ;  /* 0x000000000500720c */ /* 0x000fda0003fc4270 */
[----:B------:R-:W-:Y:S05]  /*28e20*/  @P6 BRA `(.L_x_1983) ;  /* 0x00000000009c6947 */ /* 0x000fea0003800000 */
.L_x_1988:
[----:B0-----:R-:W0:Y:S01]  /*28e30*/  LDC R2, c[0x0][0xc3c] ;  /* 0x00030f00ff027b82 */ /* 0x001e220000000800 */
[----:B------:R-:W-:-:S05]  /*28e40*/  VIADD R19, R19, 0x1f ;  /* 0x0000001f13137836 */ /* 0x000fca0000000000 */
[----:B0-----:R-:W-:-:S13]  /*28e50*/  ISETP.GE.AND P6, PT, R19, R2, PT ;  /* 0x000000021300720c */ /* 0x001fda0003fc6270 */
[----:B------:R-:W-:Y:S05]  /*28e60*/  @P6 BRA `(.L_x_1984) ;  /* 0x0000000400d06947 */ /* 0x000fea0003800000 */
[----:B------:R-:W0:Y:S01]  /*28e70*/  S2R R3, SR_TID.X ;  /* 0x0000000000037919 */ /* 0x000e220000002100 */
[----:B------:R-:W-:Y:S01]  /*28e80*/  BSSY B0, `(.L_x_1985) ;  /* 0x0000009000007945 */ /* 0x000fe20003800000 */
[----:B------:R-:W-:Y:S02]  /*28e90*/  MOV R17, RZ ;  /* 0x000000ff00117202 */ /* 0x000fe40000000f00 */
[----:B0-----:R-:W-:-:S05]  /*28ea0*/  LOP3.LUT R3, R3, 0x1f, RZ, 0xc0, !PT ;  /* 0x0000001f03037812 */ /* 0x001fca00078ec0ff */
[----:B------:R-:W-:-:S05]  /*28eb0*/  IMAD.IADD R7, R19, 0x1, R3 ;  /* 0x0000000113077824 */ /* 0x000fca00078e0203 */
[----:B------:R-:W-:-:S13]  /*28ec0*/  ISETP.GE.OR P6, PT, R7, R2, !P0 ;  /* 0x000000020700720c */ /* 0x000fda00047c6670 */
[----:B------:R-:W-:Y:S05]  /*28ed0*/  @P6 BRA `(.L_x_1986) ;  /* 0x00000000000c6947 */ /* 0x000fea0003800000 */
[----:B------:R-:W0:Y:S02]  /*28ee0*/  LDC.64 R2, c[0x0][0xc80] ;  /* 0x00032000ff027b82 */ /* 0x000e240000000a00 */
[----:B0-----:R-:W-:-:S05]  /*28ef0*/  IMAD.WIDE R2, R7, 0x4, R2 ;  /* 0x0000000407027825 */ /* 0x001fca00078e0202 */
[----:B------:R0:W5:Y:S02]  /*28f00*/  LDG.E R17, desc[UR60][R2.64] ;  /* 0x0000003c02117981 */ /* 0x000164000c1e1900 */
.L_x_1986:
[----:B------:R-:W-:Y:S05]  /*28f10*/  BSYNC B0 ;  /* 0x0000000000007941 */ /* 0x000fea0003800000 */
.L_x_1985:
[----:B------:R-:W-:-:S03]  /*28f20*/  UMOV UR4, 0xffffffff ;  /* 0xffffffff00047882 */ /* 0x000fc60000000000 */
[----:B------:R-:W-:Y:S05]  /*28f30*/  BRA.DIV UR4, `(.L_x_1987) ;  /* 0x0000005204a47947 */ /* 0x000fea000b800000 */
[----:B-----5:R-:W2:Y:S02]  /*28f40*/  SHFL.UP PT, R14, R17, 0x1, RZ ;  /* 0x04200000110e7989 */ /* 0x020ea400000e00ff */
[----:B--2---:R-:W-:-:S05]  /*28f50*/  SEL R14, R14, RZ, P1 ;  /* 0x000000ff0e0e7207 */ /* 0x004fca0000800000 */
        /* <DEDUP_REMOVED lines=13> */
[----:B------:R0:W2:Y:S02]  /*29030*/  SHFL.IDX PT, R14, R2, 0x1f, 0x1f ;  /* 0x03e01f00020e7f89 */ /* 0x0000a400000e0000 */
.L_x_2175:
[----:B------:R-:W-:Y:S02]  /*29040*/  ULDC UR4, c[0x0][0xc38] ;  /* 0x00030e0000047ab9 */ /* 0x000fe40000000800 */
[----:B------:R-:W-:-:S04]  /*29050*/  IMAD.U32 R4, RZ, RZ, UR4 ;  /* 0x00000004ff047e24 */ /* 0x000fc8000f8e00ff */
[----:B--2---:R-:W-:-:S04]  /*29060*/  IMAD R14, R14, R4, RZ ;  /* 0x000000040e0e7224 */ /* 0x004fc800078e02ff */
[----:B------:R-:W-:-:S05]  /*29070*/  IMAD.IADD R5, R14, 0x1, R5 ;  /* 0x000000010e057824 */ /* 0x000fca00078e0205 */
[----:B------:R-:W-:-:S13]  /*29080*/  ISETP.GT.AND P6, PT, R5, R0, PT ;  /* 0x000000000500720c */ /* 0x000fda0003fc4270 */
[----:B------:R-:W-:Y:S05]  /*29090*/  @!P6 BRA `(.L_x_1988) ;  /* 0xfffffffc0064e947 */ /* 0x000fea000383ffff */
.L_x_1983:
[----:B------:R-:W-:Y:S01]  /*290a0*/  IADD3 R5, -R14, R5, RZ ;  /* 0x000000050e057210 */ /* 0x000fe20007ffe1ff */
[----:B------:R-:W-:-:S04]  /*290b0*/  UMOV UR4, 0xffffffff ;  /* 0xffffffff00047882 */ /* 0x000fc80000000000 */
[----:B------:R-:W-:-:S05]  /*290c0*/  IMAD R3, R2, R4, R5 ;  /* 0x0000000402037224 */ /* 0x000fca00078e0205 */
[----:B------:R-:W-:Y:S01]  /*290d0*/  ISETP.GT.AND P6, PT, R3, R0, PT ;  /* 0x000000000300720c */ /* 0x000fe20003fc4270 */
[----:B------:R-:W-:-:S12]  /*290e0*/  BRA.DIV UR4, `(.L_x_1989) ;  /* 0x0000005204f47947 */ /* 0x000fd8000b800000 */
[----:B------:R-:W-:-:S04]  /*290f0*/  VOTE.ANY R3, PT, !P6 ;  /* 0x0000000000037806 */ /* 0x000fc800070e0100 */
[----:B------:R-:W2:Y:S02]  /*29100*/  POPC R6, R3 ;  /* 0x0000000300067309 */ /* 0x000ea40000000000 */
[----:B--2---:R2:W3:Y:S02]  /*29110*/  SHFL.IDX PT, R17, R17, R6, 0x1f ;  /* 0x00001f0611117589 */ /* 0x0044e400000e0000 */
.L_x_2179:
[----:B------:R-:W-:Y:S01]  /*29120*/  ISETP.NE.AND P0, PT, R3, RZ, PT ;  /* 0x000000ff0300720c */ /* 0x000fe20003f05270 */
[----:B------:R-:W-:-:S12]  /*29130*/  IMAD.MOV.U32 R14, RZ, RZ, RZ ;  /* 0x000000ffff0e7224 */ /* 0x000fd800078e00ff */
[----:B------:R-:W-:Y:S05]  /*29140*/  @!P0 BRA `(.L_x_1990) ;  /* 0x0000000000108947 */ /* 0x000fea0003800000 */
[----:B------:R-:W-:Y:S01]  /*29150*/  UMOV UR4, 0xffffffff ;  /* 0xffffffff00047882 */ /* 0x000fe20000000000 */
[----:B------:R-:W-:Y:S02]  /*29160*/  VIADD R12, R6, 0xffffffff ;  /* 0xffffffff060c7836 */ /* 0x000fe40000000000 */
[----:B------:R-:W-:Y:S05]  /*29170*/  BRA.DIV UR4, `(.L_x_1991) ;  /* 0x0000005604187947 */ /* 0x000fea000b800000 */
[----:B------:R4:W0:Y:S02]  /*29180*/  SHFL.IDX PT, R14, R2, R12, 0x1f ;  /* 0x00001f0c020e7589 */ /* 0x00082400000e0000 */
.L_x_1990:
[----:B0---4-:R-:W0:Y:S01]  /*29190*/  LDC.64 R2, c[0x0][0xc90] ;  /* 0x00032400ff027b82 */ /* 0x011e220000000a00 */
[----:B------:R-:W-:-:S04]  /*291a0*/  IMAD.IADD R19, R6, 0x1, R19 ;  /* 0x0000000106137824 */ /* 0x000fc800078e0213 */
[----:B0-----:R-:W-:-:S05]  /*291b0*/  IMAD.WIDE R2, R19, 0x4, R2 ;  /* 0x0000000413027825 */ /* 0x001fca00078e0202 */
[----:B------:R0:W2:Y:S01]  /*291c0*/  LDG.E R7, desc[UR60][R2.64] ;  /* 0x0000003c02077981 */ /* 0x0000a2000c1e1900 */
[----:B------:R-:W-:Y:S02]  /*291d0*/  IMAD R16, R14, R4, R5 ;  /* 0x000000040e107224 */ /* 0x000fe400078e0205 */
[----:B0-----:R-:W-:Y:S02]  /*291e0*/  IMAD.MOV.U32 R2, RZ, RZ, RZ ;  /* 0x000000ffff027224 */ /* 0x001fe400078e00ff */
[----:B--23--:R-:W-:-:S05]  /*291f0*/  IMAD R6, R17, R7, RZ ;  /* 0x0000000711067224 */ /* 0x00cfca00078e02ff */
[----:B------:R-:W-:-:S04]  /*29200*/  IABS R8, R6 ;  /* 0x0000000600087213 */ /* 0x000fc80000000000 */
[----:B------:R-:W0:Y:S08]  /*29210*/  I2F.RP R9, R8 ;  /* 0x0000000800097306 */ /* 0x000e300000209400 */
[----:B0-----:R-:W0:Y:S02]  /*29220*/  MUFU.RCP R9, R9 ;  /* 0x0000000900097308 */ /* 0x001e240000001000 */
[----:B0-----:R-:W-:-:S06]  /*29230*/  IADD3 R10, R9, 0xffffffe, RZ ;  /* 0x0ffffffe090a7810 */ /* 0x001fcc0007ffe0ff */
[----:B------:R-:W0:Y:S02]  /*29240*/  F2I.FTZ.U32.TRUNC.NTZ R3, R10 ;  /* 0x0000000a00037305 */ /* 0x000e24000021f000 */
[----:B0-----:R-:W-:-:S04]  /*29250*/  IMAD.MOV R11, RZ, RZ, -R3 ;  /* 0x000000ffff0b7224 */ /* 0x001fc800078e0a03 */
        /* <DEDUP_REMOVED lines=15> */
[----:B------:R-:W-:-:S05]  /*29350*/  @P0 VIADD R2, R2, 0x1 ;  /* 0x0000000102020836 */ /* 0x000fca0000000000 */
[----:B------:R-:W-:Y:S02]  /*29360*/  @!P2 IADD3 R2, -R2, RZ, RZ ;  /* 0x000000ff0202a210 */ /* 0x000fe40007ffe1ff */
[----:B------:R-:W-:-:S05]  /*29370*/  @!P1 LOP3.LUT R2, RZ, R6, RZ, 0x33, !PT ;  /* 0x00000006ff029212 */ /* 0x000fca00078e33ff */
[----:B------:R-:W-:Y:S02]  /*29380*/  IMAD R0, R7, R2, RZ ;  /* 0x0000000207007224 */ /* 0x000fe400078e02ff */
[----:B------:R-:W-:Y:S02]  /*29390*/  IMAD.MOV R2, RZ, RZ, -R2 ;  /* 0x000000ffff027224 */ /* 0x000fe400078e0a02 */
[----:B------:R-:W-:Y:S02]  /*293a0*/  IMAD.MOV R3, RZ, RZ, -R0 ;  /* 0x000000ffff037224 */ /* 0x000fe400078e0a00 */
        /* <DEDUP_REMOVED lines=9> */
[----:B0-----:R-:W-:-:S05]  /*29440*/  IADD3 R2, RZ, -R3, RZ ;  /* 0x80000003ff027210 */ /* 0x001fca0007ffe0ff */
        /* <DEDUP_REMOVED lines=16> */
[----:B------:R-:W-:Y:S02]  /*29550*/  @!P1 LOP3.LUT R2, RZ, R4, RZ, 0x33, !PT ;  /* 0x00000004ff029212 */ /* 0x000fe400078e33ff */
[----:B------:R-:W-:-:S05]  /*29560*/  IADD3 R4, -R4, RZ, RZ ;  /* 0x000000ff04047210 */ /* 0x000fca0007ffe1ff */
[----:B------:R-:W-:Y:S01]  /*29570*/  IMAD R18, R2, R4, R5 ;  /* 0x0000000402127224 */ /* 0x000fe200078e0205 */
[----:B------:R-:W-:-:S05]  /*29580*/  LOP3.LUT R2, RZ, R2, RZ, 0x33, !PT ;  /* 0x00000002ff027212 */ /* 0x000fca00078e33ff */
[----:B------:R-:W-:Y:S01]  /*29590*/  IMAD.IADD R17, R17, 0x1, R2 ;  /* 0x0000000111117824 */ /* 0x000fe200078e0202 */
[----:B------:R-:W-:Y:S06]  /*295a0*/  BRA `(.L_x_1992) ;  /* 0x00000000001c7947 */ /* 0x000fec0003800000 */
.L_x_1984:
[----:B------:R-:W-:Y:S01]  /*295b0*/  UMOV UR4, URZ ;  /* 0x0000003f00047c82 */ /* 0x000fe20008000000 */
[----:B------:R-:W-:Y:S01]  /*295c0*/  UMOV UR5, URZ ;  /* 0x0000003f00057c82 */ /* 0x000fe20008000000 */
[----:B------:R-:W-:Y:S01]  /*295d0*/  ULDC UR6, c[0x0][0xc3c] ;  /* 0x00030f0000067ab9 */ /* 0x000fe20000000800 */
[----:B------:R-:W-:Y:S01]  /*295e0*/  IMAD.MOV.U32 R16, RZ, RZ, R0 ;  /* 0x000000ffff107224 */ /* 0x000fe200078e0000 */
[----:B------:R-:W-:Y:S01]  /*295f0*/  MOV R18, UR5 ;  /* 0x0000000500127c02 */ /* 0x000fe20008000f00 */
[----:B------:R-:W-:Y:S02]  /*29600*/  IMAD.U32 R17, RZ, RZ, UR4 ;  /* 0x00000004ff117e24 */ /* 0x000fe4000f8e00ff */
[----:B------:R-:W-:-:S07]  /*29610*/  IMAD.U32 R19, RZ, RZ, UR6 ;  /* 0x00000006ff137e24 */ /* 0x000fce000f8e00ff */
.L_x_1992:
[----:B------:R-:W0:Y:S01]  /*29620*/  S2R R0, SR_TID.X ;  /* 0x0000000000007919 */ /* 0x000e220000002100 */
[----:B------:R-:W-:Y:S05]  /*29630*/  WARPSYNC.ALL ;  /* 0x0000000000007948 */ /* 0x000fea0003800000 */
[----:B------:R-:W-:Y:S01]  /*29640*/  BAR.SYNC.DEFER_BLOCKING 0x4, 0x180 ;  /* 0x0106000000007b1d */ /* 0x000fe20000010000 */
[----:B0-----:R-:W-:-:S04]  /*29650*/  LOP3.LUT R0, R0, 0x1f, RZ, 0xc0, !PT ;  /* 0x0000001f00007812 */ /* 0x001fc800078ec0ff */
[----:B------:R-:W-:-:S13]  /*29660*/  ISETP.NE.AND P0, PT, R0, RZ, PT ;  /* 0x000000ff0000720c */ /* 0x000fda0003f05270 */
[----:B------:R-:W0:Y:S01]  /*29670*/  @!P0 S2R R3, SR_CgaCtaId ;  /* 0x0000000000038919 */ /* 0x000e220000008800 */
[----:B------:R-:W-:-:S04]  /*29680*/  @!P0 MOV R0, 0x400 ;  /* 0x0000040000008802 */ /* 0x000fc80000000f00 */
[----:B0-----:R-:W-:-:S05]  /*29690*/  @!P0 LEA R23, R3, R0, 0x18 ;  /* 0x0000000003178211 */ /* 0x001fca00078ec0ff */
[----:B------:R0:W-:Y:S01]  /*296a0*/  @!P0 STS.128 [R23+0x308d0], R16 ;  /* 0x0308d01017008388 */ /* 0x0001e20000000c00 */
[----:B------:R-:W-:Y:S06]  /*296b0*/  BAR.ARV 0x5, 0x180 ;  /* 0x0146000000007b1d */ /* 0x000fec0000002000 */
.L_x_1981:
[----:B------:R-:W-:Y:S02]  /*296c0*/  ULDC UR4, c[0x0][0xc3c] ;  /* 0x00030f0000047ab9 */ /* 0x000fe40000000800 */
[----:B---3--:R-:W-:-:S13]  /*296d0*/  ISETP.GE.AND P0, PT, R19, UR4, PT ;  /* 0x0000000413007c0c */ /* 0x008fda000bf06270 */
[----:B------:R-:W-:Y:S05]  /*296e0*/  @!P0 BRA `(.L_x_1993) ;  /* 0xffffff9400cc8947 */ /* 0x000fea000383ffff */
[----:B------:R-:W-:Y:S05]  /*296f0*/  BSYNC B8 ;  /* 0x0000000000087941 */ /* 0x000fea0003800000 */
.L_x_1870:
[----:B------:R-:W3:Y:S01]  /*29700*/  LDL.LU R0, [R1+0x34] ;  /* 0x0000340001007983 */ /* 0x000ee20000300800 */
[----:B------:R-:W-:Y:S01]  /*29710*/  BSSY B0, `(.L_x_1994) ;  /* 0x000000b000007945 */ /* 0x000fe20003800000 */
[----:B------:R-:W4:Y:S01]  /*29720*/  S2R R5, SR_CgaCtaId ;  /* 0x0000000000057919 */ /* 0x000f220000008800 */
[----:B---3--:R-:W-:-:S05]  /*29730*/  VIADD R0, R0, 0x1 ;  /* 0x0000000100007836 */ /* 0x008fca0000000000 */
[----:B0-----:R-:W-:-:S04]  /*29740*/  LEA.HI R2, R0, R0, RZ, 0x1 ;  /* 0x0000000000027211 */ /* 0x001fc800078f08ff */
[----:B------:R-:W-:Y:S02]  /*29750*/  LOP3.LUT R3, R2, 0xfffffffe, RZ, 0xc0, !PT ;  /* 0xfffffffe02037812 */ /* 0x000fe400078ec0ff */
[----:B------:R-:W-:-:S03]  /*29760*/  MOV R2, 0x400 ;  /* 0x0000040000027802 */ /* 0x000fc60000000f00 */
[----:B------:R-:W-:Y:S01]  /*29770*/  IMAD.IADD R0, R0, 0x1, -R3 ;  /* 0x0000000100007824 */ /* 0x000fe200078e0a03 */
[----:B----4-:R-:W-:-:S04]  /*29780*/  LEA R5, R5, R2, 0x18 ;  /* 0x0000000205057211 */ /* 0x010fc800078ec0ff */
[----:B------:R-:W-:-:S04]  /*29790*/  SHF.L.U32 R0, R0, 0x1f, RZ ;  /* 0x0000001f00007819 */ /* 0x000fc800000006ff */
[----:B------:R-:W0:Y:S02]  /*297a0*/  SYNCS.PHASECHK.TRANS64.TRYWAIT P0, [R5+URZ+0x30820], R0 ;  /* 0x03082000050075a7 */ /* 0x000e24000800017f */
[----:B0-----:R-:W-:Y:S05]  /*297b0*/  @!P0 BRA `(.L_x_1995) ;  /* 0x0000004c00ac8947 */ /* 0x001fea0003800000 */
.L_x_2182:
[----:B------:R-:W-:Y:S05]  /*297c0*/  BSYNC B0 ;  /* 0x0000000000007941 */ /* 0x000fea0003800000 */
.L_x_1994:
[----:B------:R-:W-:-:S03]  /*297d0*/  UMOV UR4, 0xffffffff ;  /* 0xffffffff00047882 */ /* 0x000fc60000000000 */
[----:B------:R-:W-:Y:S05]  /*297e0*/  BRA.DIV UR4, `(.L_x_1996) ;  /* 0x0000004e04b47947 */ /* 0x000fea000b800000 */
[----:B0-----:R-:W0:Y:S02]  /*297f0*/  S2R R0, SR_TID.X ;  /* 0x0000000000007919 */ /* 0x001e240000002100 */
[----:B0-----:R-:W-:-:S04]  /*29800*/  SHF.R.U32.HI R0, RZ, 0x5, R0 ;  /* 0x00000005ff007819 */ /* 0x001fc80000011600 */
[----:B------:R-:W-:-:S05]  /*29810*/  LOP3.LUT R0, R0, 0x3, RZ, 0xc0, !PT ;  /* 0x0000000300007812 */ /* 0x000fca00078ec0ff */
[----:B------:R0:W3:Y:S02]  /*29820*/  SHFL.IDX PT, R14, R0, RZ, 0x1f ;  /* 0x00001fff000e7589 */ /* 0x0000e400000e0000 */
.L_x_2185:
[----:B---3--:R-:W-:-:S13]  /*29830*/  ISETP.NE.AND P0, PT, R14, RZ, PT ;  /* 0x000000ff0e00720c */ /* 0x008fda0003f05270 */
[----:B------:R-:W-:Y:S05]  /*29840*/  @P0 BRA `(.L_x_1557) ;  /* 0x0000000000880947 */ /* 0x000fea0003800000 */
[----:B------:R-:W-:-:S03]  /*29850*/  UMOV UR4, 0xffffffff ;  /* 0xffffffff00047882 */ /* 0x000fc60000000000 */
[----:B------:R-:W-:Y:S05]  /*29860*/  BRA.DIV UR4, `(.L_x_1997) ;  /* 0x0000004e04c87947 */ /* 0x000fea000b800000 */
[----:B------:R-:W-:-:S13]  /*29870*/  ELECT P6, URZ, PT ;  /* 0x00000000003f782f */ /* 0x000fda00038c0000 */
.L_x_2188:
[----:B------:R-:W-:Y:S05]  /*29880*/  @!P6 BRA `(.L_x_1557) ;  /* 0x000000000078e947 */ /* 0x000fea0003800000 */
[----:B0-----:R-:W3:Y:S02]  /*29890*/  LDL.LU R0, [R1+0x20] ;  /* 0x0000200001007983 */ /* 0x001ee40000300800 */
[----:B---3--:R-:W-:-:S04]  /*298a0*/  LOP3.LUT R0, R0, 0x2, RZ, 0xfc, !PT ;  /* 0x0000000200007812 */ /* 0x008fc800078efcff */
[----:B------:R-:W-:-:S13]  /*298b0*/  ISETP.NE.AND P0, PT, R0, 0x3, PT ;  /* 0x000000030000780c */ /* 0x000fda0003f05270 */
[----:B------:R-:W-:Y:S05]  /*298c0*/  @!P0 BRA `(.L_x_1998) ;  /* 0x0000000000048947 */ /* 0x000fea0003800000 */
[----:B------:R-:W-:Y:S01]  /*298d0*/  BPT.TRAP 0x1 ;  /* 0x000000040000795c */ /* 0x000fe20000300000 */
.L_x_1998:
[C---:B------:R-:W-:Y:S01]  /*298e0*/  LEA R3, R25.reuse, R5, 0x3 ;  /* 0x0000000519037211 */ /* 0x040fe200078e18ff */
[----:B------:R-:W-:Y:S01]  /*298f0*/  VIADD R25, R25, 0x1 ;  /* 0x0000000119197836 */ /* 0x000fe20000000000 */
[----:B------:R-:W-:-:S04]  /*29900*/  SHF.L.U32 R2, R29, 0x1f, RZ ;  /* 0x0000001f1d027819 */ /* 0x000fc800000006ff */
[----:B------:R-:W0:Y:S01]  /*29910*/  SYNCS.PHASECHK.TRANS64.TRYWAIT P1, [R3+URZ+0x30840], R2 ;  /* 0x03084002030075a7 */ /* 0x000e22000802017f */
[----:B------:R-:W-:-:S04]  /*29920*/  ISETP.NE.AND P2, PT, R25, 0x2, PT ;  /* 0x000000021900780c */ /* 0x000fc80003f45270 */
[----:B------:R-:W-:Y:S01]  /*29930*/  SEL R0, RZ, 0x1, P2 ;  /* 0x00000001ff007807 */ /* 0x000fe20001000000 */
[----:B0-----:R-:W-:Y:S08]  /*29940*/  @!P1 BRA `(.L_x_1999) ;  /* 0x0000004c00b09947 */ /* 0x001ff00003800000 */
.L_x_2189:
[----:B------:R-:W-:Y:S02]  /*29950*/  SEL R25, R25, RZ, P2 ;  /* 0x000000ff19197207 */ /* 0x000fe40001000000 */
[----:B------:R-:W-:Y:S01]  /*29960*/  LOP3.LUT R0, R29, R0, RZ, 0x3c, !PT ;  /* 0x000000001d007212 */ /* 0x000fe200078e3cff */
[----:B------:R-:W-:Y:S06]  /*29970*/  @!P0 BRA `(.L_x_2000) ;  /* 0x0000000000048947 */ /* 0x000fec0003800000 */
[----:B------:R-:W-:Y:S01]  /*29980*/  BPT.TRAP 0x1 ;  /* 0x000000040000795c */ /* 0x000fe20000300000 */
.L_x_2000:
[----:B------:R-:W-:Y:S01]  /*29990*/  IMAD R25, R25, 0x8, R5 ;  /* 0x0000000819197824 */ /* 0x000fe200078e0205 */
[----:B------:R-:W-:-:S04]  /*299a0*/  SHF.L.U32 R0, R0, 0x1f, RZ ;  /* 0x0000001f00007819 */ /* 0x000fc800000006ff */
[----:B------:R-:W3:Y:S02]  /*299b0*/  SYNCS.PHASECHK.TRANS64.TRYWAIT P1, [R25+URZ+0x30840], R0 ;  /* 0x03084000190075a7 */ /* 0x000ee4000802017f */
[----:B---3--:R-:W-:Y:S05]  /*299c0*/  @!P1 BRA `(.L_x_2001) ;  /* 0x0000004c00a49947 */ /* 0x008fea0003800000 */
.L_x_2190:
[----:B------:R-:W-:Y:S05]  /*299d0*/  @!P0 BRA `(.L_x_2002) ;  /* 0x0000000000048947 */ /* 0x000fea0003800000 */
[----:B------:R-:W-:Y:S01]  /*299e0*/  BPT.TRAP 0x1 ;  /* 0x000000040000795c */ /* 0x000fe20000300000 */
.L_x_2002:
[----:B------:R-:W4:Y:S02]  /*299f0*/  SYNCS.PHASECHK.TRANS64.TRYWAIT P1, [R3+URZ+0x30860], R2 ;  /* 0x03086002030075a7 */ /* 0x000f24000802017f */
[----:B----4-:R-:W-:Y:S05]  /*29a00*/  @!P1 BRA `(.L_x_2003) ;  /* 0x0000004c00a89947 */ /* 0x010fea0003800000 */
.L_x_2191:
[----:B------:R-:W-:Y:S05]  /*29a10*/  @!P0 BRA `(.L_x_2004) ;  /* 0x0000000000048947 */ /* 0x000fea0003800000 */
[----:B------:R-:W-:Y:S01]  /*29a20*/  BPT.TRAP 0x1 ;  /* 0x000000040000795c */ /* 0x000fe20000300000 */
.L_x_2004:
[----:B------:R0:W0:Y:S02]  /*29a30*/  SYNCS.PHASECHK.TRANS64.TRYWAIT P0, [R25+URZ+0x30860], R0 ;  /* 0x03086000190075a7 */ /* 0x000024000800017f */
[----:B0-----:R-:W-:Y:S05]  /*29a40*/  @!P0 NANOSLEEP.SYNCS 0x989680 ;  /* 0x009896800000895d */ /* 0x001fea0003900000 */
[----:B------:R-:W0:Y:S02]  /*29a50*/  @!P0 SYNCS.PHASECHK.TRANS64 P0, [R25+URZ+0x30860], R0 ;  /* 0x03086000190085a7 */ /* 0x000e24000800007f */
[----:B0-----:R-:W-:Y:S05]  /*29a60*/  @!P0 BRA `(.L_x_2004) ;  /* 0xfffffffc00f08947 */ /* 0x001fea000383ffff */
.L_x_1557:
[----:B------:R-:W-:Y:S05]  /*29a70*/  BSYNC B9 ;  /* 0x0000000000097941 */ /* 0x000fea0003800000 */
.L_x_1554:
[----:B------:R-:W-:Y:S05]  /*29a80*/  EXIT ;  /* 0x000000000000794d */ /* 0x000fea0003800000 */
.L_x_1583:
[----:B0-----:R0:W1:Y:S02]  /*29a90*/  SYNCS.PHASECHK.TRANS64.TRYWAIT P6, [R90+URZ+0x30890], R105 ;  /* 0x030890695a0075a7 */ /* 0x00106400080c017f */
[----:B-1----:R-:W-:Y:S05]  /*29aa0*/  @!P6 NANOSLEEP.SYNCS 0x989680 ;  /* 0x009896800000e95d */ /* 0x002fea0003900000 */
[----:B------:R-:W1:Y:S02]  /*29ab0*/  @!P6 SYNCS.PHASECHK.TRANS64 P6, [R90+URZ+0x30890], R105 ;  /* 0x030890695a00e5a7 */ /* 0x000e6400080c007f */
[----:B-1----:R-:W-:Y:S05]  /*29ac0*/  @!P6 BRA `(.L_x_1583) ;  /* 0xfffffffc00f0e947 */ /* 0x002fea000383ffff */
[----:B------:R-:W-:Y:S05]  /*29ad0*/  BRA `(.L_x_2005) ;  /* 0xfffffd9800947947 */ /* 0x000fea000383ffff */
.L_x_1584:
        /* <DEDUP_REMOVED lines=8> */
.L_x_2007:
[----:B------:R-:W-:Y:S05]  /*29b60*/  BSYNC B1 ;  /* 0x0000000000017941 */ /* 0x000fea0003800000 */
.L_x_2006:
[----:B------:R-:W-:Y:S01]  /*29b70*/  MOV R13, R107 ;  /* 0x0000006b000d7202 */ /* 0x000fe20000000f00 */
[----:B------:R-:W-:Y:S02]  /*29b80*/  IMAD.MOV.U32 R12, RZ, RZ, RZ ;  /* 0x000000ffff0c7224 */ /* 0x000fe400078e00ff */
[----:B------:R-:W-:Y:S02]  /*29b90*/  IMAD.MOV.U32 R11, RZ, RZ, 0x181f ;  /* 0x0000181fff0b7424 */ /* 0x000fe400078e00ff */
[----:B------:R-:W-:Y:S02]  /*29ba0*/  IMAD.MOV.U32 R15, RZ, RZ, -0x1 ;  /* 0xffffffffff0f7424 */ /* 0x000fe400078e00ff */
[----:B------:R-:W-:-:S07]  /*29bb0*/  IMAD.MOV.U32 R74, RZ, RZ, R14 ;  /* 0x000000ffff4a7224 */ /* 0x000fce00078e000e */
[----:B------:R-:W-:Y:S05]  /*29bc0*/  WARPSYNC.COLLECTIVE R15, `(.L_x_2008) ;  /* 0x000000000f087348 */ /* 0x000fea0003c00000 */
[----:B------:R0:W1:Y:S02]  /*29bd0*/  SHFL.IDX P6, R14, R13, R12, R11 ;  /* 0x0000000c0d0e7389 */ /* 0x00006400000c000b */
[----:B01----:R-:W-:Y:S01]  /*29be0*/  ENDCOLLECTIVE ;  /* 0x000000000000791b */ /* 0x003fe20003800000 */
.L_x_2008:
[----:B------:R-:W-:Y:S01]  /*29bf0*/  MOV R108, R14 ;  /* 0x0000000e006c7202 */ /* 0x000fe20000000f00 */
[----:B------:R-:W-:Y:S06]  /*29c00*/  BRA `(.L_x_2009) ;  /* 0xfffffd98005c7947 */ /* 0x000fec000383ffff */
.L_x_1601:
[----:B------:R-:W-:Y:S01]  /*29c10*/  BSSY B1, `(.L_x_2010) ;  /* 0x0000008000017945 */ /* 0x000fe20003800000 */
[----:B0---4-:R-:W-:Y:S01]  /*29c20*/  IMAD.MOV.U32 R13, RZ, RZ, R114 ;  /* 0x000000ffff0d7224 */ /* 0x011fe200078e0072 */
[----:B------:R-:W-:Y:S01]  /*29c30*/  MOV R15, 0xffffffff ;  /* 0xffffffff000f7802 */ /* 0x000fe20000000f00 */
[----:B------:R-:W-:Y:S02]  /*29c40*/  IMAD.MOV.U32 R12, RZ, RZ, 0x1 ;  /* 0x00000001ff0c7424 */ /* 0x000fe400078e00ff */
[----:B------:R-:W-:-:S07]  /*29c50*/  IMAD.MOV.U32 R11, RZ, RZ, 0x181f ;  /* 0x0000181fff0b7424 */ /* 0x000fce00078e00ff */
[----:B-123--:R-:W-:Y:S05]  /*29c60*/  WARPSYNC.COLLECTIVE R15, `(.L_x_2011) ;  /* 0x000000000f087348 */ /* 0x00efea0003c00000 */
[----:B------:R0:W4:Y:S02]  /*29c70*/  SHFL.IDX P6, R14, R13, R12, R11 ;  /* 0x0000000c0d0e7389 */ /* 0x00012400000c000b */
[----:B01234-:R-:W-:Y:S01]  /*29c80*/  ENDCOLLECTIVE ;  /* 0x000000000000791b */ /* 0x01ffe20003800000 */
.L_x_2011:
[----:B------:R-:W-:Y:S05]  /*29c90*/  BSYNC B1 ;  /* 0x0000000000017941 */ /* 0x000fea0003800000 */
.L_x_2010:
[----:B------:R-:W-:Y:S01]  /*29ca0*/  IMAD.MOV.U32 R13, RZ, RZ, R107 ;  /* 0x000000ffff0d7224 */ /* 0x000fe200078e006b */
[----:B------:R-:W-:Y:S01]  /*29cb0*/  MOV R11, 0x181f ;  /* 0x0000181f000b7802 */ /* 0x000fe20000000f00 */
[----:B------:R-:W-:Y:S02]  /*29cc0*/  IMAD.MOV.U32 R12, RZ, RZ, 0x1 ;  /* 0x00000001ff0c7424 */ /* 0x000fe400078e00ff */
[----:B------:R-:W-:Y:S02]  /*29cd0*/  IMAD.MOV.U32 R15, RZ, RZ, -0x1 ;  /* 0xffffffffff0f7424 */ /* 0x000fe400078e00ff */
[----:B------:R-:W-:-:S07]  /*29ce0*/  IMAD.MOV.U32 R114, RZ, RZ, R14 ;  /* 0x000000ffff727224 */ /* 0x000fce00078e000e */
[----:B------:R-:W-:Y:S05]  /*29cf0*/  WARPSYNC.COLLECTIVE R15, `(.L_x_2012) ;  /* 0x000000000f087348 */ /* 0x000fea0003c00000 */
[----:B------:R0:W1:Y:S02]  /*29d00*/  SHFL.IDX P6, R14, R13, R12, R11 ;  /* 0x0000000c0d0e7389 */ /* 0x00006400000c000b */
[----:B01----:R-:W-:Y:S01]  /*29d10*/  ENDCOLLECTIVE ;  /* 0x000000000000791b */ /* 0x003fe20003800000 */
.L_x_2012:
[----:B------:R-:W-:Y:S01]  /*29d20*/  IMAD.MOV.U32 R58, RZ, RZ, R14 ;  /* 0x000000ffff3a7224 */ /* 0x000fe200078e000e */
[----:B------:R-:W-:Y:S06]  /*29d30*/  BRA `(.L_x_2013) ;  /* 0xfffffda400647947 */ /* 0x000fec000383ffff */
.L_x_1623:
[----:B0-----:R0:W1:Y:S02]  /*29d40*/  SYNCS.PHASECHK.TRANS64.TRYWAIT P6, [R90+URZ+0x30890], R105 ;  /* 0x030890695a0075a7 */ /* 0x00106400080c017f */
[----:B-1----:R-:W-:Y:S05]  /*29d50*/  @!P6 NANOSLEEP.SYNCS 0x989680 ;  /* 0x009896800000e95d */ /* 0x002fea0003900000 */
[----:B------:R-:W1:Y:S02]  /*29d60*/  @!P6 SYNCS.PHASECHK.TRANS64 P6, [R90+URZ+0x30890], R105 ;  /* 0x030890695a00e5a7 */ /* 0x000e6400080c007f */
[----:B-1----:R-:W-:Y:S05]  /*29d70*/  @!P6 BRA `(.L_x_1623) ;  /* 0xfffffffc00f0e947 */ /* 0x002fea000383ffff */
[----:B------:R-:W-:Y:S05]  /*29d80*/  BRA `(.L_x_2014) ;  /* 0xfffffdb800a87947 */ /* 0x000fea000383ffff */
.L_x_1624:
        /* <DEDUP_REMOVED lines=8> */
.L_x_2016:
[----:B------:R-:W-:Y:S05]  /*29e10*/  BSYNC B1 ;  /* 0x0000000000017941 */ /* 0x000fea0003800000 */
.L_x_2015:
        /* <DEDUP_REMOVED lines=8> */
.L_x_2017:
[----:B------:R-:W-:Y:S01]  /*29ea0*/  MOV R108, R14 ;  /* 0x0000000e006c7202 */ /* 0x000fe20000000f00 */
[----:B------:R-:W-:Y:S06]  /*29eb0*/  BRA `(.L_x_2018) ;  /* 0xfffffdb800747947 */ /* 0x000fec000383ffff */
.L_x_1633:
[----:B------:R-:W-:Y:S01]  /*29ec0*/  BSSY B1, `(.L_x_2019) ;  /* 0x0000008000017945 */ /* 0x000fe20003800000 */
[----:B---3--:R-:W-:Y:S01]  /*29ed0*/  IMAD.MOV.U32 R13, RZ, RZ, R114 ;  /* 0x000000ffff0d7224 */ /* 0x008fe200078e0072 */
[----:B------:R-:W-:Y:S01]  /*29ee0*/  MOV R15, 0xffffffff ;  /* 0xffffffff000f7802 */ /* 0x000fe20000000f00 */
[----:B------:R-:W-:Y:S02]  /*29ef0*/  IMAD.MOV.U32 R12, RZ, RZ, 0x1 ;  /* 0x00000001ff0c7424 */ /* 0x000fe400078e00ff */
[----:B--2---:R-:W-:-:S07]  /*29f00*/  IMAD.MOV.U32 R11, RZ, RZ, 0x181f ;  /* 0x0000181fff0b7424 */ /* 0x004fce00078e00ff */
[----:B01----:R-:W-:Y:S05]  /*29f10*/  WARPSYNC.COLLECTIVE R15, `(.L_x_2020) ;  /* 0x000000000f087348 */ /* 0x003fea0003c00000 */
[----:B------:R2:W3:Y:S02]  /*29f20*/  SHFL.IDX P6, R14, R13, R12, R11 ;  /* 0x0000000c0d0e7389 */ /* 0x0004e400000c000b */
[----:B0123--:R-:W-:Y:S01]  /*29f30*/  ENDCOLLECTIVE ;  /* 0x000000000000791b */ /* 0x00ffe20003800000 */
.L_x_2020:
[----:B------:R-:W-:Y:S05]  /*29f40*/  BSYNC B1 ;  /* 0x0000000000017941 */ /* 0x000fea0003800000 */
.L_x_2019:
        /* <DEDUP_REMOVED lines=8> */
.L_x_2021:
[----:B------:R-:W-:Y:S01]  /*29fd0*/  IMAD.MOV.U32 R44, RZ, RZ, R14 ;  /* 0x000000ffff2c7224 */ /* 0x000fe200078e000e */
[----:B------:R-:W-:Y:S06]  /*29fe0*/  BRA `(.L_x_2022) ;  /* 0xfffffdc400fc7947 */ /* 0x000fec000383ffff */
.L_x_1642:
[----:B0-----:R0:W1:Y:S02]  /*29ff0*/  SYNCS.PHASECHK.TRANS64.TRYWAIT P0, [R90+URZ+0x30890], R105 ;  /* 0x030890695a0075a7 */ /* 0x001064000800017f */
[----:B-1----:R-:W-:Y:S05]  /*2a000*/  @!P0 NANOSLEEP.SYNCS 0x989680 ;  /* 0x009896800000895d */ /* 0x002fea0003900000 */
[----:B------:R-:W1:Y:S02]  /*2a010*/  @!P0 SYNCS.PHASECHK.TRANS64 P0, [R90+URZ+0x30890], R105 ;  /* 0x030890695a0085a7 */ /* 0x000e64000800007f */
[----:B-1----:R-:W-:Y:S05]  /*2a020*/  @!P0 BRA `(.L_x_1642) ;  /* 0xfffffffc00f08947 */ /* 0x002fea000383ffff */
[----:B------:R-:W-:Y:S05]  /*2a030*/  BRA `(.L_x_2023) ;  /* 0xfffffdd400d47947 */ /* 0x000fea000383ffff */
.L_x_1643:
        /* <DEDUP_REMOVED lines=8> */
.L_x_2025:
[----:B------:R-:W-:Y:S05]  /*2a0c0*/  BSYNC B1 ;  /* 0x0000000000017941 */ /* 0x000fea0003800000 */
.L_x_2024:
        /* <DEDUP_REMOVED lines=8> */
.L_x_2026:
[----:B------:R-:W-:Y:S01]  /*2a150*/  MOV R42, R14 ;  /* 0x0000000e002a7202 */ /* 0x000fe20000000f00 */
[----:B------:R-:W-:Y:S06]  /*2a160*/  BRA `(.L_x_2027) ;  /* 0xfffffdd400fc7947 */ /* 0x000fec000383ffff */
.L_x_1646:
[----:B------:R-:W-:Y:S01]  /*2a170*/  BSSY B1, `(.L_x_2028) ;  /* 0x0000008000017945 */ /* 0x000fe20003800000 */
[----:B----4-:R-:W-:Y:S01]  /*2a180*/  IMAD.MOV.U32 R13, RZ, RZ, R43 ;  /* 0x000000ffff0d7224 */ /* 0x010fe200078e002b */
[----:B------:R-:W-:Y:S01]  /*2a190*/  MOV R15, 0xffffffff ;  /* 0xffffffff000f7802 */ /* 0x000fe20000000f00 */
[----:B------:R-:W-:Y:S02]  /*2a1a0*/  IMAD.MOV.U32 R12, RZ, RZ, 0x1 ;  /* 0x00000001ff0c7424 */ /* 0x000fe400078e00ff */
[----:B------:R-:W-:-:S07]  /*2a1b0*/  IMAD.MOV.U32 R11, RZ, RZ, 0x181f ;  /* 0x0000181fff0b7424 */ /* 0x000fce00078e00ff */
[----:B0123--:R-:W-:Y:S05]  /*2a1c0*/  WARPSYNC.COLLECTIVE R15, `(.L_x_2029) ;  /* 0x000000000f087348 */ /* 0x00ffea0003c00000 */
[----:B------:R4:W0:Y:S02]  /*2a1d0*/  SHFL.IDX P6, R14, R13, R12, R11 ;  /* 0x0000000c0d0e7389 */ /* 0x00082400000c000b */
[----:B01234-:R-:W-:Y:S01]  /*2a1e0*/  ENDCOLLECTIVE ;  /* 0x000000000000791b */ /* 0x01ffe20003800000 */
.L_x_2029:
[----:B------:R-:W-:Y:S05]  /*2a1f0*/  BSYNC B1 ;  /* 0x0000000000017941 */ /* 0x000fea0003800000 */
.L_x_2028:
        /* <DEDUP_REMOVED lines=8> */
.L_x_2030:
[----:B------:R-:W-:Y:S01]  /*2a280*/  IMAD.MOV.U32 R42, RZ, RZ, R14 ;  /* 0x000000ffff2a7224 */ /* 0x000fe200078e000e */
[----:B------:R-:W-:Y:S06]  /*2a290*/  BRA `(.L_x_2031) ;  /* 0xfffffdd800207947 */ /* 0x000fec000383ffff */
.L_x_1650:
[----:B--2---:R2:W0:Y:S02]  /*2a2a0*/  SYNCS.PHASECHK.TRANS64.TRYWAIT P4, [R90+URZ+0x308b0], R105 ;  /* 0x0308b0695a0075a7 */ /* 0x004424000808017f */
[----:B0-----:R-:W-:Y:S05]  /*2a2b0*/  @!P4 NANOSLEEP.SYNCS 0x989680 ;  /* 0x009896800000c95d */ /* 0x001fea0003900000 */
[----:B------:R-:W0:Y:S02]  /*2a2c0*/  @!P4 SYNCS.PHASECHK.TRANS64 P4, [R90+URZ+0x308b0], R105 ;  /* 0x0308b0695a00c5a7 */ /* 0x000e24000808007f */
[----:B0-----:R-:W-:Y:S05]  /*2a2d0*/  @!P4 BRA `(.L_x_1650) ;  /* 0xfffffffc00f0c947 */ /* 0x001fea000383ffff */
[----:B------:R-:W-:Y:S05]  /*2a2e0*/  BRA `(.L_x_2032) ;  /* 0xfffffdd800c07947 */ /* 0x000fea000383ffff */
.L_x_1678:
        /* <DEDUP_REMOVED lines=8> */
.L_x_2034:
[----:B------:R-:W-:Y:S05]  /*2a370*/  BSYNC B1 ;  /* 0x0000000000017941 */ /* 0x000fea0003800000 */
.L_x_2033:
        /* <DEDUP_REMOVED lines=8> */
.L_x_2035:
[----:B------:R-:W-:Y:S01]  /*2a400*/  IMAD.MOV.U32 R13, RZ, RZ, R8 ;  /* 0x000000ffff0d7224 */ /* 0x000fe200078e0008 */
[----:B------:R-:W-:-:S07]  /*2a410*/  MOV R4, R14 ;  /* 0x0000000e00047202 */ /* 0x000fce0000000f00 */
[----:B------:R-:W-:Y:S05]  /*2a420*/  WARPSYNC.COLLECTIVE R15, `(.L_x_2036) ;  /* 0x000000000f087348 */ /* 0x000fea0003c00000 */
[----:B------:R0:W1:Y:S02]  /*2a430*/  SHFL.IDX P6, R14, R13, R12, R11 ;  /* 0x0000000c0d0e7389 */ /* 0x00006400000c000b */
[----:B01----:R-:W-:Y:S01]  /*2a440*/  ENDCOLLECTIVE ;  /* 0x000000000000791b */ /* 0x003fe20003800000 */
.L_x_2036:
[----:B------:R-:W-:Y:S02]  /*2a450*/  IMAD.MOV.U32 R13, RZ, RZ, R0 ;  /* 0x000000ffff0d7224 */ /* 0x000fe400078e0000 */
[----:B------:R-:W-:-:S07]  /*2a460*/  IMAD.MOV.U32 R9, RZ, RZ, R14 ;  /* 0x000000ffff097224 */ /* 0x000fce00078e000e */
[----:B------:R-:W-:Y:S05]  /*2a470*/  WARPSYNC.COLLECTIVE R15, `(.L_x_2037) ;  /* 0x000000000f087348 */ /* 0x000fea0003c00000 */
[----:B------:R0:W1:Y:S02]  /*2a480*/  SHFL.IDX P6, R14, R13, R12, R11 ;  /* 0x0000000c0d0e7389 */ /* 0x00006400000c000b */
[----:B01----:R-:W-:Y:S01]  /*2a490*/  ENDCOLLECTIVE ;  /* 0x000000000000791b */ /* 0x003fe20003800000 */
.L_x_2037:
[----:B------:R-:W-:Y:S05]  /*2a4a0*/  BRA `(.L_x_2038) ;  /* 0xfffffdf000107947 */ /* 0x000fea000383ffff */
.L_x_1681:
[----:B------:R-:W-:Y:S01]  /*2a4b0*/  BSSY B1, `(.L_x_2039) ;  /* 0x0000008000017945 */ /* 0x000fe20003800000 */
[----:B------:R-:W-:Y:S01]  /*2a4c0*/  MOV R13, R7 ;  /* 0x00000007000d7202 */ /* 0x000fe20000000f00 */
[----:B------:R-:W-:Y:S02]  /*2a4d0*/  IMAD.MOV.U32 R12, RZ, RZ, 0x1 ;  /* 0x00000001ff0c7424 */ /* 0x000fe400078e00ff */
[----:B------:R-:W-:Y:S02]  /*2a4e0*/  IMAD.MOV.U32 R11, RZ, RZ, 0x181f ;  /* 0x0000181fff0b7424 */ /* 0x000fe400078e00ff */
[----:B------:R-:W-:-:S07]  /*2a4f0*/  IMAD.MOV.U32 R15, RZ, RZ, -0x1 ;  /* 0xffffffffff0f7424 */ /* 0x000fce00078e00ff */
[----:B0---4-:R-:W-:Y:S05]  /*2a500*/  WARPSYNC.COLLECTIVE R15, `(.L_x_2040) ;  /* 0x000000000f087348 */ /* 0x011fea0003c00000 */
[----:B----4-:R1:W2:Y:S02]  /*2a510*/  SHFL.IDX P6, R14, R13, R12, R11 ;  /* 0x0000000c0d0e7389 */ /* 0x0102a400000c000b */
[----:B012---:R-:W-:Y:S01]  /*2a520*/  ENDCOLLECTIVE ;  /* 0x000000000000791b */ /* 0x007fe20003800000 */
.L_x_2040:
[----:B------:R-:W-:Y:S05]  /*2a530*/  BSYNC B1 ;  /* 0x0000000000017941 */ /* 0x000fea0003800000 */
.L_x_2039:
[----:B------:R-:W-:Y:S01]  /*2a540*/  IMAD.MOV.U32 R13, RZ, RZ, R6 ;  /* 0x000000ffff0d7224 */ /* 0x000fe200078e0006 */
[----:B------:R-:W-:Y:S01]  /*2a550*/  MOV R15, 0xffffffff ;  /* 0xffffffff000f7802 */ /* 0x000fe20000000f00 */
[----:B------:R-:W-:Y:S01]  /*2a560*/  IMAD.MOV.U32 R12, RZ, RZ, 0x1 ;  /* 0x00000001ff0c7424 */ /* 0x000fe200078e00ff */
[----:B------:R-:W-:Y:S01]  /*2a570*/  MOV R5, R14 ;  /* 0x0000000e00057202 */ /* 0x000fe20000000f00 */
[----:B------:R-:W-:-:S07]  /*2a580*/  IMAD.MOV.U32 R11, RZ, RZ, 0x181f ;  /* 0x0000181fff0b7424 */ /* 0x000fce00078e00ff */
[----:B------:R-:W-:Y:S05]  /*2a590*/  WARPSYNC.COLLECTIVE R15, `(.L_x_2041) ;  /* 0x000000000f087348 */ /* 0x000fea0003c00000 */
[----:B------:R0:W1:Y:S02]  /*2a5a0*/  SHFL.IDX P6, R14, R13, R12, R11 ;  /* 0x0000000c0d0e7389 */ /* 0x00006400000c000b */
[----:B01----:R-:W-:Y:S01]  /*2a5b0*/  ENDCOLLECTIVE ;  /* 0x000000000000791b */ /* 0x003fe20003800000 */
.L_x_2041:
[----:B------:R-:W-:Y:S02]  /*2a5c0*/  IMAD.MOV.U32 R13, RZ, RZ, R8 ;  /* 0x000000ffff0d7224 */ /* 0x000fe400078e0008 */
[----:B------:R-:W-:-:S07]  /*2a5d0*/  IMAD.MOV.U32 R4, RZ, RZ, R14 ;  /* 0x000000ffff047224 */ /* 0x000fce00078e000e */
[----:B------:R-:W-:Y:S05]  /*2a5e0*/  WARPSYNC.COLLECTIVE R15, `(.L_x_2042) ;  /* 0x000000000f087348 */ /* 0x000fea0003c00000 */
[----:B------:R0:W1:Y:S02]  /*2a5f0*/  SHFL.IDX P6, R14, R13, R12, R11 ;  /* 0x0000000c0d0e7389 */ /* 0x00006400000c000b */
[----:B01----:R-:W-:Y:S01]  /*2a600*/  ENDCOLLECTIVE ;  /* 0x000000000000791b */ /* 0x003fe20003800000 */
.L_x_2042:
[----:B------:R-:W-:Y:S01]  /*2a610*/  MOV R13, R0 ;  /* 0x00000000000d7202 */ /* 0x000fe20000000f00 */
[----:B------:R-:W-:-:S07]  /*2a620*/  IMAD.MOV.U32 R9, RZ, RZ, R14 ;  /* 0x000000ffff097224 */ /* 0x000fce00078e000e */
[----:B------:R-:W-:Y:S05]  /*2a630*/  WARPSYNC.COLLECTIVE R15, `(.L_x_2043) ;  /* 0x000000000f087348 */ /* 0x000fea0003c00000 */
[----:B------:R0:W1:Y:S02]  /*2a640*/  SHFL.IDX P6, R14, R13, R12, R11 ;  /* 0x0000000c0d0e7389 */ /* 0x00006400000c000b */
[----:B01----:R-:W-:Y:S01]  /*2a650*/  ENDCOLLECTIVE ;  /* 0x000000000000791b */ /* 0x003fe20003800000 */
.L_x_2043:
[----:B------:R-:W-:Y:S05]  /*2a660*/  BRA `(.L_x_2044) ;  /* 0xfffffdf000f87947 */ /* 0x000fea000383ffff */
.L_x_1684:
[----:B------:R-:W-:Y:S01]  /*2a670*/  BSSY B1, `(.L_x_2045) ;  /* 0x0000008000017945 */ /* 0x000fe20003800000 */
[----:B------:R-:W-:Y:S01]  /*2a680*/  IMAD.MOV.U32 R13, RZ, RZ, R7 ;  /* 0x000000ffff0d7224 */ /* 0x000fe200078e0007 */
[----:B------:R-:W-:Y:S01]  /*2a690*/  MOV R15, 0xffffffff ;  /* 0xffffffff000f7802 */ /* 0x000fe20000000f00 */
[----:B------:R-:W-:Y:S02]  /*2a6a0*/  IMAD.MOV.U32 R12, RZ, RZ, 0x2 ;  /* 0x00000002ff0c7424 */ /* 0x000fe400078e00ff */
[----:B------:R-:W-:-:S07]  /*2a6b0*/  IMAD.MOV.U32 R11, RZ, RZ, 0x181f ;  /* 0x0000181fff0b7424 */ /* 0x000fce00078e00ff */
[----:B-1--4-:R-:W-:Y:S05]  /*2a6c0*/  WARPSYNC.COLLECTIVE R15, `(.L_x_2046) ;  /* 0x000000000f087348 */ /* 0x012fea0003c00000 */
[----:B----4-:R0:W2:Y:S02]  /*2a6d0*/  SHFL.IDX P6, R14, R13, R12, R11 ;  /* 0x0000000c0d0e7389 */ /* 0x0100a400000c000b */
[----:B012---:R-:W-:Y:S01]  /*2a6e0*/  ENDCOLLECTIVE ;  /* 0x000000000000791b */ /* 0x007fe20003800000 */
.L_x_2046:
[----:B------:R-:W-:Y:S05]  /*2a6f0*/  BSYNC B1 ;  /* 0x0000000000017941 */ /* 0x000fea0003800000 */
.L_x_2045:
        /* <DEDUP_REMOVED lines=8> */
.L_x_2047:
[----:B------:R-:W-:Y:S02]  /*2a780*/  IMAD.MOV.U32 R13, RZ, RZ, R8 ;  /* 0x000000ffff0d7224 */ /* 0x000fe400078e0008 */
[----:B------:R-:W-:-:S07]  /*2a790*/  IMAD.MOV.U32 R4, RZ, RZ, R14 ;  /* 0x000000ffff047224 */ /* 0x000fce00078e000e */
[----:B------:R-:W-:Y:S05]  /*2a7a0*/  WARPSYNC.COLLECTIVE R15, `(.L_x_2048) ;  /* 0x000000000f087348 */ /* 0x000fea0003c00000 */
[----:B------:R0:W1:Y:S02]  /*2a7b0*/  SHFL.IDX P6, R14, R13, R12, R11 ;  /* 0x0000000c0d0e7389 */ /* 0x00006400000c000b */
[----:B01----:R-:W-:Y:S01]  /*2a7c0*/  ENDCOLLECTIVE ;  /* 0x000000000000791b */ /* 0x003fe20003800000 */
.L_x_2048:
[----:B------:R-:W-:Y:S01]  /*2a7d0*/  IMAD.MOV.U32 R13, RZ, RZ, R0 ;  /* 0x000000ffff0d7224 */ /* 0x000fe200078e0000 */
[----:B------:R-:W-:-:S07]  /*2a7e0*/  MOV R9, R14 ;  /* 0x0000000e00097202 */ /* 0x000fce0000000f00 */
[----:B------:R-:W-:Y:S05]  /*2a7f0*/  WARPSYNC.COLLECTIVE R15, `(.L_x_2049) ;  /* 0x000000000f087348 */ /* 0x000fea0003c00000 */
[----:B------:R0:W1:Y:S02]  /*2a800*/  SHFL.IDX P6, R14, R13, R12, R11 ;  /* 0x0000000c0d0e7389 */ /* 0x00006400000c000b */
[----:B01----:R-:W-:Y:S01]  /*2a810*/  ENDCOLLECTIVE ;  /* 0x000000000000791b */ /* 0x003fe20003800000 */
.L_x_2049:
[----:B------:R-:W-:Y:S05]  /*2a820*/  BRA `(.L_x_2050) ;  /* 0xfffffdf400d87947 */ /* 0x000fea000383ffff */
.L_x_1687:
[----:B------:R-:W-:Y:S01]  /*2a830*/  BSSY B1, `(.L_x_2051) ;  /* 0x0000008000017945 */ /* 0x000fe20003800000 */
[----:B------:R-:W-:Y:S01]  /*2a840*/  IMAD.MOV.U32 R13, RZ, RZ, R7 ;  /* 0x000000ffff0d7224 */ /* 0x000fe200078e0007 */
[----:B------:R-:W-:Y:S01]  /*2a850*/  MOV R11, 0x181f ;  /* 0x0000181f000b7802 */ /* 0x000fe20000000f00 */
[----:B------:R-:W-:Y:S02]  /*2a860*/  IMAD.MOV.U32 R12, RZ, RZ, 0x3 ;  /* 0x00000003ff0c7424 */ /* 0x000fe400078e00ff */
[----:B------:R-:W-:-:S07]  /*2a870*/  IMAD.MOV.U32 R15, RZ, RZ, -0x1 ;  /* 0xffffffffff0f7424 */ /* 0x000fce00078e00ff */
[----:B-1--4-:R-:W-:Y:S05]  /*2a880*/  WARPSYNC.COLLECTIVE R15, `(.L_x_2052) ;  /* 0x000000000f087348 */ /* 0x012fea0003c00000 */
[----:B------:R0:W2:Y:S02]  /*2a890*/  SHFL.IDX P6, R14, R13, R12, R11 ;  /* 0x0000000c0d0e7389 */ /* 0x0000a400000c000b */
[----:B012-4-:R-:W-:Y:S01]  /*2a8a0*/  ENDCOLLECTIVE ;  /* 0x000000000000791b */ /* 0x017fe20003800000 */
.L_x_2052:
[----:B------:R-:W-:Y:S05]  /*2a8b0*/  BSYNC B1 ;  /* 0x0000000000017941 */ /* 0x000fea0003800000 */
.L_x_2051:
        /* <DEDUP_REMOVED lines=8> */
.L_x_2053:
[----:B------:R-:W-:Y:S01]  /*2a940*/  MOV R13, R8 ;  /* 0x00000008000d7202 */ /* 0x000fe20000000f00 */
[----:B------:R-:W-:-:S07]  /*2a950*/  IMAD.MOV.U32 R10, RZ, RZ, R14 ;  /* 0x000000ffff0a7224 */ /* 0x000fce00078e000e */
[----:B------:R-:W-:Y:S05]  /*2a960*/  WARPSYNC.COLLECTIVE R15, `(.L_x_2054) ;  /* 0x000000000f087348 */ /* 0x000fea0003c00000 */
[----:B------:R0:W1:Y:S02]  /*2a970*/  SHFL.IDX P6, R14, R13, R12, R11 ;  /* 0x0000000c0d0e7389 */ /* 0x00006400000c000b */
[----:B01----:R-:W-:Y:S01]  /*2a980*/  ENDCOLLECTIVE ;  /* 0x000000000000791b */ /* 0x003fe20003800000 */
.L_x_2054:
[----:B------:R-:W-:Y:S02]  /*2a990*/  IMAD.MOV.U32 R13, RZ, RZ, R0 ;  /* 0x000000ffff0d7224 */ /* 0x000fe400078e0000 */
[----:B------:R-:W-:-:S07]  /*2a9a0*/  IMAD.MOV.U32 R75, RZ, RZ, R14 ;  /* 0x000000ffff4b7224 */ /* 0x000fce00078e000e */
[----:B------:R-:W-:Y:S05]  /*2a9b0*/  WARPSYNC.COLLECTIVE R15, `(.L_x_2055) ;  /* 0x000000000f087348 */ /* 0x000fea0003c00000 */
[----:B------:R0:W1:Y:S02]  /*2a9c0*/  SHFL.IDX P6, R14, R13, R12, R11 ;  /* 0x0000000c0d0e7389 */ /* 0x00006400000c000b */
[----:B01----:R-:W-:Y:S01]  /*2a9d0*/  ENDCOLLECTIVE ;  /* 0x000000000000791b */ /* 0x003fe20003800000 */
.L_x_2055:
[----:B------:R-:W-:Y:S01]  /*2a9e0*/  IMAD.MOV.U32 R0, RZ, RZ, R14 ;  /* 0x000000ffff007224 */ /* 0x000fe200078e000e */
[----:B------:R-:W-:Y:S06]  /*2a9f0*/  BRA `(.L_x_2056) ;  /* 0xfffffdf800bc7947 */ /* 0x000fec000383ffff */
.L_x_1691:
[----:B0-----:R0:W1:Y:S02]  /*2aa00*/  SYNCS.PHASECHK.TRANS64.TRYWAIT P0, [R18+URZ+0x30800], R119 ;  /* 0x03080077120075a7 */ /* 0x001064000800017f */
[----:B-1----:R-:W-:Y:S05]  /*2aa10*/  @!P0 NANOSLEEP.SYNCS 0x989680 ;  /* 0x009896800000895d */ /* 0x002fea0003900000 */
[----:B------:R-:W1:Y:S02]  /*2aa20*/  @!P0 SYNCS.PHASECHK.TRANS64 P0, [R18+URZ+0x30800], R119 ;  /* 0x03080077120085a7 */ /* 0x000e64000800007f */
[----:B-1----:R-:W-:Y:S05]  /*2aa30*/  @!P0 BRA `(.L_x_1691) ;  /* 0xfffffffc00f08947 */ /* 0x002fea000383ffff */
[----:B------:R-:W-:Y:S05]  /*2aa40*/  BRA `(.L_x_2057) ;  /* 0xfffffe0000147947 */ /* 0x000fea000383ffff */
.L_x_1723:
        /* <DEDUP_REMOVED lines=8> */
.L_x_2059:
[----:B------:R-:W-:Y:S05]  /*2aad0*/  BSYNC B1 ;  /* 0x0000000000017941 */ /* 0x000fea0003800000 */
.L_x_2058:
[----:B------:R-:W-:Y:S01]  /*2aae0*/  IMAD.MOV.U32 R13, RZ, RZ, R6 ;  /* 0x000000ffff0d7224 */ /* 0x000fe200078e0006 */
[----:B------:R-:W-:Y:S01]  /*2aaf0*/  MOV R15, 0xffffffff ;  /* 0xffffffff000f7802 */ /* 0x000fe20000000f00 */
[----:B------:R-:W-:Y:S01]  /*2ab00*/  IMAD.MOV.U32 R12, RZ, RZ, RZ ;  /* 0x000000ffff0c7224 */ /* 0x000fe200078e00ff */
[----:B------:R-:W-:Y:S01]  /*2ab10*/  MOV R4, R14 ;  /* 0x0000000e00047202 */ /* 0x000fe20000000f00 */
[----:B------:R-:W-:-:S07]  /*2ab20*/  IMAD.MOV.U32 R11, RZ, RZ, 0x181f ;  /* 0x0000181fff0b7424 */ /* 0x000fce00078e00ff */
[----:B------:R-:W-:Y:S05]  /*2ab30*/  WARPSYNC.COLLECTIVE R15, `(.L_x_2060) ;  /* 0x000000000f087348 */ /* 0x000fea0003c00000 */
[----:B------:R0:W1:Y:S02]  /*2ab40*/  SHFL.IDX P6, R14, R13, R12, R11 ;  /* 0x0000000c0d0e7389 */ /* 0x00006400000c000b */
[----:B01----:R-:W-:Y:S01]  /*2ab50*/  ENDCOLLECTIVE ;  /* 0x000000000000791b */ /* 0x003fe20003800000 */
.L_x_2060:
[----:B------:R-:W-:Y:S02]  /*2ab60*/  IMAD.MOV.U32 R13, RZ, RZ, R8 ;  /* 0x000000ffff0d7224 */ /* 0x000fe400078e0008 */
[----:B------:R-:W-:-:S07]  /*2ab70*/  IMAD.MOV.U32 R5, RZ, RZ, R14 ;  /* 0x000000ffff057224 */ /* 0x000fce00078e000e */
[----:B------:R-:W-:Y:S05]  /*2ab80*/  WARPSYNC.COLLECTIVE R15, `(.L_x_2061) ;  /* 0x000000000f087348 */ /* 0x000fea0003c00000 */
[----:B------:R0:W1:Y:S02]  /*2ab90*/  SHFL.IDX P6, R14, R13, R12, R11 ;  /* 0x0000000c0d0e7389 */ /* 0x00006400000c000b */
[----:B01----:R-:W-:Y:S01]  /*2aba0*/  ENDCOLLECTIVE ;  /* 0x000000000000791b */ /* 0x003fe20003800000 */
.L_x_2061:
[----:B------:R-:W-:Y:S01]  /*2abb0*/  MOV R13, R0 ;  /* 0x00000000000d7202 */ /* 0x000fe20000000f00 */
[----:B------:R-:W-:-:S07]  /*2abc0*/  IMAD.MOV.U32 R9, RZ, RZ, R14 ;  /* 0x000000ffff097224 */ /* 0x000fce00078e000e */
[----:B------:R-:W-:Y:S05]  /*2abd0*/  WARPSYNC.COLLECTIVE R15, `(.L_x_2062) ;  /* 0x000000000f087348 */ /* 0x000fea0003c00000 */
[----:B------:R0:W1:Y:S02]  /*2abe0*/  SHFL.IDX P6, R14, R13, R12, R11 ;  /* 0x0000000c0d0e7389 */ /* 0x00006400000c000b */
[----:B01----:R-:W-:Y:S01]  /*2abf0*/  ENDCOLLECTIVE ;  /* 0x000000000000791b */ /* 0x003fe20003800000 */
.L_x_2062:
[----:B------:R-:W-:Y:S05]  /*2ac00*/  BRA `(.L_x_2063) ;  /* 0xfffffe2c00e47947 */ /* 0x000fea000383ffff */
.L_x_1726:
[----:B------:R-:W-:Y:S01]  /*2ac10*/  BSSY B1, `(.L_x_2064) ;  /* 0x0000008000017945 */ /* 0x000fe20003800000 */
[----:B------:R-:W-:Y:S01]  /*2ac20*/  IMAD.MOV.U32 R13, RZ, RZ, R7 ;  /* 0x000000ffff0d7224 */ /* 0x000fe200078e0007 */
[----:B------:R-:W-:Y:S01]  /*2ac30*/  MOV R15, 0xffffffff ;  /* 0xffffffff000f7802 */ /* 0x000fe20000000f00 */
[----:B------:R-:W-:Y:S02]  /*2ac40*/  IMAD.MOV.U32 R12, RZ, RZ, 0x1 ;  /* 0x00000001ff0c7424 */ /* 0x000fe400078e00ff */
[----:B------:R-:W-:-:S07]  /*2ac50*/  IMAD.MOV.U32 R11, RZ, RZ, 0x181f ;  /* 0x0000181fff0b7424 */ /* 0x000fce00078e00ff */
[----:B0---4-:R-:W-:Y:S05]  /*2ac60*/  WARPSYNC.COLLECTIVE R15, `(.L_x_2065) ;  /* 0x000000000f087348 */ /* 0x011fea0003c00000 */
[----:B----4-:R1:W2:Y:S02]  /*2ac70*/  SHFL.IDX P6, R14, R13, R12, R11 ;  /* 0x0000000c0d0e7389 */ /* 0x0102a400000c000b */
[----:B012---:R-:W-:Y:S01]  /*2ac80*/  ENDCOLLECTIVE ;  /* 0x000000000000791b */ /* 0x007fe20003800000 */
.L_x_2065:
[----:B------:R-:W-:Y:S05]  /*2ac90*/  BSYNC B1 ;  /* 0x0000000000017941 */ /* 0x000fea0003800000 */
.L_x_2064:
        /* <DEDUP_REMOVED lines=8> */
.L_x_2066:
[----:B------:R-:W-:Y:S02]  /*2ad20*/  IMAD.MOV.U32 R13, RZ, RZ, R8 ;  /* 0x000000ffff0d7224 */ /* 0x000fe400078e0008 */
[----:B------:R-:W-:-:S07]  /*2ad30*/  IMAD.MOV.U32 R5, RZ, RZ, R14 ;  /* 0x000000ffff057224 */ /* 0x000fce00078e000e */
[----:B------:R-:W-:Y:S05]  /*2ad40*/  WARPSYNC.COLLECTIVE R15, `(.L_x_2067) ;  /* 0x000000000f087348 */ /* 0x000fea0003c00000 */
[----:B------:R0:W1:Y:S02]  /*2ad50*/  SHFL.IDX P6, R14, R13, R12, R11 ;  /* 0x0000000c0d0e7389 */ /* 0x00006400000c000b */
[----:B01----:R-:W-:Y:S01]  /*2ad60*/  ENDCOLLECTIVE ;  /* 0x000000000000791b */ /* 0x003fe20003800000 */
.L_x_2067:
[----:B------:R-:W-:Y:S01]  /*2ad70*/  IMAD.MOV.U32 R13, RZ, RZ, R0 ;  /* 0x000000ffff0d7224 */ /* 0x000fe200078e0000 */
[----:B------:R-:W-:-:S07]  /*2ad80*/  MOV R9, R14 ;  /* 0x0000000e00097202 */ /* 0x000fce0000000f00 */
[----:B------:R-:W-:Y:S05]  /*2ad90*/  WARPSYNC.COLLECTIVE R15, `(.L_x_2068) ;  /* 0x000000000f087348 */ /* 0x000fea0003c00000 */
[----:B------:R0:W1:Y:S02]  /*2ada0*/  SHFL.IDX P6, R14, R13, R12, R11 ;  /* 0x0000000c0d0e7389 */ /* 0x00006400000c000b */
[----:B01----:R-:W-:Y:S01]  /*2adb0*/  ENDCOLLECTIVE ;  /* 0x000000000000791b */ /* 0x003fe20003800000 */
.L_x_2068:
[----:B------:R-:W-:Y:S05]  /*2adc0*/  BRA `(.L_x_2069) ;  /* 0xfffffe3000a87947 */ /* 0x000fea000383ffff */
.L_x_1729:
[----:B------:R-:W-:Y:S01]  /*2add0*/  BSSY B1, `(.L_x_2070) ;  /* 0x0000008000017945 */ /* 0x000fe20003800000 */
[----:B------:R-:W-:Y:S01]  /*2ade0*/  IMAD.MOV.U32 R13, RZ, RZ, R7 ;  /* 0x000000ffff0d7224 */ /* 0x000fe200078e0007 */
[----:B------:R-:W-:Y:S01]  /*2adf0*/  MOV R11, 0x181f ;  /* 0x0000181f000b7802 */ /* 0x000fe20000000f00 */
[----:B------:R-:W-:Y:S02]  /*2ae00*/  IMAD.MOV.U32 R12, RZ, RZ, 0x2 ;  /* 0x00000002ff0c7424 */ /* 0x000fe400078e00ff */
[----:B------:R-:W-:-:S07]  /*2ae10*/  IMAD.MOV.U32 R15, RZ, RZ, -0x1 ;  /* 0xffffffffff0f7424 */ /* 0x000fce00078e00ff */
[----:B-1--4-:R-:W-:Y:S05]  /*2ae20*/  WARPSYNC.COLLECTIVE R15, `(.L_x_2071) ;  /* 0x000000000f087348 */ /* 0x012fea0003c00000 */
[----:B----4-:R0:W2:Y:S02]  /*2ae30*/  SHFL.IDX P6, R14, R13, R12, R11 ;  /* 0x0000000c0d0e7389 */ /* 0x0100a400000c000b */
[----:B012---:R-:W-:Y:S01]  /*2ae40*/  ENDCOLLECTIVE ;  /* 0x000000000000791b */ /* 0x007fe20003800000 */
.L_x_2071:
[----:B------:R-:W-:Y:S05]  /*2ae50*/  BSYNC B1 ;  /* 0x0000000000017941 */ /* 0x000fea0003800000 */
.L_x_2070:
        /* <DEDUP_REMOVED lines=8> */
.L_x_2072:
[----:B------:R-:W-:Y:S01]  /*2aee0*/  MOV R13, R8 ;  /* 0x00000008000d7202 */ /* 0x000fe20000000f00 */
[----:B------:R-:W-:-:S07]  /*2aef0*/  IMAD.MOV.U32 R5, RZ, RZ, R14 ;  /* 0x000000ffff057224 */ /* 0x000fce00078e000e */
[----:B------:R-:W-:Y:S05]  /*2af00*/  WARPSYNC.COLLECTIVE R15, `(.L_x_2073) ;  /* 0x000000000f087348 */ /* 0x000fea0003c00000 */
[----:B------:R0:W1:Y:S02]  /*2af10*/  SHFL.IDX P6, R14, R13, R12, R11 ;  /* 0x0000000c0d0e7389 */ /* 0x00006400000c000b */
[----:B01----:R-:W-:Y:S01]  /*2af20*/  ENDCOLLECTIVE ;  /* 0x000000000000791b */ /* 0x003fe20003800000 */
.L_x_2073:
[----:B------:R-:W-:Y:S02]  /*2af30*/  IMAD.MOV.U32 R13, RZ, RZ, R0 ;  /* 0x000000ffff0d7224 */ /* 0x000fe400078e0000 */
[----:B------:R-:W-:-:S07]  /*2af40*/  IMAD.MOV.U32 R9, RZ, RZ, R14 ;  /* 0x000000ffff097224 */ /* 0x000fce00078e000e */
[----:B------:R-:W-:Y:S05]  /*2af50*/  WARPSYNC.COLLECTIVE R15, `(.L_x_2074) ;  /* 0x000000000f087348 */ /* 0x000fea0003c00000 */
[----:B------:R0:W1:Y:S02]  /*2af60*/  SHFL.IDX P6, R14, R13, R12, R11 ;  /* 0x0000000c0d0e7389 */ /* 0x00006400000c000b */
[----:B01----:R-:W-:Y:S01]  /*2af70*/  ENDCOLLECTIVE ;  /* 0x000000000000791b */ /* 0x003fe20003800000 */
.L_x_2074:
[----:B------:R-:W-:Y:S05]  /*2af80*/  BRA `(.L_x_2075) ;  /* 0xfffffe34004c7947 */ /* 0x000fea000383ffff */
.L_x_1732:
        /* <DEDUP_REMOVED lines=8> */
.L_x_2077:
[----:B------:R-:W-:Y:S05]  /*2b010*/  BSYNC B1 ;  /* 0x0000000000017941 */ /* 0x000fea0003800000 */
.L_x_2076:
[----:B------:R-:W-:Y:S01]  /*2b020*/  MOV R13, R6 ;  /* 0x00000006000d7202 */ /* 0x000fe20000000f00 */
[----:B------:R-:W-:Y:S02]  /*2b030*/  IMAD.MOV.U32 R12, RZ, RZ, 0x3 ;  /* 0x00000003ff0c7424 */ /* 0x000fe400078e00ff */
[----:B------:R-:W-:Y:S02]  /*2b040*/  IMAD.MOV.U32 R11, RZ, RZ, 0x181f ;  /* 0x0000181fff0b7424 */ /* 0x000fe400078e00ff */
[----:B------:R-:W-:Y:S02]  /*2b050*/  IMAD.MOV.U32 R15, RZ, RZ, -0x1 ;  /* 0xffffffffff0f7424 */ /* 0x000fe400078e00ff */
[----:B------:R-:W-:-:S07]  /*2b060*/  IMAD.MOV.U32 R21, RZ, RZ, R14 ;  /* 0x000000ffff157224 */ /* 0x000fce00078e000e */
[----:B------:R-:W-:Y:S05]  /*2b070*/  WARPSYNC.COLLECTIVE R15, `(.L_x_2078) ;  /* 0x000000000f087348 */ /* 0x000fea0003c00000 */
[----:B------:R0:W1:Y:S02]  /*2b080*/  SHFL.IDX P6, R14, R13, R12, R11 ;  /* 0x0000000c0d0e7389 */ /* 0x00006400000c000b */
[----:B01----:R-:W-:Y:S01]  /*2b090*/  ENDCOLLECTIVE ;  /* 0x000000000000791b */ /* 0x003fe20003800000 */
.L_x_2078:
[----:B------:R-:W-:Y:S01]  /*2b0a0*/  IMAD.MOV.U32 R13, RZ, RZ, R8 ;  /* 0x000000ffff0d7224 */ /* 0x000fe200078e0008 */
[----:B------:R-:W-:-:S07]  /*2b0b0*/  MOV R76, R14 ;  /* 0x0000000e004c7202 */ /* 0x000fce0000000f00 */
[----:B------:R-:W-:Y:S05]  /*2b0c0*/  WARPSYNC.COLLECTIVE R15, `(.L_x_2079) ;  /* 0x000000000f087348 */ /* 0x000fea0003c00000 */
[----:B------:R0:W1:Y:S02]  /*2b0d0*/  SHFL.IDX P6, R14, R13, R12, R11 ;  /* 0x0000000c0d0e7389 */ /* 0x00006400000c000b */
[----:B01----:R-:W-:Y:S01]  /*2b0e0*/  ENDCOLLECTIVE ;  /* 0x000000000000791b */ /* 0x003fe20003800000 */
.L_x_2079:
[----:B------:R-:W-:Y:S02]  /*2b0f0*/  IMAD.MOV.U32 R13, RZ, RZ, R0 ;  /* 0x000000ffff0d7224 */ /* 0x000fe400078e0000 */
[----:B------:R-:W-:-:S07]  /*2b100*/  IMAD.MOV.U32 R77, RZ, RZ, R14 ;  /* 0x000000ffff4d7224 */ /* 0x000fce00078e000e */
[----:B------:R-:W-:Y:S05]  /*2b110*/  WARPSYNC.COLLECTIVE R15, `(.L_x_2080) ;  /* 0x000000000f087348 */ /* 0x000fea0003c00000 */
[----:B------:R0:W1:Y:S02]  /*2b120*/  SHFL.IDX P6, R14, R13, R12, R11 ;  /* 0x0000000c0d0e7389 */ /* 0x00006400000c000b */
[----:B01----:R-:W-:Y:S01]  /*2b130*/  ENDCOLLECTIVE ;  /* 0x000000000000791b */ /* 0x003fe20003800000 */
.L_x_2080:
[----:B------:R-:W-:Y:S01]  /*2b140*/  MOV R0, R14 ;  /* 0x0000000e00007202 */ /* 0x000fe20000000f00 */
[----:B------:R-:W-:Y:S06]  /*2b150*/  BRA `(.L_x_2081) ;  /* 0xfffffe3400f47947 */ /* 0x000fec000383ffff */
.L_x_1736:
[----:B0-----:R0:W1:Y:S02]  /*2b160*/  SYNCS.PHASECHK.TRANS64.TRYWAIT P0, [R18+URZ+0x30800], R115 ;  /* 0x03080073120075a7 */ /* 0x001064000800017f */
[----:B-1----:R-:W-:Y:S05]  /*2b170*/  @!P0 NANOSLEEP.SYNCS 0x989680 ;  /* 0x009896800000895d */ /* 0x002fea0003900000 */
[----:B------:R-:W1:Y:S02]  /*2b180*/  @!P0 SYNCS.PHASECHK.TRANS64 P0, [R18+URZ+0x30800], R115 ;  /* 0x03080073120085a7 */ /* 0x000e64000800007f */
[----:B-1----:R-:W-:Y:S05]  /*2b190*/  @!P0 BRA `(.L_x_1736) ;  /* 0xfffffffc00f08947 */ /* 0x002fea000383ffff */
[----:B------:R-:W-:Y:S05]  /*2b1a0*/  BRA `(.L_x_2082) ;  /* 0xfffffe3c001c7947 */ /* 0x000fea000383ffff */
.L_x_1754:
[----:B-1----:R1:W0:Y:S02]  /*2b1b0*/  SYNCS.PHASECHK.TRANS64.TRYWAIT P1, [R58+URZ+0x30830], R3 ;  /* 0x030830033a0075a7 */ /* 0x002224000802017f */
[----:B0-----:R-:W-:Y:S05]  /*2b1c0*/  @!P1 NANOSLEEP.SYNCS 0x989680 ;  /* 0x009896800000995d */ /* 0x001fea0003900000 */
[----:B------:R-:W0:Y:S02]  /*2b1d0*/  @!P1 SYNCS.PHASECHK.TRANS64 P1, [R58+URZ+0x30830], R3 ;  /* 0x030830033a0095a7 */ /* 0x000e24000802007f */
[----:B0-----:R-:W-:Y:S05]  /*2b1e0*/  @!P1 BRA `(.L_x_1754) ;  /* 0xfffffffc00f09947 */ /* 0x001fea000383ffff */
[----:B------:R-:W-:Y:S05]  /*2b1f0*/  BRA `(.L_x_1753) ;  /* 0xfffffe7000687947 */ /* 0x000fea000383ffff */
.L_x_1775:
[----:B-1----:R1:W2:Y:S02]  /*2b200*/  SYNCS.PHASECHK.TRANS64.TRYWAIT P1, [R2+URZ+0x30830], R152 ;  /* 0x03083098020075a7 */ /* 0x0022a4000802017f */
[----:B--2---:R-:W-:Y:S05]  /*2b210*/  @!P1 NANOSLEEP.SYNCS 0x989680 ;  /* 0x009896800000995d */ /* 0x004fea0003900000 */
[----:B------:R-:W2:Y:S02]  /*2b220*/  @!P1 SYNCS.PHASECHK.TRANS64 P1, [R2+URZ+0x30830], R152 ;  /* 0x03083098020095a7 */ /* 0x000ea4000802007f */
[----:B--2---:R-:W-:Y:S05]  /*2b230*/  @!P1 BRA `(.L_x_1775) ;  /* 0xfffffffc00f09947 */ /* 0x004fea000383ffff */
[----:B------:R-:W-:Y:S05]  /*2b240*/  BRA `(.L_x_1774) ;  /* 0xfffffea000047947 */ /* 0x000fea000383ffff */
.L_x_1780:
[----:B-1----:R1:W2:Y:S02]  /*2b250*/  SYNCS.PHASECHK.TRANS64.TRYWAIT P1, [R203+URZ+0x30850], R0 ;  /* 0x03085000cb0075a7 */ /* 0x0022a4000802017f */
[----:B--2---:R-:W-:Y:S05]  /*2b260*/  @!P1 NANOSLEEP.SYNCS 0x989680 ;  /* 0x009896800000995d */ /* 0x004fea0003900000 */
[----:B------:R-:W2:Y:S02]  /*2b270*/  @!P1 SYNCS.PHASECHK.TRANS64 P1, [R203+URZ+0x30850], R0 ;  /* 0x03085000cb0095a7 */ /* 0x000ea4000802007f */
[----:B--2---:R-:W-:Y:S05]  /*2b280*/  @!P1 BRA `(.L_x_1780) ;  /* 0xfffffffc00f09947 */ /* 0x004fea000383ffff */
[----:B------:R-:W-:Y:S05]  /*2b290*/  BRA `(.L_x_1779) ;  /* 0xfffffeb0007c7947 */ /* 0x000fea000383ffff */
.L_x_1803:
[----:B-1----:R1:W2:Y:S02]  /*2b2a0*/  SYNCS.PHASECHK.TRANS64.TRYWAIT P1, [R222+URZ+0x30830], R2 ;  /* 0x03083002de0075a7 */ /* 0x0022a4000802017f */
[----:B--2---:R-:W-:Y:S05]  /*2b2b0*/  @!P1 NANOSLEEP.SYNCS 0x989680 ;  /* 0x009896800000995d */ /* 0x004fea0003900000 */
[----:B------:R-:W2:Y:S02]  /*2b2c0*/  @!P1 SYNCS.PHASECHK.TRANS64 P1, [R222+URZ+0x30830], R2 ;  /* 0x03083002de0095a7 */ /* 0x000ea4000802007f */
[----:B--2---:R-:W-:Y:S05]  /*2b2d0*/  @!P1 BRA `(.L_x_1803) ;  /* 0xfffffffc00f09947 */ /* 0x004fea000383ffff */
[----:B------:R-:W-:Y:S05]  /*2b2e0*/  BRA `(.L_x_1802) ;  /* 0xfffffed400307947 */ /* 0x000fea000383ffff */
.L_x_1808:
[----:B-1----:R1:W2:Y:S02]  /*2b2f0*/  SYNCS.PHASECHK.TRANS64.TRYWAIT P1, [R13+URZ+0x30850], R0 ;  /* 0x030850000d0075a7 */ /* 0x0022a4000802017f */
[----:B--2---:R-:W-:Y:S05]  /*2b300*/  @!P1 NANOSLEEP.SYNCS 0x989680 ;  /* 0x009896800000995d */ /* 0x004fea0003900000 */
[----:B------:R-:W2:Y:S02]  /*2b310*/  @!P1 SYNCS.PHASECHK.TRANS64 P1, [R13+URZ+0x30850], R0 ;  /* 0x030850000d0095a7 */ /* 0x000ea4000802007f */
[----:B--2---:R-:W-:Y:S05]  /*2b320*/  @!P1 BRA `(.L_x_1808) ;  /* 0xfffffffc00f09947 */ /* 0x004fea000383ffff */
[----:B------:R-:W-:Y:S05]  /*2b330*/  BRA `(.L_x_1807) ;  /* 0xfffffee400ac7947 */ /* 0x000fea000383ffff */
.L_x_1818:
[----:B--2---:R2:W3:Y:S02]  /*2b340*/  SYNCS.PHASECHK.TRANS64.TRYWAIT P1, [R4+URZ+0x30830], R2 ;  /* 0x03083002040075a7 */ /* 0x0044e4000802017f */
[----:B---3--:R-:W-:Y:S05]  /*2b350*/  @!P1 NANOSLEEP.SYNCS 0x989680 ;  /* 0x009896800000995d */ /* 0x008fea0003900000 */
[----:B------:R-:W3:Y:S02]  /*2b360*/  @!P1 SYNCS.PHASECHK.TRANS64 P1, [R4+URZ+0x30830], R2 ;  /* 0x03083002040095a7 */ /* 0x000ee4000802007f */
[----:B---3--:R-:W-:Y:S05]  /*2b370*/  @!P1 BRA `(.L_x_1818) ;  /* 0xfffffffc00f09947 */ /* 0x008fea000383ffff */
[----:B------:R-:W-:Y:S05]  /*2b380*/  BRA `(.L_x_1817) ;  /* 0xfffffef800887947 */ /* 0x000fea000383ffff */
.L_x_1823:
[----:B-1----:R1:W2:Y:S02]  /*2b390*/  SYNCS.PHASECHK.TRANS64.TRYWAIT P1, [R222+URZ+0x30850], R0 ;  /* 0x03085000de0075a7 */ /* 0x0022a4000802017f */
[----:B--2---:R-:W-:Y:S05]  /*2b3a0*/  @!P1 NANOSLEEP.SYNCS 0x989680 ;  /* 0x009896800000995d */ /* 0x004fea0003900000 */
[----:B------:R-:W2:Y:S02]  /*2b3b0*/  @!P1 SYNCS.PHASECHK.TRANS64 P1, [R222+URZ+0x30850], R0 ;  /* 0x03085000de0095a7 */ /* 0x000ea4000802007f */
[----:B--2---:R-:W-:Y:S05]  /*2b3c0*/  @!P1 BRA `(.L_x_1823) ;  /* 0xfffffffc00f09947 */ /* 0x004fea000383ffff */
[----:B------:R-:W-:Y:S05]  /*2b3d0*/  BRA `(.L_x_1822) ;  /* 0xffffff0c00087947 */ /* 0x000fea000383ffff */
.L_x_1839:
[----:B--2---:R2:W3:Y:S02]  /*2b3e0*/  SYNCS.PHASECHK.TRANS64.TRYWAIT P1, [R12+URZ+0x30850], R5 ;  /* 0x030850050c0075a7 */ /* 0x0044e4000802017f */
[----:B---3--:R-:W-:Y:S05]  /*2b3f0*/  @!P1 NANOSLEEP.SYNCS 0x989680 ;  /* 0x009896800000995d */ /* 0x008fea0003900000 */
[----:B------:R-:W3:Y:S02]  /*2b400*/  @!P1 SYNCS.PHASECHK.TRANS64 P1, [R12+URZ+0x30850], R5 ;  /* 0x030850050c0095a7 */ /* 0x000ee4000802007f */
[----:B---3--:R-:W-:Y:S05]  /*2b410*/  @!P1 BRA `(.L_x_1839) ;  /* 0xfffffffc00f09947 */ /* 0x008fea000383ffff */
[----:B------:R-:W-:Y:S05]  /*2b420*/  BRA `(.L_x_1838) ;  /* 0xffffff3000c87947 */ /* 0x000fea000383ffff */
.L_x_1884:
[----:B------:R-:W0:Y:S01]  /*2b430*/  S2R R12, SR_TID.X ;  /* 0x00000000000c7919 */ /* 0x000e220000002100 */
[----:B------:R-:W-:Y:S01]  /*2b440*/  BSSY B1, `(.L_x_2083) ;  /* 0x000000a000017945 */ /* 0x000fe20003800000 */
[----:B------:R-:W-:Y:S01]  /*2b450*/  IMAD.MOV.U32 R11, RZ, RZ, 0x1f ;  /* 0x0000001fff0b7424 */ /* 0x000fe200078e00ff */
[----:B------:R-:W-:Y:S02]  /*2b460*/  MOV R15, 0xffffffff ;  /* 0xffffffff000f7802 */ /* 0x000fe40000000f00 */
[----:B0-----:R-:W-:-:S04]  /*2b470*/  SHF.R.U32.HI R12, RZ, 0x5, R12 ;  /* 0x00000005ff0c7819 */ /* 0x001fc8000001160c */
[----:B------:R-:W-:-:S05]  /*2b480*/  LOP3.LUT R12, R12, 0x3, RZ, 0xc0, !PT ;  /* 0x000000030c0c7812 */ /* 0x000fca00078ec0ff */
[----:B------:R-:W-:Y:S02]  /*2b490*/  IMAD.MOV.U32 R13, RZ, RZ, R12 ;  /* 0x000000ffff0d7224 */ /* 0x000fe400078e000c */
[----:B------:R-:W-:-:S07]  /*2b4a0*/  IMAD.MOV.U32 R12, RZ, RZ, RZ ;  /* 0x000000ffff0c7224 */ /* 0x000fce00078e00ff */
[----:B-1----:R-:W-:Y:S05]  /*2b4b0*/  WARPSYNC.COLLECTIVE R15, `(.L_x_2084) ;  /* 0x000000000f087348 */ /* 0x002fea0003c00000 */
[----:B------:R0:W2:Y:S02]  /*2b4c0*/  SHFL.IDX P6, R14, R13, R12, R11 ;  /* 0x0000000c0d0e7389 */ /* 0x0000a400000c000b */
[----:B012---:R-:W-:Y:S01]  /*2b4d0*/  ENDCOLLECTIVE ;  /* 0x000000000000791b */ /* 0x007fe20003800000 */
.L_x_2084:
[----:B------:R-:W-:Y:S05]  /*2b4e0*/  BSYNC B1 ;  /* 0x0000000000017941 */ /* 0x000fea0003800000 */
.L_x_2083:
[----:B------:R-:W-:Y:S05]  /*2b4f0*/  BRA `(.L_x_2085) ;  /* 0xffffff8000d47947 */ /* 0x000fea000383ffff */
.L_x_1886:
[----:B------:R-:W-:Y:S01]  /*2b500*/  BSSY B1, `(.L_x_2086) ;  /* 0x0000006000017945 */ /* 0x000fe20003800000 */
[----:B------:R-:W-:-:S07]  /*2b510*/  IMAD.MOV.U32 R15, RZ, RZ, -0x1 ;  /* 0xffffffffff0f7424 */ /* 0x000fce00078e00ff */
[----:B01----:R-:W-:Y:S05]  /*2b520*/  WARPSYNC.COLLECTIVE R15, `(.L_x_2087) ;  /* 0x000000000f0c7348 */ /* 0x003fea0003c00000 */
[----:B------:R-:W-:Y:S02]  /*2b530*/  ELECT P6, UR62, PT ;  /* 0x00000000003e782f */ /* 0x000fe400038c0000 */
[----:B------:R-:W-:Y:S01]  /*2b540*/  MOV R14, UR62 ;  /* 0x0000003e000e7c02 */ /* 0x000fe20008000f00 */
[----:B01----:R-:W-:Y:S10]  /*2b550*/  ENDCOLLECTIVE ;  /* 0x000000000000791b */ /* 0x003ff40003800000 */
.L_x_2087:
[----:B------:R-:W-:Y:S05]  /*2b560*/  BSYNC B1 ;  /* 0x0000000000017941 */ /* 0x000fea0003800000 */
.L_x_2086:
[----:B------:R-:W-:Y:S05]  /*2b570*/  BRA `(.L_x_1885) ;  /* 0xffffff8000cc7947 */ /* 0x000fea000383ffff */
.L_x_1888:
[----:B0-----:R0:W2:Y:S02]  /*2b580*/  SYNCS.PHASECHK.TRANS64.TRYWAIT P0, [R23+URZ+0x30820], R6 ;  /* 0x03082006170075a7 */ /* 0x0010a4000800017f */
[----:B--2---:R-:W-:Y:S05]  /*2b590*/  @!P0 NANOSLEEP.SYNCS 0x989680 ;  /* 0x009896800000895d */ /* 0x004fea0003900000 */
[----:B------:R-:W2:Y:S02]  /*2b5a0*/  @!P0 SYNCS.PHASECHK.TRANS64 P0, [R23+URZ+0x30820], R6 ;  /* 0x03082006170085a7 */ /* 0x000ea4000800007f */
[----:B--2---:R-:W-:Y:S05]  /*2b5b0*/  @!P0 BRA `(.L_x_1888) ;  /* 0xfffffffc00f08947 */ /* 0x004fea000383ffff */
[----:B------:R-:W-:Y:S05]  /*2b5c0*/  BRA `(.L_x_2088) ;  /* 0xffffff8000dc7947 */ /* 0x000fea000383ffff */
.L_x_1892:
[----:B--2---:R2:W3:Y:S02]  /*2b5d0*/  SYNCS.PHASECHK.TRANS64.TRYWAIT P0, [R13+URZ+0x308a0], R12 ;  /* 0x0308a00c0d0075a7 */ /* 0x0044e4000800017f */
[----:B---3--:R-:W-:Y:S05]  /*2b5e0*/  @!P0 NANOSLEEP.SYNCS 0x989680 ;  /* 0x009896800000895d */ /* 0x008fea0003900000 */
[----:B------:R-:W3:Y:S02]  /*2b5f0*/  @!P0 SYNCS.PHASECHK.TRANS64 P0, [R13+URZ+0x308a0], R12 ;  /* 0x0308a00c0d0085a7 */ /* 0x000ee4000800007f */
[----:B---3--:R-:W-:Y:S05]  /*2b600*/  @!P0 BRA `(.L_x_1892) ;  /* 0xfffffffc00f08947 */ /* 0x008fea000383ffff */
[----:B------:R-:W-:Y:S05]  /*2b610*/  BRA `(.L_x_2089) ;  /* 0xffffff8000f47947 */ /* 0x000fea000383ffff */
.L_x_1900:
[----:B0-----:R0:W3:Y:S02]  /*2b620*/  SYNCS.PHASECHK.TRANS64.TRYWAIT P0, [R13+URZ+0x308c0], R12 ;  /* 0x0308c00c0d0075a7 */ /* 0x0010e4000800017f */
[----:B---3--:R-:W-:Y:S05]  /*2b630*/  @!P0 NANOSLEEP.SYNCS 0x989680 ;  /* 0x009896800000895d */ /* 0x008fea0003900000 */
[----:B------:R-:W3:Y:S02]  /*2b640*/  @!P0 SYNCS.PHASECHK.TRANS64 P0, [R13+URZ+0x308c0], R12 ;  /* 0x0308c00c0d0085a7 */ /* 0x000ee4000800007f */
[----:B---3--:R-:W-:Y:S05]  /*2b650*/  @!P0 BRA `(.L_x_1900) ;  /* 0xfffffffc00f08947 */ /* 0x008fea000383ffff */
[----:B------:R-:W-:Y:S05]  /*2b660*/  BRA `(.L_x_2090) ;  /* 0xffffff8800347947 */ /* 0x000fea000383ffff */
.L_x_1910:
[----:B0-----:R0:W2:Y:S02]  /*2b670*/  SYNCS.PHASECHK.TRANS64.TRYWAIT P1, [R6+URZ+0x308a0], R3 ;  /* 0x0308a003060075a7 */ /* 0x0010a4000802017f */
[----:B--2---:R-:W-:Y:S05]  /*2b680*/  @!P1 NANOSLEEP.SYNCS 0x989680 ;  /* 0x009896800000995d */ /* 0x004fea0003900000 */
[----:B------:R-:W2:Y:S02]  /*2b690*/  @!P1 SYNCS.PHASECHK.TRANS64 P1, [R6+URZ+0x308a0], R3 ;  /* 0x0308a003060095a7 */ /* 0x000ea4000802007f */
[----:B--2---:R-:W-:Y:S05]  /*2b6a0*/  @!P1 BRA `(.L_x_1910) ;  /* 0xfffffffc00f09947 */ /* 0x004fea000383ffff */
[----:B------:R-:W-:Y:S05]  /*2b6b0*/  BRA `(.L_x_2091) ;  /* 0xffffff8c00a87947 */ /* 0x000fea000383ffff */
.L_x_1918:
[----:B--2---:R2:W3:Y:S02]  /*2b6c0*/  SYNCS.PHASECHK.TRANS64.TRYWAIT P1, [R6+URZ+0x308c0], R3 ;  /* 0x0308c003060075a7 */ /* 0x0044e4000802017f */
[----:B---3--:R-:W-:Y:S05]  /*2b6d0*/  @!P1 NANOSLEEP.SYNCS 0x989680 ;  /* 0x009896800000995d */ /* 0x008fea0003900000 */
[----:B------:R-:W3:Y:S02]  /*2b6e0*/  @!P1 SYNCS.PHASECHK.TRANS64 P1, [R6+URZ+0x308c0], R3 ;  /* 0x0308c003060095a7 */ /* 0x000ee4000802007f */
[----:B---3--:R-:W-:Y:S05]  /*2b6f0*/  @!P1 BRA `(.L_x_1918) ;  /* 0xfffffffc00f09947 */ /* 0x008fea000383ffff */
[----:B------:R-:W-:Y:S05]  /*2b700*/  BRA `(.L_x_2092) ;  /* 0xffffff9000e07947 */ /* 0x000fea000383ffff */
.L_x_1942:
        /* <DEDUP_REMOVED lines=8> */
[----:B-----5:R-:W-:Y:S05]  /*2b790*/  WARPSYNC.COLLECTIVE R15, `(.L_x_2094) ;  /* 0x000000000f087348 */ /* 0x020fea0003c00000 */
[----:B------:R0:W1:Y:S02]  /*2b7a0*/  SHFL.IDX P6, R14, R13, R12, R11 ;  /* 0x0000000c0d0e7389 */ /* 0x00006400000c000b */
[----:B01---5:R-:W-:Y:S01]  /*2b7b0*/  ENDCOLLECTIVE ;  /* 0x000000000000791b */ /* 0x023fe20003800000 */
.L_x_2094:
[----:B------:R-:W-:Y:S05]  /*2b7c0*/  BSYNC B0 ;  /* 0x0000000000007941 */ /* 0x000fea0003800000 */
.L_x_2093:
[----:B------:R-:W-:Y:S05]  /*2b7d0*/  BRA `(.L_x_2095) ;  /* 0xffffffa400587947 */ /* 0x000fea000383ffff */
.L_x_1945:
[----:B0-----:R0:W1:Y:S02]  /*2b7e0*/  SYNCS.PHASECHK.TRANS64.TRYWAIT P0, [R4+URZ+0x30840], R5 ;  /* 0x03084005040075a7 */ /* 0x001064000800017f */
[----:B-1----:R-:W-:Y:S05]  /*2b7f0*/  @!P0 NANOSLEEP.SYNCS 0x989680 ;  /* 0x009896800000895d */ /* 0x002fea0003900000 */
[----:B------:R-:W1:Y:S02]  /*2b800*/  @!P0 SYNCS.PHASECHK.TRANS64 P0, [R4+URZ+0x30840], R5 ;  /* 0x03084005040085a7 */ /* 0x000e64000800007f */
[----:B-1----:R-:W-:Y:S05]  /*2b810*/  @!P0 BRA `(.L_x_1945) ;  /* 0xfffffffc00f08947 */ /* 0x002fea000383ffff */
[----:B------:R-:W-:Y:S05]  /*2b820*/  BRA `(.L_x_2096) ;  /* 0xffffffa400b87947 */ /* 0x000fea000383ffff */
.L_x_1946:
        /* <DEDUP_REMOVED lines=8> */
.L_x_2098:
[----:B------:R-:W-:Y:S05]  /*2b8b0*/  BSYNC B0 ;  /* 0x0000000000007941 */ /* 0x000fea0003800000 */
.L_x_2097:
        /* <DEDUP_REMOVED lines=9> */
.L_x_2099:
[----:B------:R-:W-:Y:S02]  /*2b950*/  IMAD.MOV.U32 R13, RZ, RZ, R6 ;  /* 0x000000ffff0d7224 */ /* 0x000fe400078e0006 */
[----:B------:R-:W-:Y:S02]  /*2b960*/  IMAD.MOV.U32 R12, RZ, RZ, 0x1 ;  /* 0x00000001ff0c7424 */ /* 0x000fe400078e00ff */
[----:B------:R-:W-:-:S07]  /*2b970*/  IMAD.MOV.U32 R3, RZ, RZ, R14 ;  /* 0x000000ffff037224 */ /* 0x000fce00078e000e */
[----:B------:R-:W-:Y:S05]  /*2b980*/  WARPSYNC.COLLECTIVE R15, `(.L_x_2100) ;  /* 0x000000000f087348 */ /* 0x000fea0003c00000 */
[----:B------:R0:W1:Y:S02]  /*2b990*/  SHFL.IDX P6, R14, R13, R12, R11 ;  /* 0x0000000c0d0e7389 */ /* 0x00006400000c000b */
[----:B01----:R-:W-:Y:S01]  /*2b9a0*/  ENDCOLLECTIVE ;  /* 0x000000000000791b */ /* 0x003fe20003800000 */
.L_x_2100:
[----:B------:R-:W-:-:S04]  /*2b9b0*/  @P0 LEA R3, P1, R37, R3, 0x1 ;  /* 0x0000000325030211 */ /* 0x000fc800078208ff */
[----:B------:R-:W-:-:S04]  /*2b9c0*/  @P0 IADD3.X R2, RZ, R2, RZ, P1, !PT ;  /* 0x00000002ff020210 */ /* 0x000fc80000ffe4ff */
[----:B------:R-:W-:Y:S01]  /*2b9d0*/  @P0 LOP3.LUT R3, R3, R2, RZ, 0x3c, !PT ;  /* 0x0000000203030212 */ /* 0x000fe200078e3cff */
[----:B------:R-:W-:-:S03]  /*2b9e0*/  IMAD.MOV.U32 R13, RZ, RZ, R0 ;  /* 0x000000ffff0d7224 */ /* 0x000fc600078e0000 */
[----:B------:R-:W-:-:S04]  /*2b9f0*/  @P0 LOP3.LUT R2, R3, R2, RZ, 0x3c, !PT ;  /* 0x0000000203020212 */ /* 0x000fc800078e3cff */
[----:B------:R-:W-:Y:S02]  /*2ba00*/  @P0 LOP3.LUT R3, R3, R2, RZ, 0x3c, !PT ;  /* 0x0000000203030212 */ /* 0x000fe400078e3cff */
[----:B------:R-:W-:-:S03]  /*2ba10*/  MOV R8, R14 ;  /* 0x0000000e00087202 */ /* 0x000fc60000000f00 */
[----:B------:R-:W-:Y:S01]  /*2ba20*/  @!PT LDS RZ, [RZ] ;  /* 0x00000000fffff984 */ /* 0x000fe20000000800 */
[----:B------:R-:W-:Y:S01]  /*2ba30*/  @!PT LDS RZ, [RZ] ;  /* 0x00000000fffff984 */ /* 0x000fe20000000800 */
[----:B------:R-:W-:Y:S01]  /*2ba40*/  @!PT LDS RZ, [RZ] ;  /* 0x00000000fffff984 */ /* 0x000fe20000000800 */
[----:B------:R0:W-:Y:S04]  /*2ba50*/  @P0 LDGSTS.E.BYPASS.LTC128B.128 [R9+0x20400], desc[UR60][R2.64], !P5 ;  /* 0x2040000002090fae */ /* 0x0001e8000e901d7c */
[----:B0-----:R-:W-:Y:S05]  /*2ba60*/  WARPSYNC.COLLECTIVE R15, `(.L_x_2101) ;  /* 0x000000000f087348 */ /* 0x001fea0003c00000 */
[----:B------:R1:W2:Y:S02]  /*2ba70*/  SHFL.IDX P6, R14, R13, R12, R11 ;  /* 0x0000000c0d0e7389 */ /* 0x0002a400000c000b */
[----:B012---:R-:W-:Y:S01]  /*2ba80*/  ENDCOLLECTIVE ;  /* 0x000000000000791b */ /* 0x007fe20003800000 */
.L_x_2101:
[----:B------:R-:W-:Y:S01]  /*2ba90*/  @!PT LDS RZ, [RZ] ;  /* 0x00000000fffff984 */ /* 0x000fe20000000800 */
[----:B------:R-:W-:Y:S01]  /*2baa0*/  @!PT LDS RZ, [RZ] ;  /* 0x00000000fffff984 */ /* 0x000fe20000000800 */
[----:B------:R-:W-:Y:S01]  /*2bab0*/  @!PT LDS RZ, [RZ] ;  /* 0x00000000fffff984 */ /* 0x000fe20000000800 */
[----:B------:R-:W-:Y:S04]  /*2bac0*/  @P0 LDGSTS.E.BYPASS.LTC128B.128 [R9+0x22400], desc[UR60][R2.64+0x80], !P4 ;  /* 0x2240008002090fae */ /* 0x000fe8000e101d7c */
[----:B------:R-:W-:Y:S04]  /*2bad0*/  @P0 LDGSTS.E.BYPASS.LTC128B.128 [R9+0x24400], desc[UR60][R2.64+0x100], !P3 ;  /* 0x2440010002090fae */ /* 0x000fe8000d901d7c */
[----:B------:R0:W-:Y:S01]  /*2bae0*/  @P0 LDGSTS.E.BYPASS.LTC128B.128 [R9+0x26400], desc[UR60][R2.64+0x180], !P2 ;  /* 0x2640018002090fae */ /* 0x0001e2000d101d7c */
[----:B------:R-:W-:Y:S01]  /*2baf0*/  ISETP.GE.AND P0, PT, R5, 0x11, PT ;  /* 0x000000110500780c */ /* 0x000fe20003f06270 */
[----:B------:R-:W-:-:S02]  /*2bb00*/  IMAD.MOV.U32 R13, RZ, RZ, R6 ;  /* 0x000000ffff0d7224 */ /* 0x000fc400078e0006 */
[----:B------:R-:W-:Y:S02]  /*2bb10*/  IMAD.MOV.U32 R12, RZ, RZ, 0x2 ;  /* 0x00000002ff0c7424 */ /* 0x000fe400078e00ff */
[----:B0-----:R-:W-:-:S08]  /*2bb20*/  IMAD.MOV.U32 R2, RZ, RZ, R14 ;  /* 0x000000ffff027224 */ /* 0x001fd000078e000e */
[----:B------:R-:W-:Y:S05]  /*2bb30*/  WARPSYNC.COLLECTIVE R15, `(.L_x_2102) ;  /* 0x000000000f087348 */ /* 0x000fea0003c00000 */
[----:B------:R0:W1:Y:S02]  /*2bb40*/  SHFL.IDX P6, R14, R13, R12, R11 ;  /* 0x0000000c0d0e7389 */ /* 0x00006400000c000b */
[----:B01----:R-:W-:Y:S01]  /*2bb50*/  ENDCOLLECTIVE ;  /* 0x000000000000791b */ /* 0x003fe20003800000 */
.L_x_2102:
[----:B------:R-:W-:Y:S02]  /*2bb60*/  @P0 LEA R21, R7, R23, 0x1 ;  /* 0x0000001707150211 */ /* 0x000fe400078e08ff */
[----:B------:R-:W-:-:S05]  /*2bb70*/  @P0 LEA R2, P1, R37, R2, 0x1 ;  /* 0x0000000225020211 */ /* 0x000fca00078208ff */
[----:B------:R-:W-:-:S05]  /*2bb80*/  @P0 IMAD.X R3, RZ, RZ, R8, P1 ;  /* 0x000000ffff030224 */ /* 0x000fca00008e0608 */
[----:B------:R-:W-:Y:S01]  /*2bb90*/  @!PT LDS RZ, [RZ] ;  /* 0x00000000fffff984 */ /* 0x000fe20000000800 */
[----:B------:R-:W-:Y:S01]  /*2bba0*/  @!PT LDS RZ, [RZ] ;  /* 0x00000000fffff984 */ /* 0x000fe20000000800 */
[----:B------:R-:W-:Y:S01]  /*2bbb0*/  @!PT LDS RZ, [RZ] ;  /* 0x00000000fffff984 */ /* 0x000fe20000000800 */
[----:B------:R0:W-:Y:S01]  /*2bbc0*/  @P0 LDGSTS.E.BYPASS.LTC128B.128 [R21+0x20c00], desc[UR60][R2.64], !P5 ;  /* 0x20c0000002150fae */ /* 0x0001e2000e901d7c */
[----:B------:R-:W-:-:S03]  /*2bbd0*/  MOV R13, R0 ;  /* 0x00000000000d7202 */ /* 0x000fc60000000f00 */
        /* <DEDUP_REMOVED lines=8> */
.L_x_2103:
[----:B------:R-:W-:Y:S01]  /*2bc60*/  @P0 IMAD R9, R7, 0x2, R23 ;  /* 0x0000000207090824 */ /* 0x000fe200078e0217 */
[----:B------:R-:W-:Y:S01]  /*2bc70*/  MOV R13, R6 ;  /* 0x00000006000d7202 */ /* 0x000fe20000000f00 */
[----:B------:R-:W-:Y:S02]  /*2bc80*/  IMAD.MOV.U32 R12, RZ, RZ, 0x3 ;  /* 0x00000003ff0c7424 */ /* 0x000fe400078e00ff */
[----:B------:R-:W-:-:S07]  /*2bc90*/  IMAD.MOV.U32 R2, RZ, RZ, R14 ;  /* 0x000000ffff027224 */ /* 0x000fce00078e000e */
[----:B------:R-:W-:Y:S05]  /*2bca0*/  WARPSYNC.COLLECTIVE R15, `(.L_x_2104) ;  /* 0x000000000f087348 */ /* 0x000fea0003c00000 */
[----:B------:R0:W1:Y:S02]  /*2bcb0*/  SHFL.IDX P6, R14, R13, R12, R11 ;  /* 0x0000000c0d0e7389 */ /* 0x00006400000c000b */
[----:B01----:R-:W-:Y:S01]  /*2bcc0*/  ENDCOLLECTIVE ;  /* 0x000000000000791b */ /* 0x003fe20003800000 */
.L_x_2104:
        /* <DEDUP_REMOVED lines=14> */
.L_x_2105:
[----:B------:R-:W-:Y:S01]  /*2bdb0*/  MOV R0, R14 ;  /* 0x0000000e00007202 */ /* 0x000fe20000000f00 */
[----:B------:R-:W-:Y:S06]  /*2bdc0*/  BRA `(.L_x_2106) ;  /* 0xffffffa400607947 */ /* 0x000fec000383ffff */
.L_x_1951:
[----:B------:R-:W-:Y:S01]  /*2bdd0*/  IMAD.MOV.U32 R13, RZ, RZ, R0 ;  /* 0x000000ffff0d7224 */ /* 0x000fe200078e0000 */
[----:B------:R-:W-:Y:S01]  /*2bde0*/  MOV R15, 0xffffffff ;  /* 0xffffffff000f7802 */ /* 0x000fe20000000f00 */
[----:B------:R-:W-:Y:S01]  /*2bdf0*/  IMAD.MOV.U32 R12, RZ, RZ, RZ ;  /* 0x000000ffff0c7224 */ /* 0x000fe200078e00ff */
[----:B------:R-:W-:Y:S01]  /*2be00*/  IADD3 R28, R8, R28, RZ ;  /* 0x0000001c081c7210 */ /* 0x000fe20007ffe0ff */
[----:B------:R-:W-:Y:S02]  /*2be10*/  IMAD.MOV.U32 R11, RZ, RZ, 0x181f ;  /* 0x0000181fff0b7424 */ /* 0x000fe400078e00ff */
[----:B------:R-:W-:Y:S02]  /*2be20*/  IMAD R5, R31, R7, RZ ;  /* 0x000000071f057224 */ /* 0x000fe400078e02ff */
[----:B------:R-:W-:-:S07]  /*2be30*/  VIADD R6, R28, 0x10 ;  /* 0x000000101c067836 */ /* 0x000fce0000000000 */
[----:B------:R-:W-:Y:S05]  /*2be40*/  WARPSYNC.COLLECTIVE R15, `(.L_x_2107) ;  /* 0x000000000f087348 */ /* 0x000fea0003c00000 */
[----:B------:R0:W1:Y:S02]  /*2be50*/  SHFL.IDX P6, R14, R13, R12, R11 ;  /* 0x0000000c0d0e7389 */ /* 0x00006400000c000b */
[----:B01----:R-:W-:Y:S01]  /*2be60*/  ENDCOLLECTIVE ;  /* 0x000000000000791b */ /* 0x003fe20003800000 */
.L_x_2107:
[----:B------:R-:W-:Y:S01]  /*2be70*/  ISETP.GE.AND P0, PT, R28, R5, PT ;  /* 0x000000051c00720c */ /* 0x000fe20003f06270 */
[----:B------:R-:W-:Y:S02]  /*2be80*/  IMAD.MOV.U32 R13, RZ, RZ, R4 ;  /* 0x000000ffff0d7224 */ /* 0x000fe400078e0004 */
[----:B------:R-:W-:-:S10]  /*2be90*/  IMAD.MOV.U32 R2, RZ, RZ, R14 ;  /* 0x000000ffff027224 */ /* 0x000fd400078e000e */
[----:B------:R-:W-:Y:S05]  /*2bea0*/  WARPSYNC.COLLECTIVE R15, `(.L_x_2108) ;  /* 0x000000000f087348 */ /* 0x000fea0003c00000 */
[----:B------:R0:W1:Y:S02]  /*2beb0*/  SHFL.IDX P6, R14, R13, R12, R11 ;  /* 0x0000000c0d0e7389 */ /* 0x00006400000c000b */
[----:B01----:R-:W-:Y:S01]  /*2bec0*/  ENDCOLLECTIVE ;  /* 0x000000000000791b */ /* 0x003fe20003800000 */
.L_x_2108:
[----:B------:R-:W-:Y:S01]  /*2bed0*/  IMAD.MOV.U32 R13, RZ, RZ, R0 ;  /* 0x000000ffff0d7224 */ /* 0x000fe200078e0000 */
[----:B------:R-:W-:Y:S01]  /*2bee0*/  MOV R12, 0x1 ;  /* 0x00000001000c7802 */ /* 0x000fe20000000f00 */
[----:B------:R-:W-:-:S07]  /*2bef0*/  IMAD.MOV.U32 R3, RZ, RZ, R14 ;  /* 0x000000ffff037224 */ /* 0x000fce00078e000e */
[----:B------:R-:W-:Y:S05]  /*2bf00*/  WARPSYNC.COLLECTIVE R15, `(.L_x_2109) ;  /* 0x000000000f087348 */ /* 0x000fea0003c00000 */
[----:B------:R0:W1:Y:S02]  /*2bf10*/  SHFL.IDX P6, R14, R13, R12, R11 ;  /* 0x0000000c0d0e7389 */ /* 0x00006400000c000b */
[----:B01----:R-:W-:Y:S01]  /*2bf20*/  ENDCOLLECTIVE ;  /* 0x000000000000791b */ /* 0x003fe20003800000 */
.L_x_2109:
[----:B------:R-:W-:-:S05]  /*2bf30*/  @!P0 LEA R3, P5, R37, R3, 0x1 ;  /* 0x0000000325038211 */ /* 0x000fca00078a08ff */
[----:B------:R-:W-:-:S05]  /*2bf40*/  @!P0 IMAD.X R2, RZ, RZ, R2, P5 ;  /* 0x000000ffff028224 */ /* 0x000fca00028e0602 */
[----:B------:R-:W-:Y:S01]  /*2bf50*/  @!P0 LOP3.LUT R3, R3, R2, RZ, 0x3c, !PT ;  /* 0x0000000203038212 */ /* 0x000fe200078e3cff */
[----:B------:R-:W-:-:S03]  /*2bf60*/  IMAD.MOV.U32 R13, RZ, RZ, R4 ;  /* 0x000000ffff0d7224 */ /* 0x000fc600078e0004 */
[----:B------:R-:W-:-:S04]  /*2bf70*/  @!P0 LOP3.LUT R2, R3, R2, RZ, 0x3c, !PT ;  /* 0x0000000203028212 */ /* 0x000fc800078e3cff */
[----:B------:R-:W-:-:S05]  /*2bf80*/  @!P0 LOP3.LUT R3, R3, R2, RZ, 0x3c, !PT ;  /* 0x0000000203038212 */ /* 0x000fca00078e3cff */
        /* <DEDUP_REMOVED lines=12> */
.L_x_2110:
[----:B------:R-:W-:Y:S02]  /*2c050*/  IMAD.MOV.U32 R13, RZ, RZ, R0 ;  /* 0x000000ffff0d7224 */ /* 0x000fe400078e0000 */
[----:B------:R-:W-:Y:S02]  /*2c060*/  IMAD.MOV.U32 R12, RZ, RZ, 0x2 ;  /* 0x00000002ff0c7424 */ /* 0x000fe400078e00ff */
[----:B------:R-:W-:-:S07]  /*2c070*/  IMAD.MOV.U32 R3, RZ, RZ, R14 ;  /* 0x000000ffff037224 */ /* 0x000fce00078e000e */
[----:B------:R-:W-:Y:S05]  /*2c080*/  WARPSYNC.COLLECTIVE R15, `(.L_x_2111) ;  /* 0x000000000f087348 */ /* 0x000fea0003c00000 */
[----:B------:R0:W1:Y:S02]  /*2c090*/  SHFL.IDX P6, R14, R13, R12, R11 ;  /* 0x0000000c0d0e7389 */ /* 0x00006400000c000b */
[----:B01----:R-:W-:Y:S01]  /*2c0a0*/  ENDCOLLECTIVE ;  /* 0x000000000000791b */ /* 0x003fe20003800000 */
.L_x_2111:
[----:B------:R-:W-:-:S04]  /*2c0b0*/  @!P0 LEA R3, P5, R37, R3, 0x1 ;  /* 0x0000000325038211 */ /* 0x000fc800078a08ff */
[----:B------:R-:W-:-:S04]  /*2c0c0*/  @!P0 IADD3.X R2, RZ, R2, RZ, P5, !PT ;  /* 0x00000002ff028210 */ /* 0x000fc80002ffe4ff */
        /* <DEDUP_REMOVED lines=10> */
[----:B------:R0:W-:Y:S02]  /*2c170*/  @!P0 LDGSTS.E.BYPASS.LTC128B.128 [R36+0x1cc00], desc[UR60][R2.64+0x180], !P1 ;  /* 0x1cc0018002248fae */ /* 0x0001e4000c901d7c */
[----:B0-----:R-:W-:-:S05]  /*2c180*/  VIADD R2, R28, 0x20 ;  /* 0x000000201c027836 */ /* 0x001fca0000000000 */
[----:B------:R-:W-:Y:S02]  /*2c190*/  ISETP.GE.AND P0, PT, R2, R5, PT ;  /* 0x000000050200720c */ /* 0x000fe40003f06270 */
[----:B------:R-:W-:-:S11]  /*2c1a0*/  MOV R2, R14 ;  /* 0x0000000e00027202 */ /* 0x000fd60000000f00 */
[----:B------:R-:W-:Y:S05]  /*2c1b0*/  WARPSYNC.COLLECTIVE R15, `(.L_x_2112) ;  /* 0x000000000f087348 */ /* 0x000fea0003c00000 */
[----:B------:R0:W1:Y:S02]  /*2c1c0*/  SHFL.IDX P6, R14, R13, R12, R11 ;  /* 0x0000000c0d0e7389 */ /* 0x00006400000c000b */
[----:B01----:R-:W-:Y:S01]  /*2c1d0*/  ENDCOLLECTIVE ;  /* 0x000000000000791b */ /* 0x003fe20003800000 */
.L_x_2112:
[----:B------:R-:W-:Y:S02]  /*2c1e0*/  IMAD.MOV.U32 R13, RZ, RZ, R0 ;  /* 0x000000ffff0d7224 */ /* 0x000fe400078e0000 */
[----:B------:R-:W-:Y:S02]  /*2c1f0*/  IMAD.MOV.U32 R12, RZ, RZ, 0x3 ;  /* 0x00000003ff0c7424 */ /* 0x000fe400078e00ff */
[----:B------:R-:W-:-:S07]  /*2c200*/  IMAD.MOV.U32 R3, RZ, RZ, R14 ;  /* 0x000000ffff037224 */ /* 0x000fce00078e000e */
[----:B------:R-:W-:Y:S05]  /*2c210*/  WARPSYNC.COLLECTIVE R15, `(.L_x_2113) ;  /* 0x000000000f087348 */ /* 0x000fea0003c00000 */
[----:B------:R0:W1:Y:S02]  /*2c220*/  SHFL.IDX P6, R14, R13, R12, R11 ;  /* 0x0000000c0d0e7389 */ /* 0x00006400000c000b */
[----:B01----:R-:W-:Y:S01]  /*2c230*/  ENDCOLLECTIVE ;  /* 0x000000000000791b */ /* 0x003fe20003800000 */
.L_x_2113:
[----:B------:R-:W-:-:S05]  /*2c240*/  @!P0 LEA R3, P5, R37, R3, 0x1 ;  /* 0x0000000325038211 */ /* 0x000fca00078a08ff */
[----:B------:R-:W-:-:S05]  /*2c250*/  @!P0 IMAD.X R2, RZ, RZ, R2, P5 ;  /* 0x000000ffff028224 */ /* 0x000fca00028e0602 */
[----:B------:R-:W-:Y:S02]  /*2c260*/  @!P0 LOP3.LUT R3, R3, R2, RZ, 0x3c, !PT ;  /* 0x0000000203038212 */ /* 0x000fe400078e3cff */
[----:B------:R-:W-:Y:S02]  /*2c270*/  MOV R13, R4 ;  /* 0x00000004000d7202 */ /* 0x000fe40000000f00 */
        /* <DEDUP_REMOVED lines=9> */
[----:B0-----:R-:W-:-:S04]  /*2c310*/  IADD3 R2, R28, 0x30, RZ ;  /* 0x000000301c027810 */ /* 0x001fc80007ffe0ff */
[----:B------:R-:W-:Y:S01]  /*2c320*/  ISETP.GE.AND P0, PT, R2, R5, PT ;  /* 0x000000050200720c */ /* 0x000fe20003f06270 */
[----:B------:R-:W-:-:S12]  /*2c330*/  IMAD.MOV.U32 R2, RZ, RZ, R14 ;  /* 0x000000ffff027224 */ /* 0x000fd800078e000e */
[----:B------:R-:W-:Y:S05]  /*2c340*/  WARPSYNC.COLLECTIVE R15, `(.L_x_2114) ;  /* 0x000000000f087348 */ /* 0x000fea0003c00000 */
[----:B------:R0:W1:Y:S02]  /*2c350*/  SHFL.IDX P6, R14, R13, R12, R11 ;  /* 0x0000000c0d0e7389 */ /* 0x00006400000c000b */
[----:B01----:R-:W-:Y:S01]  /*2c360*/  ENDCOLLECTIVE ;  /* 0x000000000000791b */ /* 0x003fe20003800000 */
.L_x_2114:
[----:B------:R-:W-:Y:S01]  /*2c370*/  MOV R13, R0 ;  /* 0x00000000000d7202 */ /* 0x000fe20000000f00 */
[----:B------:R-:W-:Y:S02]  /*2c380*/  IMAD.MOV.U32 R12, RZ, RZ, 0x4 ;  /* 0x00000004ff0c7424 */ /* 0x000fe400078e00ff */
[----:B------:R-:W-:-:S07]  /*2c390*/  IMAD.MOV.U32 R3, RZ, RZ, R14 ;  /* 0x000000ffff037224 */ /* 0x000fce00078e000e */
[----:B------:R-:W-:Y:S05]  /*2c3a0*/  WARPSYNC.COLLECTIVE R15, `(.L_x_2115) ;  /* 0x000000000f087348 */ /* 0x000fea0003c00000 */
[----:B------:R0:W1:Y:S02]  /*2c3b0*/  SHFL.IDX P6, R14, R13, R12, R11 ;  /* 0x0000000c0d0e7389 */ /* 0x00006400000c000b */
[----:B01----:R-:W-:Y:S01]  /*2c3c0*/  ENDCOLLECTIVE ;  /* 0x000000000000791b */ /* 0x003fe20003800000 */
.L_x_2115:
        /* <DEDUP_REMOVED lines=14> */
[----:B------:R-:W-:Y:S01]  /*2c4b0*/  ISETP.GE.AND P0, PT, R2, R5, PT ;  /* 0x000000050200720c */ /* 0x000fe20003f06270 */
[----:B------:R-:W-:-:S12]  /*2c4c0*/  IMAD.MOV.U32 R2, RZ, RZ, R14 ;  /* 0x000000ffff027224 */ /* 0x000fd800078e000e */
[----:B------:R-:W-:Y:S05]  /*2c4d0*/  WARPSYNC.COLLECTIVE R15, `(.L_x_2116) ;  /* 0x000000000f087348 */ /* 0x000fea0003c00000 */
[----:B------:R0:W1:Y:S02]  /*2c4e0*/  SHFL.IDX P6, R14, R13, R12, R11 ;  /* 0x0000000c0d0e7389 */ /* 0x00006400000c000b */
[----:B01----:R-:W-:Y:S01]  /*2c4f0*/  ENDCOLLECTIVE ;  /* 0x000000000000791b */ /* 0x003fe20003800000 */
.L_x_2116:
[----:B------:R-:W-:Y:S01]  /*2c500*/  IMAD.MOV.U32 R13, RZ, RZ, R0 ;  /* 0x000000ffff0d7224 */ /* 0x000fe200078e0000 */
[----:B------:R-:W-:Y:S02]  /*2c510*/  MOV R12, 0x5 ;  /* 0x00000005000c7802 */ /* 0x000fe40000000f00 */
[----:B------:R-:W-:-:S07]  /*2c520*/  MOV R3, R14 ;  /* 0x0000000e00037202 */ /* 0x000fce0000000f00 */
[----:B------:R-:W-:Y:S05]  /*2c530*/  WARPSYNC.COLLECTIVE R15, `(.L_x_2117) ;  /* 0x000000000f087348 */ /* 0x000fea0003c00000 */
[----:B------:R0:W1:Y:S02]  /*2c540*/  SHFL.IDX P6, R14, R13, R12, R11 ;  /* 0x0000000c0d0e7389 */ /* 0x00006400000c000b */
[----:B01----:R-:W-:Y:S01]  /*2c550*/  ENDCOLLECTIVE ;  /* 0x000000000000791b */ /* 0x003fe20003800000 */
.L_x_2117:
        /* <DEDUP_REMOVED lines=19> */
.L_x_2118:
[----:B------:R-:W-:Y:S02]  /*2c690*/  IMAD.MOV.U32 R13, RZ, RZ, R0 ;  /* 0x000000ffff0d7224 */ /* 0x000fe400078e0000 */
[----:B------:R-:W-:Y:S02]  /*2c6a0*/  IMAD.MOV.U32 R12, RZ, RZ, 0x6 ;  /* 0x00000006ff0c7424 */ /* 0x000fe400078e00ff */
[----:B------:R-:W-:-:S07]  /*2c6b0*/  IMAD.MOV.U32 R3, RZ, RZ, R14 ;  /* 0x000000ffff037224 */ /* 0x000fce00078e000e */
[----:B------:R-:W-:Y:S05]  /*2c6c0*/  WARPSYNC.COLLECTIVE R15, `(.L_x_2119) ;  /* 0x000000000f087348 */ /* 0x000fea0003c00000 */
[----:B------:R0:W1:Y:S02]  /*2c6d0*/  SHFL.IDX P6, R14, R13, R12, R11 ;  /* 0x0000000c0d0e7389 */ /* 0x00006400000c000b */
[----:B01----:R-:W-:Y:S01]  /*2c6e0*/  ENDCOLLECTIVE ;  /* 0x000000000000791b */ /* 0x003fe20003800000 */
.L_x_2119:
        /* <DEDUP_REMOVED lines=19> */
.L_x_2120:
[----:B------:R-:W-:Y:S01]  /*2c820*/  MOV R13, R0 ;  /* 0x00000000000d7202 */ /* 0x000fe20000000f00 */
[----:B------:R-:W-:Y:S02]  /*2c830*/  IMAD.MOV.U32 R12, RZ, RZ, 0x7 ;  /* 0x00000007ff0c7424 */ /* 0x000fe400078e00ff */
[----:B------:R-:W-:-:S07]  /*2c840*/  IMAD.MOV.U32 R3, RZ, RZ, R14 ;  /* 0x000000ffff037224 */ /* 0x000fce00078e000e */
[----:B------:R-:W-:Y:S05]  /*2c850*/  WARPSYNC.COLLECTIVE R15, `(.L_x_2121) ;  /* 0x000000000f087348 */ /* 0x000fea0003c00000 */
[----:B------:R0:W1:Y:S02]  /*2c860*/  SHFL.IDX P6, R14, R13, R12, R11 ;  /* 0x0000000c0d0e7389 */ /* 0x00006400000c000b */
[----:B01----:R-:W-:Y:S01]  /*2c870*/  ENDCOLLECTIVE ;  /* 0x000000000000791b */ /* 0x003fe20003800000 */
.L_x_2121:
[----:B------:R-:W-:-:S05]  /*2c880*/  @!P0 LEA R3, P5, R37, R3, 0x1 ;  /* 0x0000000325038211 */ /* 0x000fca00078a08ff */
[----:B------:R-:W-:-:S05]  /*2c890*/  @!P0 IMAD.X R2, RZ, RZ, R2, P5 ;  /* 0x000000ffff028224 */ /* 0x000fca00028e0602 */
[----:B------:R-:W-:Y:S01]  /*2c8a0*/  @!P0 LOP3.LUT R3, R3, R2, RZ, 0x3c, !PT ;  /* 0x0000000203038212 */ /* 0x000fe200078e3cff */
[----:B------:R-:W-:-:S03]  /*2c8b0*/  IMAD.MOV.U32 R13, RZ, RZ, R4 ;  /* 0x000000ffff0d7224 */ /* 0x000fc600078e0004 */
[----:B------:R-:W-:-:S04]  /*2c8c0*/  @!P0 LOP3.LUT R2, R3, R2, RZ, 0x3c, !PT ;  /* 0x0000000203028212 */ /* 0x000fc800078e3cff */
[----:B------:R-:W-:Y:S01]  /*2c8d0*/  @!P0 LOP3.LUT R3, R3, R2, RZ, 0x3c, !PT ;  /* 0x0000000203038212 */ /* 0x000fe200078e3cff */
[----:B------:R-:W-:-:S04]  /*2c8e0*/  IMAD.MOV.U32 R6, RZ, RZ, R14 ;  /* 0x000000ffff067224 */ /* 0x000fc800078e000e */
        /* <DEDUP_REMOVED lines=10> */
.L_x_2122:
[----:B------:R-:W-:Y:S05]  /*2c990*/  BRA `(.L_x_2123) ;  /* 0xffffffa400c87947 */ /* 0x000fea000383ffff */
.L_x_1956:
[----:B0-----:R0:W1:Y:S02]  /*2c9a0*/  SYNCS.PHASECHK.TRANS64.TRYWAIT P0, [R23+URZ+0x30820], R0 ;  /* 0x03082000170075a7 */ /* 0x001064000800017f */
[----:B-1----:R-:W-:Y:S05]  /*2c9b0*/  @!P0 NANOSLEEP.SYNCS 0x989680 ;  /* 0x009896800000895d */ /* 0x002fea0003900000 */
[----:B------:R-:W1:Y:S02]  /*2c9c0*/  @!P0 SYNCS.PHASECHK.TRANS64 P0, [R23+URZ+0x30820], R0 ;  /* 0x03082000170085a7 */ /* 0x000e64000800007f */
[----:B-1----:R-:W-:Y:S05]  /*2c9d0*/  @!P0 BRA `(.L_x_1956) ;  /* 0xfffffffc00f08947 */ /* 0x002fea000383ffff */
[----:B------:R-:W-:Y:S05]  /*2c9e0*/  BRA `(.L_x_2124) ;  /* 0xffffffa800447947 */ /* 0x000fea000383ffff */
.L_x_1961:
[----:B0-----:R0:W1:Y:S02]  /*2c9f0*/  SYNCS.PHASECHK.TRANS64.TRYWAIT P0, [R7+URZ+0x30840], R2 ;  /* 0x03084002070075a7 */ /* 0x001064000800017f */
[----:B-1----:R-:W-:Y:S05]  /*2ca00*/  @!P0 NANOSLEEP.SYNCS 0x989680 ;  /* 0x009896800000895d */ /* 0x002fea0003900000 */
[----:B------:R-:W1:Y:S02]  /*2ca10*/  @!P0 SYNCS.PHASECHK.TRANS64 P0, [R7+URZ+0x30840], R2 ;  /* 0x03084002070085a7 */ /* 0x000e64000800007f */
[----:B-1----:R-:W-:Y:S05]  /*2ca20*/  @!P0 BRA `(.L_x_1961) ;  /* 0xfffffffc00f08947 */ /* 0x002fea000383ffff */
[----:B------:R-:W-:Y:S05]  /*2ca30*/  BRA `(.L_x_2125) ;  /* 0xffffffac002c7947 */ /* 0x000fea000383ffff */
.L_x_1962:
        /* <DEDUP_REMOVED lines=8> */
.L_x_2127:
[----:B------:R-:W-:Y:S05]  /*2cac0*/  BSYNC B1 ;  /* 0x0000000000017941 */ /* 0x000fea0003800000 */
.L_x_2126:
[----:B------:R-:W-:Y:S01]  /*2cad0*/  IMAD.MOV.U32 R13, RZ, RZ, R8 ;  /* 0x000000ffff0d7224 */ /* 0x000fe200078e0008 */
[----:B------:R-:W-:Y:S01]  /*2cae0*/  MOV R15, 0xffffffff ;  /* 0xffffffff000f7802 */ /* 0x000fe20000000f00 */
[----:B------:R-:W-:Y:S01]  /*2caf0*/  IMAD.MOV.U32 R12, RZ, RZ, RZ ;  /* 0x000000ffff0c7224 */ /* 0x000fe200078e00ff */
[----:B------:R-:W-:Y:S01]  /*2cb00*/  MOV R3, R14 ;  /* 0x0000000e00037202 */ /* 0x000fe20000000f00 */
[----:B------:R-:W-:Y:S01]  /*2cb10*/  IMAD.MOV.U32 R11, RZ, RZ, 0x181f ;  /* 0x0000181fff0b7424 */ /* 0x000fe200078e00ff */
[----:B------:R-:W-:Y:S01]  /*2cb20*/  LOP3.LUT R22, R22, 0xffff7fff, RZ, 0xc0, !PT ;  /* 0xffff7fff16167812 */ /* 0x000fe200078ec0ff */
[----:B------:R-:W-:Y:S01]  /*2cb30*/  IMAD.SHL.U32 R4, R37, 0x2, RZ ;  /* 0x0000000225047824 */ /* 0x000fe200078e00ff */
[----:B------:R-:W-:-:S07]  /*2cb40*/  LEA R9, R9, R23, 0x1 ;  /* 0x0000001709097211 */ /* 0x000fce00078e08ff */
[----:B------:R-:W-:Y:S05]  /*2cb50*/  WARPSYNC.COLLECTIVE R15, `(.L_x_2128) ;  /* 0x000000000f087348 */ /* 0x000fea0003c00000 */
[----:B------:R0:W1:Y:S02]  /*2cb60*/  SHFL.IDX P6, R14, R13, R12, R11 ;  /* 0x0000000c0d0e7389 */ /* 0x00006400000c000b */
[----:B01----:R-:W-:Y:S01]  /*2cb70*/  ENDCOLLECTIVE ;  /* 0x000000000000791b */ /* 0x003fe20003800000 */
.L_x_2128:
[----:B------:R-:W-:-:S04]  /*2cb80*/  @P3 LOP3.LUT R22, R22, 0x8000, RZ, 0xfc, !PT ;  /* 0x0000800016163812 */ /* 0x000fc800078efcff */
[C---:B------:R-:W-:Y:S02]  /*2cb90*/  LOP3.LUT P3, RZ, R22.reuse, 0x10, RZ, 0xc0, !PT ;  /* 0x0000001016ff7812 */ /* 0x040fe4000786c0ff */
[----:B------:R-:W-:-:S04]  /*2cba0*/  LOP3.LUT R22, R22, 0xffffbfff, RZ, 0xc0, !PT ;  /* 0xffffbfff16167812 */ /* 0x000fc800078ec0ff */
[----:B------:R-:W-:Y:S01]  /*2cbb0*/  @P2 LOP3.LUT R22, R22, 0x4000, RZ, 0xfc, !PT ;  /* 0x0000400016162812 */ /* 0x000fe200078efcff */
[----:B------:R-:W-:-:S03]  /*2cbc0*/  IMAD.MOV.U32 R13, RZ, RZ, R21 ;  /* 0x000000ffff0d7224 */ /* 0x000fc600078e0015 */
[C---:B------:R-:W-:Y:S01]  /*2cbd0*/  LOP3.LUT P2, RZ, R22.reuse, 0x8, RZ, 0xc0, !PT ;  /* 0x0000000816ff7812 */ /* 0x040fe2000784c0ff */
        /* <DEDUP_REMOVED lines=8> */
.L_x_2129:
[----:B------:R-:W-:-:S05]  /*2cc60*/  IADD3 R2, P0, R2, R4, RZ ;  /* 0x0000000402027210 */ /* 0x000fca0007f1e0ff */
[----:B------:R-:W-:-:S05]  /*2cc70*/  IMAD.X R3, RZ, RZ, R3, P0 ;  /* 0x000000ffff037224 */ /* 0x000fca00000e0603 */
[----:B------:R-:W-:Y:S01]  /*2cc80*/  @!PT LDS RZ, [RZ] ;  /* 0x00000000fffff984 */ /* 0x000fe20000000800 */
[----:B------:R-:W-:Y:S01]  /*2cc90*/  @!PT LDS RZ, [RZ] ;  /* 0x00000000fffff984 */ /* 0x000fe20000000800 */
[----:B------:R-:W-:Y:S01]  /*2cca0*/  @!PT LDS RZ, [RZ] ;  /* 0x00000000fffff984 */ /* 0x000fe20000000800 */
[----:B------:R0:W-:Y:S01]  /*2ccb0*/  LDGSTS.E.BYPASS.LTC128B.128 [R9+0x20400], desc[UR60][R2.64], !P3 ;  /* 0x2040000002097fae */ /* 0x0001e2000d901d7c */
[----:B------:R-:W-:-:S03]  /*2ccc0*/  MOV R13, R8 ;  /* 0x00000008000d7202 */ /* 0x000fc60000000f00 */
[----:B------:R0:W-:Y:S04]  /*2ccd0*/  LDGSTS.E.BYPASS.LTC128B.128 [R9+0x22400], desc[UR60][R2.64+0x80], !P2 ;  /* 0x2240008002097fae */ /* 0x0001e8000d101d7c */
[----:B------:R0:W-:Y:S01]  /*2cce0*/  LDGSTS.E.BYPASS.LTC128B.128 [R9+0x24400], desc[UR60][R2.64+0x100], !P1 ;  /* 0x2440010002097fae */ /* 0x0001e2000c901d7c */
[----:B------:R-:W-:-:S03]  /*2ccf0*/  IMAD.MOV.U32 R35, RZ, RZ, R14 ;  /* 0x000000ffff237224 */ /* 0x000fc600078e000e */
[----:B------:R0:W-:Y:S04]  /*2cd00*/  LDGSTS.E.BYPASS.LTC128B.128 [R9+0x26400], desc[UR60][R2.64+0x180], !P5 ;  /* 0x2640018002097fae */ /* 0x0001e8000e901d7c */
[----:B0-----:R-:W-:Y:S05]  /*2cd10*/  WARPSYNC.COLLECTIVE R15, `(.L_x_2130) ;  /* 0x000000000f087348 */ /* 0x001fea0003c00000 */
[----:B------:R1:W2:Y:S02]  /*2cd20*/  SHFL.IDX P6, R14, R13, R12, R11 ;  /* 0x0000000c0d0e7389 */ /* 0x0002a400000c000b */
[----:B012---:R-:W-:Y:S01]  /*2cd30*/  ENDCOLLECTIVE ;  /* 0x000000000000791b */ /* 0x007fe20003800000 */
.L_x_2130:
[----:B------:R-:W-:Y:S01]  /*2cd40*/  IMAD.MOV.U32 R13, RZ, RZ, R21 ;  /* 0x000000ffff0d7224 */ /* 0x000fe200078e0015 */
[----:B------:R-:W-:Y:S01]  /*2cd50*/  MOV R12, 0x2 ;  /* 0x00000002000c7802 */ /* 0x000fe20000000f00 */
[----:B------:R-:W-:-:S07]  /*2cd60*/  IMAD.MOV.U32 R2, RZ, RZ, R14 ;  /* 0x000000ffff027224 */ /* 0x000fce00078e000e */
[----:B------:R-:W-:Y:S05]  /*2cd70*/  WARPSYNC.COLLECTIVE R15, `(.L_x_2131) ;  /* 0x000000000f087348 */ /* 0x000fea0003c00000 */
[----:B------:R0:W1:Y:S02]  /*2cd80*/  SHFL.IDX P6, R14, R13, R12, R11 ;  /* 0x0000000c0d0e7389 */ /* 0x00006400000c000b */
[----:B01----:R-:W-:Y:S01]  /*2cd90*/  ENDCOLLECTIVE ;  /* 0x000000000000791b */ /* 0x003fe20003800000 */
.L_x_2131:
        /* <DEDUP_REMOVED lines=14> */
.L_x_2132:
[----:B------:R-:W-:Y:S02]  /*2ce80*/  IMAD.MOV.U32 R13, RZ, RZ, R21 ;  /* 0x000000ffff0d7224 */ /* 0x000fe400078e0015 */
[----:B------:R-:W-:Y:S02]  /*2ce90*/  IMAD.MOV.U32 R12, RZ, RZ, 0x3 ;  /* 0x00000003ff0c7424 */ /* 0x000fe400078e00ff */
[----:B------:R-:W-:-:S07]  /*2cea0*/  IMAD.MOV.U32 R2, RZ, RZ, R14 ;  /* 0x000000ffff027224 */ /* 0x000fce00078e000e */
[----:B------:R-:W-:Y:S05]  /*2ceb0*/  WARPSYNC.COLLECTIVE R15, `(.L_x_2133) ;  /* 0x000000000f087348 */ /* 0x000fea0003c00000 */
[----:B------:R0:W1:Y:S02]  /*2cec0*/  SHFL.IDX P6, R14, R13, R12, R11 ;  /* 0x0000000c0d0e7389 */ /* 0x00006400000c000b */
[----:B01----:R-:W-:Y:S01]  /*2ced0*/  ENDCOLLECTIVE ;  /* 0x000000000000791b */ /* 0x003fe20003800000 */
.L_x_2133:
[----:B------:R-:W-:-:S04]  /*2cee0*/  IADD3 R2, P0, R2, R4, RZ ;  /* 0x0000000402027210 */ /* 0x000fc80007f1e0ff */
[----:B------:R-:W-:-:S05]  /*2cef0*/  IADD3.X R3, RZ, R35, RZ, P0, !PT ;  /* 0x00000023ff037210 */ /* 0x000fca00007fe4ff */
        /* <DEDUP_REMOVED lines=15> */
.L_x_2134:
[----:B------:R-:W-:Y:S01]  /*2cff0*/  IMAD.MOV.U32 R2, RZ, RZ, R14 ;  /* 0x000000ffff027224 */ /* 0x000fe200078e000e */
[----:B------:R-:W-:Y:S06]  /*2d000*/  BRA `(.L_x_2135) ;  /* 0xffffffa800b07947 */ /* 0x000fec000383ffff */
.L_x_1967:
[----:B-1----:R1:W2:Y:S02]  /*2d010*/  SYNCS.PHASECHK.TRANS64.TRYWAIT P0, [R7+URZ+0x30860], R2 ;  /* 0x03086002070075a7 */ /* 0x0022a4000800017f */
[----:B--2---:R-:W-:Y:S05]  /*2d020*/  @!P0 NANOSLEEP.SYNCS 0x989680 ;  /* 0x009896800000895d */ /* 0x004fea0003900000 */
[----:B------:R-:W2:Y:S02]  /*2d030*/  @!P0 SYNCS.PHASECHK.TRANS64 P0, [R7+URZ+0x30860], R2 ;  /* 0x03086002070085a7 */ /* 0x000ea4000800007f */
[----:B--2---:R-:W-:Y:S05]  /*2d040*/  @!P0 BRA `(.L_x_1967) ;  /* 0xfffffffc00f08947 */ /* 0x004fea000383ffff */
[----:B------:R-:W-:Y:S05]  /*2d050*/  BRA `(.L_x_2136) ;  /* 0xffffffac002c7947 */ /* 0x000fea000383ffff */
.L_x_1968:
[----:B------:R-:W-:Y:S01]  /*2d060*/  BSSY B1, `(.L_x_2137) ;  /* 0x0000008000017945 */ /* 0x000fe20003800000 */
[----:B------:R-:W-:Y:S01]  /*2d070*/  IMAD.MOV.U32 R13, RZ, RZ, R24 ;  /* 0x000000ffff0d7224 */ /* 0x000fe200078e0018 */
[----:B------:R-:W-:Y:S01]  /*2d080*/  MOV R11, 0x181f ;  /* 0x0000181f000b7802 */ /* 0x000fe20000000f00 */
[----:B------:R-:W-:Y:S02]  /*2d090*/  IMAD.MOV.U32 R12, RZ, RZ, RZ ;  /* 0x000000ffff0c7224 */ /* 0x000fe400078e00ff */
[----:B------:R-:W-:-:S07]  /*2d0a0*/  IMAD.MOV.U32 R15, RZ, RZ, -0x1 ;  /* 0xffffffffff0f7424 */ /* 0x000fce00078e00ff */
[----:B-1----:R-:W-:Y:S05]  /*2d0b0*/  WARPSYNC.COLLECTIVE R15, `(.L_x_2138) ;  /* 0x000000000f087348 */ /* 0x002fea0003c00000 */
[----:B------:R0:W2:Y:S02]  /*2d0c0*/  SHFL.IDX P6, R14, R13, R12, R11 ;  /* 0x0000000c0d0e7389 */ /* 0x0000a400000c000b */
[----:B012---:R-:W-:Y:S01]  /*2d0d0*/  ENDCOLLECTIVE ;  /* 0x000000000000791b */ /* 0x007fe20003800000 */
.L_x_2138:
[----:B------:R-:W-:Y:S05]  /*2d0e0*/  BSYNC B1 ;  /* 0x0000000000017941 */ /* 0x000fea0003800000 */
.L_x_2137:
[----:B------:R-:W-:Y:S01]  /*2d0f0*/  IMAD.MOV.U32 R13, RZ, RZ, R17 ;  /* 0x000000ffff0d7224 */ /* 0x000fe200078e0011 */
[----:B------:R-:W-:Y:S01]  /*2d100*/  MOV R12, RZ ;  /* 0x000000ff000c7202 */ /* 0x000fe20000000f00 */
[----:B------:R-:W-:Y:S02]  /*2d110*/  IMAD.MOV.U32 R11, RZ, RZ, 0x181f ;  /* 0x0000181fff0b7424 */ /* 0x000fe400078e00ff */
[----:B------:R-:W-:Y:S02]  /*2d120*/  IMAD.MOV.U32 R15, RZ, RZ, -0x1 ;  /* 0xffffffffff0f7424 */ /* 0x000fe400078e00ff */
[----:B------:R-:W-:Y:S02]  /*2d130*/  IMAD.MOV.U32 R3, RZ, RZ, R14 ;  /* 0x000000ffff037224 */ /* 0x000fe400078e000e */
[----:B------:R-:W-:-:S07]  /*2d140*/  IMAD R6, R6, 0x2, R23 ;  /* 0x0000000206067824 */ /* 0x000fce00078e0217 */
[----:B------:R-:W-:Y:S05]  /*2d150*/  WARPSYNC.COLLECTIVE R15, `(.L_x_2139) ;  /* 0x000000000f087348 */ /* 0x000fea0003c00000 */
[----:B------:R0:W1:Y:S02]  /*2d160*/  SHFL.IDX P6, R14, R13, R12, R11 ;  /* 0x0000000c0d0e7389 */ /* 0x00006400000c000b */
[----:B01----:R-:W-:Y:S01]  /*2d170*/  ENDCOLLECTIVE ;  /* 0x000000000000791b */ /* 0x003fe20003800000 */
.L_x_2139:
[----:B------:R-:W-:Y:S02]  /*2d180*/  IMAD.MOV.U32 R13, RZ, RZ, R24 ;  /* 0x000000ffff0d7224 */ /* 0x000fe400078e0018 */
[----:B------:R-:W-:Y:S02]  /*2d190*/  IMAD.MOV.U32 R12, RZ, RZ, 0x1 ;  /* 0x00000001ff0c7424 */ /* 0x000fe400078e00ff */
[----:B------:R-:W-:-:S07]  /*2d1a0*/  IMAD.MOV.U32 R2, RZ, RZ, R14 ;  /* 0x000000ffff027224 */ /* 0x000fce00078e000e */
[----:B------:R-:W-:Y:S05]  /*2d1b0*/  WARPSYNC.COLLECTIVE R15, `(.L_x_2140) ;  /* 0x000000000f087348 */ /* 0x000fea0003c00000 */
[----:B------:R0:W1:Y:S02]  /*2d1c0*/  SHFL.IDX P6, R14, R13, R12, R11 ;  /* 0x0000000c0d0e7389 */ /* 0x00006400000c000b */
[----:B01----:R-:W-:Y:S01]  /*2d1d0*/  ENDCOLLECTIVE ;  /* 0x000000000000791b */ /* 0x003fe20003800000 */
.L_x_2140:
        /* <DEDUP_REMOVED lines=18> */
.L_x_2141:
[----:B------:R-:W-:Y:S01]  /*2d300*/  MOV R13, R24 ;  /* 0x00000018000d7202 */ /* 0x000fe20000000f00 */
[----:B------:R-:W-:Y:S02]  /*2d310*/  IMAD.MOV.U32 R12, RZ, RZ, 0x2 ;  /* 0x00000002ff0c7424 */ /* 0x000fe400078e00ff */
[----:B------:R-:W-:-:S07]  /*2d320*/  IMAD.MOV.U32 R2, RZ, RZ, R14 ;  /* 0x000000ffff027224 */ /* 0x000fce00078e000e */
[----:B------:R-:W-:Y:S05]  /*2d330*/  WARPSYNC.COLLECTIVE R15, `(.L_x_2142) ;  /* 0x000000000f087348 */ /* 0x000fea0003c00000 */
[----:B------:R0:W1:Y:S02]  /*2d340*/  SHFL.IDX P6, R14, R13, R12, R11 ;  /* 0x0000000c0d0e7389 */ /* 0x00006400000c000b */
[----:B01----:R-:W-:Y:S01]  /*2d350*/  ENDCOLLECTIVE ;  /* 0x000000000000791b */ /* 0x003fe20003800000 */
.L_x_2142:
        /* <DEDUP_REMOVED lines=18> */
.L_x_2143:
[----:B------:R-:W-:Y:S02]  /*2d480*/  IMAD.MOV.U32 R13, RZ, RZ, R24 ;  /* 0x000000ffff0d7224 */ /* 0x000fe400078e0018 */
[----:B------:R-:W-:Y:S01]  /*2d490*/  IMAD.MOV.U32 R12, RZ, RZ, 0x3 ;  /* 0x00000003ff0c7424 */ /* 0x000fe200078e00ff */
[----:B------:R-:W-:-:S07]  /*2d4a0*/  MOV R2, R14 ;  /* 0x0000000e00027202 */ /* 0x000fce0000000f00 */
[----:B------:R-:W-:Y:S05]  /*2d4b0*/  WARPSYNC.COLLECTIVE R15, `(.L_x_2144) ;  /* 0x000000000f087348 */ /* 0x000fea0003c00000 */
[----:B------:R0:W1:Y:S02]  /*2d4c0*/  SHFL.IDX P6, R14, R13, R12, R11 ;  /* 0x0000000c0d0e7389 */ /* 0x00006400000c000b */
[----:B01----:R-:W-:Y:S01]  /*2d4d0*/  ENDCOLLECTIVE ;  /* 0x000000000000791b */ /* 0x003fe20003800000 */
.L_x_2144:
        /* <DEDUP_REMOVED lines=13> */
.L_x_2145:
        /* <DEDUP_REMOVED lines=10> */
.L_x_1976:
[----:B0-----:R0:W1:Y:S02]  /*2d650*/  SYNCS.PHASECHK.TRANS64.TRYWAIT P0, [R4+URZ+0x30860], R3 ;  /* 0x03086003040075a7 */ /* 0x001064000800017f */
[----:B-1----:R-:W-:Y:S05]  /*2d660*/  @!P0 NANOSLEEP.SYNCS 0x989680 ;  /* 0x009896800000895d */ /* 0x002fea0003900000 */
[----:B------:R-:W1:Y:S02]  /*2d670*/  @!P0 SYNCS.PHASECHK.TRANS64 P0, [R4+URZ+0x30860], R3 ;  /* 0x03086003040085a7 */ /* 0x000e64000800007f */
[----:B-1----:R-:W-:Y:S05]  /*2d680*/  @!P0 BRA `(.L_x_1976) ;  /* 0xfffffffc00f08947 */ /* 0x002fea000383ffff */
[----:B------:R-:W-:Y:S05]  /*2d690*/  BRA `(.L_x_2147) ;  /* 0xffffffac00ac7947 */ /* 0x000fea000383ffff */
.L_x_1977:
        /* <DEDUP_REMOVED lines=8> */
.L_x_2149:
[----:B------:R-:W-:Y:S05]  /*2d720*/  BSYNC B0 ;  /* 0x0000000000007941 */ /* 0x000fea0003800000 */
.L_x_2148:
[----:B------:R-:W-:Y:S01]  /*2d730*/  MOV R13, R17 ;  /* 0x00000011000d7202 */ /* 0x000fe20000000f00 */
[----:B------:R-:W-:Y:S01]  /*2d740*/  IMAD.MOV.U32 R12, RZ, RZ, RZ ;  /* 0x000000ffff0c7224 */ /* 0x000fe200078e00ff */
[C---:B------:R-:W-:Y:S01]  /*2d750*/  SHF.L.U32 R8, R37.reuse, 0x1, RZ ;  /* 0x0000000125087819 */ /* 0x040fe200000006ff */
[----:B------:R-:W-:Y:S01]  /*2d760*/  IMAD.MOV.U32 R11, RZ, RZ, 0x181f ;  /* 0x0000181fff0b7424 */ /* 0x000fe200078e00ff */
[C---:B------:R-:W-:Y:S01]  /*2d770*/  LOP3.LUT R7, R37.reuse, 0x40, RZ, 0xfc, !PT ;  /* 0x0000004025077812 */ /* 0x040fe200078efcff */
[----:B------:R-:W-:Y:S01]  /*2d780*/  IMAD.MOV.U32 R15, RZ, RZ, -0x1 ;  /* 0xffffffffff0f7424 */ /* 0x000fe200078e00ff */
[----:B------:R-:W-:Y:S01]  /*2d790*/  LOP3.LUT R6, R37, 0x80, RZ, 0xfc, !PT ;  /* 0x0000008025067812 */ /* 0x000fe200078efcff */
[----:B------:R-:W-:Y:S02]  /*2d7a0*/  IMAD.MOV.U32 R3, RZ, RZ, R14 ;  /* 0x000000ffff037224 */ /* 0x000fe400078e000e */
[----:B------:R-:W-:-:S07]  /*2d7b0*/  IMAD R0, R0, 0x2, R23 ;  /* 0x0000000200007824 */ /* 0x000fce00078e0217 */
[----:B------:R-:W-:Y:S05]  /*2d7c0*/  WARPSYNC.COLLECTIVE R15, `(.L_x_2150) ;  /* 0x000000000f087348 */ /* 0x000fea0003c00000 */
[----:B------:R0:W1:Y:S02]  /*2d7d0*/  SHFL.IDX P6, R14, R13, R12, R11 ;  /* 0x0000000c0d0e7389 */ /* 0x00006400000c000b */
[----:B01----:R-:W-:Y:S01]  /*2d7e0*/  ENDCOLLECTIVE ;  /* 0x000000000000791b */ /* 0x003fe20003800000 */
.L_x_2150:
[----:B------:R-:W-:Y:S02]  /*2d7f0*/  ULDC UR4, c[0x0][0x2f4] ;  /* 0x0000bd0000047ab9 */ /* 0x000fe40000000800 */
[----:B------:R-:W-:Y:S02]  /*2d800*/  ISETP.GE.AND P3, PT, R37, UR4, PT ;  /* 0x0000000425007c0c */ /* 0x000fe4000bf66270 */
[----:B------:R-:W-:Y:S02]  /*2d810*/  ISETP.GE.AND P2, PT, R7, UR4, PT ;  /* 0x0000000407007c0c */ /* 0x000fe4000bf46270 */
[----:B------:R-:W-:Y:S02]  /*2d820*/  ISETP.LT.OR P4, PT, R5, 0x1, P3 ;  /* 0x000000010500780c */ /* 0x000fe40001f81670 */
[----:B------:R-:W-:Y:S02]  /*2d830*/  ISETP.GE.AND P1, PT, R6, UR4, PT ;  /* 0x0000000406007c0c */ /* 0x000fe4000bf26270 */
[----:B------:R-:W-:Y:S01]  /*2d840*/  LOP3.LUT R6, R37, 0xc0, RZ, 0xfc, !PT ;  /* 0x000000c025067812 */ /* 0x000fe200078efcff */
[----:B------:R-:W-:Y:S01]  /*2d850*/  IMAD.MOV.U32 R13, RZ, RZ, R24 ;  /* 0x000000ffff0d7224 */ /* 0x000fe200078e0018 */
[----:B------:R-:W-:-:S02]  /*2d860*/  MOV R12, 0x1 ;  /* 0x00000001000c7802 */ /* 0x000fc40000000f00 */
        /* <DEDUP_REMOVED lines=13> */
.L_x_2151:
[----:B------:R-:W-:Y:S01]  /*2d940*/  @!PT LDS RZ, [RZ] ;  /* 0x00000000fffff984 */ /* 0x000fe20000000800 */
[----:B------:R-:W-:Y:S01]  /*2d950*/  @!PT LDS RZ, [RZ] ;  /* 0x00000000fffff984 */ /* 0x000fe20000000800 */
[----:B------:R-:W-:Y:S01]  /*2d960*/  @!PT LDS RZ, [RZ] ;  /* 0x00000000fffff984 */ /* 0x000fe20000000800 */
[----:B------:R-:W-:Y:S01]  /*2d970*/  LDGSTS.E.BYPASS.LTC128B.128 [R0+0x4400], desc[UR60][R2.64+0x100], !P4 ;  /* 0x0440010002007fae */ /* 0x000fe2000e101d7c */
[----:B------:R-:W-:Y:S01]  /*2d980*/  ISETP.LT.OR P4, PT, R5, 0x1, P0 ;  /* 0x000000010500780c */ /* 0x000fe20000781670 */
[----:B------:R-:W-:-:S12]  /*2d990*/  IMAD.MOV.U32 R13, RZ, RZ, R17 ;  /* 0x000000ffff0d7224 */ /* 0x000fd800078e0011 */
[----:B------:R0:W-:Y:S02]  /*2d9a0*/  LDGSTS.E.BYPASS.LTC128B.128 [R0+0x6400], desc[UR60][R2.64+0x180], !P4 ;  /* 0x0640018002007fae */ /* 0x0001e4000e101d7c */
[----:B0-----:R-:W-:-:S07]  /*2d9b0*/  IMAD.MOV.U32 R3, RZ, RZ, R14 ;  /* 0x000000ffff037224 */ /* 0x001fce00078e000e */
[----:B------:R-:W-:Y:S05]  /*2d9c0*/  WARPSYNC.COLLECTIVE R15, `(.L_x_2152) ;  /* 0x000000000f087348 */ /* 0x000fea0003c00000 */
[----:B------:R0:W1:Y:S02]  /*2d9d0*/  SHFL.IDX P6, R14, R13, R12, R11 ;  /* 0x0000000c0d0e7389 */ /* 0x00006400000c000b */
[----:B01----:R-:W-:Y:S01]  /*2d9e0*/  ENDCOLLECTIVE ;  /* 0x000000000000791b */ /* 0x003fe20003800000 */
.L_x_2152:
[----:B------:R-:W-:Y:S01]  /*2d9f0*/  MOV R13, R24 ;  /* 0x00000018000d7202 */ /* 0x000fe20000000f00 */
[----:B------:R-:W-:Y:S01]  /*2da00*/  IMAD.MOV.U32 R12, RZ, RZ, 0x2 ;  /* 0x00000002ff0c7424 */ /* 0x000fe200078e00ff */
[----:B------:R-:W-:-:S13]  /*2da10*/  IADD3 R2, P4, R14, R8, RZ ;  /* 0x000000080e027210 */ /* 0x000fda0007f9e0ff */
[----:B------:R-:W-:Y:S05]  /*2da20*/  WARPSYNC.COLLECTIVE R15, `(.L_x_2153) ;  /* 0x000000000f087348 */ /* 0x000fea0003c00000 */
[----:B------:R0:W1:Y:S02]  /*2da30*/  SHFL.IDX P6, R14, R13, R12, R11 ;  /* 0x0000000c0d0e7389 */ /* 0x00006400000c000b */
[----:B01----:R-:W-:Y:S01]  /*2da40*/  ENDCOLLECTIVE ;  /* 0x000000000000791b */ /* 0x003fe20003800000 */
.L_x_2153:
        /* <DEDUP_REMOVED lines=12> */
.L_x_2154:
        /* <DEDUP_REMOVED lines=14> */
.L_x_2155:
[----:B------:R-:W-:Y:S02]  /*2dbf0*/  IADD3.X R3, RZ, R6, RZ, P4, !PT ;  /* 0x00000006ff037210 */ /* 0x000fe400027fe4ff */
        /* <DEDUP_REMOVED lines=11> */
.L_x_2156:
        /* <DEDUP_REMOVED lines=9> */
.L_x_1982:
        /* <DEDUP_REMOVED lines=8> */
.L_x_2159:
[----:B------:R-:W-:Y:S05]  /*2ddc0*/  BSYNC B0 ;  /* 0x0000000000007941 */ /* 0x000fea0003800000 */
.L_x_2158:
[----:B------:R-:W-:Y:S01]  /*2ddd0*/  IMAD.MOV.U32 R13, RZ, RZ, R16 ;  /* 0x000000ffff0d7224 */ /* 0x000fe200078e0010 */
[----:B------:R-:W-:Y:S01]  /*2dde0*/  MOV R11, 0x1f ;  /* 0x0000001f000b7802 */ /* 0x000fe20000000f00 */
[----:B------:R-:W-:Y:S02]  /*2ddf0*/  IMAD.MOV.U32 R12, RZ, RZ, 0x1 ;  /* 0x00000001ff0c7424 */ /* 0x000fe400078e00ff */
[----:B------:R-:W-:Y:S02]  /*2de00*/  IMAD.MOV.U32 R15, RZ, RZ, -0x1 ;  /* 0xffffffffff0f7424 */ /* 0x000fe400078e00ff */
[----:B------:R-:W-:Y:S02]  /*2de10*/  IMAD.IADD R7, R19, 0x1, R8 ;  /* 0x0000000113077824 */ /* 0x000fe400078e0208 */
[----:B------:R-:W-:-:S07]  /*2de20*/  IMAD.MOV.U32 R0, RZ, RZ, R14 ;  /* 0x000000ffff007224 */ /* 0x000fce00078e000e */
[----:B------:R-:W-:Y:S05]  /*2de30*/  WARPSYNC.COLLECTIVE R15, `(.L_x_2160) ;  /* 0x000000000f087348 */ /* 0x000fea0003c00000 */
[----:B------:R0:W1:Y:S02]  /*2de40*/  SHFL.IDX P6, R14, R13, R12, R11 ;  /* 0x0000000c0d0e7389 */ /* 0x00006400000c000b */
[----:B01----:R-:W-:Y:S01]  /*2de50*/  ENDCOLLECTIVE ;  /* 0x000000000000791b */ /* 0x003fe20003800000 */
.L_x_2160:
[----:B------:R-:W-:Y:S02]  /*2de60*/  ULDC UR4, c[0x0][0xc3c] ;  /* 0x00030f0000047ab9 */ /* 0x000fe40000000800 */
[----:B------:R-:W-:-:S13]  /*2de70*/  ISETP.GE.OR P1, PT, R7, UR4, !P0 ;  /* 0x0000000407007c0c */ /* 0x000fda000c726670 */
[----:B------:R-:W0:Y:S01]  /*2de80*/  @!P1 LDC.64 R2, c[0x0][0xc80] ;  /* 0x00032000ff029b82 */ /* 0x000e220000000a00 */
[----:B------:R-:W-:Y:S01]  /*2de90*/  MOV R17, RZ ;  /* 0x000000ff00117202 */ /* 0x000fe20000000f00 */
        /* <DEDUP_REMOVED lines=9> */
[----:B------:R-:W-:-:S03]  /*2df30*/  ISETP.NE.AND P1, PT, R8, RZ, PT ;  /* 0x000000ff0800720c */ /* 0x000fc60003f25270 */
[----:B------:R-:W-:-:S10]  /*2df40*/  IMAD.MOV.U32 R13, RZ, RZ, R17 ;  /* 0x000000ffff0d7224 */ /* 0x000fd400078e0011 */
[----:B------:R-:W-:Y:S05]  /*2df50*/  WARPSYNC.COLLECTIVE R15, `(.L_x_2161) ;  /* 0x000000000f087348 */ /* 0x000fea0003c00000 */
[----:B------:R0:W1:Y:S02]  /*2df60*/  SHFL.UP P6, R14, R13, R12, R11 ;  /* 0x0400000c0d0e7389 */ /* 0x00006400000c000b */
[----:B01----:R-:W-:Y:S01]  /*2df70*/  ENDCOLLECTIVE ;  /* 0x000000000000791b */ /* 0x003fe20003800000 */
.L_x_2161:
[----:B------:R-:W-:Y:S01]  /*2df80*/  IMAD.MOV.U32 R12, RZ, RZ, 0x2 ;  /* 0x00000002ff0c7424 */ /* 0x000fe200078e00ff */
[----:B------:R-:W-:-:S04]  /*2df90*/  SEL R4, R14, RZ, P1 ;  /* 0x000000ff0e047207 */ /* 0x000fc80000800000 */
[----:B------:R-:W-:-:S05]  /*2dfa0*/  IADD3 R4, R17, R4, RZ ;  /* 0x0000000411047210 */ /* 0x000fca0007ffe0ff */
[----:B------:R-:W-:-:S07]  /*2dfb0*/  IMAD.MOV.U32 R13, RZ, RZ, R4 ;  /* 0x000000ffff0d7224 */ /* 0x000fce00078e0004 */
[----:B------:R-:W-:Y:S05]  /*2dfc0*/  WARPSYNC.COLLECTIVE R15, `(.L_x_2162) ;  /* 0x000000000f087348 */ /* 0x000fea0003c00000 */
[----:B------:R0:W1:Y:S02]  /*2dfd0*/  SHFL.UP P6, R14, R13, R12, R11 ;  /* 0x0400000c0d0e7389 */ /* 0x00006400000c000b */
[----:B01----:R-:W-:Y:S01]  /*2dfe0*/  ENDCOLLECTIVE ;  /* 0x000000000000791b */ /* 0x003fe20003800000 */
.L_x_2162:
[----:B------:R-:W-:Y:S01]  /*2dff0*/  IMAD.MOV.U32 R12, RZ, RZ, 0x4 ;  /* 0x00000004ff0c7424 */ /* 0x000fe200078e00ff */
[----:B------:R-:W-:-:S05]  /*2e000*/  SEL R3, R14, RZ, P2 ;  /* 0x000000ff0e037207 */ /* 0x000fca0001000000 */
[----:B------:R-:W-:-:S05]  /*2e010*/  IMAD.IADD R6, R4, 0x1, R3 ;  /* 0x0000000104067824 */ /* 0x000fca00078e0203 */
[----:B------:R-:W-:-:S07]  /*2e020*/  MOV R13, R6 ;  /* 0x00000006000d7202 */ /* 0x000fce0000000f00 */
[----:B------:R-:W-:Y:S05]  /*2e030*/  WARPSYNC.COLLECTIVE R15, `(.L_x_2163) ;  /* 0x000000000f087348 */ /* 0x000fea0003c00000 */
[----:B------:R0:W1:Y:S02]  /*2e040*/  SHFL.UP P6, R14, R13, R12, R11 ;  /* 0x0400000c0d0e7389 */ /* 0x00006400000c000b */
[----:B01----:R-:W-:Y:S01]  /*2e050*/  ENDCOLLECTIVE ;  /* 0x000000000000791b */ /* 0x003fe20003800000 */
.L_x_2163:
[----:B------:R-:W-:Y:S02]  /*2e060*/  MOV R12, 0x8 ;  /* 0x00000008000c7802 */ /* 0x000fe40000000f00 */
[----:B------:R-:W-:-:S05]  /*2e070*/  SEL R3, R14, RZ, P3 ;  /* 0x000000ff0e037207 */ /* 0x000fca0001800000 */
[----:B------:R-:W-:-:S04]  /*2e080*/  IMAD.IADD R2, R6, 0x1, R3 ;  /* 0x0000000106027824 */ /* 0x000fc800078e0203 */
[----:B------:R-:W-:-:S07]  /*2e090*/  IMAD.MOV.U32 R13, RZ, RZ, R2 ;  /* 0x000000ffff0d7224 */ /* 0x000fce00078e0002 */
[----:B------:R-:W-:Y:S05]  /*2e0a0*/  WARPSYNC.COLLECTIVE R15, `(.L_x_2164) ;  /* 0x000000000f087348 */ /* 0x000fea0003c00000 */
[----:B------:R0:W1:Y:S02]  /*2e0b0*/  SHFL.UP P6, R14, R13, R12, R11 ;  /* 0x0400000c0d0e7389 */ /* 0x00006400000c000b */
[----:B01----:R-:W-:Y:S01]  /*2e0c0*/  ENDCOLLECTIVE ;  /* 0x000000000000791b */ /* 0x003fe20003800000 */
.L_x_2164:
[----:B------:R-:W-:Y:S01]  /*2e0d0*/  IMAD.MOV.U32 R12, RZ, RZ, 0x10 ;  /* 0x00000010ff0c7424 */ /* 0x000fe200078e00ff */
[----:B------:R-:W-:-:S05]  /*2e0e0*/  SEL R3, R14, RZ, P4 ;  /* 0x000000ff0e037207 */ /* 0x000fca0002000000 */
[----:B------:R-:W-:-:S04]  /*2e0f0*/  IMAD.IADD R3, R2, 0x1, R3 ;  /* 0x0000000102037824 */ /* 0x000fc800078e0203 */
[----:B------:R-:W-:-:S07]  /*2e100*/  IMAD.MOV.U32 R13, RZ, RZ, R3 ;  /* 0x000000ffff0d7224 */ /* 0x000fce00078e0003 */
[----:B------:R-:W-:Y:S05]  /*2e110*/  WARPSYNC.COLLECTIVE R15, `(.L_x_2165) ;  /* 0x000000000f087348 */ /* 0x000fea0003c00000 */
[----:B------:R0:W1:Y:S02]  /*2e120*/  SHFL.UP P6, R14, R13, R12, R11 ;  /* 0x0400000c0d0e7389 */ /* 0x00006400000c000b */
[----:B01----:R-:W-:Y:S01]  /*2e130*/  ENDCOLLECTIVE ;  /* 0x000000000000791b */ /* 0x003fe20003800000 */
.L_x_2165:
        /* <DEDUP_REMOVED lines=8> */
.L_x_2166:
[----:B------:R-:W-:Y:S05]  /*2e1c0*/  BRA `(.L_x_2167) ;  /* 0xffffffac00007947 */ /* 0x000fea000383ffff */
.L_x_1987:
[----:B------:R-:W-:Y:S01]  /*2e1d0*/  BSSY B0, `(.L_x_2168) ;  /* 0x0000008000007945 */ /* 0x000fe20003800000 */
[----:B-----5:R-:W-:Y:S01]  /*2e1e0*/  MOV R13, R17 ;  /* 0x00000011000d7202 */ /* 0x020fe20000000f00 */
[----:B------:R-:W-:Y:S02]  /*2e1f0*/  IMAD.MOV.U32 R12, RZ, RZ, 0x1 ;  /* 0x00000001ff0c7424 */ /* 0x000fe400078e00ff */
[----:B------:R-:W-:Y:S02]  /*2e200*/  IMAD.MOV.U32 R11, RZ, RZ, RZ ;  /* 0x000000ffff0b7224 */ /* 0x000fe400078e00ff */
[----:B------:R-:W-:-:S07]  /*2e210*/  IMAD.MOV.U32 R15, RZ, RZ, -0x1 ;  /* 0xffffffffff0f7424 */ /* 0x000fce00078e00ff */
[----:B01----:R-:W-:Y:S05]  /*2e220*/  WARPSYNC.COLLECTIVE R15, `(.L_x_2169) ;  /* 0x000000000f087348 */ /* 0x003fea0003c00000 */
[----:B------:R2:W3:Y:S02]  /*2e230*/  SHFL.UP P6, R14, R13, R12, R11 ;  /* 0x0400000c0d0e7389 */ /* 0x0004e400000c000b */
[----:B0123--:R-:W-:Y:S01]  /*2e240*/  ENDCOLLECTIVE ;  /* 0x000000000000791b */ /* 0x00ffe20003800000 */
.L_x_2169:
[----:B------:R-:W-:Y:S05]  /*2e250*/  BSYNC B0 ;  /* 0x0000000000007941 */ /* 0x000fea0003800000 */
.L_x_2168:
[----:B------:R-:W-:Y:S01]  /*2e260*/  SEL R14, R14, RZ, P1 ;  /* 0x000000ff0e0e7207 */ /* 0x000fe20000800000 */
[----:B------:R-:W-:Y:S02]  /*2e270*/  IMAD.MOV.U32 R12, RZ, RZ, 0x2 ;  /* 0x00000002ff0c7424 */ /* 0x000fe400078e00ff */
[----:B------:R-:W-:Y:S01]  /*2e280*/  IMAD.MOV.U32 R11, RZ, RZ, RZ ;  /* 0x000000ffff0b7224 */ /* 0x000fe200078e00ff */
[----:B------:R-:W-:Y:S01]  /*2e290*/  IADD3 R13, R17, R14, RZ ;  /* 0x0000000e110d7210 */ /* 0x000fe20007ffe0ff */
[----:B------:R-:W-:-:S07]  /*2e2a0*/  IMAD.MOV.U32 R15, RZ, RZ, -0x1 ;  /* 0xffffffffff0f7424 */ /* 0x000fce00078e00ff */
[----:B------:R-:W-:Y:S05]  /*2e2b0*/  WARPSYNC.COLLECTIVE R15, `(.L_x_2170) ;  /* 0x000000000f087348 */ /* 0x000fea0003c00000 */
[----:B------:R0:W1:Y:S02]  /*2e2c0*/  SHFL.UP P6, R14, R13, R12, R11 ;  /* 0x0400000c0d0e7389 */ /* 0x00006400000c000b */
[----:B01----:R-:W-:Y:S01]  /*2e2d0*/  ENDCOLLECTIVE ;  /* 0x000000000000791b */ /* 0x003fe20003800000 */
.L_x_2170:
[----:B------:R-:W-:Y:S01]  /*2e2e0*/  IMAD.MOV.U32 R12, RZ, RZ, 0x4 ;  /* 0x00000004ff0c7424 */ /* 0x000fe200078e00ff */
[----:B------:R-:W-:-:S04]  /*2e2f0*/  SEL R2, R14, RZ, P2 ;  /* 0x000000ff0e027207 */ /* 0x000fc80001000000 */
[----:B------:R-:W-:-:S05]  /*2e300*/  IADD3 R2, R13, R2, RZ ;  /* 0x000000020d027210 */ /* 0x000fca0007ffe0ff */
[----:B------:R-:W-:-:S07]  /*2e310*/  IMAD.MOV.U32 R13, RZ, RZ, R2 ;  /* 0x000000ffff0d7224 */ /* 0x000fce00078e0002 */
[----:B------:R-:W-:Y:S05]  /*2e320*/  WARPSYNC.COLLECTIVE R15, `(.L_x_2171) ;  /* 0x000000000f087348 */ /* 0x000fea0003c00000 */
[----:B------:R0:W1:Y:S02]  /*2e330*/  SHFL.UP P6, R14, R13, R12, R11 ;  /* 0x0400000c0d0e7389 */ /* 0x00006400000c000b */
[----:B01----:R-:W-:Y:S01]  /*2e340*/  ENDCOLLECTIVE ;  /* 0x000000000000791b */ /* 0x003fe20003800000 */
.L_x_2171:
[----:B------:R-:W-:Y:S01]  /*2e350*/  IMAD.MOV.U32 R12, RZ, RZ, 0x8 ;  /* 0x00000008ff0c7424 */ /* 0x000fe200078e00ff */
[----:B------:R-:W-:-:S05]  /*2e360*/  SEL R3, R14, RZ, P3 ;  /* 0x000000ff0e037207 */ /* 0x000fca0001800000 */
[----:B------:R-:W-:-:S05]  /*2e370*/  IMAD.IADD R3, R2, 0x1, R3 ;  /* 0x0000000102037824 */ /* 0x000fca00078e0203 */
[----:B------:R-:W-:-:S07]  /*2e380*/  MOV R13, R3 ;  /* 0x00000003000d7202 */ /* 0x000fce0000000f00 */
[----:B------:R-:W-:Y:S05]  /*2e390*/  WARPSYNC.COLLECTIVE R15, `(.L_x_2172) ;  /* 0x000000000f087348 */ /* 0x000fea0003c00000 */
[----:B------:R0:W1:Y:S02]  /*2e3a0*/  SHFL.UP P6, R14, R13, R12, R11 ;  /* 0x0400000c0d0e7389 */ /* 0x00006400000c000b */
[----:B01----:R-:W-:Y:S01]  /*2e3b0*/  ENDCOLLECTIVE ;  /* 0x000000000000791b */ /* 0x003fe20003800000 */
.L_x_2172:
[----:B------:R-:W-:Y:S02]  /*2e3c0*/  MOV R12, 0x10 ;  /* 0x00000010000c7802 */ /* 0x000fe40000000f00 */
[----:B------:R-:W-:-:S05]  /*2e3d0*/  SEL R4, R14, RZ, P4 ;  /* 0x000000ff0e047207 */ /* 0x000fca0002000000 */
[----:B------:R-:W-:-:S04]  /*2e3e0*/  IMAD.IADD R4, R3, 0x1, R4 ;  /* 0x0000000103047824 */ /* 0x000fc800078e0204 */
[----:B------:R-:W-:-:S07]  /*2e3f0*/  IMAD.MOV.U32 R13, RZ, RZ, R4 ;  /* 0x000000ffff0d7224 */ /* 0x000fce00078e0004 */
[----:B------:R-:W-:Y:S05]  /*2e400*/  WARPSYNC.COLLECTIVE R15, `(.L_x_2173) ;  /* 0x000000000f087348 */ /* 0x000fea0003c00000 */
[----:B------:R0:W1:Y:S02]  /*2e410*/  SHFL.UP P6, R14, R13, R12, R11 ;  /* 0x0400000c0d0e7389 */ /* 0x00006400000c000b */
[----:B01----:R-:W-:Y:S01]  /*2e420*/  ENDCOLLECTIVE ;  /* 0x000000000000791b */ /* 0x003fe20003800000 */
.L_x_2173:
[----:B------:R-:W-:Y:S01]  /*2e430*/  IMAD.MOV.U32 R12, RZ, RZ, 0x1f ;  /* 0x0000001fff0c7424 */ /* 0x000fe200078e00ff */
[----:B------:R-:W-:Y:S02]  /*2e440*/  MOV R11, 0x1f ;  /* 0x0000001f000b7802 */ /* 0x000fe40000000f00 */
[----:B------:R-:W-:-:S05]  /*2e450*/  SEL R3, R14, RZ, P5 ;  /* 0x000000ff0e037207 */ /* 0x000fca0002800000 */
[----:B------:R-:W-:-:S04]  /*2e460*/  IMAD.IADD R2, R4, 0x1, R3 ;  /* 0x0000000104027824 */ /* 0x000fc800078e0203 */
[----:B------:R-:W-:-:S07]  /*2e470*/  IMAD.MOV.U32 R13, RZ, RZ, R2 ;  /* 0x000000ffff0d7224 */ /* 0x000fce00078e0002 */
[----:B------:R-:W-:Y:S05]  /*2e480*/  WARPSYNC.COLLECTIVE R15, `(.L_x_2174) ;  /* 0x000000000f087348 */ /* 0x000fea0003c00000 */
[----:B------:R0:W1:Y:S02]  /*2e490*/  SHFL.IDX P6, R14, R13, R12, R11 ;  /* 0x0000000c0d0e7389 */ /* 0x00006400000c000b */
[----:B01----:R-:W-:Y:S01]  /*2e4a0*/  ENDCOLLECTIVE ;  /* 0x000000000000791b */ /* 0x003fe20003800000 */
.L_x_2174:
[----:B------:R-:W-:Y:S05]  /*2e4b0*/  BRA `(.L_x_2175) ;  /* 0xffffffa800e07947 */ /* 0x000fea000383ffff */
.L_x_1989:
[----:B------:R-:W-:Y:S01]  /*2e4c0*/  BSSY B0, `(.L_x_2176) ;  /* 0x0000006000007945 */ /* 0x000fe20003800000 */
[----:B------:R-:W-:Y:S01]  /*2e4d0*/  PLOP3.LUT P6, PT, P6, PT, PT, 0x8, 0x0 ;  /* 0x000000000000781c */ /* 0x000fe200037ce170 */
[----:B------:R-:W-:-:S12]  /*2e4e0*/  IMAD.MOV.U32 R15, RZ, RZ, -0x1 ;  /* 0xffffffffff0f7424 */ /* 0x000fd800078e00ff */
[----:B01----:R-:W-:Y:S05]  /*2e4f0*/  WARPSYNC.COLLECTIVE R15, `(.L_x_2177) ;  /* 0x000000000f087348 */ /* 0x003fea0003c00000 */
[----:B------:R-:W-:Y:S01]  /*2e500*/  VOTE.ANY R14, PT, P6 ;  /* 0x00000000000e7806 */ /* 0x000fe200030e0100 */
[----:B01----:R-:W-:Y:S06]  /*2e510*/  ENDCOLLECTIVE ;  /* 0x000000000000791b */ /* 0x003fec0003800000 */
.L_x_2177:
[----:B------:R-:W-:Y:S05]  /*2e520*/  BSYNC B0 ;  /* 0x0000000000007941 */ /* 0x000fea0003800000 */
.L_x_2176:
[----:B------:R-:W-:Y:S02]  /*2e530*/  IMAD.MOV.U32 R3, RZ, RZ, R14 ;  /* 0x000000ffff037224 */ /* 0x000fe400078e000e */
[----:B------:R-:W-:Y:S02]  /*2e540*/  IMAD.MOV.U32 R13, RZ, RZ, R17 ;  /* 0x000000ffff0d7224 */ /* 0x000fe400078e0011 */
[----:B------:R-:W0:Y:S01]  /*2e550*/  POPC R6, R3 ;  /* 0x0000000300067309 */ /* 0x000e220000000000 */
[----:B------:R-:W-:Y:S02]  /*2e560*/  IMAD.MOV.U32 R11, RZ, RZ, 0x1f ;  /* 0x0000001fff0b7424 */ /* 0x000fe400078e00ff */
[----:B------:R-:W-:Y:S01]  /*2e570*/  IMAD.MOV.U32 R15, RZ, RZ, -0x1 ;  /* 0xffffffffff0f7424 */ /* 0x000fe200078e00ff */
[----:B0-----:R-:W-:-:S07]  /*2e580*/  MOV R12, R6 ;  /* 0x00000006000c7202 */ /* 0x001fce0000000f00 */
[----:B------:R-:W-:Y:S05]  /*2e590*/  WARPSYNC.COLLECTIVE R15, `(.L_x_2178) ;  /* 0x000000000f087348 */ /* 0x000fea0003c00000 */
[----:B------:R0:W1:Y:S02]  /*2e5a0*/  SHFL.IDX P6, R14, R13, R12, R11 ;  /* 0x0000000c0d0e7389 */ /* 0x00006400000c000b */
[----:B01----:R-:W-:Y:S01]  /*2e5b0*/  ENDCOLLECTIVE ;  /* 0x000000000000791b */ /* 0x003fe20003800000 */
.L_x_2178:
[----:B------:R-:W-:Y:S01]  /*2e5c0*/  IMAD.MOV.U32 R17, RZ, RZ, R14 ;  /* 0x000000ffff117224 */ /* 0x000fe200078e000e */
[----:B------:R-:W-:Y:S06]  /*2e5d0*/  BRA `(.L_x_2179) ;  /* 0xffffffa800d07947 */ /* 0x000fec000383ffff */
.L_x_1991:
[----:B------:R-:W-:Y:S01]  /*2e5e0*/  BSSY B0, `(.L_x_2180) ;  /* 0x0000007000007945 */ /* 0x000fe20003800000 */
[----:B------:R-:W-:Y:S01]  /*2e5f0*/  MOV R13, R2 ;  /* 0x00000002000d7202 */ /* 0x000fe20000000f00 */
[----:B------:R-:W-:Y:S02]  /*2e600*/  IMAD.MOV.U32 R11, RZ, RZ, 0x1f ;  /* 0x0000001fff0b7424 */ /* 0x000fe400078e00ff */
[----:B------:R-:W-:-:S07]  /*2e610*/  IMAD.MOV.U32 R15, RZ, RZ, -0x1 ;  /* 0xffffffffff0f7424 */ /* 0x000fce00078e00ff */
[----:B0123--:R-:W-:Y:S05]  /*2e620*/  WARPSYNC.COLLECTIVE R15, `(.L_x_2181) ;  /* 0x000000000f087348 */ /* 0x00ffea0003c00000 */
[----:B------:R4:W0:Y:S02]  /*2e630*/  SHFL.IDX P6, R14, R13, R12, R11 ;  /* 0x0000000c0d0e7389 */ /* 0x00082400000c000b */
[----:B01234-:R-:W-:Y:S01]  /*2e640*/  ENDCOLLECTIVE ;  /* 0x000000000000791b */ /* 0x01ffe20003800000 */
.L_x_2181:
[----:B------:R-:W-:Y:S05]  /*2e650*/  BSYNC B0 ;  /* 0x0000000000007941 */ /* 0x000fea0003800000 */
.L_x_2180:
[----:B------:R-:W-:Y:S05]  /*2e660*/  BRA `(.L_x_1990) ;  /* 0xffffffa800c87947 */ /* 0x000fea000383ffff */
.L_x_1995:
[----:B0-----:R0:W3:Y:S02]  /*2e670*/  SYNCS.PHASECHK.TRANS64.TRYWAIT P0, [R5+URZ+0x30820], R0 ;  /* 0x03082000050075a7 */ /* 0x0010e4000800017f */
[----:B---3--:R-:W-:Y:S05]  /*2e680*/  @!P0 NANOSLEEP.SYNCS 0x989680 ;  /* 0x009896800000895d */ /* 0x008fea0003900000 */
[----:B------:R-:W3:Y:S02]  /*2e690*/  @!P0 SYNCS.PHASECHK.TRANS64 P0, [R5+URZ+0x30820], R0 ;  /* 0x03082000050085a7 */ /* 0x000ee4000800007f */
[----:B---3--:R-:W-:Y:S05]  /*2e6a0*/  @!P0 BRA `(.L_x_1995) ;  /* 0xfffffffc00f08947 */ /* 0x008fea000383ffff */
[----:B------:R-:W-:Y:S05]  /*2e6b0*/  BRA `(.L_x_2182) ;  /* 0xffffffb000407947 */ /* 0x000fea000383ffff */
.L_x_1996:
[----:B------:R-:W3:Y:S01]  /*2e6c0*/  S2R R2, SR_TID.X ;  /* 0x0000000000027919 */ /* 0x000ee20000002100 */
[----:B------:R-:W-:Y:S01]  /*2e6d0*/  BSSY B0, `(.L_x_2183) ;  /* 0x000000a000007945 */ /* 0x000fe20003800000 */
[----:B------:R-:W-:Y:S01]  /*2e6e0*/  IMAD.MOV.U32 R12, RZ, RZ, RZ ;  /* 0x000000ffff0c7224 */ /* 0x000fe200078e00ff */
[----:B------:R-:W-:Y:S01]  /*2e6f0*/  MOV R15, 0xffffffff ;  /* 0xffffffff000f7802 */ /* 0x000fe20000000f00 */
[----:B------:R-:W-:Y:S01]  /*2e700*/  IMAD.MOV.U32 R11, RZ, RZ, 0x1f ;  /* 0x0000001fff0b7424 */ /* 0x000fe200078e00ff */
[----:B---3--:R-:W-:-:S04]  /*2e710*/  SHF.R.U32.HI R2, RZ, 0x5, R2 ;  /* 0x00000005ff027819 */ /* 0x008fc80000011602 */
[----:B------:R-:W-:-:S04]  /*2e720*/  LOP3.LUT R2, R2, 0x3, RZ, 0xc0, !PT ;  /* 0x0000000302027812 */ /* 0x000fc800078ec0ff */
[----:B------:R-:W-:-:S07]  /*2e730*/  MOV R13, R2 ;  /* 0x00000002000d7202 */ /* 0x000fce0000000f00 */
[----:B012---:R-:W-:Y:S05]  /*2e740*/  WARPSYNC.COLLECTIVE R15, `(.L_x_2184) ;  /* 0x000000000f087348 */ /* 0x007fea0003c00000 */
[----:B------:R3:W4:Y:S02]  /*2e750*/  SHFL.IDX P6, R14, R13, R12, R11 ;  /* 0x0000000c0d0e7389 */ /* 0x00072400000c000b */
[----:B01234-:R-:W-:Y:S01]  /*2e760*/  ENDCOLLECTIVE ;  /* 0x000000000000791b */ /* 0x01ffe20003800000 */
.L_x_2184:
[----:B------:R-:W-:Y:S05]  /*2e770*/  BSYNC B0 ;  /* 0x0000000000007941 */ /* 0x000fea0003800000 */
.L_x_2183:
[----:B------:R-:W-:Y:S05]  /*2e780*/  BRA `(.L_x_2185) ;  /* 0xffffffb000287947 */ /* 0x000fea000383ffff */
.L_x_1997:
[----:B------:R-:W-:Y:S01]  /*2e790*/  BSSY B0, `(.L_x_2186) ;  /* 0x0000006000007945 */ /* 0x000fe20003800000 */
[----:B------:R-:W-:-:S07]  /*2e7a0*/  IMAD.MOV.U32 R15, RZ, RZ, -0x1 ;  /* 0xffffffffff0f7424 */ /* 0x000fce00078e00ff */
[----:B012---:R-:W-:Y:S05]  /*2e7b0*/  WARPSYNC.COLLECTIVE R15, `(.L_x_2187) ;  /* 0x000000000f0c7348 */ /* 0x007fea0003c00000 */
[----:B------:R-:W-:Y:S02]  /*2e7c0*/  ELECT P6, UR62, PT ;  /* 0x00000000003e782f */ /* 0x000fe400038c0000 */
[----:B------:R-:W-:Y:S01]  /*2e7d0*/  MOV R14, UR62 ;  /* 0x0000003e000e7c02 */ /* 0x000fe20008000f00 */
[----:B012---:R-:W-:Y:S10]  /*2e7e0*/  ENDCOLLECTIVE ;  /* 0x000000000000791b */ /* 0x007ff40003800000 */
.L_x_2187:
[----:B------:R-:W-:Y:S05]  /*2e7f0*/  BSYNC B0 ;  /* 0x0000000000007941 */ /* 0x000fea0003800000 */
.L_x_2186:
[----:B------:R-:W-:Y:S05]  /*2e800*/  BRA `(.L_x_2188) ;  /* 0xffffffb0001c7947 */ /* 0x000fea000383ffff */
.L_x_1999:
[----:B0-----:R0:W3:Y:S02]  /*2e810*/  SYNCS.PHASECHK.TRANS64.TRYWAIT P1, [R3+URZ+0x30840], R2 ;  /* 0x03084002030075a7 */ /* 0x0010e4000802017f */
[----:B---3--:R-:W-:Y:S05]  /*2e820*/  @!P1 NANOSLEEP.SYNCS 0x989680 ;  /* 0x009896800000995d */ /* 0x008fea0003900000 */
[----:B------:R-:W3:Y:S02]  /*2e830*/  @!P1 SYNCS.PHASECHK.TRANS64 P1, [R3+URZ+0x30840], R2 ;  /* 0x03084002030095a7 */ /* 0x000ee4000802007f */
[----:B---3--:R-:W-:Y:S05]  /*2e840*/  @!P1 BRA `(.L_x_1999) ;  /* 0xfffffffc00f09947 */ /* 0x008fea000383ffff */
[----:B------:R-:W-:Y:S05]  /*2e850*/  BRA `(.L_x_2189) ;  /* 0xffffffb0003c7947 */ /* 0x000fea000383ffff */
.L_x_2001:
[----:B---3--:R3:W4:Y:S02]  /*2e860*/  SYNCS.PHASECHK.TRANS64.TRYWAIT P1, [R25+URZ+0x30840], R0 ;  /* 0x03084000190075a7 */ /* 0x008724000802017f */
[----:B----4-:R-:W-:Y:S05]  /*2e870*/  @!P1 NANOSLEEP.SYNCS 0x989680 ;  /* 0x009896800000995d */ /* 0x010fea0003900000 */
[----:B------:R-:W4:Y:S02]  /*2e880*/  @!P1 SYNCS.PHASECHK.TRANS64 P1, [R25+URZ+0x30840], R0 ;  /* 0x03084000190095a7 */ /* 0x000f24000802007f */
[----:B----4-:R-:W-:Y:S05]  /*2e890*/  @!P1 BRA `(.L_x_2001) ;  /* 0xfffffffc00f09947 */ /* 0x010fea000383ffff */
[----:B------:R-:W-:Y:S05]  /*2e8a0*/  BRA `(.L_x_2190) ;  /* 0xffffffb000487947 */ /* 0x000fea000383ffff */
.L_x_2003:
[----:B----4-:R4:W0:Y:S02]  /*2e8b0*/  SYNCS.PHASECHK.TRANS64.TRYWAIT P1, [R3+URZ+0x30860], R2 ;  /* 0x03086002030075a7 */ /* 0x010824000802017f */
[----:B0-----:R-:W-:Y:S05]  /*2e8c0*/  @!P1 NANOSLEEP.SYNCS 0x989680 ;  /* 0x009896800000995d */ /* 0x001fea0003900000 */
[----:B------:R-:W0:Y:S02]  /*2e8d0*/  @!P1 SYNCS.PHASECHK.TRANS64 P1, [R3+URZ+0x30860], R2 ;  /* 0x03086002030095a7 */ /* 0x000e24000802007f */
[----:B0-----:R-:W-:Y:S05]  /*2e8e0*/  @!P1 BRA `(.L_x_2003) ;  /* 0xfffffffc00f09947 */ /* 0x001fea000383ffff */
[----:B------:R-:W-:Y:S05]  /*2e8f0*/  BRA `(.L_x_2191) ;  /* 0xffffffb000447947 */ /* 0x000fea000383ffff */
.L_x_2192:
        /* <DEDUP_REMOVED lines=16> */
.L_x_3299:


//--------------------- .text._ZN7cutlass13device_kernelIN5flash11enable_sm90INS1_16FlashAttnFwdSm90INS1_25CollectiveMainloopFwdSm90ILi2EN4cute5tupleIJNS5_1CILi1EEES8_S8_EEENS6_IJNS7_ILi128EEENS7_ILi80EEENS7_ILi256EEEEEELi256ENS_6half_tEfNS_4arch4Sm90ELb1ELb0ELb1ELb0ELb1ELb0ELb0ELb1ELb1ELb1ELb0ELb0EEENS1_21CollectiveEpilogueFwdINS6_IJSA_SC_SB_EEES9_SE_SG_Li256ELb0ELb1ELb0ELb0EEENS1_30DynamicPersistentTileSchedulerILi256ELi128ELb0ELb1ELb1EEEEEEEEEvNT_6ParamsE --------------------------
	.section	.text._ZN7cutlass13device_kernelIN5flash11enable_sm90INS1_16FlashAttnFwdSm90INS1_25CollectiveMainloopFwdSm90ILi2EN4cute5tupleIJNS5_1CILi1EEES8_S8_EEENS6_IJNS7_ILi128EEENS7_ILi80EEENS7_ILi256EEEEEELi256ENS_6half_tEfNS_4arch4Sm90ELb1ELb0ELb1ELb0ELb1ELb0ELb0ELb1ELb1ELb1ELb0ELb0EEENS1_21CollectiveEpilogueFwdINS6_IJSA_SC_SB_EEES9_SE_SG_Li256ELb0ELb1ELb0ELb0EEENS1_30DynamicPersistentTileSchedulerILi256ELi128ELb0ELb1ELb1EEEEEEEEEvNT_6ParamsE,"ax",@progbits
	.align	128
.text._ZN7cutlass13device_kernelIN5flash11enable_sm90INS1_16FlashAttnFwdSm90INS1_25CollectiveMainloopFwdSm90ILi2EN4cute5tupleIJNS5_1CILi1EEES8_S8_EEENS6_IJNS7_ILi128EEENS7_ILi80EEENS7_ILi256EEEEEELi256ENS_6half_tEfNS_4arch4Sm90ELb1ELb0ELb1ELb0ELb1ELb0ELb0ELb1ELb1ELb1ELb0ELb0EEENS1_21CollectiveEpilogueFwdINS6_IJSA_SC_SB_EEES9_SE_SG_Li256ELb0ELb1ELb0ELb0EEENS1_30DynamicPersistentTileSchedulerILi256ELi128ELb0ELb1ELb1EEEEEEEEEvNT_6ParamsE:
        .type           _ZN7cutlass13device_kernelIN5flash11enable_sm90INS1_16FlashAttnFwdSm90INS1_25CollectiveMainloopFwdSm90ILi2EN4cute5tupleIJNS5_1CILi1EEES8_S8_EEENS6_IJNS7_ILi128EEENS7_ILi80EEENS7_ILi256EEEEEELi256ENS_6half_tEfNS_4arch4Sm90ELb1ELb0ELb1ELb0ELb1ELb0ELb0ELb1ELb1ELb1ELb0ELb0EEENS1_21CollectiveEpilogueFwdINS6_IJSA_SC_SB_EEES9_SE_SG_Li256ELb0ELb1ELb0ELb0EEENS1_30DynamicPersistentTileSchedulerILi256ELi128ELb0ELb1ELb1EEEEEEEEEvNT_6ParamsE,@function
        .size           _ZN7cutlass13device_kernelIN5flash11enable_sm90INS1_16FlashAttnFwdSm90INS1_25CollectiveMainloopFwdSm90ILi2EN4cute5tupleIJNS5_1CILi1EEES8_S8_EEENS6_IJNS7_ILi128EEENS7_ILi80EEENS7_ILi256EEEEEELi256ENS_6half_tEfNS_4arch4Sm90ELb1ELb0ELb1ELb0ELb1ELb0ELb0ELb1ELb1ELb1ELb0ELb0EEENS1_21CollectiveEpilogueFwdINS6_IJSA_SC_SB_EEES9_SE_SG_Li256ELb0ELb1ELb0ELb0EEENS1_30DynamicPersistentTileSchedulerILi256ELi128ELb0ELb1ELb1EEEEEEEEEvNT_6ParamsE,(.L_x_3300 - _ZN7cutlass13device_kernelIN5flash11enable_sm90INS1_16FlashAttnFwdSm90INS1_25CollectiveMainloopFwdSm90ILi2EN4cute5tupleIJNS5_1CILi1EEES8_S8_EEENS6_IJNS7_ILi128EEENS7_ILi80EEENS7_ILi256EEEEEELi256ENS_6half_tEfNS_4arch4Sm90ELb1ELb0ELb1ELb0ELb1ELb0ELb0ELb1ELb1ELb1ELb0ELb0EEENS1_21CollectiveEpilogueFwdINS6_IJSA_SC_SB_EEES9_SE_SG_Li256ELb0ELb1ELb0ELb0EEENS1_30DynamicPersistentTileSchedulerILi256ELi128ELb0ELb1ELb1EEEEEEEEEvNT_6ParamsE)
        .other          _ZN7cutlass13device_kernelIN5flash11enable_sm90INS1_16FlashAttnFwdSm90INS1_25CollectiveMainloopFwdSm90ILi2EN4cute5tupleIJNS5_1CILi1EEES8_S8_EEENS6_IJNS7_ILi128EEENS7_ILi80EEENS7_ILi256EEEEEELi256ENS_6half_tEfNS_4arch4Sm90ELb1ELb0ELb1ELb0ELb1ELb0ELb0ELb1ELb1ELb1ELb0ELb0EEENS1_21CollectiveEpilogueFwdINS6_IJSA_SC_SB_EEES9_SE_SG_Li256ELb0ELb1ELb0ELb0EEENS1_30DynamicPersistentTileSchedulerILi256ELi128ELb0ELb1ELb1EEEEEEEEEvNT_6ParamsE,@"STO_CUDA_ENTRY STV_DEFAULT"
_ZN7cutlass13device_kernelIN5flash11enable_sm90INS1_16FlashAttnFwdSm90INS1_25CollectiveMainloopFwdSm90ILi2EN4cute5tupleIJNS5_1CILi1EEES8_S8_EEENS6_IJNS7_ILi128EEENS7_ILi80EEENS7_ILi256EEEEEELi256ENS_6half_tEfNS_4arch4Sm90ELb1ELb0ELb1ELb0ELb1ELb0ELb0ELb1ELb1ELb1ELb0ELb0EEENS1_21CollectiveEpilogueFwdINS6_IJSA_SC_SB_EEES9_SE_SG_Li256ELb0ELb1ELb0ELb0EEENS1_30DynamicPersistentTileSchedulerILi256ELi128ELb0ELb1ELb1EEEEEEEEEvNT_6ParamsE:
        /* <DEDUP_REMOVED lines=45> */
.L_x_2193:
        /* <DEDUP_REMOVED lines=22> */
.L_x_2194:
        /* <DEDUP_REMOVED lines=18> */
.L_x_2195:
        /* <DEDUP_REMOVED lines=22> */
.L_x_2196:
        /* <DEDUP_REMOVED lines=23> */
.L_x_2197:
        /* <DEDUP_REMOVED lines=10> */
.L_x_2199:
        /* <DEDUP_REMOVED lines=10> */
[----:B------:R-:W2:Y:S01]  /*0960*/  LDL R3, [R1+0x4] ;  /* 0x0000040001037983 */ /* 0x000ea20000100800 */
[----:B------:R-:W-:Y:S01]  /*0970*/  UMOV UR36, URZ ;  /* 0x0000003f00247c82 */ /* 0x000fe20008000000 */
[----:B0-----:R-:W0:Y:S02]  /*0980*/  S2R R2, SR_TID.X ;  /* 0x0000000000027919 */ /* 0x001e240000002100 */
[----:B0-----:R-:W-:-:S05]  /*0990*/  VIADD R12, R2, 0xffffff80 ;  /* 0xffffff80020c7836 */ /* 0x001fca0000000000 */
[----:B------:R-:W-:-:S04]  /*09a0*/  SHF.R.S32.HI R0, RZ, 0x1f, R12 ;  /* 0x0000001fff007819 */ /* 0x000fc8000001140c */
[CC--:B------:R-:W-:Y:S02]  /*09b0*/  LEA.HI R2, R0.reuse, R12.reuse, RZ, 0x7 ;  /* 0x0000000c00027211 */ /* 0x0c0fe400078f38ff */
[-C--:B------:R-:W-:Y:S02]  /*09c0*/  LEA.HI R4, R0, R12.reuse, RZ, 0x5 ;  /* 0x0000000c00047211 */ /* 0x080fe400078f28ff */
[----:B------:R-:W-:Y:S02]  /*09d0*/  LOP3.LUT R224, R2, 0xffffff80, RZ, 0xc0, !PT ;  /* 0xffffff8002e07812 */ /* 0x000fe400078ec0ff */
[----:B------:R-:W-:Y:S01]  /*09e0*/  LEA.HI R11, R0, R12, RZ, 0x2 ;  /* 0x0000000c000b7211 */ /* 0x000fe200078f10ff */
[----:B------:R-:W-:Y:S01]  /*09f0*/  IMAD.SHL.U32 R5, R4, 0x20, RZ ;  /* 0x0000002004057824 */ /* 0x000fe200078e00ff */
[----:B------:R-:W-:Y:S01]  /*0a00*/  SHF.R.S32.HI R225, RZ, 0x7, R2 ;  /* 0x00000007ffe17819 */ /* 0x000fe20000011402 */
[----:B------:R-:W-:Y:S01]  /*0a10*/  IMAD.IADD R224, R12, 0x1, -R224 ;  /* 0x000000010ce07824 */ /* 0x000fe200078e0ae0 */
[----:B------:R-:W-:-:S02]  /*0a20*/  LOP3.LUT R11, R11, 0xfffffffc, RZ, 0xc0, !PT ;  /* 0xfffffffc0b0b7812 */ /* 0x000fc400078ec0ff */
[----:B------:R-:W-:Y:S02]  /*0a30*/  LOP3.LUT R5, R5, 0xfffffc00, RZ, 0xc0, !PT ;  /* 0xfffffc0005057812 */ /* 0x000fe400078ec0ff */
[----:B------:R-:W-:Y:S01]  /*0a40*/  SHF.R.S32.HI R7, RZ, 0x1f, R224 ;  /* 0x0000001fff077819 */ /* 0x000fe200000114e0 */
[----:B------:R-:W-:Y:S01]  /*0a50*/  IMAD.IADD R11, R12, 0x1, -R11 ;  /* 0x000000010c0b7824 */ /* 0x000fe200078e0a0b */
[----:B------:R-:W-:Y:S02]  /*0a60*/  LEA.HI R2, R2, R225, RZ, 0x1 ;  /* 0x000000e102027211 */ /* 0x000fe400078f08ff */
[CC--:B------:R-:W-:Y:S02]  /*0a70*/  LEA.HI R8, R7.reuse, R224.reuse, RZ, 0x2 ;  /* 0x000000e007087211 */ /* 0x0c0fe400078f10ff */
[----:B------:R-:W-:Y:S02]  /*0a80*/  LEA.HI R7, R7, R224, RZ, 0x5 ;  /* 0x000000e007077211 */ /* 0x000fe400078f28ff */
[----:B------:R-:W-:-:S02]  /*0a90*/  SHF.R.S32.HI R9, RZ, 0x2, R8 ;  /* 0x00000002ff097819 */ /* 0x000fc40000011408 */
[----:B------:R-:W-:Y:S02]  /*0aa0*/  SHF.R.S32.HI R10, RZ, 0x1f, R8 ;  /* 0x0000001fff0a7819 */ /* 0x000fe40000011408 */
[----:B------:R-:W-:Y:S02]  /*0ab0*/  SHF.R.S32.HI R7, RZ, 0x5, R7 ;  /* 0x00000005ff077819 */ /* 0x000fe40000011407 */
[----:B------:R-:W-:Y:S02]  /*0ac0*/  LEA.HI R10, R10, R9, RZ, 0x3 ;  /* 0x000000090a0a7211 */ /* 0x000fe400078f18ff */
[----:B------:R-:W-:Y:S02]  /*0ad0*/  LOP3.LUT R2, R2, 0x3fffffe, RZ, 0xc0, !PT ;  /* 0x03fffffe02027812 */ /* 0x000fe400078ec0ff */
[----:B------:R-:W-:Y:S02]  /*0ae0*/  LOP3.LUT R10, R10, 0xfffffff8, RZ, 0xc0, !PT ;  /* 0xfffffff80a0a7812 */ /* 0x000fe400078ec0ff */
[----:B------:R-:W-:-:S03]  /*0af0*/  IADD3 R2, R225, -R2, RZ ;  /* 0x80000002e1027210 */ /* 0x000fc60007ffe0ff */
[----:B------:R-:W-:-:S04]  /*0b00*/  IMAD.IADD R10, R9, 0x1, -R10 ;  /* 0x00000001090a7824 */ /* 0x000fc800078e0a0a */
[----:B------:R-:W-:-:S04]  /*0b10*/  IMAD R7, R7, 0x10, R10 ;  /* 0x0000001007077824 */ /* 0x000fc800078e020a */
[----:B------:R-:W-:Y:S01]  /*0b20*/  IMAD R226, R2, 0x40, R7 ;  /* 0x0000004002e27824 */ /* 0x000fe200078e0207 */
[----:B--2---:R-:W-:Y:S02]  /*0b30*/  R2UR UR5, R3 ;  /* 0x00000000030572ca */ /* 0x004fe400000e0000 */
[CC--:B------:R-:W-:Y:S02]  /*0b40*/  LEA.HI R3, R0.reuse, R12.reuse, RZ, 0x4 ;  /* 0x0000000c00037211 */ /* 0x0c0fe400078f20ff */
[----:B------:R-:W-:Y:S02]  /*0b50*/  LEA.HI R0, R0, R12, RZ, 0x3 ;  /* 0x0000000c00007211 */ /* 0x000fe400078f18ff */
[----:B------:R-:W-:Y:S02]  /*0b60*/  SHF.R.S32.HI R6, RZ, 0x4, R3 ;  /* 0x00000004ff067819 */ /* 0x000fe40000011403 */
[C---:B------:R-:W-:Y:S02]  /*0b70*/  LOP3.LUT R4, R3.reuse, 0x3fffff0, RZ, 0xc0, !PT ;  /* 0x03fffff003047812 */ /* 0x040fe400078ec0ff */
[----:B------:R-:W-:-:S02]  /*0b80*/  LEA.HI R3, R3, R6, RZ, 0x1 ;  /* 0x0000000603037211 */ /* 0x000fc400078f08ff */
[----:B------:R-:W-:Y:S01]  /*0b90*/  IADD3 R4, R12, -R4, RZ ;  /* 0x800000040c047210 */ /* 0x000fe20007ffe0ff */
[----:B------:R-:W-:Y:S01]  /*0ba0*/  ULOP3.LUT UR6, UR5, 0x1, URZ, 0xfc, !UPT ;  /* 0x0000000105067892 */ /* 0x000fe2000f8efc3f */
[----:B------:R-:W-:Y:S02]  /*0bb0*/  LOP3.LUT R219, R0, 0xfffffff8, RZ, 0xc0, !PT ;  /* 0xfffffff800db7812 */ /* 0x000fe400078ec0ff */
[----:B------:R-:W-:Y:S01]  /*0bc0*/  LOP3.LUT R3, R3, 0x1ffffffe, RZ, 0xc0, !PT ;  /* 0x1ffffffe03037812 */ /* 0x000fe200078ec0ff */
[----:B------:R-:W-:Y:S01]  /*0bd0*/  IMAD R4, R4, 0x40, R5 ;  /* 0x0000004004047824 */ /* 0x000fe200078e0205 */
[----:B------:R-:W-:Y:S01]  /*0be0*/  LEA.HI R5, R11, R11, RZ, 0x1 ;  /* 0x0000000b0b057211 */ /* 0x000fe200078f08ff */
[----:B------:R-:W-:Y:S01]  /*0bf0*/  IMAD.IADD R219, R12, 0x1, -R219 ;  /* 0x000000010cdb7824 */ /* 0x000fe200078e0adb */
[----:B------:R-:W-:Y:S01]  /*0c00*/  MOV R2, UR6 ;  /* 0x0000000600027c02 */ /* 0x000fe20008000f00 */
[----:B------:R-:W-:Y:S01]  /*0c10*/  IMAD.IADD R3, R6, 0x1, -R3 ;  /* 0x0000000106037824 */ /* 0x000fe200078e0a03 */
[----:B------:R-:W-:Y:S01]  /*0c20*/  LOP3.LUT R6, R5, 0x1ffffffe, RZ, 0xc0, !PT ;  /* 0x1ffffffe05067812 */ /* 0x000fe200078ec0ff */
[----:B------:R-:W-:Y:S01]  /*0c30*/  IMAD.SHL.U32 R22, R219, 0x8, RZ ;  /* 0x00000008db167824 */ /* 0x000fe200078e00ff */
[----:B------:R-:W-:Y:S01]  /*0c40*/  UMOV UR5, URZ ;  /* 0x0000003f00057c82 */ /* 0x000fe20008000000 */
[----:B------:R-:W-:Y:S01]  /*0c50*/  IMAD R227, R3, 0x8, R4 ;  /* 0x0000000803e37824 */ /* 0x000fe200078e0204 */
[----:B------:R-:W-:Y:S01]  /*0c60*/  LOP3.LUT R3, R8, 0x7ffffffc, RZ, 0xc0, !PT ;  /* 0x7ffffffc08037812 */ /* 0x000fe200078ec0ff */
[----:B------:R-:W-:Y:S01]  /*0c70*/  IMAD.IADD R215, R11, 0x1, -R6 ;  /* 0x000000010bd77824 */ /* 0x000fe200078e0a06 */
[----:B------:R-:W-:Y:S01]  /*0c80*/  SHF.R.S32.HI R222, RZ, 0x3, R0 ;  /* 0x00000003ffde7819 */ /* 0x000fe20000011400 */
[C---:B------:R-:W-:Y:S01]  /*0c90*/  VIADD R217, R22.reuse, 0x40 ;  /* 0x0000004016d97836 */ /* 0x040fe20000000000 */
[----:B------:R-:W-:Y:S01]  /*0ca0*/  SHF.R.S32.HI R0, RZ, 0x1f, R22 ;  /* 0x0000001fff007819 */ /* 0x000fe20000011416 */
[C---:B------:R-:W-:Y:S01]  /*0cb0*/  VIADD R216, R22.reuse, 0x80 ;  /* 0x0000008016d87836 */ /* 0x040fe20000000000 */
[----:B------:R0:W-:Y:S01]  /*0cc0*/  STL [R1], R2 ;  /* 0x0000000201007387 */ /* 0x0001e20000100800 */
[----:B------:R-:W-:Y:S01]  /*0cd0*/  VIADD R218, R22, 0xc0 ;  /* 0x000000c016da7836 */ /* 0x000fe20000000000 */
[----:B------:R-:W-:Y:S01]  /*0ce0*/  SHF.R.S32.HI R4, RZ, 0x1f, R217 ;  /* 0x0000001fff047819 */ /* 0x000fe200000114d9 */
[----:B------:R-:W-:Y:S01]  /*0cf0*/  IMAD.U32 R223, RZ, RZ, UR5 ;  /* 0x00000005ffdf7e24 */ /* 0x000fe2000f8e00ff */
[----:B------:R-:W-:Y:S01]  /*0d00*/  LEA R215, R215, R226, 0x3 ;  /* 0x000000e2d7d77211 */ /* 0x000fe200078e18ff */
[----:B------:R-:W-:Y:S01]  /*0d10*/  IMAD.IADD R214, R224, 0x1, -R3 ;  /* 0x00000001e0d67824 */ /* 0x000fe200078e0a03 */
[----:B------:R-:W-:Y:S01]  /*0d20*/  SHF.R.S32.HI R0, RZ, 0x1f, R218 ;  /* 0x0000001fff007819 */ /* 0x000fe200000114da */
[----:B------:R-:W-:Y:S01]  /*0d30*/  IMAD.U32 R17, RZ, RZ, UR5 ;  /* 0x00000005ff117e24 */ /* 0x000fe2000f8e00ff */
[----:B0-----:R-:W-:-:S07]  /*0d40*/  SHF.R.S32.HI R2, RZ, 0x1f, R216 ;  /* 0x0000001fff027819 */ /* 0x001fce00000114d8 */
.L_x_2256:
        /* <DEDUP_REMOVED lines=21> */
.L_x_2200:
[----:B------:R-:W-:Y:S01]  /*0ea0*/  ULDC UR8, c[0x0][0xc54] ;  /* 0x0003150000087ab9 */ /* 0x000fe20000000800 */
[----:B------:R-:W-:Y:S01]  /*0eb0*/  UMOV UR4, UR9 ;  /* 0x0000000900047c82 */ /* 0x000fe20008000000 */
[----:B------:R-:W-:-:S11]  /*0ec0*/  UISETP.NE.AND UP0, UPT, UR8, 0x1, UPT ;  /* 0x000000010800788c */ /* 0x000fd6000bf05270 */
[----:B------:R-:W-:Y:S02]  /*0ed0*/  @UP0 ULDC.64 UR10, c[0x0][0xc58] ;  /* 0x00031600000a0ab9 */ /* 0x000fe40000000a00 */
[----:B------:R-:W-:-:S04]  /*0ee0*/  UIMAD.WIDE.U32 UR6, UR9, UR10, URZ ;  /* 0x0000000a090672a5 */ /* 0x000fc8000f8e003f */
[----:B------:R-:W-:-:S04]  /*0ef0*/  @UP0 USHF.R.U32.HI UR4, URZ, UR11, UR7 ;  /* 0x0000000b3f040299 */ /* 0x000fc80008011607 */
[----:B------:R-:W-:-:S12]  /*0f00*/  UIMAD UR6, UR4, UR8, URZ ;  /* 0x00000008040672a4 */ /* 0x000fd8000f8e023f */
.L_x_2201:
[----:B------:R-:W-:Y:S01]  /*0f10*/  ULDC.64 UR10, c[0x0][0x418] ;  /* 0x00010600000a7ab9 */ /* 0x000fe20000000a00 */
[----:B------:R-:W-:Y:S01]  /*0f20*/  ULOP3.LUT UR4, URZ, UR4, URZ, 0x33, !UPT ;  /* 0x000000043f047292 */ /* 0x000fe2000f8e333f */
[----:B------:R-:W-:Y:S01]  /*0f30*/  PLOP3.LUT P0, PT, PT, PT, PT, 0x80, 0x0 ;  /* 0x000000000000781c */ /* 0x000fe20003f0f070 */
[----:B------:R-:W-:Y:S01]  /*0f40*/  UISETP.NE.U32.AND UP0, UPT, UR10, URZ, UPT ;  /* 0x0000003f0a00728c */ /* 0x000fe2000bf05070 */
[----:B------:R-:W-:Y:S01]  /*0f50*/  CS2R R2, SRZ ;  /* 0x0000000000027805 */ /* 0x000fe2000001ff00 */
[----:B------:R-:W-:Y:S01]  /*0f60*/  UIADD3 UR10, UR9, -UR6, URZ ;  /* 0x80000006090a7290 */ /* 0x000fe2000fffe03f */
[----:B------:R-:W-:Y:S01]  /*0f70*/  IMAD.MOV.U32 R0, RZ, RZ, RZ ;  /* 0x000000ffff007224 */ /* 0x000fe200078e00ff */
[----:B------:R-:W-:Y:S01]  /*0f80*/  ULDC UR7, c[0x0][0x448] ;  /* 0x0001120000077ab9 */ /* 0x000fe20000000800 */
[----:B------:R-:W-:Y:S01]  /*0f90*/  ULDC UR6, c[0x0][0xc3c] ;  /* 0x00030f0000067ab9 */ /* 0x000fe20000000800 */
[----:B------:R-:W-:Y:S01]  /*0fa0*/  UISETP.NE.AND UP2, UPT, UR7, 0x1, UPT ;  /* 0x000000010700788c */ /* 0x000fe2000bf45270 */
[----:B------:R-:W-:Y:S01]  /*0fb0*/  CS2R R164, SRZ ;  /* 0x0000000000a47805 */ /* 0x000fe2000001ff00 */
[----:B------:R-:W-:Y:S01]  /*0fc0*/  UIADD3 UR4, UR4, UR6, URZ ;  /* 0x0000000604047290 */ /* 0x000fe2000fffe03f */
[----:B------:R-:W-:Y:S01]  /*0fd0*/  CS2R R162, SRZ ;  /* 0x0000000000a27805 */ /* 0x000fe2000001ff00 */
[----:B------:R-:W-:Y:S01]  /*0fe0*/  UP2UR UR6, UPR, URZ, 0x4 ;  /* 0x000000043f067883 */ /* 0x000fe20008000000 */
[----:B------:R-:W-:Y:S01]  /*0ff0*/  CS2R R148, SRZ ;  /* 0x0000000000947805 */ /* 0x000fe2000001ff00 */
[----:B------:R-:W-:Y:S01]  /*1000*/  USHF.L.U32 UR4, UR4, 0x7, URZ ;  /* 0x0000000704047899 */ /* 0x000fe2000800063f */
[----:B------:R-:W-:Y:S01]  /*1010*/  CS2R R160, SRZ ;  /* 0x0000000000a07805 */ /* 0x000fe2000001ff00 */
[----:B------:R-:W-:Y:S01]  /*1020*/  UISETP.NE.AND.EX UP0, UPT, UR11, URZ, UPT, UP0 ;  /* 0x0000003f0b00728c */ /* 0x000fe2000bf05300 */
[----:B------:R-:W-:Y:S01]  /*1030*/  CS2R R144, SRZ ;  /* 0x0000000000907805 */ /* 0x000fe2000001ff00 */
[----:B------:R-:W-:Y:S01]  /*1040*/  IMAD.U32 R212, RZ, RZ, UR6 ;  /* 0x00000006ffd47e24 */ /* 0x000fe2000f8e00ff */
[----:B------:R-:W-:Y:S01]  /*1050*/  ULDC UR9, c[0x0][0x424] ;  /* 0x0001090000097ab9 */ /* 0x000fe20000000800 */
[----:B------:R-:W-:Y:S01]  /*1060*/  IMAD.U32 R213, RZ, RZ, UR4 ;  /* 0x00000004ffd57e24 */ /* 0x000fe2000f8e00ff */
[----:B------:R-:W-:Y:S01]  /*1070*/  UIADD3 UR4, UR4, 0x7f, URZ ;  /* 0x0000007f04047890 */ /* 0x000fe2000fffe03f */
[----:B------:R-:W-:Y:S01]  /*1080*/  CS2R R128, SRZ ;  /* 0x0000000000807805 */ /* 0x000fe2000001ff00 */
[----:B------:R-:W-:Y:S01]  /*1090*/  ULDC UR8, c[0x0][0x288] ;  /* 0x0000a20000087ab9 */ /* 0x000fe20000000800 */
[----:B------:R-:W-:Y:S01]  /*10a0*/  @UP2 ULDC UR6, c[0x0][0x44c] ;  /* 0x0001130000062ab9 */ /* 0x000fe20000000800 */
[----:B------:R-:W-:Y:S01]  /*10b0*/  UIADD3 UR8, -UR8, 0x50, URZ ;  /* 0x0000005008087890 */ /* 0x000fe2000fffe13f */
[----:B------:R-:W-:Y:S01]  /*10c0*/  CS2R R140, SRZ ;  /* 0x00000000008c7805 */ /* 0x000fe2000001ff00 */
[----:B------:R-:W-:Y:S01]  /*10d0*/  UIMAD.WIDE.U32 UR6, UR4, UR6, URZ ;  /* 0x00000006040672a5 */ /* 0x000fe2000f8e003f */
[----:B------:R-:W-:Y:S01]  /*10e0*/  CS2R R124, SRZ ;  /* 0x00000000007c7805 */ /* 0x000fe2000001ff00 */
[----:B------:R-:W-:Y:S01]  /*10f0*/  USEL UR14, UR9, 0x1, UP0 ;  /* 0x00000001090e7887 */ /* 0x000fe20008000000 */
[----:B------:R-:W-:Y:S01]  /*1100*/  CS2R R96, SRZ ;  /* 0x0000000000607805 */ /* 0x000fe2000001ff00 */
[----:B------:R-:W-:Y:S01]  /*1110*/  ULDC UR12, c[0x0][0x2f0] ;  /* 0x0000bc00000c7ab9 */ /* 0x000fe20000000800 */
[----:B------:R-:W-:Y:S01]  /*1120*/  @UP2 ULDC UR9, c[0x0][0x450] ;  /* 0x0001140000092ab9 */ /* 0x000fe20000000800 */
[----:B------:R-:W-:Y:S01]  /*1130*/  UIMAD UR8, UR14, UR12, UR8 ;  /* 0x0000000c0e0872a4 */ /* 0x000fe2000f8e0208 */
[----:B------:R-:W-:Y:S01]  /*1140*/  CS2R R136, SRZ ;  /* 0x0000000000887805 */ /* 0x000fe2000001ff00 */
[----:B------:R-:W-:Y:S01]  /*1150*/  @UP2 USHF.R.U32.HI UR4, URZ, UR9, UR7 ;  /* 0x000000093f042299 */ /* 0x000fe20008011607 */
[----:B------:R-:W-:Y:S01]  /*1160*/  MOV R23, UR14 ;  /* 0x0000000e00177c02 */ /* 0x000fe20008000f00 */
[----:B------:R-:W-:Y:S01]  /*1170*/  UIMAD UR6, UR14, UR12, 0x4f ;  /* 0x0000004f0e0674a4 */ /* 0x000fe2000f8e020c */
[----:B------:R-:W-:Y:S01]  /*1180*/  CS2R R92, SRZ ;  /* 0x00000000005c7805 */ /* 0x000fe2000001ff00 */
[----:B------:R-:W-:Y:S01]  /*1190*/  UIADD3 UR8, UR8, UR4, URZ ;  /* 0x0000000408087290 */ /* 0x000fe2000fffe03f */
[----:B------:R-:W-:Y:S01]  /*11a0*/  CS2R R88, SRZ ;  /* 0x0000000000587805 */ /* 0x000fe2000001ff00 */
[----:B------:R-:W-:Y:S01]  /*11b0*/  UIMAD.WIDE UR6, UR6, 0x66666667, URZ ;  /* 0x66666667060678a5 */ /* 0x000fe2000f8e023f */
[----:B------:R-:W-:Y:S01]  /*11c0*/  CS2R R132, SRZ ;  /* 0x0000000000847805 */ /* 0x000fe2000001ff00 */
[----:B------:R-:W-:Y:S01]  /*11d0*/  UIMAD.WIDE UR8, UR8, 0x66666667, URZ ;  /* 0x66666667080878a5 */ /* 0x000fe2000f8e023f */
[----:B------:R-:W-:Y:S01]  /*11e0*/  CS2R R84, SRZ ;  /* 0x0000000000547805 */ /* 0x000fe2000001ff00 */
[----:B------:R-:W-:Y:S01]  /*11f0*/  ULDC UR13, c[0x0][0xc54] ;  /* 0x00031500000d7ab9 */ /* 0x000fe20000000800 */
[----:B------:R-:W-:Y:S01]  /*1200*/  USHF.R.U32.HI UR4, URZ, 0x1f, UR7 ;  /* 0x0000001f3f047899 */ /* 0x000fe20008011607 */
[----:B------:R-:W-:Y:S01]  /*1210*/  CS2R R80, SRZ ;  /* 0x0000000000507805 */ /* 0x000fe2000001ff00 */
[----:B------:R-:W-:Y:S01]  /*1220*/  UIMAD UR12, UR5, UR13, UR10 ;  /* 0x0000000d050c72a4 */ /* 0x000fe2000f8e020a */
[----:B------:R-:W-:Y:S01]  /*1230*/  CS2R R194, SRZ ;  /* 0x0000000000c27805 */ /* 0x000fe2000001ff00 */
[----:B------:R-:W-:Y:S01]  /*1240*/  USHF.R.U32.HI UR5, URZ, 0x1f, UR9 ;  /* 0x0000001f3f057899 */ /* 0x000fe20008011609 */
[----:B------:R-:W-:Y:S01]  /*1250*/  CS2R R76, SRZ ;  /* 0x00000000004c7805 */ /* 0x000fe2000001ff00 */
[----:B------:R-:W-:Y:S01]  /*1260*/  ULDC UR11, c[0x0][0xc48] ;  /* 0x00031200000b7ab9 */ /* 0x000fe20000000800 */
[----:B------:R-:W-:Y:S01]  /*1270*/  ULEA.HI.SX32 UR7, UR7, UR4, 0x1b ;  /* 0x0000000407077291 */ /* 0x000fe2000f8fda3f */
[----:B------:R-:W-:Y:S01]  /*1280*/  CS2R R72, SRZ ;  /* 0x0000000000487805 */ /* 0x000fe2000001ff00 */
[----:B------:R-:W-:Y:S01]  /*1290*/  UISETP.NE.AND UP1, UPT, UR11, 0x1, UPT ;  /* 0x000000010b00788c */ /* 0x000fe2000bf25270 */
[----:B------:R-:W-:Y:S01]  /*12a0*/  CS2R R68, SRZ ;  /* 0x0000000000447805 */ /* 0x000fe2000001ff00 */
[----:B------:R-:W-:Y:S01]  /*12b0*/  ULEA.HI.SX32 UR9, UR9, UR5, 0x1b ;  /* 0x0000000509097291 */ /* 0x000fe2000f8fda3f */
[----:B------:R-:W-:Y:S01]  /*12c0*/  CS2R R64, SRZ ;  /* 0x0000000000407805 */ /* 0x000fe2000001ff00 */
[----:B------:R-:W-:Y:S01]  /*12d0*/  UMOV UR14, UR12 ;  /* 0x0000000c000e7c82 */ /* 0x000fe20008000000 */
[----:B------:R-:W-:Y:S01]  /*12e0*/  CS2R R170, SRZ ;  /* 0x0000000000aa7805 */ /* 0x000fe2000001ff00 */
[----:B------:R-:W-:Y:S01]  /*12f0*/  UISETP.LT.AND UP0, UPT, UR7, UR9, UPT ;  /* 0x000000090700728c */ /* 0x000fe2000bf01270 */
[----:B------:R-:W-:-:S02]  /*1300*/  CS2R R192, SRZ ;  /* 0x0000000000c07805 */ /* 0x000fc4000001ff00 */
[----:B------:R-:W-:Y:S02]  /*1310*/  CS2R R60, SRZ ;  /* 0x00000000003c7805 */ /* 0x000fe4000001ff00 */
[----:B------:R-:W-:Y:S01]  /*1320*/  CS2R R56, SRZ ;  /* 0x0000000000387805 */ /* 0x000fe2000001ff00 */
[----:B------:R-:W-:Y:S01]  /*1330*/  USEL UR61, UR7, UR9, UP0 ;  /* 0x00000009073d7287 */ /* 0x000fe20008000000 */
[----:B------:R-:W-:Y:S01]  /*1340*/  CS2R R168, SRZ ;  /* 0x0000000000a87805 */ /* 0x000fe2000001ff00 */
[----:B------:R-:W-:Y:S01]  /*1350*/  @UP1 ULDC UR10, c[0x0][0xc4c] ;  /* 0x00031300000a1ab9 */ /* 0x000fe20000000800 */
[----:B------:R-:W-:Y:S01]  /*1360*/  @UP1 ULDC UR6, c[0x0][0xc50] ;  /* 0x0003140000061ab9 */ /* 0x000fe20000000800 */
[----:B------:R-:W-:Y:S01]  /*1370*/  UIMAD.WIDE.U32 UR4, UR12, UR10, URZ ;  /* 0x0000000a0c0472a5 */ /* 0x000fe2000f8e003f */
[----:B------:R-:W-:Y:S01]  /*1380*/  CS2R R52, SRZ ;  /* 0x0000000000347805 */ /* 0x000fe2000001ff00 */
[----:B------:R-:W-:Y:S01]  /*1390*/  UISETP.GE.AND UP0, UPT, UR61, 0x1, UPT ;  /* 0x000000013d00788c */ /* 0x000fe2000bf06270 */
[----:B------:R-:W-:Y:S01]  /*13a0*/  CS2R R48, SRZ ;  /* 0x0000000000307805 */ /* 0x000fe2000001ff00 */
[----:B------:R-:W-:Y:S01]  /*13b0*/  @UP1 USHF.R.U32.HI UR14, URZ, UR6, UR5 ;  /* 0x000000063f0e1299 */ /* 0x000fe20008011605 */
[----:B------:R-:W-:-:S02]  /*13c0*/  CS2R R190, SRZ ;  /* 0x0000000000be7805 */ /* 0x000fc4000001ff00 */
[----:B------:R-:W-:Y:S02]  /*13d0*/  CS2R R44, SRZ ;  /* 0x00000000002c7805 */ /* 0x000fe4000001ff00 */
[----:B------:R-:W-:Y:S02]  /*13e0*/  CS2R R40, SRZ ;  /* 0x0000000000287805 */ /* 0x000fe4000001ff00 */
[----:B------:R-:W-:Y:S01]  /*13f0*/  PLOP3.LUT P1, PT, PT, PT, UP0, 0x80, 0x0 ;  /* 0x000000000000781c */ /* 0x000fe20003f2f008 */
[----:B------:R-:W-:Y:S02]  /*1400*/  UIADD3 UR4, -UR14, URZ, URZ ;  /* 0x0000003f0e047290 */ /* 0x000fe4000fffe13f */
[----:B------:R-:W-:Y:S01]  /*1410*/  IMAD.U32 R221, RZ, RZ, UR14 ;  /* 0x0000000effdd7e24 */ /* 0x000fe2000f8e00ff */
[----:B------:R-:W-:Y:S02]  /*1420*/  CS2R R166, SRZ ;  /* 0x0000000000a67805 */ /* 0x000fe4000001ff00 */
[----:B------:R-:W-:Y:S01]  /*1430*/  CS2R R36, SRZ ;  /* 0x0000000000247805 */ /* 0x000fe2000001ff00 */
[----:B------:R-:W-:Y:S01]  /*1440*/  UIMAD UR4, UR11, UR4, UR12 ;  /* 0x000000040b0472a4 */ /* 0x000fe2000f8e020c */
[----:B------:R-:W-:-:S02]  /*1450*/  CS2R R32, SRZ ;  /* 0x0000000000207805 */ /* 0x000fc4000001ff00 */
[----:B------:R-:W-:Y:S01]  /*1460*/  CS2R R188, SRZ ;  /* 0x0000000000bc7805 */ /* 0x000fe2000001ff00 */
[----:B------:R-:W-:Y:S01]  /*1470*/  IMAD.MOV.U32 R16, RZ, RZ, RZ ;  /* 0x000000ffff107224 */ /* 0x000fe200078e00ff */
[----:B------:R-:W-:Y:S02]  /*1480*/  CS2R R98, SRZ ;  /* 0x0000000000627805 */ /* 0x000fe4000001ff00 */
[----:B------:R-:W-:Y:S01]  /*1490*/  CS2R R186, SRZ ;  /* 0x0000000000ba7805 */ /* 0x000fe2000001ff00 */
[----:B------:R-:W-:Y:S01]  /*14a0*/  IMAD.U32 R220, RZ, RZ, UR4 ;  /* 0x00000004ffdc7e24 */ /* 0x000fe2000f8e00ff */
        /* <DEDUP_REMOVED lines=33> */
[----:B------:R-:W-:Y:S02]  /*16c0*/  UIADD3 UR6, UR7, 0x14400, URZ ;  /* 0x0001440007067890 */ /* 0x000fe4000fffe03f */
[----:B------:R-:W-:Y:S02]  /*16d0*/  IMAD.U32 R16, RZ, RZ, UR7 ;  /* 0x00000007ff107e24 */ /* 0x000fe4000f8e00ff */
        /* <DEDUP_REMOVED lines=19> */
[----:B------:R-:W-:Y:S01]  /*1810*/  MOV R13, RZ ;  /* 0x000000ff000d7202 */ /* 0x000fe20000000f00 */
[----:B------:R-:W-:-:S02]  /*1820*/  IMAD.U32 R11, RZ, RZ, UR7 ;  /* 0x00000007ff0b7e24 */ /* 0x000fc4000f8e00ff */
[----:B------:R-:W-:Y:S02]  /*1830*/  IMAD.MOV.U32 R8, RZ, RZ, 0x70 ;  /* 0x00000070ff087424 */ /* 0x000fe400078e00ff */
[----:B0-----:R-:W-:-:S07]  /*1840*/  IMAD.MOV.U32 R12, RZ, RZ, 0x1 ;  /* 0x00000001ff0c7424 */ /* 0x001fce00078e00ff */
[----:B------:R-:W-:-:S07]  /*1850*/  LEPC R20, `(.L_x_2203) ;  /* 0x000000001014794e */ /* 0x000fce0000000000 */
[----:B-1----:R-:W-:Y:S05]  /*1860*/  CALL.ABS.NOINC R2 ;  /* 0x0000000002007343 */ /* 0x002fea0003c00000 */
.L_x_2203:
[----:B------:R-:W2:Y:S01]  /*1870*/  LDL R2, [R1] ;  /* 0x0000000001027983 */ /* 0x000ea20000100800 */
[----:B------:R-:W-:Y:S02]  /*1880*/  R2UR UR7, R223 ;  /* 0x00000000df0772ca */ /* 0x000fe400000e0000 */
[----:B------:R-:W-:-:S11]  /*1890*/  R2UR UR6, R16 ;  /* 0x00000000100672ca */ /* 0x000fd600000e0000 */
[----:B------:R-:W-:-:S04]  /*18a0*/  ULEA.HI UR4, UR7, UR7, URZ, 0x1 ;  /* 0x0000000707047291 */ /* 0x000fc8000f8f083f */
[----:B------:R-:W-:-:S04]  /*18b0*/  ULOP3.LUT UR4, UR4, 0xfffffffe, URZ, 0xc0, !UPT ;  /* 0xfffffffe04047892 */ /* 0x000fc8000f8ec03f */
[----:B------:R-:W-:-:S06]  /*18c0*/  UIADD3 UR4, UR7, -UR4, URZ ;  /* 0x8000000407047290 */ /* 0x000fcc000fffe03f */
[----:B------:R-:W-:-:S05]  /*18d0*/  IMAD.U32 R0, RZ, RZ, UR4 ;  /* 0x00000004ff007e24 */ /* 0x000fca000f8e00ff */
[----:B------:R-:W-:-:S04]  /*18e0*/  SHF.L.U32 R0, R0, 0x1f, RZ ;  /* 0x0000001f00007819 */ /* 0x000fc800000006ff */
[----:B------:R-:W0:Y:S01]  /*18f0*/  SYNCS.PHASECHK.TRANS64.TRYWAIT P1, [UR6+0x38800], R0 ;  /* 0x03880000ff0075a7 */ /* 0x000e220008020146 */
[----:B--2---:R-:W-:-:S13]  /*1900*/  R2UR UR5, R2 ;  /* 0x00000000020572ca */ /* 0x004fda00000e0000 */
[----:B------:R-:W-:-:S05]  /*1910*/  IMAD.U32 R2, RZ, RZ, UR5 ;  /* 0x00000005ff027e24 */ /* 0x000fca000f8e00ff */
[----:B------:R-:W-:Y:S01]  /*1920*/  ISETP.NE.AND P0, PT, R2, 0x3, PT ;  /* 0x000000030200780c */ /* 0x000fe20003f05270 */
[----:B0-----:R-:W-:-:S12]  /*1930*/  @!P1 BRA `(.L_x_2204) ;  /* 0x0000014800ac9947 */ /* 0x001fd80003800000 */
.L_x_2322:
[----:B------:R-:W-:Y:S05]  /*1940*/  @!P0 BRA `(.L_x_2205) ;  /* 0x0000000000048947 */ /* 0x000fea0003800000 */
[----:B------:R-:W-:Y:S01]  /*1950*/  BPT.TRAP 0x1 ;  /* 0x000000040000795c */ /* 0x000fe20000300000 */
.L_x_2205:
[----:B------:R-:W-:Y:S01]  /*1960*/  R2UR UR5, R17 ;  /* 0x00000000110572ca */ /* 0x000fe200000e0000 */
[----:B0-----:R-:W-:Y:S01]  /*1970*/  IMAD.U32 R0, RZ, RZ, UR36 ;  /* 0x00000024ff007e24 */ /* 0x001fe2000f8e00ff */
[----:B------:R-:W-:-:S11]  /*1980*/  R2UR UR4, R16 ;  /* 0x00000000100472ca */ /* 0x000fd600000e0000 */
[----:B------:R-:W-:Y:S02]  /*1990*/  IMAD.U32 R3, RZ, RZ, UR5 ;  /* 0x00000005ff037e24 */ /* 0x000fe4000f8e00ff */
[----:B------:R-:W-:-:S03]  /*19a0*/  LEA R0, R0, UR4, 0x3 ;  /* 0x0000000400007c11 */ /* 0x000fc6000f8e18ff */
[----:B------:R-:W-:-:S04]  /*19b0*/  SHF.L.U32 R3, R3, 0x1f, RZ ;  /* 0x0000001f03037819 */ /* 0x000fc800000006ff */
[----:B------:R0:W1:Y:S01]  /*19c0*/  SYNCS.PHASECHK.TRANS64.TRYWAIT P1, [R0+URZ+0x38830], R3 ;  /* 0x03883003000075a7 */ /* 0x000062000802017f */
[----:B------:R-:W-:Y:S05]  /*19d0*/  @!P0 BRA `(.L_x_2206) ;  /* 0x0000000000048947 */ /* 0x000fea0003800000 */
[----:B------:R-:W-:Y:S01]  /*19e0*/  BPT.TRAP 0x1 ;  /* 0x000000040000795c */ /* 0x000fe20000300000 */
.L_x_2206:
[----:B-1----:R-:W-:Y:S05]  /*19f0*/  @P1 BRA `(.L_x_2207) ;  /* 0x0000000000081947 */ /* 0x002fea0003800000 */
[----:B------:R-:W1:Y:S02]  /*1a00*/  SYNCS.PHASECHK.TRANS64.TRYWAIT P1, [R0+URZ+0x38830], R3 ;  /* 0x03883003000075a7 */ /* 0x000e64000802017f */
[----:B-1----:R-:W-:Y:S05]  /*1a10*/  @!P1 BRA `(.L_x_2208) ;  /* 0x0000014800909947 */ /* 0x002fea0003800000 */
.L_x_2207:
[----:B------:R-:W-:Y:S05]  /*1a20*/  WARPSYNC.ALL ;  /* 0x0000000000007948 */ /* 0x000fea0003800000 */
[----:B------:R-:W-:Y:S01]  /*1a30*/  R2UR UR4, R16 ;  /* 0x00000000100472ca */ /* 0x000fe200000e0000 */
[----:B------:R-:W-:Y:S01]  /*1a40*/  ULOP3.LUT UR5, UR37, 0x10000, URZ, 0xfc, !UPT ;  /* 0x0001000025057892 */ /* 0x000fe2000f8efc3f */
[----:B------:R-:W-:Y:S01]  /*1a50*/  WARPGROUP.ARRIVE ;  /* 0x00000000000079c5 */ /* 0x000fe20000000000 */
[----:B------:R-:W-:Y:S01]  /*1a60*/  UMOV UR17, 0x40000040 ;  /* 0x4000004000117882 */ /* 0x000fe20000000000 */
[----:B------:R-:W-:Y:S01]  /*1a70*/  UMOV UR19, 0x40000040 ;  /* 0x4000004000137882 */ /* 0x000fe20000000000 */
[----:B------:R-:W-:Y:S01]  /*1a80*/  UMOV UR9, UR17 ;  /* 0x0000001100097c82 */ /* 0x000fe20008000000 */
[----:B------:R-:W-:Y:S01]  /*1a90*/  UMOV UR11, 0x40000040 ;  /* 0x40000040000b7882 */ /* 0x000fe20000000000 */
[----:B------:R-:W-:Y:S01]  /*1aa0*/  UMOV UR13, UR17 ;  /* 0x00000011000d7c82 */ /* 0x000fe20008000000 */
[----:B------:R-:W-:Y:S01]  /*1ab0*/  UMOV UR16, UR5 ;  /* 0x0000000500107c82 */ /* 0x000fe20008000000 */
[----:B------:R-:W-:Y:S01]  /*1ac0*/  UMOV UR15, 0x40000040 ;  /* 0x40000040000f7882 */ /* 0x000fe20000000000 */
[----:B------:R-:W-:Y:S01]  /*1ad0*/  UMOV UR8, UR16 ;  /* 0x0000001000087c82 */ /* 0x000fe20008000000 */
[----:B------:R-:W-:Y:S01]  /*1ae0*/  UMOV UR12, UR16 ;  /* 0x00000010000c7c82 */ /* 0x000fe20008000000 */
[----:B------:R-:W-:Y:S01]  /*1af0*/  MOV R14, UR16 ;  /* 0x00000010000e7c02 */ /* 0x000fe20008000f00 */
[----:B------:R-:W-:Y:S01]  /*1b00*/  UIADD3 UR4, UR4, 0x24400, URZ ;  /* 0x0002440004047890 */ /* 0x000fe2000fffe03f */
[----:B------:R-:W-:Y:S01]  /*1b10*/  IMAD.U32 R15, RZ, RZ, UR17 ;  /* 0x00000011ff0f7e24 */ /* 0x000fe2000f8e00ff */
[----:B------:R-:W-:Y:S01]  /*1b20*/  UMOV UR23, 0x40000040 ;  /* 0x4000004000177882 */ /* 0x000fe20000000000 */
[----:B------:R-:W-:Y:S01]  /*1b30*/  UMOV UR27, 0x40000040 ;  /* 0x40000040001b7882 */ /* 0x000fe20000000000 */
[----:B------:R-:W-:Y:S01]  /*1b40*/  USHF.R.U32.HI UR4, URZ, 0x4, UR4 ;  /* 0x000000043f047899 */ /* 0x000fe20008011604 */
[----:B------:R-:W-:Y:S01]  /*1b50*/  MOV R4, UR39 ;  /* 0x0000002700047c02 */ /* 0x000fe20008000f00 */
[----:B------:R-:W-:Y:S01]  /*1b60*/  UMOV UR31, 0x40000040 ;  /* 0x40000040001f7882 */ /* 0x000fe20000000000 */
[----:B------:R-:W-:Y:S01]  /*1b70*/  UMOV UR35, 0x40000040 ;  /* 0x4000004000237882 */ /* 0x000fe20000000000 */
[----:B------:R-:W-:Y:S01]  /*1b80*/  ULOP3.LUT UR4, UR4, 0x3fff, URZ, 0xc0, !UPT ;  /* 0x00003fff04047892 */ /* 0x000fe2000f8ec03f */
[----:B------:R-:W-:Y:S01]  /*1b90*/  MOV R5, UR38 ;  /* 0x0000002600057c02 */ /* 0x000fe20008000f00 */
[----:B------:R-:W-:Y:S01]  /*1ba0*/  UMOV UR43, 0x40000040 ;  /* 0x40000040002b7882 */ /* 0x000fe20000000000 */
[----:B------:R-:W-:Y:S01]  /*1bb0*/  UMOV UR47, 0x40000040 ;  /* 0x40000040002f7882 */ /* 0x000fe20000000000 */
[----:B------:R-:W-:Y:S01]  /*1bc0*/  ULOP3.LUT UR6, UR4, 0x10000, URZ, 0xfc, !UPT ;  /* 0x0001000004067892 */ /* 0x000fe2000f8efc3f */
[----:B------:R-:W-:Y:S01]  /*1bd0*/  MOV R18, UR36 ;  /* 0x0000002400127c02 */ /* 0x000fe20008000f00 */
[----:B------:R-:W-:Y:S01]  /*1be0*/  UMOV UR51, 0x40000040 ;  /* 0x4000004000337882 */ /* 0x000fe20000000000 */
[----:B------:R-:W-:Y:S01]  /*1bf0*/  UMOV UR55, 0x40000040 ;  /* 0x4000004000377882 */ /* 0x000fe20000000000 */
[----:B------:R-:W-:-:S02]  /*1c00*/  UIMAD UR4, UR36, 0xa00, UR6 ;  /* 0x00000a00240478a4 */ /* 0x000fc4000f8e0206 */
[----:B------:R-:W-:Y:S01]  /*1c10*/  IMAD.U32 R19, RZ, RZ, UR6 ;  /* 0x00000006ff137e24 */ /* 0x000fe2000f8e00ff */
[----:B------:R-:W-:Y:S01]  /*1c20*/  UMOV UR59, 0x40000040 ;  /* 0x40000040003b7882 */ /* 0x000fe20000000000 */
[----:B------:R-:W-:Y:S02]  /*1c30*/  UIADD3 UR10, UR4, 0x80, URZ ;  /* 0x00000080040a7890 */ /* 0x000fe4000fffe03f */
[----:B------:R-:W-:Y:S02]  /*1c40*/  UIADD3 UR14, UR4, 0x100, URZ ;  /* 0x00000100040e7890 */ /* 0x000fe4000fffe03f */
[----:B------:R-:W-:Y:S01]  /*1c50*/  UMOV UR18, UR4 ;  /* 0x0000000400127c82 */ /* 0x000fe20008000000 */
[----:B------:R-:W-:Y:S01]  /*1c60*/  UIADD3 UR6, UR4, 0x180, URZ ;  /* 0x0000018004067890 */ /* 0x000fe2000fffe03f */
[----:B------:R-:W-:Y:S01]  /*1c70*/  HGMMA.64x16x16.F32 R56, gdesc[UR16], RZ, !UPT, gsb0 ;  /* 0x00200000103879f0 */ /* 0x000fe2000c0008ff */
[----:B------:R-:W-:Y:S01]  /*1c80*/  UIADD3 UR7, UR4, 0x200, URZ ;  /* 0x0000020004077890 */ /* 0x000fe2000fffe03f */
[----:B------:R-:W-:Y:S01]  /*1c90*/  UMOV UR19, 0x40000040 ;  /* 0x4000004000137882 */ /* 0x000fe20000000000 */
[----:B------:R-:W-:-:S02]  /*1ca0*/  UIADD3 UR22, UR4, 0x384, URZ ;  /* 0x0000038404167890 */ /* 0x000fc4000fffe03f */
[----:B------:R-:W-:Y:S02]  /*1cb0*/  UIADD3 UR26, UR4, 0x386, URZ ;  /* 0x00000386041a7890 */ /* 0x000fe4000fffe03f */
[----:B------:R-:W-:Y:S02]  /*1cc0*/  UIADD3 UR30, UR4, 0x600, URZ ;  /* 0x00000600041e7890 */ /* 0x000fe4000fffe03f */
[----:B------:R-:W-:Y:S02]  /*1cd0*/  UIADD3 UR34, UR4, 0x602, URZ ;  /* 0x0000060204227890 */ /* 0x000fe4000fffe03f */
[----:B------:R-:W-:Y:S02]  /*1ce0*/  UIADD3 UR42, UR4, 0x584, URZ ;  /* 0x00000584042a7890 */ /* 0x000fe4000fffe03f */
[----:B------:R-:W-:Y:S02]  /*1cf0*/  UIADD3 UR46, UR4, 0x586, URZ ;  /* 0x00000586042e7890 */ /* 0x000fe4000fffe03f */
[----:B------:R-:W-:-:S02]  /*1d00*/  UIADD3 UR50, UR4, 0x800, URZ ;  /* 0x0000080004327890 */ /* 0x000fc4000fffe03f */
[----:B------:R-:W-:Y:S02]  /*1d10*/  UIADD3 UR54, UR4, 0x802, URZ ;  /* 0x0000080204367890 */ /* 0x000fe4000fffe03f */
        /* <DEDUP_REMOVED lines=177> */
[----:B------:R-:W-:Y:S02]  /*2830*/  MOV R2, UR13 ;  /* 0x0000000d00027c02 */ /* 0x000fe40008000f00 */
[----:B01----:R-:W-:Y:S01]  /*2840*/  MOV R3, UR12 ;  /* 0x0000000c00037c02 */ /* 0x003fe20008000f00 */
        /* <DEDUP_REMOVED lines=308> */
[----:B------:R-:W-:-:S07]  /*3b90*/  UIADD3 UR6, UR4, 0x786, URZ ;  /* 0x0000078604067890 */ /* 0x000fce000fffe03f */
[----:B------:R-:W-:Y:S01]  /*3ba0*/  UMOV UR14, UR6 ;  /* 0x00000006000e7c82 */ /* 0x000fe20008000000 */
[----:B------:R-:W-:Y:S01]  /*3bb0*/  UIADD3 UR6, UR4, 0x906, URZ ;  /* 0x0000090604067890 */ /* 0x000fe2000fffe03f */
[----:B------:R-:W-:Y:S02]  /*3bc0*/  WARPGROUP.DEPBAR.LE gsb0, 0x0 ;  /* 0x00008000000079c5 */ /* 0x000fe40000010000 */
[----:B------:R-:W-:-:S06]  /*3bd0*/  WARPGROUP.ARRIVE ;  /* 0x00000000000079c5 */ /* 0x000fcc0000000000 */
[----:B------:R-:W-:Y:S01]  /*3be0*/  HGMMA.64x16x16.F32 R32, gdesc[UR52], R32, gsb0 ;  /* 0x00200000342079f0 */ /* 0x000fe20008000820 */
[----:B------:R-:W-:Y:S01]  /*3bf0*/  UMOV UR54, UR7 ;  /* 0x0000000700367c82 */ /* 0x000fe20008000000 */
[----:B------:R-:W-:Y:S01]  /*3c00*/  UMOV UR55, 0x40000040 ;  /* 0x4000004000377882 */ /* 0x000fe20000000000 */
        /* <DEDUP_REMOVED lines=35> */
.L_x_2209:
[----:B------:R-:W-:Y:S01]  /*3e40*/  R2UR UR4, R212 ;  /* 0x00000000d40472ca */ /* 0x000fe200000e0000 */
[----:B------:R-:W-:Y:S01]  /*3e50*/  ULDC UR6, c[0x0][0x9d8] ;  /* 0x0002760000067ab9 */ /* 0x000fe20000000800 */
[----:B------:R-:W-:Y:S01]  /*3e60*/  R2UR UR7, R213 ;  /* 0x00000000d50772ca */ /* 0x000fe200000e0000 */
[----:B------:R-:W-:Y:S01]  /*3e70*/  ULDC UR10, c[0x0][0x2f0] ;  /* 0x0000bc00000a7ab9 */ /* 0x000fe20000000800 */
[----:B------:R-:W-:Y:S01]  /*3e80*/  R2UR UR18, R23 ;  /* 0x00000000171272ca */ /* 0x000fe200000e0000 */
[----:B------:R-:W-:Y:S01]  /*3e90*/  FMUL.FTZ R49, R49, UR6 ;  /* 0x0000000631317c20 */ /* 0x000fe20008410000 */
[----:B------:R-:W-:Y:S01]  /*3ea0*/  FMUL.FTZ R58, R58, UR6 ;  /* 0x000000063a3a7c20 */ /* 0x000fe20008410000 */
[----:B------:R-:W-:Y:S01]  /*3eb0*/  FMUL.FTZ R59, R59, UR6 ;  /* 0x000000063b3b7c20 */ /* 0x000fe20008410000 */
[----:B------:R-:W-:Y:S01]  /*3ec0*/  FMUL.FTZ R62, R62, UR6 ;  /* 0x000000063e3e7c20 */ /* 0x000fe20008410000 */
[----:B------:R0:W-:Y:S01]  /*3ed0*/  MUFU.TANH R68, R49 ;  /* 0x0000003100447308 */ /* 0x0001e20000002400 */
[----:B------:R-:W-:Y:S01]  /*3ee0*/  FMUL.FTZ R63, R63, UR6 ;  /* 0x000000063f3f7c20 */ /* 0x000fe20008410000 */
[----:B------:R-:W-:Y:S01]  /*3ef0*/  ULDC UR14, c[0x0][0x288] ;  /* 0x0000a200000e7ab9 */ /* 0x000fe20000000800 */
[----:B------:R-:W-:Y:S01]  /*3f00*/  FMUL.FTZ R50, R50, UR6 ;  /* 0x0000000632327c20 */ /* 0x000fe20008410000 */
[----:B------:R-:W-:Y:S01]  /*3f10*/  UISETP.NE.AND UP0, UPT, UR4, URZ, UPT ;  /* 0x0000003f0400728c */ /* 0x000fe2000bf05270 */
[----:B------:R-:W-:Y:S01]  /*3f20*/  FMUL.FTZ R56, R56, UR6 ;  /* 0x0000000638387c20 */ /* 0x000fe20008410000 */
[----:B------:R-:W-:-:S02]  /*3f30*/  VIADD R3, R215, UR7 ;  /* 0x00000007d7037c36 */ /* 0x000fc40008000000 */
[----:B------:R-:W-:Y:S01]  /*3f40*/  FMUL.FTZ R57, R57, UR6 ;  /* 0x0000000639397c20 */ /* 0x000fe20008410000 */
[----:B------:R-:W1:Y:S01]  /*3f50*/  MUFU.TANH R58, R58 ;  /* 0x0000003a003a7308 */ /* 0x000e620000002400 */
[----:B0-----:R-:W-:Y:S01]  /*3f60*/  MOV R49, UR10 ;  /* 0x0000000a00317c02 */ /* 0x001fe20008000f00 */
[----:B------:R-:W-:Y:S01]  /*3f70*/  FMUL.FTZ R52, R52, UR6 ;  /* 0x0000000634347c20 */ /* 0x000fe20008410000 */
[----:B------:R-:W-:Y:S01]  /*3f80*/  PLOP3.LUT P1, PT, PT, PT, UP0, 0x80, 0x0 ;  /* 0x000000000000781c */ /* 0x000fe20003f2f008 */
[----:B------:R-:W-:Y:S01]  /*3f90*/  FMUL.FTZ R51, R51, UR6 ;  /* 0x0000000633337c20 */ /* 0x000fe20008410000 */
[----:B------:R-:W-:Y:S01]  /*3fa0*/  PLOP3.LUT P2, PT, PT, PT, UP0, 0x80, 0x0 ;  /* 0x000000000000781c */ /* 0x000fe20003f4f008 */
[----:B------:R-:W-:Y:S01]  /*3fb0*/  FMUL.FTZ R42, R42, UR6 ;  /* 0x000000062a2a7c20 */ /* 0x000fe20008410000 */
[----:B------:R-:W-:Y:S01]  /*3fc0*/  @UP0 ULDC UR4, c[0x0][0x44c] ;  /* 0x0001130000040ab9 */ /* 0x000fe20000000800 */
        /* <DEDUP_REMOVED lines=8> */
[----:B------:R-:W-:Y:S01]  /*4050*/  @P1 IMAD.HI.U32 R2, R3, UR4, RZ ;  /* 0x0000000403021c27 */ /* 0x000fe2000f8e00ff */
[----:B------:R-:W-:Y:S01]  /*4060*/  @UP0 ULDC UR4, c[0x0][0x450] ;  /* 0x0001140000040ab9 */ /* 0x000fe20000000800 */
[----:B------:R-:W2:Y:S02]  /*4070*/  MUFU.TANH R62, R62 ;  /* 0x0000003e003e7308 */ /* 0x000ea40000002400 */
[----:B------:R-:W-:Y:S01]  /*4080*/  FMUL.FTZ R35, R35, UR6 ;  /* 0x0000000623237c20 */ /* 0x000fe20008410000 */
[----:B------:R-:W-:Y:S01]  /*4090*/  FMUL.FTZ R34, R34, UR6 ;  /* 0x0000000622227c20 */ /* 0x000fe20008410000 */
[----:B------:R-:W-:Y:S01]  /*40a0*/  @P2 SHF.R.U32.HI R3, RZ, UR4, R2 ;  /* 0x00000004ff032c19 */ /* 0x000fe20008011602 */
[----:B------:R-:W-:Y:S01]  /*40b0*/  UIMAD UR4, UR61, -0x50, URZ ;  /* 0xffffffb03d0478a4 */ /* 0x000fe2000f8e023f */
[----:B------:R-:W-:Y:S01]  /*40c0*/  FMUL.FTZ R38, R38, UR6 ;  /* 0x0000000626267c20 */ /* 0x000fe20008410000 */
[----:B------:R-:W-:Y:S01]  /*40d0*/  FMUL.FTZ R39, R39, UR6 ;  /* 0x0000000627277c20 */ /* 0x000fe20008410000 */
[----:B------:R-:W-:Y:S01]  /*40e0*/  FMUL.FTZ R26, R26, UR6 ;  /* 0x000000061a1a7c20 */ /* 0x000fe20008410000 */
[----:B------:R-:W3:Y:S01]  /*40f0*/  SHFL.IDX PT, R18, R3, 0x1, 0x1c1f ;  /* 0x003c1f0003127f89 */ /* 0x000ee200000e0000 */
[----:B------:R-:W-:Y:S01]  /*4100*/  UIADD3 UR5, UR4, 0x51, URZ ;  /* 0x0000005104057890 */ /* 0x000fe2000fffe03f */
[----:B------:R-:W4:Y:S01]  /*4110*/  MUFU.TANH R63, R63 ;  /* 0x0000003f003f7308 */ /* 0x000f220000002400 */
[----:B------:R-:W-:Y:S01]  /*4120*/  UIMAD UR4, UR18, UR10, UR4 ;  /* 0x0000000a120472a4 */ /* 0x000fe2000f8e0204 */
[----:B------:R-:W-:Y:S01]  /*4130*/  FMUL.FTZ R27, R27, UR6 ;  /* 0x000000061b1b7c20 */ /* 0x000fe20008410000 */
[----:B------:R-:W-:Y:S01]  /*4140*/  FMUL.FTZ R30, R30, UR6 ;  /* 0x000000061e1e7c20 */ /* 0x000fe20008410000 */
[----:B------:R-:W-:Y:S01]  /*4150*/  FMUL.FTZ R31, R31, UR6 ;  /* 0x000000061f1f7c20 */ /* 0x000fe20008410000 */
[----:B------:R-:W-:Y:S01]  /*4160*/  IMAD.U32 R5, RZ, RZ, UR5 ;  /* 0x00000005ff057e24 */ /* 0x000fe2000f8e00ff */
[----:B------:R-:W-:Y:S01]  /*4170*/  UIADD3 UR4, UR4, 0x50, URZ ;  /* 0x0000005004047890 */ /* 0x000fe2000fffe03f */
[----:B------:R-:W-:Y:S01]  /*4180*/  FMUL.FTZ R61, R61, UR6 ;  /* 0x000000063d3d7c20 */ /* 0x000fe20008410000 */
[----:B------:R-:W-:Y:S01]  /*4190*/  MUFU.TANH R50, R50 ;  /* 0x0000003200327308 */ /* 0x000fe20000002400 */
[----:B------:R-:W-:Y:S01]  /*41a0*/  IMAD R2, R214, -0x2, R5 ;  /* 0xfffffffed6027824 */ /* 0x000fe200078e0205 */
[----:B------:R-:W5:Y:S01]  /*41b0*/  SHFL.IDX PT, R3, R3, RZ, 0x1c1f ;  /* 0x001c1fff03037589 */ /* 0x000f6200000e0000 */
[----:B------:R-:W-:Y:S01]  /*41c0*/  FMUL.FTZ R53, R53, UR6 ;  /* 0x0000000635357c20 */ /* 0x000fe20008410000 */
[----:B------:R-:W-:-:S02]  /*41d0*/  IMAD.U32 R21, RZ, RZ, UR4 ;  /* 0x00000004ff157e24 */ /* 0x000fc4000f8e00ff */
[----:B------:R-:W-:Y:S01]  /*41e0*/  FMUL.FTZ R40, R40, UR6 ;  /* 0x0000000628287c20 */ /* 0x000fe20008410000 */
[----:B------:R-:W-:Y:S02]  /*41f0*/  IMAD R5, R49, UR18, R2 ;  /* 0x0000001231057c24 */ /* 0x000fe4000f8e0202 */
[----:B------:R-:W-:Y:S01]  /*4200*/  FMUL.FTZ R24, R24, UR6 ;  /* 0x0000000618187c20 */ /* 0x000fe20008410000 */
[----:B------:R-:W-:Y:S01]  /*4210*/  IMAD R4, R214, -0x2, R21 ;  /* 0xfffffffed6047824 */ /* 0x000fe200078e0215 */
[----:B------:R-:W-:Y:S01]  /*4220*/  MUFU.TANH R20, R56 ;  /* 0x0000003800147308 */ /* 0x000fe20000002400 */
[----:B------:R-:W-:Y:S01]  /*4230*/  FMUL.FTZ R41, R41, UR6 ;  /* 0x0000000629297c20 */ /* 0x000fe20008410000 */
[----:B------:R-:W-:Y:S01]  /*4240*/  FMUL.FTZ R44, R44, UR6 ;  /* 0x000000062c2c7c20 */ /* 0x000fe20008410000 */
[----:B------:R-:W-:Y:S01]  /*4250*/  FMUL.FTZ R25, R25, UR6 ;  /* 0x0000000619197c20 */ /* 0x000fe20008410000 */
[----:B------:R-:W-:Y:S01]  /*4260*/  FMUL.FTZ R45, R45, UR6 ;  /* 0x000000062d2d7c20 */ /* 0x000fe20008410000 */
[----:B---3--:R-:W-:Y:S01]  /*4270*/  IADD3 R21, R18, -UR14, R5 ;  /* 0x8000000e12157c10 */ /* 0x008fe2000fffe005 */
[----:B------:R-:W-:-:S02]  /*4280*/  VIADD R5, R5, -UR14 ;  /* 0x8000000e05057c36 */ /* 0x000fc40008000000 */
[----:B------:R-:W-:Y:S01]  /*4290*/  FMUL.FTZ R32, R32, UR6 ;  /* 0x0000000620207c20 */ /* 0x000fe20008410000 */
[----:B------:R-:W-:Y:S01]  /*42a0*/  MUFU.TANH R64, R57 ;  /* 0x0000003900407308 */ /* 0x000fe20000002400 */
[----:B------:R-:W-:Y:S01]  /*42b0*/  VIMNMX R21, R4, R21, PT ;  /* 0x0000001504157248 */ /* 0x000fe20003fe0100 */
[----:B------:R-:W-:Y:S01]  /*42c0*/  FMUL.FTZ R33, R33, UR6 ;  /* 0x0000000621217c20 */ /* 0x000fe20008410000 */
[----:B------:R-:W-:Y:S01]  /*42d0*/  FMUL.FTZ R28, R28, UR6 ;  /* 0x000000061c1c7c20 */ /* 0x000fe20008410000 */
[----:B------:R-:W-:Y:S01]  /*42e0*/  FMUL.FTZ R36, R36, UR6 ;  /* 0x0000000624247c20 */ /* 0x000fe20008410000 */
[----:B------:R-:W-:Y:S01]  /*42f0*/  ISETP.GT.AND P1, PT, R21, RZ, PT ;  /* 0x000000ff1500720c */ /* 0x000fe20003f24270 */
[----:B------:R-:W-:Y:S01]  /*4300*/  FMUL.FTZ R29, R29, UR6 ;  /* 0x000000061d1d7c20 */ /* 0x000fe20008410000 */
[C---:B------:R-:W-:Y:S01]  /*4310*/  ISETP.GT.AND P2, PT, R21.reuse, 0x1, PT ;  /* 0x000000011500780c */ /* 0x040fe20003f44270 */
[----:B------:R-:W-:Y:S01]  /*4320*/  MUFU.TANH R69, R52 ;  /* 0x0000003400457308 */ /* 0x000fe20000002400 */
[----:B------:R-:W-:Y:S01]  /*4330*/  ISETP.GT.AND P3, PT, R21, 0x8, PT ;  /* 0x000000081500780c */ /* 0x000fe20003f64270 */
[----:B------:R-:W-:Y:S01]  /*4340*/  ULDC UR5, c[0x0][0x988] ;  /* 0x0002620000057ab9 */ /* 0x000fe20000000800 */
[----:B-----5:R-:W-:Y:S01]  /*4350*/  VIADDMNMX R5, R3, R5, R4, PT ;  /* 0x0000000503057246 */ /* 0x020fe20003800104 */
[----:B------:R-:W-:Y:S01]  /*4360*/  FMUL.FTZ R37, R37, UR6 ;  /* 0x0000000625257c20 */ /* 0x000fe20008410000 */
[----:B------:R-:W-:Y:S01]  /*4370*/  R2UR UR4, R0 ;  /* 0x00000000000472ca */ /* 0x000fe200000e0000 */
[----:B------:R-:W-:Y:S01]  /*4380*/  @UP0 ULDC UR6, c[0x0][0x44c] ;  /* 0x0001130000060ab9 */ /* 0x000fe20000000800 */
[----:B------:R-:W-:Y:S01]  /*4390*/  UMOV UR11, UR7 ;  /* 0x00000007000b7c82 */ /* 0x000fe20008000000 */
[----:B------:R-:W3:Y:S01]  /*43a0*/  MUFU.TANH R56, R51 ;  /* 0x0000003300387308 */ /* 0x000ee20000002400 */
[----:B------:R-:W-:Y:S01]  /*43b0*/  UIMAD.WIDE.U32 UR6, UR7, UR6, URZ ;  /* 0x00000006070672a5 */ /* 0x000fe2000f8e003f */
[----:B------:R-:W-:Y:S01]  /*43c0*/  CS2R R150, SRZ ;  /* 0x0000000000967805 */ /* 0x000fe2000001ff00 */
[----:B------:R-:W-:Y:S01]  /*43d0*/  @UP0 ULDC UR15, c[0x0][0x450] ;  /* 0x00011400000f0ab9 */ /* 0x000fe20000000800 */
[----:B------:R-:W-:Y:S01]  /*43e0*/  UIMAD UR10, UR18, UR10, -UR14 ;  /* 0x0000000a120a72a4 */ /* 0x000fe2000f8e0a0e */
[----:B------:R-:W5:Y:S01]  /*43f0*/  S2UR UR18, SR_CgaCtaId ;  /* 0x00000000001279c3 */ /* 0x000f620000008800 */
[----:B------:R-:W-:Y:S01]  /*4400*/  @UP0 USHF.R.U32.HI UR11, URZ, UR15, UR7 ;  /* 0x0000000f3f0b0299 */ /* 0x000fe20008011607 */
[----:B------:R-:W-:Y:S01]  /*4410*/  CS2R R148, SRZ ;  /* 0x0000000000947805 */ /* 0x000fe2000001ff00 */
[----:B------:R1:W-:Y:S01]  /*4420*/  MUFU.TANH R52, R42 ;  /* 0x0000002a00347308 */ /* 0x0003e20000002400 */
[----:B------:R-:W-:Y:S01]  /*4430*/  UIADD3 UR61, UR61, -0x2, URZ ;  /* 0xfffffffe3d3d7890 */ /* 0x000fe2000fffe03f */
[----:B------:R-:W-:Y:S01]  /*4440*/  CS2R R146, SRZ ;  /* 0x0000000000927805 */ /* 0x000fe2000001ff00 */
[----:B------:R-:W-:Y:S01]  /*4450*/  UIADD3 UR6, UR10, UR11, URZ ;  /* 0x0000000b0a067290 */ /* 0x000fe2000fffe03f */
[----:B------:R-:W-:Y:S01]  /*4460*/  CS2R R144, SRZ ;  /* 0x0000000000907805 */ /* 0x000fe2000001ff00 */
[----:B------:R-:W-:Y:S01]  /*4470*/  UIADD3 UR4, UR4, 0x38840, URZ ;  /* 0x0003884004047890 */ /* 0x000fe2000fffe03f */
[----:B------:R-:W-:Y:S01]  /*4480*/  CS2R R142, SRZ ;  /* 0x00000000008e7805 */ /* 0x000fe2000001ff00 */
[----:B------:R-:W-:Y:S01]  /*4490*/  UIMAD.WIDE UR6, UR6, 0x66666667, URZ ;  /* 0x66666667060678a5 */ /* 0x000fe2000f8e023f */
[----:B------:R0:W-:Y:S01]  /*44a0*/  MUFU.TANH R57, R43 ;  /* 0x0000002b00397308 */ /* 0x0001e20000002400 */
[----:B-1----:R-:W-:-:S02]  /*44b0*/  FSEL R42, R58, -INF , P1 ;  /* 0xff8000003a2a7808 */ /* 0x002fc40000800000 */
[----:B------:R-:W-:Y:S02]  /*44c0*/  CS2R R140, SRZ ;  /* 0x00000000008c7805 */ /* 0x000fe4000001ff00 */
[----:B------:R-:W-:Y:S01]  /*44d0*/  ISETP.GT.AND P1, PT, R21, 0x9, PT ;  /* 0x000000091500780c */ /* 0x000fe20003f24270 */
[----:B------:R-:W-:Y:S01]  /*44e0*/  USHF.R.U32.HI UR6, URZ, 0x1f, UR7 ;  /* 0x0000001f3f067899 */ /* 0x000fe20008011607 */
[----:B------:R-:W-:Y:S02]  /*44f0*/  CS2R R138, SRZ ;  /* 0x00000000008a7805 */ /* 0x000fe4000001ff00 */
[----:B------:R-:W-:Y:S02]  /*4500*/  CS2R R136, SRZ ;  /* 0x0000000000887805 */ /* 0x000fe4000001ff00 */
[----:B------:R-:W-:Y:S01]  /*4510*/  CS2R R134, SRZ ;  /* 0x0000000000867805 */ /* 0x000fe2000001ff00 */
[----:B------:R-:W-:Y:S01]  /*4520*/  MUFU.TANH R65, R60 ;  /* 0x0000003c00417308 */ /* 0x000fe20000002400 */
[----:B0-----:R-:W-:Y:S01]  /*4530*/  FSEL R43, R59, -INF , P2 ;  /* 0xff8000003b2b7808 */ /* 0x001fe20001000000 */
[----:B------:R-:W-:Y:S01]  /*4540*/  ULEA.HI.SX32 UR6, UR7, UR6, 0x1b ;  /* 0x0000000607067291 */ /* 0x000fe2000f8fda3f */
[----:B------:R-:W-:-:S02]  /*4550*/  ISETP.GT.AND P2, PT, R21, 0x10, PT ;  /* 0x000000101500780c */ /* 0x000fc40003f44270 */
[----:B------:R-:W-:Y:S02]  /*4560*/  CS2R R132, SRZ ;  /* 0x0000000000847805 */ /* 0x000fe4000001ff00 */
[----:B------:R-:W-:Y:S01]  /*4570*/  FMNMX.FTZ R49, R42, R43, !PT ;  /* 0x0000002b2a317209 */ /* 0x000fe20007810000 */
[----:B------:R-:W-:Y:S01]  /*4580*/  UISETP.LT.AND UP0, UPT, URZ, UR6, UPT ;  /* 0x000000063f00728c */ /* 0x000fe2000bf01270 */
[----:B------:R-:W-:Y:S01]  /*4590*/  CS2R R130, SRZ ;  /* 0x0000000000827805 */ /* 0x000fe2000001ff00 */
[----:B------:R-:W0:Y:S01]  /*45a0*/  MUFU.TANH R54, R54 ;  /* 0x0000003600367308 */ /* 0x000e220000002400 */
[----:B-----5:R-:W-:Y:S01]  /*45b0*/  UPRMT UR4, UR18, 0x654, UR4 ;  /* 0x0000065412047896 */ /* 0x020fe20008000004 */
[----:B------:R-:W-:Y:S01]  /*45c0*/  CS2R R128, SRZ ;  /* 0x0000000000807805 */ /* 0x000fe2000001ff00 */
[----:B------:R-:W-:Y:S01]  /*45d0*/  USEL UR10, URZ, UR6, !UP0 ;  /* 0x000000063f0a7287 */ /* 0x000fe2000c000000 */
[----:B------:R-:W-:Y:S02]  /*45e0*/  CS2R R126, SRZ ;  /* 0x00000000007e7805 */ /* 0x000fe4000001ff00 */
[----:B------:R-:W-:-:S02]  /*45f0*/  CS2R R124, SRZ ;  /* 0x00000000007c7805 */ /* 0x000fc4000001ff00 */
[----:B------:R-:W-:Y:S01]  /*4600*/  CS2R R122, SRZ ;  /* 0x00000000007a7805 */ /* 0x000fe2000001ff00 */
[----:B------:R-:W-:Y:S01]  /*4610*/  UISETP.GE.AND UP0, UPT, UR61, UR10, UPT ;  /* 0x0000000a3d00728c */ /* 0x000fe2000bf06270 */
[----:B------:R2:W-:Y:S01]  /*4620*/  MUFU.TANH R60, R46 ;  /* 0x0000002e003c7308 */ /* 0x0005e20000002400 */
[----:B------:R-:W-:Y:S01]  /*4630*/  IMAD.U32 R229, RZ, RZ, UR10 ;  /* 0x0000000affe57e24 */ /* 0x000fe2000f8e00ff */
[----:B------:R-:W-:Y:S01]  /*4640*/  SYNCS.ARRIVE.TRANS64.RED.A1T0 RZ, [UR4], RZ ;  /* 0x000000ffffff79a7 */ /* 0x000fe20008100404 */
[----:B------:R-:W-:Y:S02]  /*4650*/  CS2R R120, SRZ ;  /* 0x0000000000787805 */ /* 0x000fe4000001ff00 */
[----:B------:R-:W-:Y:S02]  /*4660*/  CS2R R118, SRZ ;  /* 0x0000000000767805 */ /* 0x000fe4000001ff00 */
[----:B------:R-:W-:Y:S02]  /*4670*/  CS2R R116, SRZ ;  /* 0x0000000000747805 */ /* 0x000fe4000001ff00 */
[----:B------:R-:W-:-:S02]  /*4680*/  CS2R R114, SRZ ;  /* 0x0000000000727805 */ /* 0x000fc4000001ff00 */
[----:B------:R-:W-:Y:S01]  /*4690*/  CS2R R112, SRZ ;  /* 0x0000000000707805 */ /* 0x000fe2000001ff00 */
[----:B------:R-:W1:Y:S01]  /*46a0*/  MUFU.TANH R55, R55 ;  /* 0x0000003700377308 */ /* 0x000e620000002400 */
[----:B--2---:R-:W-:Y:S02]  /*46b0*/  FSEL R46, R62, -INF , P3 ;  /* 0xff8000003e2e7808 */ /* 0x004fe40001800000 */
[----:B------:R-:W-:Y:S02]  /*46c0*/  CS2R R110, SRZ ;  /* 0x00000000006e7805 */ /* 0x000fe4000001ff00 */
[----:B------:R-:W-:Y:S02]  /*46d0*/  ISETP.GT.AND P3, PT, R5, 0x8, PT ;  /* 0x000000080500780c */ /* 0x000fe40003f64270 */
[----:B------:R-:W-:Y:S02]  /*46e0*/  CS2R R108, SRZ ;  /* 0x00000000006c7805 */ /* 0x000fe4000001ff00 */
[----:B------:R-:W-:-:S02]  /*46f0*/  FMNMX.FTZ R2, R46, R49, !PT ;  /* 0x000000312e027209 */ /* 0x000fc40007810000 */
[----:B------:R-:W-:Y:S02]  /*4700*/  CS2R R106, SRZ ;  /* 0x00000000006a7805 */ /* 0x000fe4000001ff00 */
[----:B------:R-:W-:Y:S01]  /*4710*/  CS2R R104, SRZ ;  /* 0x0000000000687805 */ /* 0x000fe2000001ff00 */
[----:B------:R4:W2:Y:S01]  /*4720*/  MUFU.TANH R18, R47 ;  /* 0x0000002f00127308 */ /* 0x0008a20000002400 */
[----:B------:R-:W-:Y:S02]  /*4730*/  CS2R R102, SRZ ;  /* 0x0000000000667805 */ /* 0x000fe4000001ff00 */
[----:B------:R-:W-:Y:S02]  /*4740*/  CS2R R100, SRZ ;  /* 0x0000000000647805 */ /* 0x000fe4000001ff00 */
[----:B------:R-:W-:Y:S02]  /*4750*/  CS2R R98, SRZ ;  /* 0x0000000000627805 */ /* 0x000fe4000001ff00 */
[----:B------:R-:W-:-:S02]  /*4760*/  CS2R R96, SRZ ;  /* 0x0000000000607805 */ /* 0x000fc4000001ff00 */
[----:B------:R-:W-:Y:S02]  /*4770*/  CS2R R94, SRZ ;  /* 0x00000000005e7805 */ /* 0x000fe4000001ff00 */
[----:B------:R-:W-:Y:S02]  /*4780*/  CS2R R92, SRZ ;  /* 0x00000000005c7805 */ /* 0x000fe4000001ff00 */
[----:B------:R-:W-:Y:S01]  /*4790*/  CS2R R90, SRZ ;  /* 0x00000000005a7805 */ /* 0x000fe2000001ff00 */
[----:B------:R5:W-:Y:S01]  /*47a0*/  MUFU.TANH R67, R48 ;  /* 0x0000003000437308 */ /* 0x000be20000002400 */
[----:B----4-:R-:W-:Y:S02]  /*47b0*/  FSEL R47, R63, -INF , P1 ;  /* 0xff8000003f2f7808 */ /* 0x010fe40000800000 */
[----:B------:R-:W-:Y:S02]  /*47c0*/  CS2R R88, SRZ ;  /* 0x0000000000587805 */ /* 0x000fe4000001ff00 */
[----:B------:R-:W-:-:S02]  /*47d0*/  ISETP.GT.AND P1, PT, R21, 0x11, PT ;  /* 0x000000111500780c */ /* 0x000fc40003f24270 */
[----:B------:R-:W-:Y:S02]  /*47e0*/  CS2R R86, SRZ ;  /* 0x0000000000567805 */ /* 0x000fe4000001ff00 */
[----:B------:R-:W-:Y:S02]  /*47f0*/  FMNMX.FTZ R51, R47, R2, !PT ;  /* 0x000000022f337209 */ /* 0x000fe40007810000 */
[----:B------:R-:W-:Y:S02]  /*4800*/  CS2R R84, SRZ ;  /* 0x0000000000547805 */ /* 0x000fe4000001ff00 */
[----:B---3--:R-:W-:Y:S01]  /*4810*/  FSEL R49, R56, -INF , P1 ;  /* 0xff80000038317808 */ /* 0x008fe20000800000 */
[----:B------:R3:W-:Y:S01]  /*4820*/  MUFU.TANH R58, R35 ;  /* 0x00000023003a7308 */ /* 0x0007e20000002400 */
[----:B-----5:R-:W-:Y:S02]  /*4830*/  FSEL R48, R50, -INF , P2 ;  /* 0xff80000032307808 */ /* 0x020fe40001000000 */
[----:B------:R-:W-:-:S02]  /*4840*/  CS2R R82, SRZ ;  /* 0x0000000000527805 */ /* 0x000fc4000001ff00 */
[C---:B------:R-:W-:Y:S02]  /*4850*/  ISETP.GT.AND P2, PT, R21.reuse, 0x18, PT ;  /* 0x000000181500780c */ /* 0x040fe40003f44270 */
[----:B------:R-:W-:Y:S02]  /*4860*/  CS2R R80, SRZ ;  /* 0x0000000000507805 */ /* 0x000fe4000001ff00 */
[----:B------:R-:W-:Y:S02]  /*4870*/  FMNMX.FTZ R2, R48, R51, !PT ;  /* 0x0000003330027209 */ /* 0x000fe40007810000 */
[----:B------:R-:W-:Y:S02]  /*4880*/  CS2R R78, SRZ ;  /* 0x00000000004e7805 */ /* 0x000fe4000001ff00 */
[----:B------:R-:W-:Y:S01]  /*4890*/  ISETP.GT.AND P1, PT, R21, 0x19, PT ;  /* 0x000000191500780c */ /* 0x000fe20003f24270 */
[----:B------:R-:W4:Y:S01]  /*48a0*/  MUFU.TANH R34, R34 ;  /* 0x0000002200227308 */ /* 0x000f220000002400 */
[----:B0-----:R-:W-:-:S02]  /*48b0*/  FSEL R50, R54, -INF , P2 ;  /* 0xff80000036327808 */ /* 0x001fc40001000000 */
[----:B------:R-:W-:Y:S02]  /*48c0*/  CS2R R76, SRZ ;  /* 0x00000000004c7805 */ /* 0x000fe4000001ff00 */
[----:B---3--:R-:W-:Y:S02]  /*48d0*/  FMNMX.FTZ R35, R49, R2, !PT ;  /* 0x0000000231237209 */ /* 0x008fe40007810000 */
[----:B------:R-:W-:Y:S02]  /*48e0*/  CS2R R74, SRZ ;  /* 0x00000000004a7805 */ /* 0x000fe4000001ff00 */
[----:B------:R-:W-:Y:S02]  /*48f0*/  ISETP.GT.AND P2, PT, R21, 0x20, PT ;  /* 0x000000201500780c */ /* 0x000fe40003f44270 */
[----:B------:R-:W-:Y:S02]  /*4900*/  CS2R R72, SRZ ;  /* 0x0000000000487805 */ /* 0x000fe4000001ff00 */
[----:B-1----:R-:W-:Y:S01]  /*4910*/  FSEL R51, R55, -INF , P1 ;  /* 0xff80000037337808 */ /* 0x002fe20000800000 */
[----:B------:R-:W0:Y:S01]  /*4920*/  MUFU.TANH R38, R38 ;  /* 0x0000002600267308 */ /* 0x000e220000002400 */
[----:B------:R-:W-:-:S02]  /*4930*/  FMNMX.FTZ R2, R50, R35, !PT ;  /* 0x0000002332027209 */ /* 0x000fc40007810000 */
[----:B------:R-:W-:Y:S02]  /*4940*/  ISETP.GT.AND P1, PT, R21, 0x21, PT ;  /* 0x000000211500780c */ /* 0x000fe40003f24270 */
[----:B------:R-:W-:Y:S02]  /*4950*/  FSEL R52, R52, -INF , P2 ;  /* 0xff80000034347808 */ /* 0x000fe40001000000 */
[----:B------:R-:W-:Y:S01]  /*4960*/  FMNMX.FTZ R35, R51, R2, !PT ;  /* 0x0000000233237209 */ /* 0x000fe20007810000 */
[----:B------:R-:W1:Y:S01]  /*4970*/  MUFU.TANH R39, R39 ;  /* 0x0000002700277308 */ /* 0x000e620000002400 */
[----:B------:R-:W-:Y:S02]  /*4980*/  ISETP.GT.AND P2, PT, R21, 0x28, PT ;  /* 0x000000281500780c */ /* 0x000fe40003f44270 */
[----:B------:R-:W-:Y:S02]  /*4990*/  FSEL R54, R57, -INF , P1 ;  /* 0xff80000039367808 */ /* 0x000fe40000800000 */
[----:B------:R-:W-:-:S02]  /*49a0*/  FMNMX.FTZ R35, R52, R35, !PT ;  /* 0x0000002334237209 */ /* 0x000fc40007810000 */
[C---:B------:R-:W-:Y:S01]  /*49b0*/  ISETP.GT.AND P1, PT, R21.reuse, 0x29, PT ;  /* 0x000000291500780c */ /* 0x040fe20003f24270 */
[----:B------:R-:W-:Y:S01]  /*49c0*/  MUFU.TANH R26, R26 ;  /* 0x0000001a001a7308 */ /* 0x000fe20000002400 */
[----:B------:R-:W-:Y:S02]  /*49d0*/  FSEL R55, R60, -INF , P2 ;  /* 0xff8000003c377808 */ /* 0x000fe40001000000 */
[----:B------:R-:W-:Y:S02]  /*49e0*/  FMNMX.FTZ R2, R54, R35, !PT ;  /* 0x0000002336027209 */ /* 0x000fe40007810000 */
[----:B------:R-:W-:Y:S02]  /*49f0*/  ISETP.GT.AND P2, PT, R21, 0x30, PT ;  /* 0x000000301500780c */ /* 0x000fe40003f44270 */
[----:B--2---:R-:W-:Y:S01]  /*4a00*/  FSEL R56, R18, -INF , P1 ;  /* 0xff80000012387808 */ /* 0x004fe20000800000 */
[----:B------:R2:W3:Y:S01]  /*4a10*/  MUFU.TANH R62, R27 ;  /* 0x0000001b003e7308 */ /* 0x0004e20000002400 */
[----:B------:R-:W-:-:S02]  /*4a20*/  FMNMX.FTZ R35, R55, R2, !PT ;  /* 0x0000000237237209 */ /* 0x000fc40007810000 */
[C---:B------:R-:W-:Y:S02]  /*4a30*/  ISETP.GT.AND P1, PT, R21.reuse, 0x31, PT ;  /* 0x000000311500780c */ /* 0x040fe40003f24270 */
[----:B----4-:R-:W-:Y:S02]  /*4a40*/  FSEL R57, R34, -INF , P2 ;  /* 0xff80000022397808 */ /* 0x010fe40001000000 */
[----:B------:R-:W-:Y:S01]  /*4a50*/  FMNMX.FTZ R2, R56, R35, !PT ;  /* 0x0000002338027209 */ /* 0x000fe20007810000 */
[----:B------:R-:W4:Y:S01]  /*4a60*/  MUFU.TANH R30, R30 ;  /* 0x0000001e001e7308 */ /* 0x000f220000002400 */
[----:B------:R-:W-:Y:S02]  /*4a70*/  ISETP.GT.AND P2, PT, R21, 0x38, PT ;  /* 0x000000381500780c */ /* 0x000fe40003f44270 */
[----:B------:R-:W-:Y:S02]  /*4a80*/  FSEL R58, R58, -INF , P1 ;  /* 0xff8000003a3a7808 */ /* 0x000fe40000800000 */
[----:B--2---:R-:W-:-:S02]  /*4a90*/  FMNMX.FTZ R27, R57, R2, !PT ;  /* 0x00000002391b7209 */ /* 0x004fc40007810000 */
[C---:B------:R-:W-:Y:S01]  /*4aa0*/  ISETP.GT.AND P1, PT, R21.reuse, 0x39, PT ;  /* 0x000000391500780c */ /* 0x040fe20003f24270 */
[----:B------:R-:W2:Y:S01]  /*4ab0*/  MUFU.TANH R31, R31 ;  /* 0x0000001f001f7308 */ /* 0x000ea20000002400 */
[----:B0-----:R-:W-:Y:S02]  /*4ac0*/  FSEL R59, R38, -INF , P2 ;  /* 0xff800000263b7808 */ /* 0x001fe40001000000 */
[----:B------:R-:W-:Y:S02]  /*4ad0*/  FMNMX.FTZ R2, R58, R27, !PT ;  /* 0x0000001b3a027209 */ /* 0x000fe40007810000 */
[----:B------:R-:W-:Y:S02]  /*4ae0*/  ISETP.GT.AND P2, PT, R21, 0x40, PT ;  /* 0x000000401500780c */ /* 0x000fe40003f44270 */
[----:B-1----:R-:W-:Y:S01]  /*4af0*/  FSEL R60, R39, -INF , P1 ;  /* 0xff800000273c7808 */ /* 0x002fe20000800000 */
[----:B------:R0:W1:Y:S01]  /*4b00*/  MUFU.TANH R66, R61 ;  /* 0x0000003d00427308 */ /* 0x0000620000002400 */
[----:B------:R-:W-:-:S02]  /*4b10*/  FMNMX.FTZ R27, R59, R2, !PT ;  /* 0x000000023b1b7209 */ /* 0x000fc40007810000 */
[C---:B------:R-:W-:Y:S02]  /*4b20*/  ISETP.GT.AND P1, PT, R21.reuse, 0x41, PT ;  /* 0x000000411500780c */ /* 0x040fe40003f24270 */
[----:B------:R-:W-:Y:S02]  /*4b30*/  FMNMX.FTZ R2, R60, R27, !PT ;  /* 0x0000001b3c027209 */ /* 0x000fe40007810000 */
[----:B---3--:R-:W-:Y:S01]  /*4b40*/  FSEL R62, R62, -INF , P1 ;  /* 0xff8000003e3e7808 */ /* 0x008fe20000800000 */
[----:B------:R-:W3:Y:S01]  /*4b50*/  MUFU.TANH R53, R53 ;  /* 0x0000003500357308 */ /* 0x000ee20000002400 */
[----:B0-----:R-:W-:Y:S02]  /*4b60*/  FSEL R61, R26, -INF , P2 ;  /* 0xff8000001a3d7808 */ /* 0x001fe40001000000 */
[----:B------:R-:W-:Y:S02]  /*4b70*/  ISETP.GT.AND P2, PT, R21, 0x48, PT ;  /* 0x000000481500780c */ /* 0x000fe40003f44270 */
[----:B------:R-:W-:-:S02]  /*4b80*/  FMNMX.FTZ R27, R61, R2, !PT ;  /* 0x000000023d1b7209 */ /* 0x000fc40007810000 */
[----:B------:R-:W-:Y:S01]  /*4b90*/  ISETP.GT.AND P1, PT, R21, 0x49, PT ;  /* 0x000000491500780c */ /* 0x000fe20003f24270 */
[----:B------:R-:W0:Y:S01]  /*4ba0*/  MUFU.TANH R40, R40 ;  /* 0x0000002800287308 */ /* 0x000e220000002400 */
[----:B----4-:R-:W-:Y:S02]  /*4bb0*/  FSEL R63, R30, -INF , P2 ;  /* 0xff8000001e3f7808 */ /* 0x010fe40001000000 */
[----:B------:R-:W-:Y:S02]  /*4bc0*/  FMNMX.FTZ R18, R62, R27, !PT ;  /* 0x0000001b3e127209 */ /* 0x000fe40007810000 */
[----:B--2---:R-:W-:Y:S02]  /*4bd0*/  FSEL R2, R31, -INF , P1 ;  /* 0xff8000001f027808 */ /* 0x004fe40000800000 */
[----:B------:R-:W-:Y:S01]  /*4be0*/  FMNMX.FTZ R21, R63, R18, !PT ;  /* 0x000000123f157209 */ /* 0x000fe20007810000 */
[----:B------:R2:W-:Y:S01]  /*4bf0*/  MUFU.TANH R71, R24 ;  /* 0x0000001800477308 */ /* 0x0005e20000002400 */
[----:B------:R-:W-:-:S02]  /*4c00*/  ISETP.GT.AND P1, PT, R5, RZ, PT ;  /* 0x000000ff0500720c */ /* 0x000fc40003f24270 */
[----:B------:R-:W-:Y:S02]  /*4c10*/  FMNMX.FTZ R21, R2, R21, !PT ;  /* 0x0000001502157209 */ /* 0x000fe40007810000 */
[----:B------:R-:W-:-:S03]  /*4c20*/  ISETP.GT.AND P2, PT, R5, 0x1, PT ;  /* 0x000000010500780c */ /* 0x000fc60003f44270 */
[----:B------:R-:W4:Y:S01]  /*4c30*/  SHFL.BFLY PT, R18, R21, 0x2, 0x1f ;  /* 0x0c401f0015127f89 */ /* 0x000f2200000e0000 */
[----:B------:R-:W5:Y:S08]  /*4c40*/  MUFU.TANH R41, R41 ;  /* 0x0000002900297308 */ /* 0x000f700000002400 */
[----:B------:R-:W5:Y:S08]  /*4c50*/  MUFU.TANH R44, R44 ;  /* 0x0000002c002c7308 */ /* 0x000f700000002400 */
[----:B------:R-:W5:Y:S01]  /*4c60*/  MUFU.TANH R34, R45 ;  /* 0x0000002d00227308 */ /* 0x000f620000002400 */
[----:B----4-:R-:W-:-:S07]  /*4c70*/  FMNMX.FTZ R30, R21, R18, !PT ;  /* 0x00000012151e7209 */ /* 0x010fce0007810000 */
[----:B------:R-:W4:Y:S01]  /*4c80*/  MUFU.TANH R38, R32 ;  /* 0x0000002000267308 */ /* 0x000f220000002400 */
[----:B------:R-:W-:Y:S02]  /*4c90*/  FSEL R18, R20, -INF , P1 ;  /* 0xff80000014127808 */ /* 0x000fe40000800000 */
[----:B------:R-:W-:Y:S01]  /*4ca0*/  FSEL R21, R64, -INF , P2 ;  /* 0xff80000040157808 */ /* 0x000fe20001000000 */
[----:B------:R-:W3:Y:S01]  /*4cb0*/  SHFL.BFLY PT, R31, R30, 0x1, 0x1f ;  /* 0x0c201f001e1f7f89 */ /* 0x000ee200000e0000 */
[----:B------:R-:W-:Y:S02]  /*4cc0*/  ISETP.GT.AND P1, PT, R5, 0x9, PT ;  /* 0x000000090500780c */ /* 0x000fe40003f24270 */
[----:B------:R-:W-:Y:S01]  /*4cd0*/  FSEL R20, R65, -INF , P3 ;  /* 0xff80000041147808 */ /* 0x000fe20001800000 */
[----:B------:R0:W-:Y:S01]  /*4ce0*/  MUFU.TANH R64, R25 ;  /* 0x0000001900407308 */ /* 0x0001e20000002400 */
[----:B------:R-:W-:Y:S02]  /*4cf0*/  FMNMX.FTZ R3, R18, R21, !PT ;  /* 0x0000001512037209 */ /* 0x000fe40007810000 */
[----:B------:R-:W-:-:S02]  /*4d00*/  ISETP.GT.AND P2, PT, R5, 0x10, PT ;  /* 0x000000100500780c */ /* 0x000fc40003f44270 */
[----:B-1----:R-:W-:Y:S02]  /*4d10*/  FSEL R26, R66, -INF , P1 ;  /* 0xff800000421a7808 */ /* 0x002fe40000800000 */
[----:B------:R-:W-:Y:S01]  /*4d20*/  FMNMX.FTZ R27, R20, R3, !PT ;  /* 0x00000003141b7209 */ /* 0x000fe20007810000 */
[----:B------:R-:W1:Y:S01]  /*4d30*/  MUFU.TANH R39, R33 ;  /* 0x0000002100277308 */ /* 0x000e620000002400 */
[----:B------:R-:W-:Y:S02]  /*4d40*/  ISETP.GT.AND P1, PT, R5, 0x11, PT ;  /* 0x000000110500780c */ /* 0x000fe40003f24270 */
[----:B--2---:R-:W-:Y:S02]  /*4d50*/  FSEL R24, R67, -INF , P2 ;  /* 0xff80000043187808 */ /* 0x004fe40001000000 */
[C---:B------:R-:W-:Y:S02]  /*4d60*/  ISETP.GT.AND P2, PT, R5.reuse, 0x18, PT ;  /* 0x000000180500780c */ /* 0x040fe40003f44270 */
[----:B------:R-:W-:Y:S01]  /*4d70*/  ISETP.GT.AND P3, PT, R5, 0x28, PT ;  /* 0x000000280500780c */ /* 0x000fe20003f64270 */
[----:B------:R2:W-:Y:S01]  /*4d80*/  MUFU.TANH R65, R28 ;  /* 0x0000001c00417308 */ /* 0x0005e20000002400 */
[----:B0-----:R-:W-:-:S02]  /*4d90*/  FSEL R25, R69, -INF , P2 ;  /* 0xff80000045197808 */ /* 0x001fc40001000000 */
[----:B------:R-:W-:Y:S02]  /*4da0*/  ISETP.GT.AND P2, PT, R5, 0x20, PT ;  /* 0x000000200500780c */ /* 0x000fe40003f44270 */
[----:B---3--:R-:W-:Y:S02]  /*4db0*/  FMNMX.FTZ R3, R30, R31, !PT ;  /* 0x0000001f1e037209 */ /* 0x008fe40007810000 */
[----:B------:R-:W-:Y:S01]  /*4dc0*/  FMNMX.FTZ R31, R26, R27, !PT ;  /* 0x0000001b1a1f7209 */ /* 0x000fe20007810000 */
[----:B------:R-:W0:Y:S01]  /*4dd0*/  MUFU.TANH R36, R36 ;  /* 0x0000002400247308 */ /* 0x000e220000002400 */
[----:B------:R-:W-:Y:S01]  /*4de0*/  FSEL R27, R68, -INF , P1 ;  /* 0xff800000441b7808 */ /* 0x000fe20000800000 */
[----:B------:R-:W-:Y:S01]  /*4df0*/  FMUL.FTZ R32, R3, UR5 ;  /* 0x0000000503207c20 */ /* 0x000fe20008410000 */
[----:B------:R-:W-:Y:S02]  /*4e00*/  FMNMX.FTZ R4, R24, R31, !PT ;  /* 0x0000001f18047209 */ /* 0x000fe40007810000 */
[----:B------:R-:W-:-:S02]  /*4e10*/  CS2R R68, SRZ ;  /* 0x0000000000447805 */ /* 0x000fc4000001ff00 */
[----:B------:R-:W-:Y:S02]  /*4e20*/  ISETP.GT.AND P1, PT, R5, 0x19, PT ;  /* 0x000000190500780c */ /* 0x000fe40003f24270 */
[----:B------:R-:W-:Y:S01]  /*4e30*/  FMNMX.FTZ R4, R27, R4, !PT ;  /* 0x000000041b047209 */ /* 0x000fe20007810000 */
[----:B------:R3:W-:Y:S01]  /*4e40*/  MUFU.TANH R66, R29 ;  /* 0x0000001d00427308 */ /* 0x0007e20000002400 */
[----:B------:R-:W-:Y:S02]  /*4e50*/  FSEL R30, R53, -INF , P1 ;  /* 0xff800000351e7808 */ /* 0x000fe40000800000 */
[----:B------:R-:W-:Y:S02]  /*4e60*/  FMNMX.FTZ R31, R25, R4, !PT ;  /* 0x00000004191f7209 */ /* 0x000fe40007810000 */
[----:B------:R-:W-:Y:S02]  /*4e70*/  ISETP.GT.AND P1, PT, R5, 0x21, PT ;  /* 0x000000210500780c */ /* 0x000fe40003f24270 */
[----:B--2---:R-:W-:Y:S01]  /*4e80*/  FSEL R28, R40, -INF , P2 ;  /* 0xff800000281c7808 */ /* 0x004fe20001000000 */
[----:B------:R2:W0:Y:S01]  /*4e90*/  MUFU.TANH R70, R37 ;  /* 0x0000002500467308 */ /* 0x0004220000002400 */
[----:B------:R-:W-:-:S02]  /*4ea0*/  FMNMX.FTZ R33, R30, R31, !PT ;  /* 0x0000001f1e217209 */ /* 0x000fc40007810000 */
[----:B-----5:R-:W-:Y:S02]  /*4eb0*/  FSEL R31, R41, -INF , P1 ;  /* 0xff800000291f7808 */ /* 0x020fe40000800000 */
[----:B------:R-:W-:Y:S02]  /*4ec0*/  FMNMX.FTZ R4, R28, R33, !PT ;  /* 0x000000211c047209 */ /* 0x000fe40007810000 */
[----:B------:R-:W-:Y:S02]  /*4ed0*/  FSETP.NEU.FTZ.AND P2, PT, R3, -INF , PT ;  /* 0xff8000000300780b */ /* 0x000fe40003f5d000 */
[----:B------:R-:W-:Y:S02]  /*4ee0*/  ISETP.GT.AND P1, PT, R5, 0x29, PT ;  /* 0x000000290500780c */ /* 0x000fe40003f24270 */
[----:B---3--:R-:W-:Y:S02]  /*4ef0*/  FSEL R29, R44, -INF , P3 ;  /* 0xff8000002c1d7808 */ /* 0x008fe40001800000 */
[----:B------:R-:W-:-:S02]  /*4f00*/  FMNMX.FTZ R4, R31, R4, !PT ;  /* 0x000000041f047209 */ /* 0x000fc40007810000 */
[----:B------:R-:W-:Y:S02]  /*4f10*/  FSEL R45, R32, RZ, P2 ;  /* 0x000000ff202d7208 */ /* 0x000fe40001000000 */
[----:B------:R-:W-:Y:S02]  /*4f20*/  ISETP.GT.AND P2, PT, R5, 0x30, PT ;  /* 0x000000300500780c */ /* 0x000fe40003f44270 */
[----:B------:R-:W-:Y:S01]  /*4f30*/  FSEL R32, R34, -INF , P1 ;  /* 0xff80000022207808 */ /* 0x000fe20000800000 */
[--C-:B------:R-:W-:Y:S01]  /*4f40*/  FFMA.FTZ R42, R42, UR5, -R45.reuse ;  /* 0x000000052a2a7c23 */ /* 0x100fe2000801082d */
[----:B------:R-:W-:Y:S01]  /*4f50*/  FMNMX.FTZ R35, R29, R4, !PT ;  /* 0x000000041d237209 */ /* 0x000fe20007810000 */
[--C-:B------:R-:W-:Y:S01]  /*4f60*/  FFMA.FTZ R43, R43, UR5, -R45.reuse ;  /* 0x000000052b2b7c23 */ /* 0x100fe2000801082d */
[----:B------:R-:W-:Y:S01]  /*4f70*/  ISETP.GT.AND P1, PT, R5, 0x31, PT ;  /* 0x000000310500780c */ /* 0x000fe20003f24270 */
[--C-:B------:R-:W-:Y:S01]  /*4f80*/  FFMA.FTZ R46, R46, UR5, -R45.reuse ;  /* 0x000000052e2e7c23 */ /* 0x100fe2000801082d */
[----:B----4-:R-:W-:Y:S01]  /*4f90*/  FSEL R33, R38, -INF , P2 ;  /* 0xff80000026217808 */ /* 0x010fe20001000000 */
[----:B------:R-:W-:Y:S01]  /*4fa0*/  MUFU.EX2 R42, R42 ;  /* 0x0000002a002a7308 */ /* 0x000fe20000000800 */
[----:B------:R-:W-:Y:S01]  /*4fb0*/  FMNMX.FTZ R4, R32, R35, !PT ;  /* 0x0000002320047209 */ /* 0x000fe20007810000 */
[--C-:B------:R-:W-:Y:S01]  /*4fc0*/  FFMA.FTZ R47, R47, UR5, -R45.reuse ;  /* 0x000000052f2f7c23 */ /* 0x100fe2000801082d */
[----:B------:R-:W-:Y:S01]  /*4fd0*/  ISETP.GT.AND P2, PT, R5, 0x38, PT ;  /* 0x000000380500780c */ /* 0x000fe20003f44270 */
[--C-:B------:R-:W-:Y:S01]  /*4fe0*/  FFMA.FTZ R48, R48, UR5, -R45.reuse ;  /* 0x0000000530307c23 */ /* 0x100fe2000801082d */
[----:B-1----:R-:W-:Y:S01]  /*4ff0*/  FSEL R34, R39, -INF , P1 ;  /* 0xff80000027227808 */ /* 0x002fe20000800000 */
[--C-:B------:R-:W-:Y:S01]  /*5000*/  FFMA.FTZ R49, R49, UR5, -R45.reuse ;  /* 0x0000000531317c23 */ /* 0x100fe2000801082d */
[----:B--2---:R-:W-:Y:S01]  /*5010*/  FMNMX.FTZ R37, R33, R4, !PT ;  /* 0x0000000421257209 */ /* 0x004fe20007810000 */
[----:B------:R-:W1:Y:S01]  /*5020*/  MUFU.EX2 R43, R43 ;  /* 0x0000002b002b7308 */ /* 0x000e620000000800 */
[----:B------:R-:W-:Y:S01]  /*5030*/  ISETP.GT.AND P1, PT, R5, 0x39, PT ;  /* 0x000000390500780c */ /* 0x000fe20003f24270 */
[--C-:B------:R-:W-:Y:S01]  /*5040*/  FFMA.FTZ R50, R50, UR5, -R45.reuse ;  /* 0x0000000532327c23 */ /* 0x100fe2000801082d */
[----:B0-----:R-:W-:Y:S01]  /*5050*/  FSEL R35, R36, -INF , P2 ;  /* 0xff80000024237808 */ /* 0x001fe20001000000 */
[--C-:B------:R-:W-:Y:S01]  /*5060*/  FFMA.FTZ R51, R51, UR5, -R45.reuse ;  /* 0x0000000533337c23 */ /* 0x100fe2000801082d */
[----:B------:R-:W-:Y:S01]  /*5070*/  FMNMX.FTZ R4, R34, R37, !PT ;  /* 0x0000002522047209 */ /* 0x000fe20007810000 */
[--C-:B------:R-:W-:Y:S01]  /*5080*/  FFMA.FTZ R52, R52, UR5, -R45.reuse ;  /* 0x0000000534347c23 */ /* 0x100fe2000801082d */
[----:B------:R-:W-:Y:S01]  /*5090*/  ISETP.GT.AND P2, PT, R5, 0x40, PT ;  /* 0x000000400500780c */ /* 0x000fe20003f44270 */
[----:B------:R-:W0:Y:S01]  /*50a0*/  MUFU.EX2 R46, R46 ;  /* 0x0000002e002e7308 */ /* 0x000e220000000800 */
[----:B------:R-:W-:Y:S01]  /*50b0*/  FSEL R36, R70, -INF , P1 ;  /* 0xff80000046247808 */ /* 0x000fe20000800000 */
[--C-:B------:R-:W-:Y:S01]  /*50c0*/  FFMA.FTZ R54, R54, UR5, -R45.reuse ;  /* 0x0000000536367c23 */ /* 0x100fe2000801082d */
[----:B------:R-:W-:Y:S01]  /*50d0*/  FMNMX.FTZ R39, R35, R4, !PT ;  /* 0x0000000423277209 */ /* 0x000fe20007810000 */
[--C-:B------:R-:W-:Y:S01]  /*50e0*/  FFMA.FTZ R55, R55, UR5, -R45.reuse ;  /* 0x0000000537377c23 */ /* 0x100fe2000801082d */
[----:B------:R-:W-:Y:S01]  /*50f0*/  ISETP.GT.AND P1, PT, R5, 0x41, PT ;  /* 0x000000410500780c */ /* 0x000fe20003f24270 */
[--C-:B------:R-:W-:Y:S01]  /*5100*/  FFMA.FTZ R56, R56, UR5, -R45.reuse ;  /* 0x0000000538387c23 */ /* 0x100fe2000801082d */
[----:B------:R-:W-:Y:S01]  /*5110*/  FSEL R37, R71, -INF , P2 ;  /* 0xff80000047257808 */ /* 0x000fe20001000000 */
[----:B------:R-:W2:Y:S01]  /*5120*/  MUFU.EX2 R47, R47 ;  /* 0x0000002f002f7308 */ /* 0x000ea20000000800 */
[----:B------:R-:W-:Y:S01]  /*5130*/  FMNMX.FTZ R4, R36, R39, !PT ;  /* 0x0000002724047209 */ /* 0x000fe20007810000 */
[--C-:B------:R-:W-:Y:S01]  /*5140*/  FFMA.FTZ R57, R57, UR5, -R45.reuse ;  /* 0x0000000539397c23 */ /* 0x100fe2000801082d */
[----:B------:R-:W-:Y:S01]  /*5150*/  ISETP.GT.AND P2, PT, R5, 0x48, PT ;  /* 0x000000480500780c */ /* 0x000fe20003f44270 */
[--C-:B------:R-:W-:Y:S01]  /*5160*/  FFMA.FTZ R58, R58, UR5, -R45.reuse ;  /* 0x000000053a3a7c23 */ /* 0x100fe2000801082d */
[----:B------:R-:W-:Y:S01]  /*5170*/  FSEL R38, R64, -INF , P1 ;  /* 0xff80000040267808 */ /* 0x000fe20000800000 */
[--C-:B------:R-:W-:Y:S01]  /*5180*/  FFMA.FTZ R59, R59, UR5, -R45.reuse ;  /* 0x000000053b3b7c23 */ /* 0x100fe2000801082d */
[----:B------:R-:W-:Y:S01]  /*5190*/  FMNMX.FTZ R39, R37, R4, !PT ;  /* 0x0000000425277209 */ /* 0x000fe20007810000 */
[----:B------:R-:W-:Y:S01]  /*51a0*/  MUFU.EX2 R48, R48 ;  /* 0x0000003000307308 */ /* 0x000fe20000000800 */
[----:B------:R-:W-:Y:S01]  /*51b0*/  ISETP.GT.AND P1, PT, R5, 0x49, PT ;  /* 0x000000490500780c */ /* 0x000fe20003f24270 */
[----:B------:R-:W-:Y:S01]  /*51c0*/  FFMA.FTZ R60, R60, UR5, -R45 ;  /* 0x000000053c3c7c23 */ /* 0x000fe2000801082d */
[----:B------:R-:W-:Y:S01]  /*51d0*/  FSEL R5, R65, -INF , P2 ;  /* 0xff80000041057808 */ /* 0x000fe20001000000 */
[----:B-1----:R-:W-:Y:S01]  /*51e0*/  FADD.FTZ R65, R42, R43 ;  /* 0x0000002b2a417221 */ /* 0x002fe20000010000 */
[----:B------:R-:W-:Y:S01]  /*51f0*/  FMNMX.FTZ R4, R38, R39, !PT ;  /* 0x0000002726047209 */ /* 0x000fe20007810000 */
[----:B------:R-:W-:Y:S01]  /*5200*/  FFMA.FTZ R61, R61, UR5, -R45 ;  /* 0x000000053d3d7c23 */ /* 0x000fe2000801082d */
[----:B------:R-:W-:Y:S01]  /*5210*/  FSEL R39, R66, -INF , P1 ;  /* 0xff80000042277808 */ /* 0x000fe20000800000 */
[----:B------:R-:W1:Y:S01]  /*5220*/  MUFU.EX2 R49, R49 ;  /* 0x0000003100317308 */ /* 0x000e620000000800 */
[----:B------:R-:W-:Y:S01]  /*5230*/  FMNMX.FTZ R4, R5, R4, !PT ;  /* 0x0000000405047209 */ /* 0x000fe20007810000 */
[----:B0-----:R-:W-:Y:S01]  /*5240*/  FADD.FTZ R44, R46, R65 ;  /* 0x000000412e2c7221 */ /* 0x001fe20000010000 */
[--C-:B------:R-:W-:Y:S01]  /*5250*/  FFMA.FTZ R62, R62, UR5, -R45.reuse ;  /* 0x000000053e3e7c23 */ /* 0x100fe2000801082d */
[--C-:B------:R-:W-:Y:S01]  /*5260*/  FFMA.FTZ R63, R63, UR5, -R45.reuse ;  /* 0x000000053f3f7c23 */ /* 0x100fe2000801082d */
[----:B------:R-:W-:Y:S01]  /*5270*/  FMNMX.FTZ R4, R39, R4, !PT ;  /* 0x0000000427047209 */ /* 0x000fe20007810000 */
[----:B--2---:R-:W-:Y:S01]  /*5280*/  FADD.FTZ R65, R47, R44 ;  /* 0x0000002c2f417221 */ /* 0x004fe20000010000 */
[----:B------:R-:W-:Y:S01]  /*5290*/  FFMA.FTZ R2, R2, UR5, -R45 ;  /* 0x0000000502027c23 */ /* 0x000fe2000801082d */
[----:B------:R-:W-:Y:S01]  /*52a0*/  MUFU.EX2 R50, R50 ;  /* 0x0000003200327308 */ /* 0x000fe20000000800 */
[----:B------:R-:W-:Y:S01]  /*52b0*/  F2FP.F16.F32.PACK_AB R209, R43, R42 ;  /* 0x0000002a2bd1723e */ /* 0x000fe200000000ff */
[----:B------:R-:W0:Y:S01]  /*52c0*/  SHFL.BFLY PT, R41, R4, 0x2, 0x1f ;  /* 0x0c401f0004297f89 */ /* 0x000e2200000e0000 */
[----:B------:R-:W-:-:S02]  /*52d0*/  F2FP.F16.F32.PACK_AB R211, R47, R46 ;  /* 0x0000002e2fd3723e */ /* 0x000fc400000000ff */
[----:B------:R-:W-:Y:S02]  /*52e0*/  CS2R R70, SRZ ;  /* 0x0000000000467805 */ /* 0x000fe4000001ff00 */
[----:B------:R-:W-:Y:S02]  /*52f0*/  CS2R R66, SRZ ;  /* 0x0000000000427805 */ /* 0x000fe4000001ff00 */
[----:B------:R-:W-:Y:S01]  /*5300*/  CS2R R46, SRZ ;  /* 0x00000000002e7805 */ /* 0x000fe2000001ff00 */
[----:B------:R-:W2:Y:S01]  /*5310*/  MUFU.EX2 R51, R51 ;  /* 0x0000003300337308 */ /* 0x000ea20000000800 */
[----:B-1----:R-:W-:-:S07]  /*5320*/  F2FP.F16.F32.PACK_AB R205, R49, R48 ;  /* 0x0000003031cd723e */ /* 0x002fce00000000ff */
[----:B------:R-:W-:Y:S08]  /*5330*/  MUFU.EX2 R52, R52 ;  /* 0x0000003400347308 */ /* 0x000ff00000000800 */
[----:B------:R-:W-:Y:S01]  /*5340*/  MUFU.EX2 R201, R54 ;  /* 0x0000003600c97308 */ /* 0x000fe20000000800 */
[----:B--2---:R-:W-:Y:S02]  /*5350*/  F2FP.F16.F32.PACK_AB R207, R51, R50 ;  /* 0x0000003233cf723e */ /* 0x004fe400000000ff */
[----:B0-----:R-:W-:-:S05]  /*5360*/  FMNMX.FTZ R41, R4, R41, !PT ;  /* 0x0000002904297209 */ /* 0x001fca0007810000 */
[----:B------:R-:W0:Y:S01]  /*5370*/  SHFL.BFLY PT, R4, R41, 0x1, 0x1f ;  /* 0x0c201f0029047f89 */ /* 0x000e2200000e0000 */
[----:B------:R-:W-:Y:S08]  /*5380*/  MUFU.EX2 R55, R55 ;  /* 0x0000003700377308 */ /* 0x000ff00000000800 */
[----:B------:R-:W1:Y:S08]  /*5390*/  MUFU.EX2 R56, R56 ;  /* 0x0000003800387308 */ /* 0x000e700000000800 */
[----:B------:R-:W-:Y:S01]  /*53a0*/  MUFU.EX2 R57, R57 ;  /* 0x0000003900397308 */ /* 0x000fe20000000800 */
[----:B0-----:R-:W-:-:S07]  /*53b0*/  FMNMX.FTZ R4, R41, R4, !PT ;  /* 0x0000000429047209 */ /* 0x001fce0007810000 */
[----:B------:R-:W0:Y:S01]  /*53c0*/  MUFU.EX2 R58, R58 ;  /* 0x0000003a003a7308 */ /* 0x000e220000000800 */
[----:B-1----:R-:W-:Y:S02]  /*53d0*/  F2FP.F16.F32.PACK_AB R203, R56, R55 ;  /* 0x0000003738cb723e */ /* 0x002fe400000000ff */
[C---:B------:R-:W-:Y:S01]  /*53e0*/  FSETP.NEU.FTZ.AND P1, PT, R4.reuse, -INF , PT ;  /* 0xff8000000400780b */ /* 0x040fe20003f3d000 */
[----:B------:R-:W-:-:S04]  /*53f0*/  FMUL.FTZ R40, R4, UR5 ;  /* 0x0000000504287c20 */ /* 0x000fc80008410000 */
[----:B------:R-:W-:Y:S01]  /*5400*/  MUFU.EX2 R59, R59 ;  /* 0x0000003b003b7308 */ /* 0x000fe20000000800 */
[----:B------:R-:W-:Y:S02]  /*5410*/  FSEL R40, R40, RZ, P1 ;  /* 0x000000ff28287208 */ /* 0x000fe40000800000 */
[----:B------:R-:W-:-:S03]  /*5420*/  PLOP3.LUT P1, PT, PT, PT, UP0, 0x80, 0x0 ;  /* 0x000000000000781c */ /* 0x000fc60003f2f008 */
        /* <DEDUP_REMOVED lines=20> */
[--C-:B------:R-:W-:Y:S01]  /*5570*/  FFMA.FTZ R5, R5, UR5, -R40.reuse ;  /* 0x0000000505057c23 */ /* 0x100fe20008010828 */
[----:B------:R-:W-:Y:S01]  /*5580*/  FFMA.FTZ R39, R39, UR5, -R40 ;  /* 0x0000000527277c23 */ /* 0x000fe20008010828 */
[----:B------:R-:W2:Y:S01]  /*5590*/  MUFU.EX2 R20, R20 ;  /* 0x0000001400147308 */ /* 0x000ea20000000800 */
[----:B0-----:R-:W-:-:S07]  /*55a0*/  F2FP.F16.F32.PACK_AB R197, R58, R57 ;  /* 0x000000393ac5723e */ /* 0x001fce00000000ff */
[----:B------:R2:W0:Y:S01]  /*55b0*/  MUFU.EX2 R41, R26 ;  /* 0x0000001a00297308 */ /* 0x0004220000000800 */
[----:B-1----:R-:W-:Y:S01]  /*55c0*/  FADD.FTZ R53, R18, R21 ;  /* 0x0000001512357221 */ /* 0x002fe20000010000 */
[----:B------:R-:W-:-:S06]  /*55d0*/  F2FP.F16.F32.PACK_AB R208, R21, R18 ;  /* 0x0000001215d0723e */ /* 0x000fcc00000000ff */
[----:B------:R-:W1:Y:S01]  /*55e0*/  MUFU.EX2 R24, R24 ;  /* 0x0000001800187308 */ /* 0x000e620000000800 */
[----:B--2---:R-:W-:-:S07]  /*55f0*/  FADD.FTZ R26, R20, R53 ;  /* 0x00000035141a7221 */ /* 0x004fce0000010000 */
[----:B------:R-:W2:Y:S01]  /*5600*/  MUFU.EX2 R27, R27 ;  /* 0x0000001b001b7308 */ /* 0x000ea20000000800 */
[C---:B0-----:R-:W-:Y:S01]  /*5610*/  FADD.FTZ R53, R41.reuse, R26 ;  /* 0x0000001a29357221 */ /* 0x041fe20000010000 */
[----:B------:R-:W-:Y:S01]  /*5620*/  FADD.FTZ R26, R48, R65 ;  /* 0x00000041301a7221 */ /* 0x000fe20000010000 */
[----:B------:R-:W-:Y:S02]  /*5630*/  F2FP.F16.F32.PACK_AB R210, R41, R20 ;  /* 0x0000001429d2723e */ /* 0x000fe400000000ff */
[----:B------:R-:W-:Y:S02]  /*5640*/  CS2R R64, SRZ ;  /* 0x0000000000407805 */ /* 0x000fe4000001ff00 */
[----:B------:R-:W-:Y:S01]  /*5650*/  CS2R R40, SRZ ;  /* 0x0000000000287805 */ /* 0x000fe2000001ff00 */
[----:B------:R-:W-:Y:S01]  /*5660*/  FADD.FTZ R45, R49, R26 ;  /* 0x0000001a312d7221 */ /* 0x000fe20000010000 */
[----:B------:R-:W-:Y:S01]  /*5670*/  CS2R R48, SRZ ;  /* 0x0000000000307805 */ /* 0x000fe2000001ff00 */
[----:B------:R-:W0:Y:S01]  /*5680*/  MUFU.EX2 R25, R25 ;  /* 0x0000001900197308 */ /* 0x000e220000000800 */
[----:B-1----:R-:W-:-:S07]  /*5690*/  FADD.FTZ R0, R24, R53 ;  /* 0x0000003518007221 */ /* 0x002fce0000010000 */
[----:B------:R-:W1:Y:S01]  /*56a0*/  MUFU.EX2 R30, R30 ;  /* 0x0000001e001e7308 */ /* 0x000e620000000800 */
[C---:B--2---:R-:W-:Y:S01]  /*56b0*/  FADD.FTZ R0, R27.reuse, R0 ;  /* 0x000000001b007221 */ /* 0x044fe20000010000 */
[----:B------:R-:W-:-:S06]  /*56c0*/  F2FP.F16.F32.PACK_AB R204, R27, R24 ;  /* 0x000000181bcc723e */ /* 0x000fcc00000000ff */
[----:B------:R-:W2:Y:S01]  /*56d0*/  MUFU.EX2 R28, R28 ;  /* 0x0000001c001c7308 */ /* 0x000ea20000000800 */
[----:B0-----:R-:W-:Y:S01]  /*56e0*/  FADD.FTZ R53, R25, R0 ;  /* 0x0000000019357221 */ /* 0x001fe20000010000 */
[----:B------:R-:W-:-:S04]  /*56f0*/  FADD.FTZ R0, R50, R45 ;  /* 0x0000002d32007221 */ /* 0x000fc80000010000 */
[----:B------:R-:W-:Y:S01]  /*5700*/  FADD.FTZ R45, R51, R0 ;  /* 0x00000000332d7221 */ /* 0x000fe20000010000 */
[----:B------:R-:W-:Y:S01]  /*5710*/  CS2R R50, SRZ ;  /* 0x0000000000327805 */ /* 0x000fe2000001ff00 */
[----:B------:R-:W0:Y:S01]  /*5720*/  MUFU.EX2 R31, R31 ;  /* 0x0000001f001f7308 */ /* 0x000e220000000800 */
[----:B-1----:R-:W-:Y:S01]  /*5730*/  FADD.FTZ R53, R30, R53 ;  /* 0x000000351e357221 */ /* 0x002fe20000010000 */
[----:B------:R-:W-:Y:S01]  /*5740*/  FADD.FTZ R26, R52, R45 ;  /* 0x0000002d341a7221 */ /* 0x000fe20000010000 */
[----:B------:R-:W-:-:S03]  /*5750*/  F2FP.F16.F32.PACK_AB R206, R30, R25 ;  /* 0x000000191ece723e */ /* 0x000fc600000000ff */
[C---:B------:R-:W-:Y:S01]  /*5760*/  FADD.FTZ R26, R201.reuse, R26 ;  /* 0x0000001ac91a7221 */ /* 0x040fe20000010000 */
[----:B------:R-:W-:Y:S01]  /*5770*/  F2FP.F16.F32.PACK_AB R201, R201, R52 ;  /* 0x00000034c9c9723e */ /* 0x000fe200000000ff */
[----:B------:R-:W1:Y:S01]  /*5780*/  MUFU.EX2 R29, R29 ;  /* 0x0000001d001d7308 */ /* 0x000e620000000800 */
[----:B--2---:R-:W-:Y:S01]  /*5790*/  FADD.FTZ R0, R28, R53 ;  /* 0x000000351c007221 */ /* 0x004fe20000010000 */
[----:B------:R-:W-:Y:S01]  /*57a0*/  FADD.FTZ R45, R55, R26 ;  /* 0x0000001a372d7221 */ /* 0x000fe20000010000 */
[----:B------:R-:W-:Y:S02]  /*57b0*/  CS2R R54, SRZ ;  /* 0x0000000000367805 */ /* 0x000fe4000001ff00 */
[----:B------:R-:W-:Y:S01]  /*57c0*/  CS2R R52, SRZ ;  /* 0x0000000000347805 */ /* 0x000fe2000001ff00 */
[----:B------:R-:W-:Y:S01]  /*57d0*/  FADD.FTZ R26, R56, R45 ;  /* 0x0000002d381a7221 */ /* 0x000fe20000010000 */
[----:B------:R-:W-:Y:S01]  /*57e0*/  CS2R R44, SRZ ;  /* 0x00000000002c7805 */ /* 0x000fe2000001ff00 */
[----:B------:R-:W2:Y:S01]  /*57f0*/  MUFU.EX2 R32, R32 ;  /* 0x0000002000207308 */ /* 0x000ea20000000800 */
[----:B0-----:R-:W-:Y:S01]  /*5800*/  FADD.FTZ R0, R31, R0 ;  /* 0x000000001f007221 */ /* 0x001fe20000010000 */
[----:B------:R-:W-:Y:S01]  /*5810*/  FADD.FTZ R21, R57, R26 ;  /* 0x0000001a39157221 */ /* 0x000fe20000010000 */
[----:B------:R-:W-:-:S02]  /*5820*/  F2FP.F16.F32.PACK_AB R200, R31, R28 ;  /* 0x0000001c1fc8723e */ /* 0x000fc400000000ff */
[----:B------:R-:W-:Y:S02]  /*5830*/  CS2R R56, SRZ ;  /* 0x0000000000387805 */ /* 0x000fe4000001ff00 */
[----:B------:R-:W-:Y:S01]  /*5840*/  CS2R R30, SRZ ;  /* 0x00000000001e7805 */ /* 0x000fe2000001ff00 */
[----:B------:R-:W-:Y:S01]  /*5850*/  FADD.FTZ R18, R58, R21 ;  /* 0x000000153a127221 */ /* 0x000fe20000010000 */
[----:B------:R-:W-:Y:S01]  /*5860*/  CS2R R26, SRZ ;  /* 0x00000000001a7805 */ /* 0x000fe2000001ff00 */
[----:B------:R-:W0:Y:S01]  /*5870*/  MUFU.EX2 R33, R33 ;  /* 0x0000002100217308 */ /* 0x000e220000000800 */
[----:B-1----:R-:W-:Y:S01]  /*5880*/  FADD.FTZ R43, R29, R0 ;  /* 0x000000001d2b7221 */ /* 0x002fe20000010000 */
[----:B------:R-:W-:-:S06]  /*5890*/  FADD.FTZ R25, R59, R18 ;  /* 0x000000123b197221 */ /* 0x000fcc0000010000 */
[----:B------:R-:W1:Y:S01]  /*58a0*/  MUFU.EX2 R34, R34 ;  /* 0x0000002200227308 */ /* 0x000e620000000800 */
[C---:B--2---:R-:W-:Y:S01]  /*58b0*/  FADD.FTZ R0, R32.reuse, R43 ;  /* 0x0000002b20007221 */ /* 0x044fe20000010000 */
[----:B------:R-:W-:Y:S02]  /*58c0*/  F2FP.F16.F32.PACK_AB R202, R32, R29 ;  /* 0x0000001d20ca723e */ /* 0x000fe400000000ff */
[----:B------:R-:W-:-:S04]  /*58d0*/  CS2R R28, SRZ ;  /* 0x00000000001c7805 */ /* 0x000fc8000001ff00 */
[----:B------:R-:W2:Y:S01]  /*58e0*/  MUFU.EX2 R35, R35 ;  /* 0x0000002300237308 */ /* 0x000ea20000000800 */
[----:B0-----:R-:W-:-:S07]  /*58f0*/  FADD.FTZ R43, R33, R0 ;  /* 0x00000000212b7221 */ /* 0x001fce0000010000 */
[----:B------:R-:W0:Y:S01]  /*5900*/  MUFU.EX2 R36, R36 ;  /* 0x0000002400247308 */ /* 0x000e220000000800 */
[C---:B-1----:R-:W-:Y:S01]  /*5910*/  FADD.FTZ R0, R34.reuse, R43 ;  /* 0x0000002b22007221 */ /* 0x042fe20000010000 */
[----:B------:R-:W-:Y:S02]  /*5920*/  F2FP.F16.F32.PACK_AB R196, R34, R33 ;  /* 0x0000002122c4723e */ /* 0x000fe400000000ff */
[----:B------:R-:W-:Y:S02]  /*5930*/  CS2R R42, SRZ ;  /* 0x00000000002a7805 */ /* 0x000fe4000001ff00 */
[----:B------:R-:W-:Y:S02]  /*5940*/  CS2R R32, SRZ ;  /* 0x0000000000207805 */ /* 0x000fe4000001ff00 */
[----:B------:R-:W1:Y:S01]  /*5950*/  MUFU.EX2 R60, R60 ;  /* 0x0000003c003c7308 */ /* 0x000e620000000800 */
[----:B--2---:R-:W-:-:S07]  /*5960*/  FADD.FTZ R21, R35, R0 ;  /* 0x0000000023157221 */ /* 0x004fce0000010000 */
[----:B------:R-:W2:Y:S01]  /*5970*/  MUFU.EX2 R37, R37 ;  /* 0x0000002500257308 */ /* 0x000ea20000000800 */
[C---:B0-----:R-:W-:Y:S01]  /*5980*/  FADD.FTZ R0, R36.reuse, R21 ;  /* 0x0000001524007221 */ /* 0x041fe20000010000 */
[----:B------:R-:W-:Y:S02]  /*5990*/  F2FP.F16.F32.PACK_AB R198, R36, R35 ;  /* 0x0000002324c6723e */ /* 0x000fe400000000ff */
[----:B------:R-:W-:-:S04]  /*59a0*/  CS2R R34, SRZ ;  /* 0x0000000000227805 */ /* 0x000fc8000001ff00 */
[----:B------:R-:W0:Y:S01]  /*59b0*/  MUFU.EX2 R61, R61 ;  /* 0x0000003d003d7308 */ /* 0x000e220000000800 */
[C---:B-1----:R-:W-:Y:S01]  /*59c0*/  FADD.FTZ R18, R60.reuse, R25 ;  /* 0x000000193c127221 */ /* 0x042fe20000010000 */
[----:B------:R-:W-:Y:S02]  /*59d0*/  F2FP.F16.F32.PACK_AB R199, R60, R59 ;  /* 0x0000003b3cc7723e */ /* 0x000fe400000000ff */
[----:B------:R-:W-:-:S04]  /*59e0*/  CS2R R58, SRZ ;  /* 0x00000000003a7805 */ /* 0x000fc8000001ff00 */
[----:B------:R-:W1:Y:S01]  /*59f0*/  MUFU.EX2 R38, R38 ;  /* 0x0000002600267308 */ /* 0x000e620000000800 */
[----:B--2---:R-:W-:-:S07]  /*5a00*/  FADD.FTZ R21, R37, R0 ;  /* 0x0000000025157221 */ /* 0x004fce0000010000 */
[----:B------:R-:W2:Y:S01]  /*5a10*/  MUFU.EX2 R62, R62 ;  /* 0x0000003e003e7308 */ /* 0x000ea20000000800 */
[----:B0-----:R-:W-:-:S07]  /*5a20*/  FADD.FTZ R25, R61, R18 ;  /* 0x000000123d197221 */ /* 0x001fce0000010000 */
[----:B------:R-:W0:Y:S01]  /*5a30*/  MUFU.EX2 R5, R5 ;  /* 0x0000000500057308 */ /* 0x000e220000000800 */
[C---:B-1----:R-:W-:Y:S01]  /*5a40*/  FADD.FTZ R0, R38.reuse, R21 ;  /* 0x0000001526007221 */ /* 0x042fe20000010000 */
[----:B------:R-:W-:Y:S02]  /*5a50*/  F2FP.F16.F32.PACK_AB R192, R38, R37 ;  /* 0x0000002526c0723e */ /* 0x000fe400000000ff */
[----:B------:R-:W-:-:S04]  /*5a60*/  CS2R R36, SRZ ;  /* 0x0000000000247805 */ /* 0x000fc8000001ff00 */
[----:B------:R-:W1:Y:S01]  /*5a70*/  MUFU.EX2 R63, R63 ;  /* 0x0000003f003f7308 */ /* 0x000e620000000800 */
[C---:B--2---:R-:W-:Y:S01]  /*5a80*/  FADD.FTZ R18, R62.reuse, R25 ;  /* 0x000000193e127221 */ /* 0x044fe20000010000 */
[----:B------:R-:W-:Y:S02]  /*5a90*/  F2FP.F16.F32.PACK_AB R193, R62, R61 ;  /* 0x0000003d3ec1723e */ /* 0x000fe400000000ff */
[----:B------:R-:W-:-:S04]  /*5aa0*/  CS2R R60, SRZ ;  /* 0x00000000003c7805 */ /* 0x000fc8000001ff00 */
[----:B------:R2:W3:Y:S01]  /*5ab0*/  MUFU.EX2 R194, R39 ;  /* 0x0000002700c27308 */ /* 0x0004e20000000800 */
[----:B0-----:R-:W-:Y:S01]  /*5ac0*/  FADD.FTZ R21, R5, R0 ;  /* 0x0000000005157221 */ /* 0x001fe20000010000 */
[----:B------:R-:W-:-:S06]  /*5ad0*/  IMAD.MOV.U32 R0, RZ, RZ, 0x3f800000 ;  /* 0x3f800000ff007424 */ /* 0x000fcc00078e00ff */
[----:B------:R-:W0:Y:S01]  /*5ae0*/  MUFU.EX2 R2, R2 ;  /* 0x0000000200027308 */ /* 0x000e220000000800 */
[----:B-1----:R-:W-:Y:S01]  /*5af0*/  FADD.FTZ R25, R63, R18 ;  /* 0x000000123f197221 */ /* 0x002fe20000010000 */
[----:B--2---:R-:W-:Y:S01]  /*5b00*/  CS2R R38, SRZ ;  /* 0x0000000000267805 */ /* 0x004fe2000001ff00 */
[C---:B---3--:R-:W-:Y:S01]  /*5b10*/  FADD.FTZ R18, R194.reuse, R21 ;  /* 0x00000015c2127221 */ /* 0x048fe20000010000 */
[----:B------:R-:W-:Y:S01]  /*5b20*/  F2FP.F16.F32.PACK_AB R194, R194, R5 ;  /* 0x00000005c2c2723e */ /* 0x000fe200000000ff */
[C---:B0-----:R-:W-:Y:S01]  /*5b30*/  FADD.FTZ R5, R2.reuse, R25 ;  /* 0x0000001902057221 */ /* 0x041fe20000010000 */
[----:B------:R-:W-:Y:S01]  /*5b40*/  F2FP.F16.F32.PACK_AB R195, R2, R63 ;  /* 0x0000003f02c3723e */ /* 0x000fe200000000ff */
[----:B------:R-:W-:Y:S01]  /*5b50*/  IMAD.MOV.U32 R2, RZ, RZ, 0x3f800000 ;  /* 0x3f800000ff027424 */ /* 0x000fe200078e00ff */
[----:B------:R-:W-:Y:S02]  /*5b60*/  CS2R R62, SRZ ;  /* 0x00000000003e7805 */ /* 0x000fe4000001ff00 */
[----:B------:R-:W-:Y:S01]  /*5b70*/  CS2R R24, SRZ ;  /* 0x0000000000187805 */ /* 0x000fe2000001ff00 */
[----:B------:R-:W-:Y:S06]  /*5b80*/  @!P1 BRA `(.L_x_2210) ;  /* 0x0000004000d49947 */ /* 0x000fec0003800000 */
[----:B------:R-:W-:Y:S01]  /*5b90*/  R2UR UR4, R17 ;  /* 0x00000000110472ca */ /* 0x000fe200000e0000 */
[----:B------:R-:W-:Y:S01]  /*5ba0*/  IMAD.MOV.U32 R21, RZ, RZ, R4 ;  /* 0x000000ffff157224 */ /* 0x000fe200078e0004 */
[----:B------:R-:W-:Y:S01]  /*5bb0*/  MOV R228, R3 ;  /* 0x0000000300e47202 */ /* 0x000fe20000000f00 */
[----:B------:R-:W-:Y:S01]  /*5bc0*/  IMAD.MOV.U32 R2, RZ, RZ, 0x3f800000 ;  /* 0x3f800000ff027424 */ /* 0x000fe200078e00ff */
[----:B------:R-:W-:Y:S01]  /*5bd0*/  UMOV UR60, UR36 ;  /* 0x00000024003c7c82 */ /* 0x000fe20008000000 */
[----:B------:R-:W-:Y:S01]  /*5be0*/  IMAD.MOV.U32 R151, RZ, RZ, RZ ;  /* 0x000000ffff977224 */ /* 0x000fe200078e00ff */
[----:B------:R-:W-:-:S07]  /*5bf0*/  ULDC UR37, c[0x0][0x9d8] ;  /* 0x0002760000257ab9 */ /* 0x000fce0000000800 */
[----:B------:R-:W-:-:S07]  /*5c00*/  IMAD.U32 R20, RZ, RZ, UR4 ;  /* 0x00000004ff147e24 */ /* 0x000fce000f8e00ff */
.L_x_2221:
[----:B------:R-:W-:Y:S01]  /*5c10*/  R2UR UR5, R20 ;  /* 0x00000000140572ca */ /* 0x000fe200000e0000 */
[----:B------:R-:W-:-:S04]  /*5c20*/  UISETP.NE.AND UP0, UPT, UR60, 0x1, UPT ;  /* 0x000000013c00788c */ /* 0x000fc8000bf05270 */
[----:B------:R-:W-:-:S08]  /*5c30*/  USEL UR4, URZ, 0x1, UP0 ;  /* 0x000000013f047887 */ /* 0x000fd00008000000 */
[----:B------:R-:W-:-:S06]  /*5c40*/  ULOP3.LUT UR4, UR5, UR4, URZ, 0x3c, !UPT ;  /* 0x0000000405047292 */ /* 0x000fcc000f8e3c3f */
[----:B------:R-:W-:Y:S01]  /*5c50*/  IMAD.U32 R17, RZ, RZ, UR4 ;  /* 0x00000004ff117e24 */ /* 0x000fe2000f8e00ff */
[----:B------:R-:W-:Y:S06]  /*5c60*/  @!P0 BRA `(.L_x_2211) ;  /* 0x0000000000048947 */ /* 0x000fec0003800000 */
[----:B------:R-:W-:Y:S01]  /*5c70*/  BPT.TRAP 0x1 ;  /* 0x000000040000795c */ /* 0x000fe20000300000 */
.L_x_2211:
[----:B------:R-:W-:Y:S01]  /*5c80*/  R2UR UR4, R16 ;  /* 0x00000000100472ca */ /* 0x000fe200000e0000 */
[----:B------:R-:W-:Y:S01]  /*5c90*/  UIADD3 UR36, UR60, 0x1, URZ ;  /* 0x000000013c247890 */ /* 0x000fe2000fffe03f */
[----:B------:R-:W-:-:S03]  /*5ca0*/  R2UR UR5, R17 ;  /* 0x00000000110572ca */ /* 0x000fc600000e0000 */
[----:B------:R-:W-:-:S04]  /*5cb0*/  UISETP.NE.AND UP0, UPT, UR36, 0x2, UPT ;  /* 0x000000022400788c */ /* 0x000fc8000bf05270 */
[----:B------:R-:W-:-:S04]  /*5cc0*/  USEL UR36, UR36, URZ, UP0 ;  /* 0x0000003f24247287 */ /* 0x000fc80008000000 */
[----:B------:R-:W-:Y:S02]  /*5cd0*/  ULEA UR4, UR36, UR4, 0x3 ;  /* 0x0000000424047291 */ /* 0x000fe4000f8e183f */
[----:B------:R-:W-:-:S04]  /*5ce0*/  MOV R4, UR5 ;  /* 0x0000000500047c02 */ /* 0x000fc80008000f00 */
[----:B------:R-:W-:Y:S01]  /*5cf0*/  SHF.L.U32 R4, R4, 0x1f, RZ ;  /* 0x0000001f04047819 */ /* 0x000fe200000006ff */
[----:B------:R-:W-:-:S03]  /*5d00*/  IMAD.U32 R3, RZ, RZ, UR4 ;  /* 0x00000004ff037e24 */ /* 0x000fc6000f8e00ff */
[----:B------:R0:W1:Y:S01]  /*5d10*/  SYNCS.PHASECHK.TRANS64.TRYWAIT P1, [UR4+0x38830], R4 ;  /* 0x03883004ff0075a7 */ /* 0x0000620008020144 */
[----:B------:R-:W-:Y:S05]  /*5d20*/  @!P0 BRA `(.L_x_2212) ;  /* 0x0000000000048947 */ /* 0x000fea0003800000 */
[----:B------:R-:W-:Y:S01]  /*5d30*/  BPT.TRAP 0x1 ;  /* 0x000000040000795c */ /* 0x000fe20000300000 */
.L_x_2212:
[----:B-1----:R-:W-:Y:S05]  /*5d40*/  @P1 BRA `(.L_x_2213) ;  /* 0x00000000000c1947 */ /* 0x002fea0003800000 */
[----:B------:R-:W-:-:S13]  /*5d50*/  R2UR UR4, R3 ;  /* 0x00000000030472ca */ /* 0x000fda00000e0000 */
[----:B------:R-:W1:Y:S02]  /*5d60*/  SYNCS.PHASECHK.TRANS64.TRYWAIT P1, [UR4+0x38830], R4 ;  /* 0x03883004ff0075a7 */ /* 0x000e640008020144 */
[----:B-1----:R-:W-:Y:S05]  /*5d70*/  @!P1 BRA `(.L_x_2214) ;  /* 0x0000010400cc9947 */ /* 0x002fea0003800000 */
.L_x_2213:
        /* <DEDUP_REMOVED lines=23> */
[----:B------:R-:W-:Y:S01]  /*5ef0*/  UIADD3 UR58, UR4, 0x80, URZ ;  /* 0x00000080043a7890 */ /* 0x000fe2000fffe03f */
[-C--:B------:R-:W-:Y:S01]  /*5f00*/  FMUL.FTZ R28, R28, R0.reuse ;  /* 0x000000001c1c7220 */ /* 0x080fe20000410000 */
        /* <DEDUP_REMOVED lines=57> */
[----:B------:R-:W-:Y:S01]  /*62a0*/  UIADD3 UR58, UR4, 0x100, URZ ;  /* 0x00000100043a7890 */ /* 0x000fe2000fffe03f */
[-C--:B------:R-:W-:Y:S01]  /*62b0*/  FMUL.FTZ R109, R109, R0.reuse ;  /* 0x000000006d6d7220 */ /* 0x080fe20000410000 */
[----:B------:R-:W-:Y:S01]  /*62c0*/  UMOV UR56, UR6 ;  /* 0x0000000600387c82 */ /* 0x000fe20008000000 */
[----:B------:R-:W-:Y:S01]  /*62d0*/  UMOV UR57, UR7 ;  /* 0x0000000700397c82 */ /* 0x000fe20008000000 */
        /* <DEDUP_REMOVED lines=95> */
[----:B------:R-:W-:Y:S01]  /*68d0*/  UIADD3 UR58, UR4, 0x200, URZ ;  /* 0x00000200043a7890 */ /* 0x000fe2000fffe03f */
[----:B------:R-:W-:Y:S01]  /*68e0*/  UMOV UR56, UR6 ;  /* 0x0000000600387c82 */ /* 0x000fe20008000000 */
[----:B------:R-:W-:Y:S01]  /*68f0*/  UMOV UR57, UR7 ;  /* 0x0000000700397c82 */ /* 0x000fe20008000000 */
[----:B------:R-:W-:Y:S01]  /*6900*/  UMOV UR59, 0x40000040 ;  /* 0x40000040003b7882 */ /* 0x000fe20000000000 */
        /* <DEDUP_REMOVED lines=141> */
[----:B------:R-:W-:Y:S02]  /*71e0*/  R2UR UR10, R6 ;  /* 0x00000000060a72ca */ /* 0x000fe400000e0000 */
[----:B------:R-:W-:-:S11]  /*71f0*/  R2UR UR11, R7 ;  /* 0x00000000070b72ca */ /* 0x000fd600000e0000 */
[----:B------:R-:W-:Y:S02]  /*7200*/  UMOV UR56, UR10 ;  /* 0x0000000a00387c82 */ /* 0x000fe40008000000 */
[----:B------:R-:W-:Y:S01]  /*7210*/  UMOV UR57, UR11 ;  /* 0x0000000b00397c82 */ /* 0x000fe20008000000 */
[----:B------:R-:W-:Y:S01]  /*7220*/  UMOV UR5, UR11 ;  /* 0x0000000b00057c82 */ /* 0x000fe20008000000 */
        /* <DEDUP_REMOVED lines=22> */
[----:B------:R-:W-:Y:S03]  /*7390*/  HGMMA.64x16x16.F32 R152, gdesc[UR12], R152, gsb0 ;  /* 0x002000000c9879f0 */ /* 0x000fe60008000898 */
        /* <DEDUP_REMOVED lines=236> */
[----:B------:R-:W-:Y:S05]  /*8260*/  @!P0 BRA `(.L_x_2215) ;  /* 0x0000000000048947 */ /* 0x000fea0003800000 */
[----:B------:R-:W-:Y:S01]  /*8270*/  BPT.TRAP 0x1 ;  /* 0x000000040000795c */ /* 0x000fe20000300000 */
.L_x_2215:
        /* <DEDUP_REMOVED lines=8> */
.L_x_2216:
[----:B--2---:R-:W-:Y:S05]  /*8300*/  @P1 BRA `(.L_x_2217) ;  /* 0x0000000000081947 */ /* 0x004fea0003800000 */
[----:B------:R-:W2:Y:S02]  /*8310*/  SYNCS.PHASECHK.TRANS64.TRYWAIT P1, [UR4+0x38850], R0 ;  /* 0x03885000ff0075a7 */ /* 0x000ea40008020144 */
[----:B--2---:R-:W-:Y:S05]  /*8320*/  @!P1 BRA `(.L_x_2218) ;  /* 0x000000e0007c9947 */ /* 0x004fea0003800000 */
.L_x_2217:
        /* <DEDUP_REMOVED lines=37> */
.L_x_2219:
[----:B------:R-:W-:Y:S01]  /*8580*/  R2UR UR6, R212 ;  /* 0x00000000d40672ca */ /* 0x000fe200000e0000 */
[----:B-12---:R-:W-:Y:S01]  /*8590*/  FMUL.FTZ R0, R187, UR37 ;  /* 0x00000025bb007c20 */ /* 0x006fe20008410000 */
[----:B------:R-:W-:Y:S01]  /*85a0*/  R2UR UR5, R213 ;  /* 0x00000000d50572ca */ /* 0x000fe200000e0000 */
[----:B------:R-:W-:Y:S01]  /*85b0*/  FMUL.FTZ R187, R188, UR37 ;  /* 0x00000025bcbb7c20 */ /* 0x000fe20008410000 */
[----:B------:R-:W-:Y:S01]  /*85c0*/  FMUL.FTZ R188, R177, UR37 ;  /* 0x00000025b1bc7c20 */ /* 0x000fe20008410000 */
[----:B------:R-:W-:Y:S01]  /*85d0*/  FMUL.FTZ R177, R179, UR37 ;  /* 0x00000025b3b17c20 */ /* 0x000fe20008410000 */
[----:B------:R-:W1:Y:S01]  /*85e0*/  LDC R193, c[0x0][0x2f0] ;  /* 0x0000bc00ffc17b82 */ /* 0x000e620000000800 */
[----:B------:R-:W-:Y:S01]  /*85f0*/  FMUL.FTZ R2, R186, UR37 ;  /* 0x00000025ba027c20 */ /* 0x000fe20008410000 */
[----:B------:R-:W-:Y:S01]  /*8600*/  FMUL.FTZ R186, R189, UR37 ;  /* 0x00000025bdba7c20 */ /* 0x000fe20008410000 */
[----:B------:R-:W-:Y:S01]  /*8610*/  R2UR UR7, R23 ;  /* 0x00000000170772ca */ /* 0x000fe200000e0000 */
[----:B------:R-:W-:Y:S01]  /*8620*/  FMUL.FTZ R192, R184, UR37 ;  /* 0x00000025b8c07c20 */ /* 0x000fe20008410000 */
[----:B------:R-:W-:Y:S01]  /*8630*/  FMUL.FTZ R184, R191, UR37 ;  /* 0x00000025bfb87c20 */ /* 0x000fe20008410000 */
[----:B------:R-:W-:Y:S01]  /*8640*/  FMUL.FTZ R191, R181, UR37 ;  /* 0x00000025b5bf7c20 */ /* 0x000fe20008410000 */
[----:B------:R-:W-:Y:S01]  /*8650*/  UISETP.NE.AND UP0, UPT, UR6, URZ, UPT ;  /* 0x0000003f0600728c */ /* 0x000fe2000bf05270 */
[----:B------:R-:W-:Y:S01]  /*8660*/  FMUL.FTZ R181, R169, UR37 ;  /* 0x00000025a9b57c20 */ /* 0x000fe20008410000 */
[----:B0-----:R-:W-:-:S02]  /*8670*/  VIADD R4, R215, UR5 ;  /* 0x00000005d7047c36 */ /* 0x001fc40008000000 */
[----:B------:R-:W-:Y:S01]  /*8680*/  FMUL.FTZ R185, R185, UR37 ;  /* 0x00000025b9b97c20 */ /* 0x000fe20008410000 */
[----:B------:R-:W-:Y:S01]  /*8690*/  IMAD.MOV.U32 R169, RZ, RZ, -0x2 ;  /* 0xfffffffeffa97424 */ /* 0x000fe200078e00ff */
[----:B------:R-:W0:Y:S01]  /*86a0*/  MUFU.TANH R192, R192 ;  /* 0x000000c000c07308 */ /* 0x000e220000002400 */
[----:B------:R-:W-:Y:S01]  /*86b0*/  PLOP3.LUT P1, PT, PT, PT, UP0, 0x80, 0x0 ;  /* 0x000000000000781c */ /* 0x000fe20003f2f008 */
[----:B------:R-:W-:Y:S01]  /*86c0*/  ULDC UR6, c[0x0][0x288] ;  /* 0x0000a20000067ab9 */ /* 0x000fe20000000800 */
[----:B------:R-:W-:Y:S01]  /*86d0*/  PLOP3.LUT P2, PT, PT, PT, UP0, 0x80, 0x0 ;  /* 0x000000000000781c */ /* 0x000fe20003f4f008 */
[----:B------:R-:W-:Y:S01]  /*86e0*/  FMUL.FTZ R20, R190, UR37 ;  /* 0x00000025be147c20 */ /* 0x000fe20008410000 */
[----:B------:R-:W-:Y:S01]  /*86f0*/  FMUL.FTZ R190, R176, UR37 ;  /* 0x00000025b0be7c20 */ /* 0x000fe20008410000 */
[----:B------:R-:W-:Y:S01]  /*8700*/  @UP0 ULDC UR5, c[0x0][0x44c] ;  /* 0x0001130000050ab9 */ /* 0x000fe20000000800 */
[----:B------:R-:W-:Y:S01]  /*8710*/  FMUL.FTZ R176, R178, UR37 ;  /* 0x00000025b2b07c20 */ /* 0x000fe20008410000 */
[----:B------:R-:W2:Y:S01]  /*8720*/  MUFU.TANH R185, R185 ;  /* 0x000000b900b97308 */ /* 0x000ea20000002400 */
[----:B------:R-:W-:Y:S01]  /*8730*/  FMUL.FTZ R178, R180, UR37 ;  /* 0x00000025b4b27c20 */ /* 0x000fe20008410000 */
[----:B------:R-:W-:Y:S01]  /*8740*/  FMUL.FTZ R180, R172, UR37 ;  /* 0x00000025acb47c20 */ /* 0x000fe20008410000 */
[----:B------:R-:W-:Y:S01]  /*8750*/  FMUL.FTZ R170, R170, UR37 ;  /* 0x00000025aaaa7c20 */ /* 0x000fe20008410000 */
[----:B------:R-:W-:Y:S01]  /*8760*/  FMUL.FTZ R171, R171, UR37 ;  /* 0x00000025abab7c20 */ /* 0x000fe20008410000 */
[----:B------:R-:W-:Y:S01]  /*8770*/  FMUL.FTZ R174, R174, UR37 ;  /* 0x00000025aeae7c20 */ /* 0x000fe20008410000 */
[----:B------:R-:W-:Y:S01]  /*8780*/  @P1 IMAD.HI.U32 R179, R4, UR5, RZ ;  /* 0x0000000504b31c27 */ /* 0x000fe2000f8e00ff */
[----:B------:R-:W-:Y:S01]  /*8790*/  @UP0 ULDC UR5, c[0x0][0x450] ;  /* 0x0001140000050ab9 */ /* 0x000fe20000000800 */
[----:B------:R-:W3:Y:S02]  /*87a0*/  MUFU.TANH R187, R187 ;  /* 0x000000bb00bb7308 */ /* 0x000ee40000002400 */
[----:B------:R-:W-:Y:S01]  /*87b0*/  FMUL.FTZ R175, R175, UR37 ;  /* 0x00000025afaf7c20 */ /* 0x000fe20008410000 */
[----:B------:R-:W-:Y:S01]  /*87c0*/  FMUL.FTZ R162, R162, UR37 ;  /* 0x00000025a2a27c20 */ /* 0x000fe20008410000 */
[----:B------:R-:W-:Y:S01]  /*87d0*/  @P2 SHF.R.U32.HI R4, RZ, UR5, R179 ;  /* 0x00000005ff042c19 */ /* 0x000fe200080116b3 */
[----:B------:R-:W-:Y:S01]  /*87e0*/  UMOV UR5, 0x1 ;  /* 0x0000000100057882 */ /* 0x000fe20000000000 */
[----:B------:R-:W-:Y:S01]  /*87f0*/  FMUL.FTZ R179, R168, UR37 ;  /* 0x00000025a8b37c20 */ /* 0x000fe20008410000 */
[----:B------:R-:W-:Y:S01]  /*8800*/  UIMAD UR5, UR61, -0x50, UR5 ;  /* 0xffffffb03d0578a4 */ /* 0x000fe2000f8e0205 */
[----:B------:R-:W-:Y:S01]  /*8810*/  FMUL.FTZ R159, R159, UR37 ;  /* 0x000000259f9f7c20 */ /* 0x000fe20008410000 */
[----:B------:R-:W4:Y:S01]  /*8820*/  SHFL.IDX PT, R189, R4, RZ, 0x1c1f ;  /* 0x001c1fff04bd7589 */ /* 0x000f2200000e0000 */
[----:B------:R-:W5:Y:S01]  /*8830*/  MUFU.TANH R186, R186 ;  /* 0x000000ba00ba7308 */ /* 0x000f620000002400 */
[----:B------:R-:W-:Y:S01]  /*8840*/  FMUL.FTZ R163, R163, UR37 ;  /* 0x00000025a3a37c20 */ /* 0x000fe20008410000 */
[----:B------:R-:W-:Y:S01]  /*8850*/  FMUL.FTZ R166, R166, UR37 ;  /* 0x00000025a6a67c20 */ /* 0x000fe20008410000 */
[----:B------:R-:W-:Y:S01]  /*8860*/  IMAD R168, R214, R169, UR5 ;  /* 0x00000005d6a87e24 */ /* 0x000fe2000f8e02a9 */
[----:B------:R-:W-:Y:S01]  /*8870*/  ULDC UR5, c[0x0][0x988] ;  /* 0x0002620000057ab9 */ /* 0x000fe20000000800 */
[----:B------:R-:W-:Y:S01]  /*8880*/  FMUL.FTZ R167, R167, UR37 ;  /* 0x00000025a7a77c20 */ /* 0x000fe20008410000 */
[----:B------:R-:W-:Y:S01]  /*8890*/  FMUL.FTZ R154, R154, UR37 ;  /* 0x000000259a9a7c20 */ /* 0x000fe20008410000 */
[----:B-1----:R-:W-:-:S02]  /*88a0*/  IMAD R168, R193, UR7, R168 ;  /* 0x00000007c1a87c24 */ /* 0x002fc4000f8e02a8 */
[----:B------:R-:W-:Y:S01]  /*88b0*/  FMUL.FTZ R193, R173, UR37 ;  /* 0x00000025adc17c20 */ /* 0x000fe20008410000 */
[----:B------:R-:W1:Y:S01]  /*88c0*/  MUFU.TANH R190, R190 ;  /* 0x000000be00be7308 */ /* 0x000e620000002400 */
[----:B------:R-:W-:Y:S01]  /*88d0*/  FMUL.FTZ R173, R160, UR37 ;  /* 0x00000025a0ad7c20 */ /* 0x000fe20008410000 */
[----:B------:R-:W-:Y:S01]  /*88e0*/  FMUL.FTZ R155, R155, UR37 ;  /* 0x000000259b9b7c20 */ /* 0x000fe20008410000 */
[----:B------:R-:W-:Y:S01]  /*88f0*/  FMUL.FTZ R158, R158, UR37 ;  /* 0x000000259e9e7c20 */ /* 0x000fe20008410000 */
[----:B------:R-:W1:Y:S04]  /*8900*/  S2UR UR7, SR_CgaCtaId ;  /* 0x00000000000779c3 */ /* 0x000e680000008800 */
[----:B------:R-:W1:Y:S01]  /*8910*/  MUFU.TANH R188, R188 ;  /* 0x000000bc00bc7308 */ /* 0x000e620000002400 */
[----:B----4-:R-:W-:-:S07]  /*8920*/  IADD3 R189, R189, -UR6, R168 ;  /* 0x80000006bdbd7c10 */ /* 0x010fce000fffe0a8 */
[----:B------:R-:W4:Y:S01]  /*8930*/  MUFU.TANH R178, R178 ;  /* 0x000000b200b27308 */ /* 0x000f220000002400 */
[C---:B------:R-:W-:Y:S02]  /*8940*/  ISETP.GT.AND P1, PT, R189.reuse, RZ, PT ;  /* 0x000000ffbd00720c */ /* 0x040fe40003f24270 */
[C---:B------:R-:W-:Y:S02]  /*8950*/  ISETP.GT.AND P2, PT, R189.reuse, 0x1, PT ;  /* 0x00000001bd00780c */ /* 0x040fe40003f44270 */
[----:B0-----:R-:W-:Y:S02]  /*8960*/  FSEL R160, R192, -INF , P1 ;  /* 0xff800000c0a07808 */ /* 0x001fe40000800000 */
[----:B------:R-:W-:Y:S01]  /*8970*/  ISETP.GT.AND P1, PT, R189, 0x8, PT ;  /* 0x00000008bd00780c */ /* 0x000fe20003f24270 */
[----:B------:R-:W0:Y:S01]  /*8980*/  MUFU.TANH R191, R191 ;  /* 0x000000bf00bf7308 */ /* 0x000e220000002400 */
[----:B--2---:R-:W-:Y:S01]  /*8990*/  FSEL R169, R185, -INF , P2 ;  /* 0xff800000b9a97808 */ /* 0x004fe20001000000 */
[----:B------:R-:W-:Y:S01]  /*89a0*/  FMUL.FTZ R185, R161, UR37 ;  /* 0x00000025a1b97c20 */ /* 0x000fe20008410000 */
[----:B------:R-:W-:-:S02]  /*89b0*/  FMNMX.FTZ R172, R160, R21, !PT ;  /* 0x00000015a0ac7209 */ /* 0x000fc40007810000 */
[----:B------:R-:W-:Y:S02]  /*89c0*/  ISETP.GT.AND P2, PT, R189, 0x9, PT ;  /* 0x00000009bd00780c */ /* 0x000fe40003f44270 */
[----:B---3--:R-:W-:Y:S01]  /*89d0*/  FSEL R161, R187, -INF , P1 ;  /* 0xff800000bba17808 */ /* 0x008fe20000800000 */
[----:B------:R2:W-:Y:S01]  /*89e0*/  MUFU.TANH R192, R173 ;  /* 0x000000ad00c07308 */ /* 0x0005e20000002400 */
[----:B------:R-:W-:Y:S02]  /*89f0*/  FMNMX.FTZ R194, R169, R172, !PT ;  /* 0x000000aca9c27209 */ /* 0x000fe40007810000 */
[C---:B------:R-:W-:Y:S02]  /*8a00*/  ISETP.GT.AND P1, PT, R189.reuse, 0x10, PT ;  /* 0x00000010bd00780c */ /* 0x040fe40003f24270 */
[----:B-----5:R-:W-:Y:S01]  /*8a10*/  FSEL R172, R186, -INF , P2 ;  /* 0xff800000baac7808 */ /* 0x020fe20001000000 */
[----:B------:R-:W-:Y:S01]  /*8a20*/  FMUL.FTZ R186, R164, UR37 ;  /* 0x00000025a4ba7c20 */ /* 0x000fe20008410000 */
[----:B------:R-:W-:Y:S01]  /*8a30*/  ISETP.GT.AND P2, PT, R189, 0x11, PT ;  /* 0x00000011bd00780c */ /* 0x000fe20003f44270 */
[----:B------:R-:W3:Y:S01]  /*8a40*/  MUFU.TANH R179, R179 ;  /* 0x000000b300b37308 */ /* 0x000ee20000002400 */
[----:B--2---:R-:W-:-:S02]  /*8a50*/  FMNMX.FTZ R173, R161, R194, !PT ;  /* 0x000000c2a1ad7209 */ /* 0x004fc40007810000 */
[----:B-1----:R-:W-:Y:S02]  /*8a60*/  FSEL R164, R190, -INF , P1 ;  /* 0xff800000bea47808 */ /* 0x002fe40000800000 */
[----:B------:R-:W-:Y:S02]  /*8a70*/  FMNMX.FTZ R187, R172, R173, !PT ;  /* 0x000000adacbb7209 */ /* 0x000fe40007810000 */
[----:B------:R-:W-:Y:S01]  /*8a80*/  FSEL R173, R188, -INF , P2 ;  /* 0xff800000bcad7808 */ /* 0x000fe20001000000 */
[----:B------:R-:W1:Y:S01]  /*8a90*/  MUFU.TANH R181, R181 ;  /* 0x000000b500b57308 */ /* 0x000e620000002400 */
[----:B------:R-:W-:Y:S02]  /*8aa0*/  ISETP.GT.AND P1, PT, R189, 0x18, PT ;  /* 0x00000018bd00780c */ /* 0x000fe40003f24270 */
[----:B------:R-:W-:Y:S01]  /*8ab0*/  FMNMX.FTZ R188, R164, R187, !PT ;  /* 0x000000bba4bc7209 */ /* 0x000fe20007810000 */
[----:B------:R-:W-:Y:S01]  /*8ac0*/  FMUL.FTZ R187, R165, UR37 ;  /* 0x00000025a5bb7c20 */ /* 0x000fe20008410000 */
[----:B------:R-:W-:-:S02]  /*8ad0*/  ISETP.GT.AND P2, PT, R189, 0x19, PT ;  /* 0x00000019bd00780c */ /* 0x000fc40003f44270 */
[----:B----4-:R-:W-:Y:S01]  /*8ae0*/  FSEL R178, R178, -INF , P1 ;  /* 0xff800000b2b27808 */ /* 0x010fe20000800000 */
[----:B------:R-:W2:Y:S01]  /*8af0*/  MUFU.TANH R180, R180 ;  /* 0x000000b400b47308 */ /* 0x000ea20000002400 */
[----:B------:R-:W-:Y:S01]  /*8b00*/  FMNMX.FTZ R195, R173, R188, !PT ;  /* 0x000000bcadc37209 */ /* 0x000fe20007810000 */
[----:B------:R-:W-:Y:S01]  /*8b10*/  FMUL.FTZ R188, R152, UR37 ;  /* 0x0000002598bc7c20 */ /* 0x000fe20008410000 */
[----:B------:R-:W-:Y:S02]  /*8b20*/  ISETP.GT.AND P1, PT, R189, 0x20, PT ;  /* 0x00000020bd00780c */ /* 0x000fe40003f24270 */
[----:B0-----:R-:W-:Y:S02]  /*8b30*/  FSEL R165, R191, -INF , P2 ;  /* 0xff800000bfa57808 */ /* 0x001fe40001000000 */
[----:B------:R-:W-:Y:S01]  /*8b40*/  FMNMX.FTZ R190, R178, R195, !PT ;  /* 0x000000c3b2be7209 */ /* 0x000fe20007810000 */
[----:B------:R-:W0:Y:S01]  /*8b50*/  MUFU.TANH R193, R193 ;  /* 0x000000c100c17308 */ /* 0x000e220000002400 */
[----:B------:R-:W-:-:S02]  /*8b60*/  ISETP.GT.AND P2, PT, R189, 0x21, PT ;  /* 0x00000021bd00780c */ /* 0x000fc40003f44270 */
[----:B---3--:R-:W-:Y:S02]  /*8b70*/  FSEL R152, R179, -INF , P1 ;  /* 0xff800000b3987808 */ /* 0x008fe40000800000 */
[----:B------:R-:W-:Y:S01]  /*8b80*/  FMNMX.FTZ R191, R165, R190, !PT ;  /* 0x000000bea5bf7209 */ /* 0x000fe20007810000 */
[----:B------:R-:W-:Y:S01]  /*8b90*/  FMUL.FTZ R190, R153, UR37 ;  /* 0x0000002599be7c20 */ /* 0x000fe20008410000 */
[----:B------:R-:W-:Y:S01]  /*8ba0*/  ISETP.GT.AND P1, PT, R189, 0x28, PT ;  /* 0x00000028bd00780c */ /* 0x000fe20003f24270 */
[----:B------:R-:W3:Y:S01]  /*8bb0*/  MUFU.TANH R185, R185 ;  /* 0x000000b900b97308 */ /* 0x000ee20000002400 */
[----:B-1----:R-:W-:Y:S02]  /*8bc0*/  FSEL R179, R181, -INF , P2 ;  /* 0xff800000b5b37808 */ /* 0x002fe40001000000 */
[----:B------:R-:W-:Y:S01]  /*8bd0*/  FMNMX.FTZ R194, R152, R191, !PT ;  /* 0x000000bf98c27209 */ /* 0x000fe20007810000 */
[----:B------:R-:W-:Y:S01]  /*8be0*/  FMUL.FTZ R191, R156, UR37 ;  /* 0x000000259cbf7c20 */ /* 0x000fe20008410000 */
[----:B------:R-:W-:-:S02]  /*8bf0*/  ISETP.GT.AND P2, PT, R189, 0x29, PT ;  /* 0x00000029bd00780c */ /* 0x000fc40003f44270 */
[----:B--2---:R-:W-:Y:S01]  /*8c00*/  FSEL R153, R180, -INF , P1 ;  /* 0xff800000b4997808 */ /* 0x004fe20000800000 */
[----:B------:R-:W1:Y:S01]  /*8c10*/  MUFU.TANH R186, R186 ;  /* 0x000000ba00ba7308 */ /* 0x000e620000002400 */
[----:B------:R-:W-:Y:S02]  /*8c20*/  FMNMX.FTZ R194, R179, R194, !PT ;  /* 0x000000c2b3c27209 */ /* 0x000fe40007810000 */
[----:B------:R-:W-:Y:S02]  /*8c30*/  ISETP.GT.AND P1, PT, R189, 0x30, PT ;  /* 0x00000030bd00780c */ /* 0x000fe40003f24270 */
[----:B0-----:R-:W-:Y:S02]  /*8c40*/  FSEL R180, R193, -INF , P2 ;  /* 0xff800000c1b47808 */ /* 0x001fe40001000000 */
[----:B------:R-:W-:Y:S01]  /*8c50*/  FMNMX.FTZ R193, R153, R194, !PT ;  /* 0x000000c299c17209 */ /* 0x000fe20007810000 */
[----:B------:R-:W0:Y:S01]  /*8c60*/  MUFU.TANH R187, R187 ;  /* 0x000000bb00bb7308 */ /* 0x000e220000002400 */
[----:B------:R-:W-:-:S02]  /*8c70*/  ISETP.GT.AND P2, PT, R189, 0x31, PT ;  /* 0x00000031bd00780c */ /* 0x000fc40003f44270 */
[----:B------:R-:W-:Y:S02]  /*8c80*/  FSEL R181, R192, -INF , P1 ;  /* 0xff800000c0b57808 */ /* 0x000fe40000800000 */
[----:B------:R-:W-:Y:S01]  /*8c90*/  FMNMX.FTZ R192, R180, R193, !PT ;  /* 0x000000c1b4c07209 */ /* 0x000fe20007810000 */
[----:B------:R-:W-:Y:S01]  /*8ca0*/  FMUL.FTZ R193, R157, UR37 ;  /* 0x000000259dc17c20 */ /* 0x000fe20008410000 */
[----:B------:R-:W-:Y:S01]  /*8cb0*/  ISETP.GT.AND P1, PT, R189, 0x38, PT ;  /* 0x00000038bd00780c */ /* 0x000fe20003f24270 */
[----:B------:R-:W2:Y:S01]  /*8cc0*/  MUFU.TANH R188, R188 ;  /* 0x000000bc00bc7308 */ /* 0x000ea20000002400 */
[----:B---3--:R-:W-:Y:S02]  /*8cd0*/  FSEL R156, R185, -INF , P2 ;  /* 0xff800000b99c7808 */ /* 0x008fe40001000000 */
[----:B------:R-:W-:Y:S01]  /*8ce0*/  FMNMX.FTZ R185, R181, R192, !PT ;  /* 0x000000c0b5b97209 */ /* 0x000fe20007810000 */
[----:B------:R-:W-:Y:S01]  /*8cf0*/  FMUL.FTZ R192, R182, UR37 ;  /* 0x00000025b6c07c20 */ /* 0x000fe20008410000 */
[----:B-1----:R-:W-:-:S02]  /*8d00*/  FSEL R157, R186, -INF , P1 ;  /* 0xff800000ba9d7808 */ /* 0x002fc40000800000 */
[C---:B------:R-:W-:Y:S01]  /*8d10*/  ISETP.GT.AND P2, PT, R189.reuse, 0x39, PT ;  /* 0x00000039bd00780c */ /* 0x040fe20003f44270 */
[----:B------:R-:W1:Y:S01]  /*8d20*/  MUFU.TANH R190, R190 ;  /* 0x000000be00be7308 */ /* 0x000e620000002400 */
[----:B------:R-:W-:Y:S02]  /*8d30*/  FMNMX.FTZ R186, R156, R185, !PT ;  /* 0x000000b99cba7209 */ /* 0x000fe40007810000 */
[----:B------:R-:W-:Y:S02]  /*8d40*/  ISETP.GT.AND P1, PT, R189, 0x40, PT ;  /* 0x00000040bd00780c */ /* 0x000fe40003f24270 */
[----:B0-----:R-:W-:Y:S02]  /*8d50*/  FSEL R185, R187, -INF , P2 ;  /* 0xff800000bbb97808 */ /* 0x001fe40001000000 */
[----:B------:R-:W-:Y:S01]  /*8d60*/  FMNMX.FTZ R194, R157, R186, !PT ;  /* 0x000000ba9dc27209 */ /* 0x000fe20007810000 */
[----:B------:R-:W0:Y:S01]  /*8d70*/  MUFU.TANH R191, R191 ;  /* 0x000000bf00bf7308 */ /* 0x000e220000002400 */
[----:B------:R-:W-:-:S02]  /*8d80*/  ISETP.GT.AND P2, PT, R189, 0x41, PT ;  /* 0x00000041bd00780c */ /* 0x000fc40003f44270 */
[----:B--2---:R-:W-:Y:S02]  /*8d90*/  FSEL R186, R188, -INF , P1 ;  /* 0xff800000bcba7808 */ /* 0x004fe40000800000 */
[----:B------:R-:W-:Y:S02]  /*8da0*/  FMNMX.FTZ R195, R185, R194, !PT ;  /* 0x000000c2b9c37209 */ /* 0x000fe40007810000 */
[----:B------:R-:W-:Y:S01]  /*8db0*/  ISETP.GT.AND P1, PT, R189, 0x48, PT ;  /* 0x00000048bd00780c */ /* 0x000fe20003f24270 */
[----:B------:R-:W2:Y:S01]  /*8dc0*/  MUFU.TANH R193, R193 ;  /* 0x000000c100c17308 */ /* 0x000ea20000002400 */
[----:B-1----:R-:W-:Y:S01]  /*8dd0*/  FSEL R187, R190, -INF , P2 ;  /* 0xff800000bebb7808 */ /* 0x002fe20001000000 */
[----:B------:R-:W-:Y:S01]  /*8de0*/  FMUL.FTZ R190, R183, UR37 ;  /* 0x00000025b7be7c20 */ /* 0x000fe20008410000 */
[----:B------:R-:W-:Y:S02]  /*8df0*/  FMNMX.FTZ R182, R186, R195, !PT ;  /* 0x000000c3bab67209 */ /* 0x000fe40007810000 */
[----:B------:R-:W-:-:S02]  /*8e00*/  ISETP.GT.AND P2, PT, R189, 0x49, PT ;  /* 0x00000049bd00780c */ /* 0x000fc40003f44270 */
[----:B------:R-:W-:Y:S01]  /*8e10*/  FMNMX.FTZ R194, R187, R182, !PT ;  /* 0x000000b6bbc27209 */ /* 0x000fe20007810000 */
[----:B------:R1:W-:Y:S01]  /*8e20*/  MUFU.TANH R188, R192 ;  /* 0x000000c000bc7308 */ /* 0x0003e20000002400 */
[----:B0-----:R-:W-:-:S04]  /*8e30*/  FSEL R183, R191, -INF , P1 ;  /* 0xff800000bfb77808 */ /* 0x001fc80000800000 */
[----:B------:R-:W-:-:S03]  /*8e40*/  FMNMX.FTZ R191, R183, R194, !PT ;  /* 0x000000c2b7bf7209 */ /* 0x000fc60007810000 */
[----:B------:R-:W0:Y:S01]  /*8e50*/  MUFU.TANH R2, R2 ;  /* 0x0000000200027308 */ /* 0x000e220000002400 */
[----:B--2---:R-:W-:-:S04]  /*8e60*/  FSEL R182, R193, -INF , P2 ;  /* 0xff800000c1b67808 */ /* 0x004fc80001000000 */
[----:B-1----:R-:W-:Y:S02]  /*8e70*/  FMNMX.FTZ R192, R182, R191, !PT ;  /* 0x000000bfb6c07209 */ /* 0x002fe40007810000 */
[----:B------:R-:W1:Y:S01]  /*8e80*/  SHFL.IDX PT, R191, R4, 0x1, 0x1c1f ;  /* 0x003c1f0004bf7f89 */ /* 0x000e6200000e0000 */
[----:B------:R-:W2:Y:S03]  /*8e90*/  MUFU.TANH R0, R0 ;  /* 0x0000000000007308 */ /* 0x000ea60000002400 */
[----:B------:R-:W3:Y:S05]  /*8ea0*/  SHFL.BFLY PT, R193, R192, 0x2, 0x1f ;  /* 0x0c401f00c0c17f89 */ /* 0x000eea00000e0000 */
[----:B------:R3:W-:Y:S08]  /*8eb0*/  MUFU.TANH R189, R190 ;  /* 0x000000be00bd7308 */ /* 0x0007f00000002400 */
[----:B------:R-:W4:Y:S01]  /*8ec0*/  MUFU.TANH R20, R20 ;  /* 0x0000001400147308 */ /* 0x000f220000002400 */
[----:B-1----:R-:W-:-:S07]  /*8ed0*/  IADD3 R168, R191, -UR6, R168 ;  /* 0x80000006bfa87c10 */ /* 0x002fce000fffe0a8 */
[----:B------:R-:W1:Y:S01]  /*8ee0*/  MUFU.TANH R184, R184 ;  /* 0x000000b800b87308 */ /* 0x000e620000002400 */
[----:B------:R-:W-:Y:S02]  /*8ef0*/  R2UR UR6, R3 ;  /* 0x00000000030672ca */ /* 0x000fe400000e0000 */
[----:B---3--:R-:W-:Y:S02]  /*8f00*/  FMNMX.FTZ R190, R192, R193, !PT ;  /* 0x000000c1c0be7209 */ /* 0x008fe40007810000 */
[C---:B------:R-:W-:Y:S02]  /*8f10*/  ISETP.GT.AND P1, PT, R168.reuse, RZ, PT ;  /* 0x000000ffa800720c */ /* 0x040fe40003f24270 */
[----:B------:R-:W-:Y:S01]  /*8f20*/  ISETP.GT.AND P2, PT, R168, 0x1, PT ;  /* 0x00000001a800780c */ /* 0x000fe20003f44270 */
[----:B------:R-:W3:Y:S01]  /*8f30*/  SHFL.BFLY PT, R193, R190, 0x1, 0x1f ;  /* 0x0c201f00bec17f89 */ /* 0x000ee200000e0000 */
[----:B------:R-:W5:Y:S01]  /*8f40*/  MUFU.TANH R176, R176 ;  /* 0x000000b000b07308 */ /* 0x000f620000002400 */
[----:B0-----:R-:W-:-:S02]  /*8f50*/  FSEL R2, R2, -INF , P1 ;  /* 0xff80000002027808 */ /* 0x001fc40000800000 */
[----:B------:R-:W-:Y:S02]  /*8f60*/  ISETP.GT.AND P1, PT, R168, 0x8, PT ;  /* 0x00000008a800780c */ /* 0x000fe40003f24270 */
[----:B--2---:R-:W-:Y:S01]  /*8f70*/  FSEL R0, R0, -INF , P2 ;  /* 0xff80000000007808 */ /* 0x004fe20001000000 */
[----:B------:R-:W-:Y:S01]  /*8f80*/  UIADD3 UR6, UR6, 0x38840, URZ ;  /* 0x0003884006067890 */ /* 0x000fe2000fffe03f */
[----:B------:R-:W-:Y:S01]  /*8f90*/  FMNMX.FTZ R191, R2, R228, !PT ;  /* 0x000000e402bf7209 */ /* 0x000fe20007810000 */
[----:B------:R-:W0:Y:S01]  /*8fa0*/  MUFU.TANH R177, R177 ;  /* 0x000000b100b17308 */ /* 0x000e220000002400 */
[----:B------:R-:W-:Y:S01]  /*8fb0*/  ISETP.GT.AND P2, PT, R168, 0x9, PT ;  /* 0x00000009a800780c */ /* 0x000fe20003f44270 */
[----:B------:R-:W-:Y:S01]  /*8fc0*/  UPRMT UR6, UR7, 0x654, UR6 ;  /* 0x0000065407067896 */ /* 0x000fe20008000006 */
[----:B----4-:R-:W-:Y:S02]  /*8fd0*/  FSEL R20, R20, -INF , P1 ;  /* 0xff80000014147808 */ /* 0x010fe40000800000 */
[----:B------:R-:W-:-:S02]  /*8fe0*/  FMNMX.FTZ R191, R0, R191, !PT ;  /* 0x000000bf00bf7209 */ /* 0x000fc40007810000 */
[----:B------:R-:W-:Y:S01]  /*8ff0*/  ISETP.GT.AND P1, PT, R168, 0x10, PT ;  /* 0x00000010a800780c */ /* 0x000fe20003f24270 */
[----:B------:R-:W2:Y:S01]  /*9000*/  MUFU.TANH R170, R170 ;  /* 0x000000aa00aa7308 */ /* 0x000ea20000002400 */
[----:B-1----:R-:W-:Y:S02]  /*9010*/  FSEL R184, R184, -INF , P2 ;  /* 0xff800000b8b87808 */ /* 0x002fe40001000000 */
[----:B------:R-:W-:Y:S01]  /*9020*/  FMNMX.FTZ R191, R20, R191, !PT ;  /* 0x000000bf14bf7209 */ /* 0x000fe20007810000 */
[----:B------:R-:W-:Y:S01]  /*9030*/  SYNCS.ARRIVE.TRANS64.RED.A1T0 RZ, [UR6], RZ ;  /* 0x000000ffffff79a7 */ /* 0x000fe20008100406 */
[----:B------:R-:W-:Y:S02]  /*9040*/  ISETP.GT.AND P2, PT, R168, 0x11, PT ;  /* 0x00000011a800780c */ /* 0x000fe40003f44270 */
[----:B-----5:R-:W-:Y:S01]  /*9050*/  FSEL R176, R176, -INF , P1 ;  /* 0xff800000b0b07808 */ /* 0x020fe20000800000 */
[----:B------:R-:W1:Y:S01]  /*9060*/  MUFU.TANH R171, R171 ;  /* 0x000000ab00ab7308 */ /* 0x000e620000002400 */
[----:B------:R-:W-:-:S02]  /*9070*/  FMNMX.FTZ R191, R184, R191, !PT ;  /* 0x000000bfb8bf7209 */ /* 0x000fc40007810000 */
[----:B---3--:R-:W-:Y:S02]  /*9080*/  FMNMX.FTZ R4, R190, R193, !PT ;  /* 0x000000c1be047209 */ /* 0x008fe40007810000 */
[----:B------:R-:W-:Y:S02]  /*9090*/  ISETP.GT.AND P3, PT, R168, 0x18, PT ;  /* 0x00000018a800780c */ /* 0x000fe40003f64270 */
[----:B0-----:R-:W-:Y:S01]  /*90a0*/  FSEL R177, R177, -INF , P2 ;  /* 0xff800000b1b17808 */ /* 0x001fe20001000000 */
[----:B------:R-:W0:Y:S01]  /*90b0*/  MUFU.TANH R174, R174 ;  /* 0x000000ae00ae7308 */ /* 0x000e220000002400 */
[----:B------:R-:W-:Y:S01]  /*90c0*/  FMNMX.FTZ R190, R176, R191, !PT ;  /* 0x000000bfb0be7209 */ /* 0x000fe20007810000 */
[----:B------:R-:W-:Y:S01]  /*90d0*/  FMUL.FTZ R192, R4, UR5 ;  /* 0x0000000504c07c20 */ /* 0x000fe20008410000 */
[----:B------:R-:W-:Y:S02]  /*90e0*/  ISETP.GT.AND P4, PT, R168, 0x19, PT ;  /* 0x00000019a800780c */ /* 0x000fe40003f84270 */
[----:B------:R-:W-:-:S02]  /*90f0*/  FSEL R188, R188, -INF , P3 ;  /* 0xff800000bcbc7808 */ /* 0x000fc40001800000 */
[----:B------:R-:W-:Y:S01]  /*9100*/  FMNMX.FTZ R191, R177, R190, !PT ;  /* 0x000000beb1bf7209 */ /* 0x000fe20007810000 */
[----:B------:R-:W3:Y:S01]  /*9110*/  MUFU.TANH R175, R175 ;  /* 0x000000af00af7308 */ /* 0x000ee20000002400 */
[----:B------:R-:W-:Y:S02]  /*9120*/  FSETP.NEU.FTZ.AND P1, PT, R4, -INF , PT ;  /* 0xff8000000400780b */ /* 0x000fe40003f3d000 */
[----:B------:R-:W-:Y:S02]  /*9130*/  ISETP.GT.AND P2, PT, R168, 0x20, PT ;  /* 0x00000020a800780c */ /* 0x000fe40003f44270 */
[----:B------:R-:W-:Y:S02]  /*9140*/  FSEL R189, R189, -INF , P4 ;  /* 0xff800000bdbd7808 */ /* 0x000fe40002000000 */
[----:B------:R-:W-:Y:S01]  /*9150*/  FMNMX.FTZ R190, R188, R191, !PT ;  /* 0x000000bfbcbe7209 */ /* 0x000fe20007810000 */
[----:B------:R4:W-:Y:S01]  /*9160*/  MUFU.TANH R3, R159 ;  /* 0x0000009f00037308 */ /* 0x0009e20000002400 */
[----:B------:R-:W-:-:S02]  /*9170*/  ISETP.GT.AND P3, PT, R168, 0x21, PT ;  /* 0x00000021a800780c */ /* 0x000fc40003f64270 */
[----:B--2---:R-:W-:Y:S02]  /*9180*/  FSEL R170, R170, -INF , P2 ;  /* 0xff800000aaaa7808 */ /* 0x004fe40001000000 */
[----:B------:R-:W-:Y:S02]  /*9190*/  FMNMX.FTZ R191, R189, R190, !PT ;  /* 0x000000bebdbf7209 */ /* 0x000fe40007810000 */
[----:B------:R-:W-:Y:S01]  /*91a0*/  ISETP.GT.AND P2, PT, R168, 0x28, PT ;  /* 0x00000028a800780c */ /* 0x000fe20003f44270 */
[----:B------:R-:W2:Y:S01]  /*91b0*/  MUFU.TANH R162, R162 ;  /* 0x000000a200a27308 */ /* 0x000ea20000002400 */
[----:B----4-:R-:W-:Y:S02]  /*91c0*/  FSEL R159, R192, RZ, P1 ;  /* 0x000000ffc09f7208 */ /* 0x010fe40000800000 */
[----:B-1----:R-:W-:Y:S02]  /*91d0*/  FSEL R171, R171, -INF , P3 ;  /* 0xff800000abab7808 */ /* 0x002fe40001800000 */
[----:B------:R-:W-:Y:S01]  /*91e0*/  ISETP.GT.AND P3, PT, R168, 0x29, PT ;  /* 0x00000029a800780c */ /* 0x000fe20003f64270 */
[--C-:B------:R-:W-:Y:S01]  /*91f0*/  FFMA.FTZ R208, R160, UR5, -R159.reuse ;  /* 0x00000005a0d07c23 */ /* 0x100fe2000801089f */
[----:B------:R-:W-:Y:S01]  /*9200*/  FMNMX.FTZ R160, R170, R191, !PT ;  /* 0x000000bfaaa07209 */ /* 0x000fe20007810000 */
[----:B------:R-:W1:Y:S01]  /*9210*/  MUFU.TANH R163, R163 ;  /* 0x000000a300a37308 */ /* 0x000e620000002400 */
[--C-:B------:R-:W-:Y:S01]  /*9220*/  FFMA.FTZ R191, R169, UR5, -R159.reuse ;  /* 0x00000005a9bf7c23 */ /* 0x100fe2000801089f */
[----:B0-----:R-:W-:Y:S01]  /*9230*/  FSEL R174, R174, -INF , P2 ;  /* 0xff800000aeae7808 */ /* 0x001fe20001000000 */
[--C-:B------:R-:W-:Y:S01]  /*9240*/  FFMA.FTZ R210, R161, UR5, -R159.reuse ;  /* 0x00000005a1d27c23 */ /* 0x100fe2000801089f */
[----:B------:R-:W-:Y:S01]  /*9250*/  FMNMX.FTZ R169, R171, R160, !PT ;  /* 0x000000a0aba97209 */ /* 0x000fe20007810000 */
[--C-:B------:R-:W-:Y:S01]  /*9260*/  FFMA.FTZ R204, R164, UR5, -R159.reuse ;  /* 0x00000005a4cc7c23 */ /* 0x100fe2000801089f */
[----:B------:R-:W-:Y:S01]  /*9270*/  ISETP.GT.AND P2, PT, R168, 0x30, PT ;  /* 0x00000030a800780c */ /* 0x000fe20003f44270 */
[--C-:B------:R-:W-:Y:S01]  /*9280*/  FFMA.FTZ R206, R178, UR5, -R159.reuse ;  /* 0x00000005b2ce7c23 */ /* 0x100fe2000801089f */
[----:B------:R-:W0:Y:S01]  /*9290*/  MUFU.TANH R166, R166 ;  /* 0x000000a600a67308 */ /* 0x000e220000002400 */
[----:B---3--:R-:W-:Y:S01]  /*92a0*/  FSEL R175, R175, -INF , P3 ;  /* 0xff800000afaf7808 */ /* 0x008fe20001800000 */
[--C-:B------:R-:W-:Y:S01]  /*92b0*/  FFMA.FTZ R198, R157, UR5, -R159.reuse ;  /* 0x000000059dc67c23 */ /* 0x100fe2000801089f */
[----:B------:R-:W-:Y:S01]  /*92c0*/  FMNMX.FTZ R190, R174, R169, !PT ;  /* 0x000000a9aebe7209 */ /* 0x000fe20007810000 */
[--C-:B------:R-:W-:Y:S01]  /*92d0*/  FFMA.FTZ R200, R152, UR5, -R159.reuse ;  /* 0x0000000598c87c23 */ /* 0x100fe2000801089f */
[----:B------:R-:W-:Y:S01]  /*92e0*/  ISETP.GT.AND P3, PT, R168, 0x31, PT ;  /* 0x00000031a800780c */ /* 0x000fe20003f64270 */
[--C-:B------:R-:W-:Y:S01]  /*92f0*/  FFMA.FTZ R202, R153, UR5, -R159.reuse ;  /* 0x0000000599ca7c23 */ /* 0x100fe2000801089f */
[----:B--2---:R-:W-:Y:S01]  /*9300*/  FSEL R162, R162, -INF , P2 ;  /* 0xff800000a2a27808 */ /* 0x004fe20001000000 */
[----:B------:R-:W2:Y:S01]  /*9310*/  MUFU.TANH R167, R167 ;  /* 0x000000a700a77308 */ /* 0x000ea20000002400 */
[----:B------:R-:W-:Y:S01]  /*9320*/  FMNMX.FTZ R161, R175, R190, !PT ;  /* 0x000000beafa17209 */ /* 0x000fe20007810000 */
[--C-:B------:R-:W-:Y:S01]  /*9330*/  FFMA.FTZ R165, R165, UR5, -R159.reuse ;  /* 0x00000005a5a57c23 */ /* 0x100fe2000801089f */
[----:B------:R-:W-:Y:S01]  /*9340*/  ISETP.GT.AND P2, PT, R168, 0x38, PT ;  /* 0x00000038a800780c */ /* 0x000fe20003f44270 */
[--C-:B------:R-:W-:Y:S01]  /*9350*/  FFMA.FTZ R196, R181, UR5, -R159.reuse ;  /* 0x00000005b5c47c23 */ /* 0x100fe2000801089f */
[----:B-1----:R-:W-:Y:S01]  /*9360*/  FSEL R163, R163, -INF , P3 ;  /* 0xff800000a3a37808 */ /* 0x002fe20001800000 */
[--C-:B------:R-:W-:Y:S01]  /*9370*/  FFMA.FTZ R153, R185, UR5, -R159.reuse ;  /* 0x00000005b9997c23 */ /* 0x100fe2000801089f */
[----:B------:R-:W-:Y:S01]  /*9380*/  FMNMX.FTZ R190, R162, R161, !PT ;  /* 0x000000a1a2be7209 */ /* 0x000fe20007810000 */
[----:B------:R-:W1:Y:S01]  /*9390*/  MUFU.TANH R154, R154 ;  /* 0x0000009a009a7308 */ /* 0x000e620000002400 */
[----:B------:R-:W-:Y:S01]  /*93a0*/  ISETP.GT.AND P3, PT, R168, 0x39, PT ;  /* 0x00000039a800780c */ /* 0x000fe20003f64270 */
[--C-:B------:R-:W-:Y:S01]  /*93b0*/  FFMA.FTZ R161, R172, UR5, -R159.reuse ;  /* 0x00000005aca17c23 */ /* 0x100fe2000801089f */
[----:B0-----:R-:W-:Y:S01]  /*93c0*/  FSEL R166, R166, -INF , P2 ;  /* 0xff800000a6a67808 */ /* 0x001fe20001000000 */
[--C-:B------:R-:W-:Y:S01]  /*93d0*/  FFMA.FTZ R192, R186, UR5, -R159.reuse ;  /* 0x00000005bac07c23 */ /* 0x100fe2000801089f */
[----:B------:R-:W-:Y:S01]  /*93e0*/  FMNMX.FTZ R169, R163, R190, !PT ;  /* 0x000000bea3a97209 */ /* 0x000fe20007810000 */
[--C-:B------:R-:W-:Y:S01]  /*93f0*/  FFMA.FTZ R152, R187, UR5, -R159.reuse ;  /* 0x00000005bb987c23 */ /* 0x100fe2000801089f */
[----:B------:R-:W-:Y:S01]  /*9400*/  ISETP.GT.AND P2, PT, R168, 0x40, PT ;  /* 0x00000040a800780c */ /* 0x000fe20003f44270 */
[----:B------:R-:W0:Y:S01]  /*9410*/  MUFU.TANH R155, R155 ;  /* 0x0000009b009b7308 */ /* 0x000e220000002400 */
[----:B--2---:R-:W-:Y:S01]  /*9420*/  FSEL R167, R167, -INF , P3 ;  /* 0xff800000a7a77808 */ /* 0x004fe20001800000 */
[----:B------:R-:W-:Y:S01]  /*9430*/  FFMA.FTZ R194, R183, UR5, -R159 ;  /* 0x00000005b7c27c23 */ /* 0x000fe2000801089f */
[----:B------:R-:W-:-:S02]  /*9440*/  FMNMX.FTZ R172, R166, R169, !PT ;  /* 0x000000a9a6ac7209 */ /* 0x000fc40007810000 */
[----:B------:R-:W-:-:S03]  /*9450*/  ISETP.GT.AND P3, PT, R168, 0x41, PT ;  /* 0x00000041a800780c */ /* 0x000fc60003f64270 */
[----:B------:R-:W2:Y:S01]  /*9460*/  MUFU.TANH R158, R158 ;  /* 0x0000009e009e7308 */ /* 0x000ea20000002400 */
[----:B-1----:R-:W-:Y:S02]  /*9470*/  FSEL R154, R154, -INF , P2 ;  /* 0xff8000009a9a7808 */ /* 0x002fe40001000000 */
[----:B------:R-:W-:-:S05]  /*9480*/  ISETP.GT.AND P2, PT, R168, 0x48, PT ;  /* 0x00000048a800780c */ /* 0x000fca0003f44270 */
[----:B------:R1:W-:Y:S01]  /*9490*/  MUFU.EX2 R160, R191 ;  /* 0x000000bf00a07308 */ /* 0x0003e20000000800 */
[----:B0-----:R-:W-:Y:S02]  /*94a0*/  FSEL R169, R155, -INF , P3 ;  /* 0xff8000009ba97808 */ /* 0x001fe40001800000 */
[----:B------:R-:W-:Y:S01]  /*94b0*/  ISETP.GT.AND P3, PT, R168, 0x49, PT ;  /* 0x00000049a800780c */ /* 0x000fe20003f64270 */
[----:B------:R-:W-:-:S03]  /*94c0*/  FFMA.FTZ R168, R173, UR5, -R159 ;  /* 0x00000005ada87c23 */ /* 0x000fc6000801089f */
[----:B------:R-:W-:Y:S01]  /*94d0*/  FSEL R173, R3, -INF , P3 ;  /* 0xff80000003ad7808 */ /* 0x000fe20001800000 */
[----:B------:R-:W-:Y:S01]  /*94e0*/  MUFU.EX2 R208, R208 ;  /* 0x000000d000d07308 */ /* 0x000fe20000000800 */
[----:B-1----:R-:W-:Y:S02]  /*94f0*/  FMNMX.FTZ R191, R167, R172, !PT ;  /* 0x000000aca7bf7209 */ /* 0x002fe40007810000 */
[----:B--2---:R-:W-:Y:S02]  /*9500*/  FSEL R172, R158, -INF , P2 ;  /* 0xff8000009eac7808 */ /* 0x004fe40001000000 */
[----:B------:R-:W-:-:S03]  /*9510*/  FMNMX.FTZ R164, R154, R191, !PT ;  /* 0x000000bf9aa47209 */ /* 0x000fc60007810000 */
[----:B------:R-:W-:Y:S01]  /*9520*/  MUFU.EX2 R210, R210 ;  /* 0x000000d200d27308 */ /* 0x000fe20000000800 */
[----:B------:R-:W-:Y:S01]  /*9530*/  FMNMX.FTZ R155, R169, R164, !PT ;  /* 0x000000a4a99b7209 */ /* 0x000fe20007810000 */
[----:B------:R-:W-:-:S03]  /*9540*/  FFMA.FTZ R164, R179, UR5, -R159 ;  /* 0x00000005b3a47c23 */ /* 0x000fc6000801089f */
[----:B------:R-:W-:Y:S01]  /*9550*/  FMNMX.FTZ R158, R172, R155, !PT ;  /* 0x0000009bac9e7209 */ /* 0x000fe20007810000 */
[--C-:B------:R-:W-:Y:S01]  /*9560*/  FFMA.FTZ R155, R156, UR5, -R159.reuse ;  /* 0x000000059c9b7c23 */ /* 0x100fe2000801089f */
[--C-:B------:R-:W-:Y:S01]  /*9570*/  FFMA.FTZ R156, R182, UR5, -R159.reuse ;  /* 0x00000005b69c7c23 */ /* 0x100fe2000801089f */
[----:B------:R-:W-:Y:S01]  /*9580*/  MUFU.EX2 R161, R161 ;  /* 0x000000a100a17308 */ /* 0x000fe20000000800 */
[----:B------:R-:W-:Y:S01]  /*9590*/  FMNMX.FTZ R3, R173, R158, !PT ;  /* 0x0000009ead037209 */ /* 0x000fe20007810000 */
[----:B------:R-:W-:-:S04]  /*95a0*/  FFMA.FTZ R158, R180, UR5, -R159 ;  /* 0x00000005b49e7c23 */ /* 0x000fc8000801089f */
[----:B------:R-:W0:Y:S02]  /*95b0*/  SHFL.BFLY PT, R178, R3, 0x2, 0x1f ;  /* 0x0c401f0003b27f89 */ /* 0x000e2400000e0000 */
[----:B------:R-:W-:Y:S08]  /*95c0*/  MUFU.EX2 R204, R204 ;  /* 0x000000cc00cc7308 */ /* 0x000ff00000000800 */
[----:B------:R-:W-:Y:S08]  /*95d0*/  MUFU.EX2 R168, R168 ;  /* 0x000000a800a87308 */ /* 0x000ff00000000800 */
[----:B------:R-:W-:Y:S01]  /*95e0*/  MUFU.EX2 R206, R206 ;  /* 0x000000ce00ce7308 */ /* 0x000fe20000000800 */
[----:B0-----:R-:W-:-:S07]  /*95f0*/  FMNMX.FTZ R178, R3, R178, !PT ;  /* 0x000000b203b27209 */ /* 0x001fce0007810000 */
[----:B------:R-:W-:Y:S01]  /*9600*/  MUFU.EX2 R165, R165 ;  /* 0x000000a500a57308 */ /* 0x000fe20000000800 */
[----:B------:R-:W0:Y:S07]  /*9610*/  SHFL.BFLY PT, R3, R178, 0x1, 0x1f ;  /* 0x0c201f00b2037f89 */ /* 0x000e2e00000e0000 */
[----:B------:R-:W-:Y:S08]  /*9620*/  MUFU.EX2 R200, R200 ;  /* 0x000000c800c87308 */ /* 0x000ff00000000800 */
[----:B------:R-:W-:Y:S08]  /*9630*/  MUFU.EX2 R164, R164 ;  /* 0x000000a400a47308 */ /* 0x000ff00000000800 */
[----:B------:R-:W-:Y:S01]  /*9640*/  MUFU.EX2 R202, R202 ;  /* 0x000000ca00ca7308 */ /* 0x000fe20000000800 */
[----:B0-----:R-:W-:-:S04]  /*9650*/  FMNMX.FTZ R3, R178, R3, !PT ;  /* 0x00000003b2037209 */ /* 0x001fc80007810000 */
[C---:B------:R-:W-:Y:S01]  /*9660*/  FSETP.NEU.FTZ.AND P2, PT, R3.reuse, -INF , PT ;  /* 0xff8000000300780b */ /* 0x040fe20003f5d000 */
[----:B------:R-:W-:Y:S02]  /*9670*/  FMUL.FTZ R157, R3, UR5 ;  /* 0x00000005039d7c20 */ /* 0x000fe40008410000 */
[----:B------:R-:W-:Y:S03]  /*9680*/  MUFU.EX2 R158, R158 ;  /* 0x0000009e009e7308 */ /* 0x000fe60000000800 */
        /* <DEDUP_REMOVED lines=9> */
[----:B------:R-:W-:Y:S01]  /*9720*/  FSEL R21, R3, RZ, P2 ;  /* 0x000000ff03157208 */ /* 0x000fe20001000000 */
[----:B------:R-:W-:Y:S01]  /*9730*/  MUFU.EX2 R209, R209 ;  /* 0x000000d100d17308 */ /* 0x000fe20000000800 */
[--C-:B------:R-:W-:Y:S01]  /*9740*/  FFMA.FTZ R159, R177, UR5, -R157.reuse ;  /* 0x00000005b19f7c23 */ /* 0x100fe2000801089d */
[----:B------:R-:W-:Y:S01]  /*9750*/  FMUL.FTZ R0, R0, UR5 ;  /* 0x0000000500007c20 */ /* 0x000fe20008410000 */
[--C-:B------:R-:W-:Y:S01]  /*9760*/  FFMA.FTZ R201, R170, UR5, -R157.reuse ;  /* 0x00000005aac97c23 */ /* 0x100fe2000801089d */
[----:B------:R-:W-:Y:S01]  /*9770*/  FADD.FTZ R21, -R21, R228 ;  /* 0x000000e415157221 */ /* 0x000fe20000010100 */
[--C-:B------:R-:W-:Y:S01]  /*9780*/  FFMA.FTZ R170, R175, UR5, -R157.reuse ;  /* 0x00000005afaa7c23 */ /* 0x100fe2000801089d */
[--C-:B------:R-:W-:Y:S01]  /*9790*/  FFMA.FTZ R207, R188, UR5, -R157.reuse ;  /* 0x00000005bccf7c23 */ /* 0x100fe2000801089d */
[--C-:B------:R-:W-:Y:S01]  /*97a0*/  FFMA.FTZ R20, R189, UR5, -R157.reuse ;  /* 0x00000005bd147c23 */ /* 0x100fe2000801089d */
[----:B------:R-:W-:Y:S01]  /*97b0*/  FMUL.FTZ R21, R21, UR5 ;  /* 0x0000000515157c20 */ /* 0x000fe20008410000 */
[----:B------:R-:W0:Y:S01]  /*97c0*/  MUFU.EX2 R0, R0 ;  /* 0x0000000000007308 */ /* 0x000e220000000800 */
[--C-:B------:R-:W-:Y:S01]  /*97d0*/  FFMA.FTZ R197, R162, UR5, -R157.reuse ;  /* 0x00000005a2c57c23 */ /* 0x100fe2000801089d */
[--C-:B------:R-:W-:Y:S01]  /*97e0*/  FFMA.FTZ R171, R171, UR5, -R157.reuse ;  /* 0x00000005abab7c23 */ /* 0x100fe2000801089d */
[--C-:B------:R-:W-:Y:S01]  /*97f0*/  FFMA.FTZ R203, R174, UR5, -R157.reuse ;  /* 0x00000005aecb7c23 */ /* 0x100fe2000801089d */
[--C-:B------:R-:W-:Y:S01]  /*9800*/  FFMA.FTZ R199, R166, UR5, -R157.reuse ;  /* 0x00000005a6c77c23 */ /* 0x100fe2000801089d */
[--C-:B------:R-:W-:Y:S01]  /*9810*/  FFMA.FTZ R163, R163, UR5, -R157.reuse ;  /* 0x00000005a3a37c23 */ /* 0x100fe2000801089d */
[--C-:B------:R-:W-:Y:S01]  /*9820*/  FFMA.FTZ R193, R154, UR5, -R157.reuse ;  /* 0x000000059ac17c23 */ /* 0x100fe2000801089d */
[----:B------:R-:W-:Y:S01]  /*9830*/  FFMA.FTZ R195, R172, UR5, -R157 ;  /* 0x00000005acc37c23 */ /* 0x000fe2000801089d */
[----:B------:R-:W1:Y:S08]  /*9840*/  MUFU.EX2 R2, R21 ;  /* 0x0000001500027308 */ /* 0x000e700000000800 */
[----:B------:R-:W2:Y:S01]  /*9850*/  MUFU.EX2 R179, R179 ;  /* 0x000000b300b37308 */ /* 0x000ea20000000800 */
[----:B0-----:R-:W-:-:S04]  /*9860*/  FFMA.FTZ R175, R0, R18, R208 ;  /* 0x0000001200af7223 */ /* 0x001fc800000100d0 */
[----:B------:R-:W-:-:S03]  /*9870*/  FADD.FTZ R175, R160, R175 ;  /* 0x000000afa0af7221 */ /* 0x000fc60000010000 */
[----:B------:R-:W0:Y:S01]  /*9880*/  MUFU.EX2 R211, R211 ;  /* 0x000000d300d37308 */ /* 0x000e220000000800 */
[----:B-1----:R-:W-:Y:S01]  /*9890*/  FFMA.FTZ R18, R2, R5, R209 ;  /* 0x0000000502127223 */ /* 0x002fe200000100d1 */
[----:B------:R-:W-:-:S04]  /*98a0*/  FADD.FTZ R162, R210, R175 ;  /* 0x000000afd2a27221 */ /* 0x000fc80000010000 */
[----:B------:R-:W-:Y:S01]  /*98b0*/  FADD.FTZ R21, R161, R162 ;  /* 0x000000a2a1157221 */ /* 0x000fe20000010000 */
[----:B------:R-:W-:Y:S01]  /*98c0*/  FFMA.FTZ R162, R167, UR5, -R157 ;  /* 0x00000005a7a27c23 */ /* 0x000fe2000801089d */
        /* <DEDUP_REMOVED lines=19> */
[----:B------:R-:W-:Y:S01]  /*9a00*/  FADD.FTZ R5, R164, R21 ;  /* 0x00000015a4057221 */ /* 0x000fe20000010000 */
[----:B------:R-:W-:-:S03]  /*9a10*/  FFMA.FTZ R21, R169, UR5, -R157 ;  /* 0x00000005a9157c23 */ /* 0x000fc6000801089d */
[----:B------:R-:W-:Y:S02]  /*9a20*/  FADD.FTZ R5, R202, R5 ;  /* 0x00000005ca057221 */ /* 0x000fe40000010000 */
[----:B------:R-:W2:Y:S01]  /*9a30*/  MUFU.EX2 R203, R203 ;  /* 0x000000cb00cb7308 */ /* 0x000ea20000000800 */
[----:B0-----:R-:W-:Y:S01]  /*9a40*/  FADD.FTZ R18, R201, R18 ;  /* 0x00000012c9127221 */ /* 0x001fe20000010000 */
[----:B------:R-:W-:-:S04]  /*9a50*/  FADD.FTZ R5, R158, R5 ;  /* 0x000000059e057221 */ /* 0x000fc80000010000 */
[----:B------:R-:W-:Y:S02]  /*9a60*/  FADD.FTZ R154, R196, R5 ;  /* 0x00000005c49a7221 */ /* 0x000fe40000010000 */
        /* <DEDUP_REMOVED lines=37> */
.L_x_2220:
[----:B------:R-:W0:Y:S01]  /*9cc0*/  S2UR UR7, SR_CgaCtaId ;  /* 0x00000000000779c3 */ /* 0x000e220000008800 */
[----:B------:R-:W-:Y:S01]  /*9cd0*/  R2UR UR6, R229 ;  /* 0x00000000e50672ca */ /* 0x000fe200000e0000 */
[----:B------:R-:W-:Y:S01]  /*9ce0*/  UIADD3 UR4, UR4, 0x38860, URZ ;  /* 0x0003886004047890 */ /* 0x000fe2000fffe03f */
[----:B------:R-:W-:Y:S01]  /*9cf0*/  F2FP.F16.F32.PACK_AB R207, R20, R207 ;  /* 0x000000cf14cf723e */ /* 0x000fe200000000ff */
[----:B------:R-:W-:Y:S01]  /*9d00*/  UMOV UR60, UR36 ;  /* 0x00000024003c7c82 */ /* 0x000fe20008000000 */
[----:B------:R-:W-:Y:S01]  /*9d10*/  F2FP.F16.F32.PACK_AB R193, R21, R193 ;  /* 0x000000c115c1723e */ /* 0x000fe200000000ff */
[----:B------:R-:W-:Y:S01]  /*9d20*/  IMAD.MOV.U32 R228, RZ, RZ, R3 ;  /* 0x000000ffffe47224 */ /* 0x000fe200078e0003 */
[----:B------:R-:W-:Y:S02]  /*9d30*/  F2FP.F16.F32.PACK_AB R208, R160, R208 ;  /* 0x000000d0a0d0723e */ /* 0x000fe400000000ff */
[----:B------:R-:W-:Y:S02]  /*9d40*/  F2FP.F16.F32.PACK_AB R209, R179, R209 ;  /* 0x000000d1b3d1723e */ /* 0x000fe400000000ff */
[----:B------:R-:W-:-:S02]  /*9d50*/  F2FP.F16.F32.PACK_AB R210, R161, R210 ;  /* 0x000000d2a1d2723e */ /* 0x000fc400000000ff */
[----:B------:R-:W-:Y:S01]  /*9d60*/  F2FP.F16.F32.PACK_AB R211, R178, R211 ;  /* 0x000000d3b2d3723e */ /* 0x000fe200000000ff */
[----:B------:R-:W-:Y:S01]  /*9d70*/  UISETP.GT.AND UP0, UPT, UR61, UR6, UPT ;  /* 0x000000063d00728c */ /* 0x000fe2000bf04270 */
[----:B------:R-:W-:Y:S01]  /*9d80*/  F2FP.F16.F32.PACK_AB R204, R168, R204 ;  /* 0x000000cca8cc723e */ /* 0x000fe200000000ff */
[----:B------:R-:W-:Y:S01]  /*9d90*/  UIADD3 UR61, UR61, -0x1, URZ ;  /* 0xffffffff3d3d7890 */ /* 0x000fe2000fffe03f */
[----:B------:R-:W-:Y:S02]  /*9da0*/  F2FP.F16.F32.PACK_AB R205, R159, R205 ;  /* 0x000000cd9fcd723e */ /* 0x000fe400000000ff */
[----:B------:R-:W-:Y:S02]  /*9db0*/  F2FP.F16.F32.PACK_AB R206, R165, R206 ;  /* 0x000000cea5ce723e */ /* 0x000fe400000000ff */
[----:B------:R-:W-:Y:S02]  /*9dc0*/  PLOP3.LUT P1, PT, PT, PT, UP0, 0x80, 0x0 ;  /* 0x000000000000781c */ /* 0x000fe40003f2f008 */
[----:B------:R-:W-:Y:S01]  /*9dd0*/  F2FP.F16.F32.PACK_AB R200, R164, R200 ;  /* 0x000000c8a4c8723e */ /* 0x000fe200000000ff */
[----:B0-----:R-:W-:Y:S01]  /*9de0*/  UPRMT UR4, UR7, 0x654, UR4 ;  /* 0x0000065407047896 */ /* 0x001fe20008000004 */
[----:B------:R-:W-:-:S02]  /*9df0*/  F2FP.F16.F32.PACK_AB R201, R171, R201 ;  /* 0x000000c9abc9723e */ /* 0x000fc400000000ff */
[----:B------:R-:W-:Y:S02]  /*9e00*/  F2FP.F16.F32.PACK_AB R202, R158, R202 ;  /* 0x000000ca9eca723e */ /* 0x000fe400000000ff */
[----:B------:R-:W-:Y:S02]  /*9e10*/  F2FP.F16.F32.PACK_AB R203, R170, R203 ;  /* 0x000000cbaacb723e */ /* 0x000fe400000000ff */
[----:B------:R-:W-:Y:S02]  /*9e20*/  F2FP.F16.F32.PACK_AB R196, R155, R196 ;  /* 0x000000c49bc4723e */ /* 0x000fe400000000ff */
[----:B------:R-:W-:Y:S01]  /*9e30*/  SYNCS.ARRIVE.TRANS64.RED.A1T0 RZ, [UR4], RZ ;  /* 0x000000ffffff79a7 */ /* 0x000fe20008100404 */
[----:B------:R-:W-:Y:S02]  /*9e40*/  R2UR UR4, R17 ;  /* 0x00000000110472ca */ /* 0x000fe400000e0000 */
[----:B------:R-:W-:Y:S02]  /*9e50*/  F2FP.F16.F32.PACK_AB R197, R163, R197 ;  /* 0x000000c5a3c5723e */ /* 0x000fe400000000ff */
[----:B------:R-:W-:-:S02]  /*9e60*/  F2FP.F16.F32.PACK_AB R198, R153, R198 ;  /* 0x000000c699c6723e */ /* 0x000fc400000000ff */
[----:B------:R-:W-:Y:S02]  /*9e70*/  F2FP.F16.F32.PACK_AB R199, R162, R199 ;  /* 0x000000c7a2c7723e */ /* 0x000fe400000000ff */
[----:B------:R-:W-:Y:S02]  /*9e80*/  F2FP.F16.F32.PACK_AB R192, R152, R192 ;  /* 0x000000c098c0723e */ /* 0x000fe400000000ff */
[----:B------:R-:W-:Y:S02]  /*9e90*/  F2FP.F16.F32.PACK_AB R194, R156, R194 ;  /* 0x000000c29cc2723e */ /* 0x000fe400000000ff */
[----:B------:R-:W-:Y:S01]  /*9ea0*/  F2FP.F16.F32.PACK_AB R195, R154, R195 ;  /* 0x000000c39ac3723e */ /* 0x000fe200000000ff */
[----:B------:R-:W-:Y:S01]  /*9eb0*/  IMAD.U32 R20, RZ, RZ, UR4 ;  /* 0x00000004ff147e24 */ /* 0x000fe2000f8e00ff */
[----:B------:R-:W-:Y:S01]  /*9ec0*/  MOV R21, R4 ;  /* 0x0000000400157202 */ /* 0x000fe20000000f00 */
[----:B------:R-:W-:Y:S06]  /*9ed0*/  @P1 BRA `(.L_x_2221) ;  /* 0xffffffbc004c1947 */ /* 0x000fec000383ffff */
.L_x_2210:
[----:B------:R-:W-:-:S13]  /*9ee0*/  ISETP.LE.AND P1, PT, RZ, UR61, PT ;  /* 0x0000003dff007c0c */ /* 0x000fda000bf23270 */
[----:B------:R-:W-:Y:S05]  /*9ef0*/  @!P1 BRA `(.L_x_2222) ;  /* 0x0000004000089947 */ /* 0x000fea0003800000 */
[----:B------:R-:W-:Y:S01]  /*9f00*/  R2UR UR4, R17 ;  /* 0x00000000110472ca */ /* 0x000fe200000e0000 */
[----:B------:R-:W-:Y:S01]  /*9f10*/  IMAD.MOV.U32 R20, RZ, RZ, R3 ;  /* 0x000000ffff147224 */ /* 0x000fe200078e0003 */
[----:B------:R-:W-:Y:S01]  /*9f20*/  UMOV UR60, UR36 ;  /* 0x00000024003c7c82 */ /* 0x000fe20008000000 */
[----:B------:R-:W-:Y:S01]  /*9f30*/  IMAD.MOV.U32 R21, RZ, RZ, R4 ;  /* 0x000000ffff157224 */ /* 0x000fe200078e0004 */
[----:B------:R-:W-:-:S09]  /*9f40*/  ULDC UR37, c[0x0][0x9d8] ;  /* 0x0002760000257ab9 */ /* 0x000fd20000000800 */
[----:B------:R-:W-:-:S07]  /*9f50*/  IMAD.U32 R23, RZ, RZ, UR4 ;  /* 0x00000004ff177e24 */ /* 0x000fce000f8e00ff */
.L_x_2233:
[----:B------:R-:W-:Y:S01]  /*9f60*/  R2UR UR5, R23 ;  /* 0x00000000170572ca */ /* 0x000fe200000e0000 */
[----:B------:R-:W-:-:S04]  /*9f70*/  UIADD3 UR36, UR60, 0x1, URZ ;  /* 0x000000013c247890 */ /* 0x000fc8000fffe03f */
[----:B------:R-:W-:-:S04]  /*9f80*/  UISETP.NE.AND UP0, UPT, UR36, 0x2, UPT ;  /* 0x000000022400788c */ /* 0x000fc8000bf05270 */
[----:B------:R-:W-:Y:S02]  /*9f90*/  USEL UR4, URZ, 0x1, UP0 ;  /* 0x000000013f047887 */ /* 0x000fe40008000000 */
[----:B------:R-:W-:Y:S02]  /*9fa0*/  USEL UR36, UR36, URZ, UP0 ;  /* 0x0000003f24247287 */ /* 0x000fe40008000000 */
[----:B------:R-:W-:-:S06]  /*9fb0*/  ULOP3.LUT UR4, UR5, UR4, URZ, 0x3c, !UPT ;  /* 0x0000000405047292 */ /* 0x000fcc000f8e3c3f */
[----:B------:R-:W-:Y:S01]  /*9fc0*/  IMAD.U32 R17, RZ, RZ, UR4 ;  /* 0x00000004ff117e24 */ /* 0x000fe2000f8e00ff */
[----:B------:R-:W-:Y:S06]  /*9fd0*/  @!P0 BRA `(.L_x_2223) ;  /* 0x0000000000048947 */ /* 0x000fec0003800000 */
[----:B------:R-:W-:Y:S01]  /*9fe0*/  BPT.TRAP 0x1 ;  /* 0x000000040000795c */ /* 0x000fe20000300000 */
.L_x_2223:
[----:B------:R-:W-:Y:S02]  /*9ff0*/  R2UR UR4, R16 ;  /* 0x00000000100472ca */ /* 0x000fe400000e0000 */
[----:B------:R-:W-:-:S11]  /*a000*/  R2UR UR5, R17 ;  /* 0x00000000110572ca */ /* 0x000fd600000e0000 */
[----:B------:R-:W-:Y:S02]  /*a010*/  ULEA UR4, UR36, UR4, 0x3 ;  /* 0x0000000424047291 */ /* 0x000fe4000f8e183f */
[----:B------:R-:W-:-:S04]  /*a020*/  MOV R3, UR5 ;  /* 0x0000000500037c02 */ /* 0x000fc80008000f00 */
[----:B------:R-:W-:-:S04]  /*a030*/  SHF.L.U32 R3, R3, 0x1f, RZ ;  /* 0x0000001f03037819 */ /* 0x000fc800000006ff */
[----:B------:R0:W1:Y:S01]  /*a040*/  SYNCS.PHASECHK.TRANS64.TRYWAIT P1, [UR4+0x38830], R3 ;  /* 0x03883003ff0075a7 */ /* 0x0000620008020144 */
[----:B------:R-:W-:Y:S05]  /*a050*/  @!P0 BRA `(.L_x_2224) ;  /* 0x0000000000048947 */ /* 0x000fea0003800000 */
[----:B------:R-:W-:Y:S01]  /*a060*/  BPT.TRAP 0x1 ;  /* 0x000000040000795c */ /* 0x000fe20000300000 */
.L_x_2224:
[----:B-1----:R-:W-:Y:S05]  /*a070*/  @P1 BRA `(.L_x_2225) ;  /* 0x0000000000081947 */ /* 0x002fea0003800000 */
[----:B------:R-:W1:Y:S02]  /*a080*/  SYNCS.PHASECHK.TRANS64.TRYWAIT P1, [UR4+0x38830], R3 ;  /* 0x03883003ff0075a7 */ /* 0x000e640008020144 */
[----:B-1----:R-:W-:Y:S05]  /*a090*/  @!P1 BRA `(.L_x_2226) ;  /* 0x000000c400389947 */ /* 0x002fea0003800000 */
.L_x_2225:
        /* <DEDUP_REMOVED lines=655> */
.L_x_2227:
[----:B------:R-:W-:Y:S02]  /*c990*/  R2UR UR4, R16 ;  /* 0x00000000100472ca */ /* 0x000fe400000e0000 */
[----:B------:R-:W-:-:S11]  /*c9a0*/  R2UR UR5, R23 ;  /* 0x00000000170572ca */ /* 0x000fd600000e0000 */
[----:B------:R-:W-:Y:S02]  /*c9b0*/  ULEA UR4, UR60, UR4, 0x3 ;  /* 0x000000043c047291 */ /* 0x000fe4000f8e183f */
[----:B------:R-:W-:-:S05]  /*c9c0*/  IMAD.U32 R0, RZ, RZ, UR5 ;  /* 0x00000005ff007e24 */ /* 0x000fca000f8e00ff */
[----:B------:R-:W-:-:S04]  /*c9d0*/  SHF.L.U32 R0, R0, 0x1f, RZ ;  /* 0x0000001f00007819 */ /* 0x000fc800000006ff */
[----:B------:R2:W3:Y:S01]  /*c9e0*/  SYNCS.PHASECHK.TRANS64.TRYWAIT P1, [UR4+0x38850], R0 ;  /* 0x03885000ff0075a7 */ /* 0x0004e20008020144 */
[----:B------:R-:W-:Y:S05]  /*c9f0*/  @!P0 BRA `(.L_x_2228) ;  /* 0x0000000000048947 */ /* 0x000fea0003800000 */
[----:B------:R-:W-:Y:S01]  /*ca00*/  BPT.TRAP 0x1 ;  /* 0x000000040000795c */ /* 0x000fe20000300000 */
.L_x_2228:
[----:B---3--:R-:W-:Y:S05]  /*ca10*/  @P1 BRA `(.L_x_2229) ;  /* 0x0000000000081947 */ /* 0x008fea0003800000 */
[----:B------:R-:W3:Y:S02]  /*ca20*/  SYNCS.PHASECHK.TRANS64.TRYWAIT P1, [UR4+0x38850], R0 ;  /* 0x03885000ff0075a7 */ /* 0x000ee40008020144 */
[----:B---3--:R-:W-:Y:S05]  /*ca30*/  @!P1 BRA `(.L_x_2230) ;  /* 0x0000009800e89947 */ /* 0x008fea0003800000 */
.L_x_2229:
        /* <DEDUP_REMOVED lines=37> */
.L_x_2231:
[----:B------:R-:W-:Y:S01]  /*cc90*/  FMUL.FTZ R23, R184, UR37 ;  /* 0x00000025b8177c20 */ /* 0x000fe20008410000 */
        /* <DEDUP_REMOVED lines=23> */
[----:B01----:R-:W-:Y:S01]  /*ce10*/  FMNMX.FTZ R3, R23, R21, !PT ;  /* 0x0000001517037209 */ /* 0x003fe20007810000 */
[----:B------:R-:W-:Y:S01]  /*ce20*/  FMUL.FTZ R175, R175, UR37 ;  /* 0x00000025afaf7c20 */ /* 0x000fe20008410000 */
[----:B------:R-:W-:Y:S01]  /*ce30*/  FMUL.FTZ R172, R172, UR37 ;  /* 0x00000025acac7c20 */ /* 0x000fe20008410000 */
[----:B------:R-:W-:Y:S01]  /*ce40*/  FMUL.FTZ R162, R162, UR37 ;  /* 0x00000025a2a27c20 */ /* 0x000fe20008410000 */
[----:B------:R-:W-:Y:S01]  /*ce50*/  FMUL.FTZ R173, R173, UR37 ;  /* 0x00000025adad7c20 */ /* 0x000fe20008410000 */
[----:B------:R-:W-:Y:S01]  /*ce60*/  FMUL.FTZ R163, R163, UR37 ;  /* 0x00000025a3a37c20 */ /* 0x000fe20008410000 */
[----:B------:R-:W-:Y:S01]  /*ce70*/  FMUL.FTZ R160, R160, UR37 ;  /* 0x00000025a0a07c20 */ /* 0x000fe20008410000 */
[----:B------:R-:W0:Y:S01]  /*ce80*/  MUFU.TANH R189, R189 ;  /* 0x000000bd00bd7308 */ /* 0x000e220000002400 */
[----:B----4-:R-:W-:Y:S01]  /*ce90*/  FMNMX.FTZ R191, R185, R20, !PT ;  /* 0x00000014b9bf7209 */ /* 0x010fe20007810000 */
[----:B------:R-:W-:Y:S01]  /*cea0*/  FMUL.FTZ R166, R166, UR37 ;  /* 0x00000025a6a67c20 */ /* 0x000fe20008410000 */
[----:B------:R-:W-:Y:S01]  /*ceb0*/  FMUL.FTZ R161, R161, UR37 ;  /* 0x00000025a1a17c20 */ /* 0x000fe20008410000 */
[----:B------:R-:W-:Y:S01]  /*cec0*/  FMUL.FTZ R167, R167, UR37 ;  /* 0x00000025a7a77c20 */ /* 0x000fe20008410000 */
[----:B------:R-:W-:Y:S01]  /*ced0*/  FMUL.FTZ R164, R164, UR37 ;  /* 0x00000025a4a47c20 */ /* 0x000fe20008410000 */
[----:B------:R-:W-:Y:S01]  /*cee0*/  FMUL.FTZ R154, R154, UR37 ;  /* 0x000000259a9a7c20 */ /* 0x000fe20008410000 */
[----:B------:R-:W-:Y:S01]  /*cef0*/  FMUL.FTZ R165, R165, UR37 ;  /* 0x00000025a5a57c20 */ /* 0x000fe20008410000 */
[----:B------:R-:W2:Y:S01]  /*cf00*/  MUFU.TANH R184, R184 ;  /* 0x000000b800b87308 */ /* 0x000ea20000002400 */
[----:B---3--:R-:W-:Y:S01]  /*cf10*/  FMNMX.FTZ R2, R186, R191, !PT ;  /* 0x000000bfba027209 */ /* 0x008fe20007810000 */
[----:B------:R-:W-:Y:S01]  /*cf20*/  FMUL.FTZ R155, R155, UR37 ;  /* 0x000000259b9b7c20 */ /* 0x000fe20008410000 */
[----:B------:R-:W-:Y:S01]  /*cf30*/  FMUL.FTZ R152, R152, UR37 ;  /* 0x0000002598987c20 */ /* 0x000fe20008410000 */
[----:B------:R-:W-:Y:S01]  /*cf40*/  FMUL.FTZ R158, R158, UR37 ;  /* 0x000000259e9e7c20 */ /* 0x000fe20008410000 */
[----:B------:R-:W-:Y:S01]  /*cf50*/  FMUL.FTZ R153, R153, UR37 ;  /* 0x0000002599997c20 */ /* 0x000fe20008410000 */
[----:B------:R-:W-:Y:S01]  /*cf60*/  FMUL.FTZ R159, R159, UR37 ;  /* 0x000000259f9f7c20 */ /* 0x000fe20008410000 */
[----:B------:R-:W-:Y:S01]  /*cf70*/  FMUL.FTZ R156, R156, UR37 ;  /* 0x000000259c9c7c20 */ /* 0x000fe20008410000 */
[----:B------:R-:W1:Y:S01]  /*cf80*/  MUFU.TANH R190, R190 ;  /* 0x000000be00be7308 */ /* 0x000e620000002400 */
[----:B0-----:R-:W-:Y:S01]  /*cf90*/  FMNMX.FTZ R191, R189, R2, !PT ;  /* 0x00000002bdbf7209 */ /* 0x001fe20007810000 */
[----:B------:R-:W-:Y:S01]  /*cfa0*/  FMUL.FTZ R157, R157, UR37 ;  /* 0x000000259d9d7c20 */ /* 0x000fe20008410000 */
[----:B------:R-:W-:Y:S01]  /*cfb0*/  ULDC UR5, c[0x0][0x988] ;  /* 0x0002620000057ab9 */ /* 0x000fe20000000800 */
[----:B------:R-:W0:Y:S01]  /*cfc0*/  S2UR UR7, SR_CgaCtaId ;  /* 0x00000000000779c3 */ /* 0x000e220000008800 */
[----:B------:R-:W-:-:S03]  /*cfd0*/  R2UR UR6, R16 ;  /* 0x00000000100672ca */ /* 0x000fc600000e0000 */
[----:B------:R-:W3:Y:S01]  /*cfe0*/  MUFU.TANH R187, R187 ;  /* 0x000000bb00bb7308 */ /* 0x000ee20000002400 */
[----:B--2---:R-:W-:-:S07]  /*cff0*/  FMNMX.FTZ R0, R184, R3, !PT ;  /* 0x00000003b8007209 */ /* 0x004fce0007810000 */
[----:B------:R-:W2:Y:S01]  /*d000*/  MUFU.TANH R178, R178 ;  /* 0x000000b200b27308 */ /* 0x000ea20000002400 */
[----:B-1----:R-:W-:Y:S01]  /*d010*/  FMNMX.FTZ R191, R190, R191, !PT ;  /* 0x000000bfbebf7209 */ /* 0x002fe20007810000 */
[----:B------:R-:W-:-:S04]  /*d020*/  ULEA UR6, UR36, UR6, 0x3 ;  /* 0x0000000624067291 */ /* 0x000fc8000f8e183f */
[----:B------:R-:W-:Y:S02]  /*d030*/  UIADD3 UR6, UR6, 0x38840, URZ ;  /* 0x0003884006067890 */ /* 0x000fe4000fffe03f */
[----:B------:R-:W1:Y:S01]  /*d040*/  MUFU.TANH R188, R188 ;  /* 0x000000bc00bc7308 */ /* 0x000e620000002400 */
[----:B---3--:R-:W-:Y:S01]  /*d050*/  FMNMX.FTZ R3, R187, R0, !PT ;  /* 0x00000000bb037209 */ /* 0x008fe20007810000 */
[----:B0-----:R-:W-:-:S06]  /*d060*/  UPRMT UR6, UR7, 0x654, UR6 ;  /* 0x0000065407067896 */ /* 0x001fcc0008000006 */
[----:B------:R-:W0:Y:S01]  /*d070*/  MUFU.TANH R179, R179 ;  /* 0x000000b300b37308 */ /* 0x000e220000002400 */
[----:B--2---:R-:W-:Y:S02]  /*d080*/  FMNMX.FTZ R2, R178, R191, !PT ;  /* 0x000000bfb2027209 */ /* 0x004fe40007810000 */
[----:B------:R-:W-:Y:S05]  /*d090*/  SYNCS.ARRIVE.TRANS64.RED.A1T0 RZ, [UR6], RZ ;  /* 0x000000ffffff79a7 */ /* 0x000fea0008100406 */
[----:B------:R-:W2:Y:S01]  /*d0a0*/  MUFU.TANH R176, R176 ;  /* 0x000000b000b07308 */ /* 0x000ea20000002400 */
[----:B-1----:R-:W-:-:S07]  /*d0b0*/  FMNMX.FTZ R3, R188, R3, !PT ;  /* 0x00000003bc037209 */ /* 0x002fce0007810000 */
[----:B------:R-:W1:Y:S01]  /*d0c0*/  MUFU.TANH R182, R182 ;  /* 0x000000b600b67308 */ /* 0x000e620000002400 */
[----:B0-----:R-:W-:-:S07]  /*d0d0*/  FMNMX.FTZ R191, R179, R2, !PT ;  /* 0x00000002b3bf7209 */ /* 0x001fce0007810000 */
[----:B------:R-:W0:Y:S01]  /*d0e0*/  MUFU.TANH R177, R177 ;  /* 0x000000b100b17308 */ /* 0x000e220000002400 */
[----:B--2---:R-:W-:-:S07]  /*d0f0*/  FMNMX.FTZ R0, R176, R3, !PT ;  /* 0x00000003b0007209 */ /* 0x004fce0007810000 */
        /* <DEDUP_REMOVED lines=53> */
[----:B--2---:R-:W-:-:S05]  /*d450*/  FMNMX.FTZ R2, R159, R2, !PT ;  /* 0x000000029f027209 */ /* 0x004fca0007810000 */
[----:B------:R-:W2:Y:S01]  /*d460*/  SHFL.BFLY PT, R193, R2, 0x2, 0x1f ;  /* 0x0c401f0002c17f89 */ /* 0x000ea200000e0000 */
[----:B-1----:R-:W-:-:S04]  /*d470*/  FMNMX.FTZ R0, R156, R3, !PT ;  /* 0x000000039c007209 */ /* 0x002fc80007810000 */
[----:B0-----:R-:W-:-:S05]  /*d480*/  FMNMX.FTZ R0, R157, R0, !PT ;  /* 0x000000009d007209 */ /* 0x001fca0007810000 */
[----:B------:R-:W0:Y:S01]  /*d490*/  SHFL.BFLY PT, R3, R0, 0x2, 0x1f ;  /* 0x0c401f0000037f89 */ /* 0x000e2200000e0000 */
[----:B--2---:R-:W-:-:S05]  /*d4a0*/  FMNMX.FTZ R193, R2, R193, !PT ;  /* 0x000000c102c17209 */ /* 0x004fca0007810000 */
[----:B------:R-:W1:Y:S01]  /*d4b0*/  SHFL.BFLY PT, R192, R193, 0x1, 0x1f ;  /* 0x0c201f00c1c07f89 */ /* 0x000e6200000e0000 */
[----:B0-----:R-:W-:-:S05]  /*d4c0*/  FMNMX.FTZ R191, R0, R3, !PT ;  /* 0x0000000300bf7209 */ /* 0x001fca0007810000 */
[----:B------:R-:W0:Y:S01]  /*d4d0*/  SHFL.BFLY PT, R4, R191, 0x1, 0x1f ;  /* 0x0c201f00bf047f89 */ /* 0x000e2200000e0000 */
[----:B-1----:R-:W-:-:S05]  /*d4e0*/  FMNMX.FTZ R3, R193, R192, !PT ;  /* 0x000000c0c1037209 */ /* 0x002fca0007810000 */
[----:B------:R-:W-:-:S04]  /*d4f0*/  FADD.FTZ R20, -R3, R20 ;  /* 0x0000001403147221 */ /* 0x000fc80000010100 */
[----:B------:R-:W-:-:S06]  /*d500*/  FMUL.FTZ R2, R20, UR5 ;  /* 0x0000000514027c20 */ /* 0x000fcc0008410000 */
[----:B------:R-:W-:Y:S01]  /*d510*/  MUFU.EX2 R2, R2 ;  /* 0x0000000200027308 */ /* 0x000fe20000000800 */
[----:B0-----:R-:W-:-:S05]  /*d520*/  FMNMX.FTZ R4, R191, R4, !PT ;  /* 0x00000004bf047209 */ /* 0x001fca0007810000 */
[C---:B------:R-:W-:Y:S01]  /*d530*/  FMUL.FTZ R20, R4.reuse, UR5 ;  /* 0x0000000504147c20 */ /* 0x040fe20008410000 */
[----:B------:R-:W-:-:S03]  /*d540*/  FADD.FTZ R21, -R4, R21 ;  /* 0x0000001504157221 */ /* 0x000fc60000010100 */
[--C-:B------:R-:W-:Y:S01]  /*d550*/  FFMA.FTZ R192, R152, UR5, -R20.reuse ;  /* 0x0000000598c07c23 */ /* 0x100fe20008010814 */
[----:B------:R-:W-:Y:S01]  /*d560*/  FMUL.FTZ R152, R3, UR5 ;  /* 0x0000000503987c20 */ /* 0x000fe20008410000 */
[--C-:B------:R-:W-:Y:S01]  /*d570*/  FFMA.FTZ R208, R23, UR5, -R20.reuse ;  /* 0x0000000517d07c23 */ /* 0x100fe20008010814 */
[----:B------:R-:W-:Y:S01]  /*d580*/  FMUL.FTZ R21, R21, UR5 ;  /* 0x0000000515157c20 */ /* 0x000fe20008410000 */
[----:B------:R-:W-:Y:S01]  /*d590*/  FFMA.FTZ R191, R184, UR5, -R20 ;  /* 0x00000005b8bf7c23 */ /* 0x000fe20008010814 */
[----:B------:R-:W-:Y:S01]  /*d5a0*/  FFMA.FTZ R209, R185, UR5, -R152 ;  /* 0x00000005b9d17c23 */ /* 0x000fe20008010898 */
[----:B------:R-:W-:Y:S01]  /*d5b0*/  FFMA.FTZ R206, R180, UR5, -R20 ;  /* 0x00000005b4ce7c23 */ /* 0x000fe20008010814 */
[----:B------:R-:W-:Y:S01]  /*d5c0*/  FFMA.FTZ R180, R186, UR5, -R152 ;  /* 0x00000005bab47c23 */ /* 0x000fe20008010898 */
[----:B------:R0:W-:Y:S01]  /*d5d0*/  MUFU.EX2 R0, R21 ;  /* 0x0000001500007308 */ /* 0x0001e20000000800 */
[----:B------:R-:W-:Y:S01]  /*d5e0*/  FFMA.FTZ R210, R187, UR5, -R20 ;  /* 0x00000005bbd27c23 */ /* 0x000fe20008010814 */
[----:B------:R-:W-:Y:S01]  /*d5f0*/  FFMA.FTZ R211, R189, UR5, -R152 ;  /* 0x00000005bdd37c23 */ /* 0x000fe20008010898 */
[--C-:B------:R-:W-:Y:S01]  /*d600*/  FFMA.FTZ R200, R168, UR5, -R20.reuse ;  /* 0x00000005a8c87c23 */ /* 0x100fe20008010814 */
[--C-:B------:R-:W-:Y:S01]  /*d610*/  FFMA.FTZ R184, R188, UR5, -R20.reuse ;  /* 0x00000005bcb87c23 */ /* 0x100fe20008010814 */
[----:B------:R-:W-:Y:S01]  /*d620*/  FFMA.FTZ R168, R173, UR5, -R20 ;  /* 0x00000005ada87c23 */ /* 0x000fe20008010814 */
[----:B------:R-:W-:Y:S01]  /*d630*/  FFMA.FTZ R173, R190, UR5, -R152 ;  /* 0x00000005bead7c23 */ /* 0x000fe20008010898 */
[----:B------:R-:W-:Y:S01]  /*d640*/  FFMA.FTZ R204, R176, UR5, -R20 ;  /* 0x00000005b0cc7c23 */ /* 0x000fe20008010814 */
[----:B------:R-:W1:Y:S01]  /*d650*/  MUFU.EX2 R208, R208 ;  /* 0x000000d000d07308 */ /* 0x000e620000000800 */
[----:B------:R-:W-:Y:S01]  /*d660*/  FFMA.FTZ R205, R178, UR5, -R152 ;  /* 0x00000005b2cd7c23 */ /* 0x000fe20008010898 */
[--C-:B------:R-:W-:Y:S01]  /*d670*/  FFMA.FTZ R177, R177, UR5, -R20.reuse ;  /* 0x00000005b1b17c23 */ /* 0x100fe20008010814 */
[----:B------:R-:W-:Y:S01]  /*d680*/  FFMA.FTZ R202, R172, UR5, -R20 ;  /* 0x00000005acca7c23 */ /* 0x000fe20008010814 */
[--C-:B------:R-:W-:Y:S01]  /*d690*/  FFMA.FTZ R172, R179, UR5, -R152.reuse ;  /* 0x00000005b3ac7c23 */ /* 0x100fe20008010898 */
[----:B------:R-:W-:Y:S01]  /*d6a0*/  FFMA.FTZ R207, R182, UR5, -R152 ;  /* 0x00000005b6cf7c23 */ /* 0x000fe20008010898 */
[--C-:B0-----:R-:W-:Y:S01]  /*d6b0*/  FFMA.FTZ R21, R153, UR5, -R20.reuse ;  /* 0x0000000599157c23 */ /* 0x101fe20008010814 */
[--C-:B------:R-:W-:Y:S01]  /*d6c0*/  FFMA.FTZ R176, R181, UR5, -R20.reuse ;  /* 0x00000005b5b07c23 */ /* 0x100fe20008010814 */
[----:B------:R-:W0:Y:S01]  /*d6d0*/  MUFU.EX2 R209, R209 ;  /* 0x000000d100d17308 */ /* 0x000e220000000800 */
[----:B------:R-:W-:Y:S01]  /*d6e0*/  FFMA.FTZ R23, R165, UR5, -R20 ;  /* 0x00000005a5177c23 */ /* 0x000fe20008010814 */
[--C-:B------:R-:W-:Y:S01]  /*d6f0*/  FFMA.FTZ R165, R183, UR5, -R152.reuse ;  /* 0x00000005b7a57c23 */ /* 0x100fe20008010898 */
[----:B------:R-:W-:Y:S01]  /*d700*/  FFMA.FTZ R201, R170, UR5, -R152 ;  /* 0x00000005aac97c23 */ /* 0x000fe20008010898 */
[--C-:B------:R-:W-:Y:S01]  /*d710*/  FFMA.FTZ R169, R169, UR5, -R20.reuse ;  /* 0x00000005a9a97c23 */ /* 0x100fe20008010814 */
[----:B------:R-:W-:Y:S01]  /*d720*/  FFMA.FTZ R198, R164, UR5, -R20 ;  /* 0x00000005a4c67c23 */ /* 0x000fe20008010814 */
[----:B------:R-:W-:Y:S01]  /*d730*/  FFMA.FTZ R164, R171, UR5, -R152 ;  /* 0x00000005aba47c23 */ /* 0x000fe20008010898 */
[----:B------:R-:W-:Y:S01]  /*d740*/  FFMA.FTZ R194, R156, UR5, -R20 ;  /* 0x000000059cc27c23 */ /* 0x000fe20008010814 */
[----:B------:R-:W2:Y:S01]  /*d750*/  MUFU.EX2 R191, R191 ;  /* 0x000000bf00bf7308 */ /* 0x000ea20000000800 */
[----:B-1----:R-:W-:Y:S01]  /*d760*/  FFMA.FTZ R18, R0, R18, R208 ;  /* 0x0000001200127223 */ /* 0x002fe200000100d0 */
[----:B------:R-:W-:Y:S01]  /*d770*/  FFMA.FTZ R203, R174, UR5, -R152 ;  /* 0x00000005aecb7c23 */ /* 0x000fe20008010898 */
[--C-:B------:R-:W-:Y:S01]  /*d780*/  FFMA.FTZ R196, R160, UR5, -R20.reuse ;  /* 0x00000005a0c47c23 */ /* 0x100fe20008010814 */
[----:B------:R-:W-:Y:S01]  /*d790*/  FFMA.FTZ R160, R161, UR5, -R20 ;  /* 0x00000005a1a07c23 */ /* 0x000fe20008010814 */
[--C-:B------:R-:W-:Y:S01]  /*d7a0*/  FFMA.FTZ R161, R175, UR5, -R152.reuse ;  /* 0x00000005afa17c23 */ /* 0x100fe20008010898 */
[----:B------:R-:W-:Y:S01]  /*d7b0*/  FFMA.FTZ R197, R162, UR5, -R152 ;  /* 0x00000005a2c57c23 */ /* 0x000fe20008010898 */
[----:B------:R-:W-:Y:S01]  /*d7c0*/  FFMA.FTZ R20, R157, UR5, -R20 ;  /* 0x000000059d147c23 */ /* 0x000fe20008010814 */
[----:B------:R-:W1:Y:S01]  /*d7d0*/  MUFU.EX2 R180, R180 ;  /* 0x000000b400b47308 */ /* 0x000e620000000800 */
[----:B0-----:R-:W-:Y:S01]  /*d7e0*/  FFMA.FTZ R5, R2, R5, R209 ;  /* 0x0000000502057223 */ /* 0x001fe200000100d1 */
[--C-:B------:R-:W-:Y:S01]  /*d7f0*/  FFMA.FTZ R157, R163, UR5, -R152.reuse ;  /* 0x00000005a39d7c23 */ /* 0x100fe20008010898 */
[--C-:B------:R-:W-:Y:S01]  /*d800*/  FFMA.FTZ R193, R154, UR5, -R152.reuse ;  /* 0x000000059ac17c23 */ /* 0x100fe20008010898 */
[--C-:B------:R-:W-:Y:S01]  /*d810*/  FFMA.FTZ R199, R166, UR5, -R152.reuse ;  /* 0x00000005a6c77c23 */ /* 0x100fe20008010898 */
[----:B------:R-:W-:-:S03]  /*d820*/  FFMA.FTZ R195, R158, UR5, -R152 ;  /* 0x000000059ec37c23 */ /* 0x000fc60008010898 */
        /* <DEDUP_REMOVED lines=18> */
[----:B------:R-:W-:-:S06]  /*d950*/  FFMA.FTZ R156, R167, UR5, -R152 ;  /* 0x00000005a79c7c23 */ /* 0x000fcc0008010898 */
        /* <DEDUP_REMOVED lines=12> */
[--C-:B------:R-:W-:Y:S01]  /*da20*/  FFMA.FTZ R153, R155, UR5, -R152.reuse ;  /* 0x000000059b997c23 */ /* 0x100fe20008010898 */
[----:B------:R-:W-:-:S05]  /*da30*/  FFMA.FTZ R152, R159, UR5, -R152 ;  /* 0x000000059f987c23 */ /* 0x000fca0008010898 */
        /* <DEDUP_REMOVED lines=46> */
.L_x_2232:
[----:B------:R-:W0:Y:S01]  /*dd20*/  S2UR UR6, SR_CgaCtaId ;  /* 0x00000000000679c3 */ /* 0x000e220000008800 */
[----:B------:R-:W-:Y:S01]  /*dd30*/  UIADD3 UR4, UR4, 0x38860, URZ ;  /* 0x0003886004047890 */ /* 0x000fe2000fffe03f */
[----:B------:R-:W-:Y:S01]  /*dd40*/  ISETP.LT.AND P1, PT, RZ, UR61, PT ;  /* 0x0000003dff007c0c */ /* 0x000fe2000bf21270 */
[----:B------:R-:W-:Y:S01]  /*dd50*/  UIADD3 UR61, UR61, -0x1, URZ ;  /* 0xffffffff3d3d7890 */ /* 0x000fe2000fffe03f */
[----:B------:R-:W-:Y:S01]  /*dd60*/  F2FP.F16.F32.PACK_AB R198, R23, R198 ;  /* 0x000000c617c6723e */ /* 0x000fe200000000ff */
[----:B------:R-:W-:Y:S01]  /*dd70*/  UMOV UR60, UR36 ;  /* 0x00000024003c7c82 */ /* 0x000fe20008000000 */
        /* <DEDUP_REMOVED lines=25> */
[----:B------:R-:W-:Y:S06]  /*df10*/  @P1 BRA `(.L_x_2233) ;  /* 0xffffffc000101947 */ /* 0x000fec000383ffff */
.L_x_2222:
        /* <DEDUP_REMOVED lines=131> */
.L_x_2234:
[----:B------:R-:W-:Y:S02]  /*e750*/  R2UR UR6, R16 ;  /* 0x00000000100672ca */ /* 0x000fe400000e0000 */
[----:B------:R-:W-:-:S11]  /*e760*/  R2UR UR4, R17 ;  /* 0x00000000110472ca */ /* 0x000fd600000e0000 */
[----:B------:R-:W-:Y:S02]  /*e770*/  ULEA UR7, UR36, UR6, 0x3 ;  /* 0x0000000624077291 */ /* 0x000fe4000f8e183f */
[----:B------:R-:W-:-:S05]  /*e780*/  IMAD.U32 R0, RZ, RZ, UR4 ;  /* 0x00000004ff007e24 */ /* 0x000fca000f8e00ff */
[----:B------:R-:W-:-:S04]  /*e790*/  SHF.L.U32 R0, R0, 0x1f, RZ ;  /* 0x0000001f00007819 */ /* 0x000fc800000006ff */
[----:B------:R0:W1:Y:S01]  /*e7a0*/  SYNCS.PHASECHK.TRANS64.TRYWAIT P1, [UR7+0x38850], R0 ;  /* 0x03885000ff0075a7 */ /* 0x0000620008020147 */
[----:B------:R-:W-:Y:S05]  /*e7b0*/  @!P0 BRA `(.L_x_2235) ;  /* 0x0000000000048947 */ /* 0x000fea0003800000 */
[----:B------:R-:W-:Y:S01]  /*e7c0*/  BPT.TRAP 0x1 ;  /* 0x000000040000795c */ /* 0x000fe20000300000 */
.L_x_2235:
[----:B-1----:R-:W-:Y:S05]  /*e7d0*/  @P1 BRA `(.L_x_2236) ;  /* 0x0000000000081947 */ /* 0x002fea0003800000 */
[----:B------:R-:W1:Y:S02]  /*e7e0*/  SYNCS.PHASECHK.TRANS64.TRYWAIT P1, [UR7+0x38850], R0 ;  /* 0x03885000ff0075a7 */ /* 0x000e640008020147 */
[----:B-1----:R-:W-:Y:S05]  /*e7f0*/  @!P1 BRA `(.L_x_2237) ;  /* 0x0000007c00909947 */ /* 0x002fea0003800000 */
.L_x_2236:
[----:B------:R-:W-:Y:S01]  /*e800*/  R2UR UR4, R16 ;  /* 0x00000000100472ca */ /* 0x000fe200000e0000 */
[----:B------:R-:W-:Y:S01]  /*e810*/  WARPGROUP.ARRIVE ;  /* 0x00000000000079c5 */ /* 0x000fe20000000000 */
[----:B------:R-:W-:Y:S01]  /*e820*/  UMOV UR11, 0x40000040 ;  /* 0x40000040000b7882 */ /* 0x000fe20000000000 */
[----:B-1----:R-:W1:Y:S01]  /*e830*/  SHFL.BFLY PT, R7, R18, 0x2, 0x1f ;  /* 0x0c401f0012077f89 */ /* 0x002e6200000e0000 */
[----:B------:R-:W-:Y:S01]  /*e840*/  MOV R6, RZ ;  /* 0x000000ff00067202 */ /* 0x000fe20000000f00 */
[----:B------:R-:W-:Y:S02]  /*e850*/  IMAD.U32 R13, RZ, RZ, UR5 ;  /* 0x00000005ff0d7e24 */ /* 0x000fe4000f8e00ff */
[----:B0-----:R-:W0:Y:S06]  /*e860*/  SHFL.BFLY PT, R0, R5, 0x2, 0x1f ;  /* 0x0c401f0005007f89 */ /* 0x001e2c00000e0000 */
[----:B------:R-:W-:-:S04]  /*e870*/  UIADD3 UR4, UR4, 0x400, URZ ;  /* 0x0000040004047890 */ /* 0x000fc8000fffe03f */
[----:B------:R-:W-:-:S04]  /*e880*/  USHF.R.U32.HI UR4, URZ, 0x4, UR4 ;  /* 0x000000043f047899 */ /* 0x000fc80008011604 */
[----:B------:R-:W-:-:S04]  /*e890*/  ULOP3.LUT UR4, UR4, 0x3fff, URZ, 0xc0, !UPT ;  /* 0x00003fff04047892 */ /* 0x000fc8000f8ec03f */
[----:B------:R-:W-:Y:S01]  /*e8a0*/  ULOP3.LUT UR4, UR4, 0x2800000, URZ, 0xfc, !UPT ;  /* 0x0280000004047892 */ /* 0x000fe2000f8efc3f */
[----:B-1----:R-:W-:-:S03]  /*e8b0*/  FADD.FTZ R7, R7, R18 ;  /* 0x0000001207077221 */ /* 0x002fc60000010000 */
[----:B------:R-:W-:Y:S01]  /*e8c0*/  UIMAD UR4, UR36, 0xa00, UR4 ;  /* 0x00000a00240478a4 */ /* 0x000fe2000f8e0204 */
[----:B0-----:R-:W-:Y:S01]  /*e8d0*/  FADD.FTZ R2, R0, R5 ;  /* 0x0000000500027221 */ /* 0x001fe20000010000 */
[----:B------:R-:W-:Y:S02]  /*e8e0*/  IMAD.MOV.U32 R5, RZ, RZ, RZ ;  /* 0x000000ffff057224 */ /* 0x000fe400078e00ff */
[----:B------:R-:W-:Y:S01]  /*e8f0*/  UIADD3 UR6, UR4, 0x80, URZ ;  /* 0x0000008004067890 */ /* 0x000fe2000fffe03f */
[----:B------:R-:W0:Y:S02]  /*e900*/  SHFL.BFLY PT, R0, R7, 0x1, 0x1f ;  /* 0x0c201f0007007f89 */ /* 0x000e2400000e0000 */
[----:B------:R-:W-:Y:S02]  /*e910*/  UMOV UR10, UR4 ;  /* 0x00000004000a7c82 */ /* 0x000fe40008000000 */
[----:B------:R-:W-:Y:S01]  /*e920*/  HGMMA.64x256x16.F32 R24, R208, gdesc[UR8].tnspB, R24, gsb0 ;  /* 0x43e00008d0187df0 */ /* 0x000fe20008000818 */
[----:B------:R-:W-:Y:S01]  /*e930*/  UMOV UR11, 0x40000040 ;  /* 0x40000040000b7882 */ /* 0x000fe20000000000 */
[----:B------:R-:W-:Y:S01]  /*e940*/  UMOV UR10, UR6 ;  /* 0x00000006000a7c82 */ /* 0x000fe20008000000 */
[----:B------:R-:W-:Y:S01]  /*e950*/  UIADD3 UR6, UR4, 0x100, URZ ;  /* 0x0000010004067890 */ /* 0x000fe2000fffe03f */
[----:B------:R-:W1:Y:S01]  /*e960*/  SHFL.BFLY PT, R9, R2, 0x1, 0x1f ;  /* 0x0c201f0002097f89 */ /* 0x000e6200000e0000 */
[----:B0-----:R-:W-:Y:S01]  /*e970*/  FADD.FTZ R11, R7, R0 ;  /* 0x00000000070b7221 */ /* 0x001fe20000010000 */
[----:B------:R-:W-:-:S02]  /*e980*/  IMAD.U32 R7, RZ, RZ, UR5 ;  /* 0x00000005ff077e24 */ /* 0x000fc4000f8e00ff */
[----:B------:R-:W-:Y:S02]  /*e990*/  IMAD.MOV.U32 R0, RZ, RZ, -0x800000 ;  /* 0xff800000ff007424 */ /* 0x000fe400078e00ff */
[----:B------:R-:W-:Y:S01]  /*e9a0*/  FSETP.NE.FTZ.AND P1, PT, R11, RZ, PT ;  /* 0x000000ff0b00720b */ /* 0x000fe20003f35000 */
[----:B-1----:R-:W-:Y:S01]  /*e9b0*/  FADD.FTZ R12, R2, R9 ;  /* 0x00000009020c7221 */ /* 0x002fe20000010000 */
[----:B------:R-:W-:-:S04]  /*e9c0*/  IMAD.MOV.U32 R2, RZ, RZ, -0x800000 ;  /* 0xff800000ff027424 */ /* 0x000fc800078e00ff */
[----:B------:R-:W-:-:S07]  /*e9d0*/  FSETP.NE.FTZ.AND P2, PT, R12, RZ, PT ;  /* 0x000000ff0c00720b */ /* 0x000fce0003f55000 */
[----:B------:R-:W0:Y:S01]  /*e9e0*/  @P1 MUFU.LG2 R8, R11 ;  /* 0x0000000b00081308 */ /* 0x000e220000000c00 */
[----:B------:R-:W-:-:S07]  /*e9f0*/  @P1 FMUL.FTZ R7, R7, 0.69314718246459960938 ;  /* 0x3f31721807071820 */ /* 0x000fce0000410000 */
[----:B------:R-:W1:Y:S01]  /*ea00*/  @P2 MUFU.LG2 R9, R12 ;  /* 0x0000000c00092308 */ /* 0x000e620000000c00 */
[----:B------:R-:W-:-:S07]  /*ea10*/  @P2 FMUL.FTZ R13, R13, 0.69314718246459960938 ;  /* 0x3f3172180d0d2820 */ /* 0x000fce0000410000 */
        /* <DEDUP_REMOVED lines=32> */
.L_x_2238:
[----:B------:R-:W0:Y:S01]  /*ec20*/  S2UR UR8, SR_CgaCtaId ;  /* 0x00000000000879c3 */ /* 0x000e220000008800 */
[----:B------:R-:W-:Y:S01]  /*ec30*/  UIADD3 UR4, UR7, 0x38860, URZ ;  /* 0x0003886007047890 */ /* 0x000fe2000fffe03f */
[----:B------:R-:W-:Y:S01]  /*ec40*/  R2UR UR6, R223 ;  /* 0x00000000df0672ca */ /* 0x000fe200000e0000 */
[----:B------:R-:W-:Y:S01]  /*ec50*/  UIADD3 UR36, UR36, 0x1, URZ ;  /* 0x0000000124247890 */ /* 0x000fe2000fffe03f */
[----:B------:R-:W-:Y:S01]  /*ec60*/  R2UR UR5, R17 ;  /* 0x00000000110572ca */ /* 0x000fe200000e0000 */
        /* <DEDUP_REMOVED lines=133> */
[----:B------:R-:W-:Y:S01]  /*f4c0*/  FMUL.FTZ R162, R147, R5 ;  /* 0x0000000593a27220 */ /* 0x000fe20000410000 */
[----:B------:R-:W-:-:S02]  /*f4d0*/  IMAD.U32 R17, RZ, RZ, UR5 ;  /* 0x00000005ff117e24 */ /* 0x000fc4000f8e00ff */
[-C--:B------:R-:W-:Y:S01]  /*f4e0*/  FMUL.FTZ R163, R150, R5.reuse ;  /* 0x0000000596a37220 */ /* 0x080fe20000410000 */
[----:B------:R-:W-:Y:S01]  /*f4f0*/  FMUL.FTZ R165, R151, R5 ;  /* 0x0000000597a57220 */ /* 0x000fe20000410000 */
[----:B------:R-:W-:-:S12]  /*f500*/  USEL UR36, UR36, URZ, UP0 ;  /* 0x0000003f24247287 */ /* 0x000fd80008000000 */
.L_x_2202:
[----:B------:R-:W0:Y:S08]  /*f510*/  S2UR UR5, SR_CgaCtaId ;  /* 0x00000000000579c3 */ /* 0x000e300000008800 */
[----:B------:R-:W-:Y:S06]  /*f520*/  BAR.SYNC.DEFER_BLOCKING 0x5, 0x180 ;  /* 0x0146000000007b1d */ /* 0x000fec0000010000 */
[----:B------:R-:W-:Y:S01]  /*f530*/  UMOV UR4, 0x400 ;  /* 0x0000040000047882 */ /* 0x000fe20000000000 */
[----:B------:R-:W-:Y:S01]  /*f540*/  BSSY B0, `(.L_x_2239) ;  /* 0x00002a5000007945 */ /* 0x000fe20003800000 */
[----:B0-----:R-:W-:-:S09]  /*f550*/  ULEA UR13, UR5, UR4, 0x18 ;  /* 0x00000004050d7291 */ /* 0x001fd2000f8ec03f */
[----:B------:R-:W0:Y:S02]  /*f560*/  LDS R4, [UR13+0x388d0] ;  /* 0x0388d00dff047984 */ /* 0x000e240008000800 */
[----:B0-----:R-:W-:Y:S01]  /*f570*/  R2UR UR4, R4 ;  /* 0x00000000040472ca */ /* 0x001fe200000e0000 */
[----:B------:R-:W-:Y:S06]  /*f580*/  BAR.ARV 0x4, 0x180 ;  /* 0x0106000000007b1d */ /* 0x000fec0000002000 */
[----:B------:R-:W-:Y:S08]  /*f590*/  @P0 BRA `(.L_x_2240) ;  /* 0x0000001c00700947 */ /* 0x000ff00003800000 */
[----:B------:R-:W0:Y:S01]  /*f5a0*/  S2UR UR5, SR_SWINHI ;  /* 0x00000000000579c3 */ /* 0x000e220000002f00 */
[----:B------:R-:W-:Y:S01]  /*f5b0*/  IMAD.MOV.U32 R18, RZ, RZ, 0x2 ;  /* 0x00000002ff127424 */ /* 0x000fe200078e00ff */
[----:B------:R-:W-:Y:S01]  /*f5c0*/  R2UR UR11, R220 ;  /* 0x00000000dc0b72ca */ /* 0x000fe200000e0000 */
[----:B------:R-:W-:Y:S01]  /*f5d0*/  IMAD R156, R222, 0x40, R22 ;  /* 0x00000040de9c7824 */ /* 0x000fe200078e0216 */
[----:B------:R-:W-:Y:S01]  /*f5e0*/  R2UR UR14, R213 ;  /* 0x00000000d50e72ca */ /* 0x000fe200000e0000 */
[----:B------:R-:W-:-:S03]  /*f5f0*/  IMAD.MOV.U32 R157, RZ, RZ, 0x2 ;  /* 0x00000002ff9d7424 */ /* 0x000fc600078e00ff */
[----:B------:R-:W-:Y:S01]  /*f600*/  BAR.SYNC.DEFER_BLOCKING 0x1, 0x100 ;  /* 0x0044000000007b1d */ /* 0x000fe20000010000 */
[----:B------:R-:W-:Y:S02]  /*f610*/  F2FP.F16.F32.PACK_AB R24, R25, R24 ;  /* 0x000000181918723e */ /* 0x000fe400000000ff */
[----:B------:R-:W-:Y:S02]  /*f620*/  R2UR UR15, R221 ;  /* 0x00000000dd0f72ca */ /* 0x000fe400000e0000 */
[----:B------:R-:W-:Y:S01]  /*f630*/  F2FP.F16.F32.PACK_AB R25, R27, R26 ;  /* 0x0000001a1b19723e */ /* 0x000fe200000000ff */
[----:B------:R-:W-:Y:S01]  /*f640*/  ULDC.64 UR8, c[0x0][0xb90] ;  /* 0x0002e40000087ab9 */ /* 0x000fe20000000a00 */
[----:B------:R-:W-:Y:S01]  /*f650*/  F2FP.F16.F32.PACK_AB R27, R31, R30 ;  /* 0x0000001e1f1b723e */ /* 0x000fe200000000ff */
[----:B------:R-:W-:Y:S01]  /*f660*/  USHF.R.S32.HI UR10, URZ, 0x1f, UR11 ;  /* 0x0000001f3f0a7899 */ /* 0x000fe2000801140b */
[----:B------:R-:W-:Y:S02]  /*f670*/  F2FP.F16.F32.PACK_AB R26, R29, R28 ;  /* 0x0000001c1d1a723e */ /* 0x000fe400000000ff */
[----:B------:R-:W-:-:S02]  /*f680*/  F2FP.F16.F32.PACK_AB R161, R162, R161 ;  /* 0x000000a1a2a1723e */ /* 0x000fc400000000ff */
[----:B------:R-:W-:-:S03]  /*f690*/  F2FP.F16.F32.PACK_AB R162, R149, R148 ;  /* 0x0000009495a2723e */ /* 0x000fc600000000ff */
[----:B------:R-:W-:Y:S01]  /*f6a0*/  USHF.R.S32.HI UR12, URZ, 0x1f, UR15 ;  /* 0x0000001f3f0c7899 */ /* 0x000fe2000801140f */
[----:B------:R-:W-:Y:S01]  /*f6b0*/  F2FP.F16.F32.PACK_AB R163, R165, R163 ;  /* 0x000000a3a5a3723e */ /* 0x000fe200000000ff */
[----:B------:R-:W-:Y:S01]  /*f6c0*/  UMOV UR6, UR13 ;  /* 0x0000000d00067c82 */ /* 0x000fe20008000000 */
[----:B0-----:R-:W-:Y:S01]  /*f6d0*/  UMOV UR7, UR5 ;  /* 0x0000000500077c82 */ /* 0x001fe20008000000 */
[----:B------:R-:W-:Y:S01]  /*f6e0*/  UIMAD UR5, UR10, UR8, URZ ;  /* 0x000000080a0572a4 */ /* 0x000fe2000f8e023f */
[----:B------:R-:W-:-:S03]  /*f6f0*/  IMAD.WIDE R18, R227, R18, UR6 ;  /* 0x00000006e3127e25 */ /* 0x000fc6000f8e0212 */
[----:B------:R-:W-:Y:S01]  /*f700*/  UIMAD UR5, UR11, UR9, UR5 ;  /* 0x000000090b0572a4 */ /* 0x000fe2000f8e0205 */
[----:B------:R-:W-:Y:S01]  /*f710*/  IMAD.WIDE R156, R156, R157, UR6 ;  /* 0x000000069c9c7e25 */ /* 0x000fe2000f8e029d */
[C---:B------:R-:W-:Y:S01]  /*f720*/  IADD3 R109, P2, R18.reuse, 0x8020, RZ ;  /* 0x00008020126d7810 */ /* 0x040fe20007f5e0ff */
[----:B------:R-:W-:Y:S01]  /*f730*/  UIMAD.WIDE.U32 UR6, UR11, UR8, URZ ;  /* 0x000000080b0672a5 */ /* 0x000fe2000f8e003f */
[C---:B------:R-:W-:Y:S02]  /*f740*/  IADD3 R135, P4, R18.reuse, 0xc040, RZ ;  /* 0x0000c04012877810 */ /* 0x040fe40007f9e0ff */
[C---:B------:R-:W-:Y:S01]  /*f750*/  LOP3.LUT R159, R18.reuse, 0x380, RZ, 0xc0, !PT ;  /* 0x00000380129f7812 */ /* 0x040fe200078ec0ff */
[--C-:B------:R-:W-:Y:S01]  /*f760*/  IMAD.X R147, RZ, RZ, R19.reuse, P2 ;  /* 0x000000ffff937224 */ /* 0x100fe200010e0613 */
[C---:B------:R-:W-:Y:S01]  /*f770*/  IADD3 R15, P3, R18.reuse, 0xc060, RZ ;  /* 0x0000c060120f7810 */ /* 0x040fe20007f7e0ff */
[----:B------:R-:W-:Y:S01]  /*f780*/  ULDC.64 UR8, c[0x0][0xb98] ;  /* 0x0002e60000087ab9 */ /* 0x000fe20000000a00 */
[----:B------:R-:W-:Y:S01]  /*f790*/  LOP3.LUT R10, R109, 0x380, RZ, 0xc0, !PT ;  /* 0x000003806d0a7812 */ /* 0x000fe200078ec0ff */
[----:B------:R-:W-:Y:S01]  /*f7a0*/  UIADD3 UR7, UR7, UR5, URZ ;  /* 0x0000000507077290 */ /* 0x000fe2000fffe03f */
[----:B------:R-:W-:Y:S01]  /*f7b0*/  LOP3.LUT R134, R135, 0x380, RZ, 0xc0, !PT ;  /* 0x0000038087867812 */ /* 0x000fe200078ec0ff */
[----:B------:R-:W-:Y:S01]  /*f7c0*/  UIMAD UR5, UR12, UR8, URZ ;  /* 0x000000080c0572a4 */ /* 0x000fe2000f8e023f */
[C---:B------:R-:W-:Y:S01]  /*f7d0*/  IADD3 R4, P2, R18.reuse, 0x4000, RZ ;  /* 0x0000400012047810 */ /* 0x040fe20007f5e0ff */
[----:B------:R-:W-:Y:S01]  /*f7e0*/  UIMAD.WIDE.U32 UR6, UR15, UR8, UR6 ;  /* 0x000000080f0672a5 */ /* 0x000fe2000f8e0006 */
[----:B------:R-:W-:Y:S01]  /*f7f0*/  SHF.R.U64 R159, R159, 0x3, RZ ;  /* 0x000000039f9f7819 */ /* 0x000fe200000012ff */
[----:B------:R-:W-:Y:S01]  /*f800*/  UIMAD UR5, UR15, UR9, UR5 ;  /* 0x000000090f0572a4 */ /* 0x000fe2000f8e0205 */
[----:B------:R-:W-:Y:S01]  /*f810*/  LOP3.LUT R14, R15, 0x380, RZ, 0xc0, !PT ;  /* 0x000003800f0e7812 */ /* 0x000fe200078ec0ff */
[----:B------:R-:W-:Y:S01]  /*f820*/  IMAD.X R127, RZ, RZ, R19, P2 ;  /* 0x000000ffff7f7224 */ /* 0x000fe200010e0613 */
[----:B------:R-:W-:Y:S01]  /*f830*/  IADD3 R115, P6, R18, 0xc000, RZ ;  /* 0x0000c00012737810 */ /* 0x000fe20007fde0ff */
[----:B------:R-:W-:Y:S01]  /*f840*/  ULDC.64 UR8, c[0x0][0xae8] ;  /* 0x0002ba0000087ab9 */ /* 0x000fe20000000a00 */
[----:B------:R-:W-:-:S02]  /*f850*/  SHF.R.U64 R10, R10, 0x3, RZ ;  /* 0x000000030a0a7819 */ /* 0x000fc400000012ff */
[----:B------:R-:W-:Y:S02]  /*f860*/  IADD3 R113, P0, R18, 0x8060, RZ ;  /* 0x0000806012717810 */ /* 0x000fe40007f1e0ff */
[----:B------:R-:W-:Y:S02]  /*f870*/  SHF.R.U64 R134, R134, 0x3, RZ ;  /* 0x0000000386867819 */ /* 0x000fe400000012ff */
[----:B------:R-:W-:Y:S01]  /*f880*/  LOP3.LUT R158, R159, R18, RZ, 0x3c, !PT ;  /* 0x000000129f9e7212 */ /* 0x000fe200078e3cff */
[----:B------:R-:W-:Y:S01]  /*f890*/  IMAD.X R151, RZ, RZ, R19, P0 ;  /* 0x000000ffff977224 */ /* 0x000fe200000e0613 */
[----:B------:R-:W-:Y:S02]  /*f8a0*/  SHF.R.U64 R14, R14, 0x3, RZ ;  /* 0x000000030e0e7819 */ /* 0x000fe400000012ff */
[----:B------:R-:W-:Y:S02]  /*f8b0*/  LOP3.LUT R8, R115, 0x380, RZ, 0xc0, !PT ;  /* 0x0000038073087812 */ /* 0x000fe400078ec0ff */
[----:B------:R-:W-:-:S02]  /*f8c0*/  MOV R159, R19 ;  /* 0x00000013009f7202 */ /* 0x000fc40000000f00 */
[----:B------:R-:W-:Y:S02]  /*f8d0*/  LOP3.LUT R146, R10, R109, RZ, 0x3c, !PT ;  /* 0x0000006d0a927212 */ /* 0x000fe400078e3cff */
[----:B------:R-:W-:Y:S02]  /*f8e0*/  LOP3.LUT R6, R113, 0x380, RZ, 0xc0, !PT ;  /* 0x0000038071067812 */ /* 0x000fe400078ec0ff */
[----:B------:R-:W-:Y:S02]  /*f8f0*/  IADD3 R109, P2, R156, 0x7000, RZ ;  /* 0x000070009c6d7810 */ /* 0x000fe40007f5e0ff */
[----:B------:R-:W-:Y:S01]  /*f900*/  LOP3.LUT R134, R134, R135, RZ, 0x3c, !PT ;  /* 0x0000008786867212 */ /* 0x000fe200078e3cff */
[--C-:B------:R-:W-:Y:S01]  /*f910*/  IMAD.X R135, RZ, RZ, R19.reuse, P4 ;  /* 0x000000ffff877224 */ /* 0x100fe200020e0613 */
[----:B------:R-:W-:Y:S01]  /*f920*/  LOP3.LUT R14, R14, R15, RZ, 0x3c, !PT ;  /* 0x0000000f0e0e7212 */ /* 0x000fe200078e3cff */
[----:B------:R-:W-:Y:S01]  /*f930*/  IMAD.X R15, RZ, RZ, R19, P3 ;  /* 0x000000ffff0f7224 */ /* 0x000fe200018e0613 */
[----:B------:R-:W-:-:S02]  /*f940*/  SHF.R.U64 R8, R8, 0x3, RZ ;  /* 0x0000000308087819 */ /* 0x000fc400000012ff */
[----:B------:R-:W-:Y:S02]  /*f950*/  MOV R159, R158 ;  /* 0x0000009e009f7202 */ /* 0x000fe40000000f00 */
[----:B------:R-:W-:Y:S01]  /*f960*/  IADD3 R107, P4, R18, 0x8000, RZ ;  /* 0x00008000126b7810 */ /* 0x000fe20007f9e0ff */
[----:B------:R-:W0:Y:S01]  /*f970*/  LDC R158, c[0x0][0xbe8] ;  /* 0x0002fa00ff9e7b82 */ /* 0x000e220000000800 */
[----:B------:R-:W-:Y:S01]  /*f980*/  SHF.R.U64 R6, R6, 0x3, RZ ;  /* 0x0000000306067819 */ /* 0x000fe200000012ff */
[----:B------:R1:W-:Y:S01]  /*f990*/  STSM.16.M88.4 [R159], R24 ;  /* 0x000000189f007844 */ /* 0x0003e20000000200 */
[----:B------:R-:W-:Y:S01]  /*f9a0*/  LOP3.LUT R108, R109, 0x380, RZ, 0xc0, !PT ;  /* 0x000003806d6c7812 */ /* 0x000fe200078ec0ff */
[----:B------:R-:W-:Y:S01]  /*f9b0*/  IMAD.X R155, RZ, RZ, R19, P4 ;  /* 0x000000ffff9b7224 */ /* 0x000fe200020e0613 */
[----:B------:R-:W-:Y:S02]  /*f9c0*/  IADD3 R21, P3, R18, 0x20, RZ ;  /* 0x0000002012157810 */ /* 0x000fe40007f7e0ff */
[----:B------:R-:W-:-:S02]  /*f9d0*/  LOP3.LUT R142, R8, R115, RZ, 0x3c, !PT ;  /* 0x00000073088e7212 */ /* 0x000fc400078e3cff */
[----:B------:R-:W-:Y:S01]  /*f9e0*/  IADD3 R111, P1, R18, 0x8040, RZ ;  /* 0x00008040126f7810 */ /* 0x000fe20007f3e0ff */
[--C-:B------:R-:W-:Y:S01]  /*f9f0*/  IMAD.X R153, RZ, RZ, R19.reuse, P3 ;  /* 0x000000ffff997224 */ /* 0x100fe200018e0613 */
[----:B------:R-:W-:Y:S02]  /*fa00*/  LOP3.LUT R150, R6, R113, RZ, 0x3c, !PT ;  /* 0x0000007106967212 */ /* 0x000fe400078e3cff */
[----:B------:R-:W-:Y:S01]  /*fa10*/  LOP3.LUT R8, R107, 0x380, RZ, 0xc0, !PT ;  /* 0x000003806b087812 */ /* 0x000fe200078ec0ff */
[----:B------:R-:W-:Y:S01]  /*fa20*/  IMAD.X R131, RZ, RZ, R19, P1 ;  /* 0x000000ffff837224 */ /* 0x000fe200008e0613 */
[----:B------:R-:W-:Y:S02]  /*fa30*/  SHF.R.U64 R108, R108, 0x3, RZ ;  /* 0x000000036c6c7819 */ /* 0x000fe400000012ff */
[----:B------:R-:W-:Y:S02]  /*fa40*/  IADD3 R139, P5, R18, 0xc020, RZ ;  /* 0x0000c020128b7810 */ /* 0x000fe40007fbe0ff */
[----:B------:R-:W-:-:S02]  /*fa50*/  LOP3.LUT R6, R21, 0x380, RZ, 0xc0, !PT ;  /* 0x0000038015067812 */ /* 0x000fc400078ec0ff */
[----:B------:R-:W-:Y:S02]  /*fa60*/  SHF.R.U64 R8, R8, 0x3, RZ ;  /* 0x0000000308087819 */ /* 0x000fe400000012ff */
[----:B------:R-:W-:Y:S01]  /*fa70*/  LOP3.LUT R108, R108, R109, RZ, 0x3c, !PT ;  /* 0x0000006d6c6c7212 */ /* 0x000fe200078e3cff */
[----:B------:R-:W-:Y:S01]  /*fa80*/  IMAD.X R109, RZ, RZ, R157, P2 ;  /* 0x000000ffff6d7224 */ /* 0x000fe200010e069d */
[----:B------:R-:W-:Y:S02]  /*fa90*/  LOP3.LUT R138, R139, 0x380, RZ, 0xc0, !PT ;  /* 0x000003808b8a7812 */ /* 0x000fe400078ec0ff */
[----:B------:R-:W-:Y:S02]  /*faa0*/  IADD3 R101, P0, R18, 0x4020, RZ ;  /* 0x0000402012657810 */ /* 0x000fe40007f1e0ff */
[----:B------:R-:W-:Y:S02]  /*fab0*/  SHF.R.U64 R6, R6, 0x3, RZ ;  /* 0x0000000306067819 */ /* 0x000fe400000012ff */
[----:B------:R-:W-:Y:S01]  /*fac0*/  IADD3 R23, P1, R18, 0x40, RZ ;  /* 0x0000004012177810 */ /* 0x000fe20007f3e0ff */
[----:B------:R-:W-:Y:S01]  /*fad0*/  IMAD.X R9, RZ, RZ, R19, P0 ;  /* 0x000000ffff097224 */ /* 0x000fe200000e0613 */
[----:B------:R-:W-:-:S02]  /*fae0*/  IADD3 R123, P2, R156, 0xe000, RZ ;  /* 0x0000e0009c7b7810 */ /* 0x000fc40007f5e0ff */
[----:B------:R-:W-:Y:S01]  /*faf0*/  LOP3.LUT R154, R8, R107, RZ, 0x3c, !PT ;  /* 0x0000006b089a7212 */ /* 0x000fe200078e3cff */
[----:B------:R-:W-:Y:S01]  /*fb00*/  IMAD.X R7, RZ, RZ, R19, P1 ;  /* 0x000000ffff077224 */ /* 0x000fe200008e0613 */
[----:B------:R-:W-:Y:S02]  /*fb10*/  SHF.R.U64 R138, R138, 0x3, RZ ;  /* 0x000000038a8a7819 */ /* 0x000fe400000012ff */
[----:B------:R-:W-:Y:S02]  /*fb20*/  LOP3.LUT R152, R6, R21, RZ, 0x3c, !PT ;  /* 0x0000001506987212 */ /* 0x000fe400078e3cff */
[----:B------:R-:W-:Y:S02]  /*fb30*/  LOP3.LUT R8, R101, 0x380, RZ, 0xc0, !PT ;  /* 0x0000038065087812 */ /* 0x000fe400078ec0ff */
[----:B------:R-:W-:Y:S02]  /*fb40*/  LOP3.LUT R6, R23, 0x380, RZ, 0xc0, !PT ;  /* 0x0000038017067812 */ /* 0x000fe400078ec0ff */
[----:B------:R-:W-:-:S02]  /*fb50*/  LOP3.LUT R122, R123, 0x380, RZ, 0xc0, !PT ;  /* 0x000003807b7a7812 */ /* 0x000fc400078ec0ff */
[----:B------:R-:W-:Y:S01]  /*fb60*/  LOP3.LUT R138, R138, R139, RZ, 0x3c, !PT ;  /* 0x0000008b8a8a7212 */ /* 0x000fe200078e3cff */
[--C-:B------:R-:W-:Y:S01]  /*fb70*/  IMAD.X R139, RZ, RZ, R19.reuse, P5 ;  /* 0x000000ffff8b7224 */ /* 0x100fe200028e0613 */
[----:B------:R-:W-:Y:S02]  /*fb80*/  IADD3.X R143, RZ, R19, RZ, P6, !PT ;  /* 0x00000013ff8f7210 */ /* 0x000fe400037fe4ff */
[----:B------:R-:W-:Y:S02]  /*fb90*/  SHF.R.U64 R8, R8, 0x3, RZ ;  /* 0x0000000308087819 */ /* 0x000fe400000012ff */
[C---:B------:R-:W-:Y:S02]  /*fba0*/  IADD3 R103, P6, R18.reuse, 0x4040, RZ ;  /* 0x0000404012677810 */ /* 0x040fe40007fde0ff */
[----:B------:R-:W-:Y:S02]  /*fbb0*/  IADD3 R20, P3, R18, 0x60, RZ ;  /* 0x0000006012147810 */ /* 0x000fe40007f7e0ff */
[----:B------:R-:W-:Y:S01]  /*fbc0*/  SHF.R.U64 R6, R6, 0x3, RZ ;  /* 0x0000000306067819 */ /* 0x000fe200000012ff */
[--C-:B------:R-:W-:Y:S01]  /*fbd0*/  IMAD.X R11, RZ, RZ, R19.reuse, P6 ;  /* 0x000000ffff0b7224 */ /* 0x100fe200030e0613 */
[----:B------:R-:W-:Y:S01]  /*fbe0*/  SHF.R.U64 R122, R122, 0x3, RZ ;  /* 0x000000037a7a7819 */ /* 0x000fe200000012ff */
[----:B------:R-:W-:Y:S01]  /*fbf0*/  IMAD.X R5, RZ, RZ, R19, P3 ;  /* 0x000000ffff057224 */ /* 0x000fe200018e0613 */
[----:B------:R-:W-:-:S02]  /*fc00*/  IADD3 R105, P5, R18, 0x4060, RZ ;  /* 0x0000406012697810 */ /* 0x000fc40007fbe0ff */
[----:B------:R-:W-:Y:S02]  /*fc10*/  LOP3.LUT R8, R8, R101, RZ, 0x3c, !PT ;  /* 0x0000006508087212 */ /* 0x000fe400078e3cff */
[----:B------:R-:W-:Y:S02]  /*fc20*/  LOP3.LUT R6, R6, R23, RZ, 0x3c, !PT ;  /* 0x0000001706067212 */ /* 0x000fe400078e3cff */
[----:B------:R-:W-:Y:S02]  /*fc30*/  LOP3.LUT R101, R4, 0x380, RZ, 0xc0, !PT ;  /* 0x0000038004657812 */ /* 0x000fe400078ec0ff */
[----:B------:R-:W-:Y:S01]  /*fc40*/  LOP3.LUT R122, R122, R123, RZ, 0x3c, !PT ;  /* 0x0000007b7a7a7212 */ /* 0x000fe200078e3cff */
[----:B------:R-:W-:Y:S01]  /*fc50*/  IMAD.X R123, RZ, RZ, R157, P2 ;  /* 0x000000ffff7b7224 */ /* 0x000fe200010e069d */
[----:B------:R-:W-:Y:S02]  /*fc60*/  IADD3.X R13, RZ, R19, RZ, P5, !PT ;  /* 0x00000013ff0d7210 */ /* 0x000fe40002ffe4ff */
[----:B------:R-:W-:-:S02]  /*fc70*/  LOP3.LUT R23, R20, 0x380, RZ, 0xc0, !PT ;  /* 0x0000038014177812 */ /* 0x000fc400078ec0ff */
[----:B------:R-:W-:Y:S02]  /*fc80*/  IADD3 R19, P3, R156, 0x1000, RZ ;  /* 0x000010009c137810 */ /* 0x000fe40007f7e0ff */
[----:B0-----:R-:W-:Y:S02]  /*fc90*/  ISETP.NE.AND P2, PT, R158, 0x1, PT ;  /* 0x000000019e00780c */ /* 0x001fe40003f45270 */
[----:B------:R-:W-:Y:S02]  /*fca0*/  SHF.R.U64 R101, R101, 0x3, RZ ;  /* 0x0000000365657819 */ /* 0x000fe400000012ff */
[----:B------:R-:W-:Y:S02]  /*fcb0*/  SHF.R.U64 R23, R23, 0x3, RZ ;  /* 0x0000000317177819 */ /* 0x000fe400000012ff */
[----:B------:R-:W-:Y:S02]  /*fcc0*/  LOP3.LUT R18, R19, 0x380, RZ, 0xc0, !PT ;  /* 0x0000038013127812 */ /* 0x000fe400078ec0ff */
[----:B------:R-:W-:-:S02]  /*fcd0*/  LOP3.LUT R12, R111, 0x380, RZ, 0xc0, !PT ;  /* 0x000003806f0c7812 */ /* 0x000fc400078ec0ff */
[----:B------:R-:W-:Y:S02]  /*fce0*/  LOP3.LUT R126, R101, R4, RZ, 0x3c, !PT ;  /* 0x00000004657e7212 */ /* 0x000fe400078e3cff */
[----:B------:R-:W-:Y:S02]  /*fcf0*/  LOP3.LUT R4, R23, R20, RZ, 0x3c, !PT ;  /* 0x0000001417047212 */ /* 0x000fe400078e3cff */
[----:B------:R-:W-:Y:S02]  /*fd00*/  SHF.R.U64 R18, R18, 0x3, RZ ;  /* 0x0000000312127819 */ /* 0x000fe400000012ff */
[----:B------:R-:W-:Y:S02]  /*fd10*/  SHF.R.U64 R12, R12, 0x3, RZ ;  /* 0x000000030c0c7819 */ /* 0x000fe400000012ff */
[----:B------:R-:W-:Y:S02]  /*fd20*/  MOV R142, R142 ;  /* 0x0000008e008e7202 */ /* 0x000fe40000000f00 */
[----:B------:R-:W-:-:S02]  /*fd30*/  MOV R143, R4 ;  /* 0x00000004008f7202 */ /* 0x000fc40000000f00 */
[----:B------:R-:W-:Y:S01]  /*fd40*/  LOP3.LUT R18, R18, R19, RZ, 0x3c, !PT ;  /* 0x0000001312127212 */ /* 0x000fe200078e3cff */
[----:B------:R-:W-:Y:S01]  /*fd50*/  IMAD.X R19, RZ, RZ, R157, P3 ;  /* 0x000000ffff137224 */ /* 0x000fe200018e069d */
[----:B------:R-:W-:Y:S02]  /*fd60*/  F2FP.F16.F32.PACK_AB R5, R35, R34 ;  /* 0x000000222305723e */ /* 0x000fe400000000ff */
[----:B------:R-:W-:Y:S01]  /*fd70*/  LOP3.LUT R130, R12, R111, RZ, 0x3c, !PT ;  /* 0x0000006f0c827212 */ /* 0x000fe200078e3cff */
[----:B------:R-:W0:Y:S01]  /*fd80*/  @P2 LDC R34, c[0x0][0xbec] ;  /* 0x0002fb00ff222b82 */ /* 0x000e220000000800 */
[----:B------:R-:W-:Y:S02]  /*fd90*/  IADD3 R111, P3, R156, 0x8000, RZ ;  /* 0x000080009c6f7810 */ /* 0x000fe40007f7e0ff */
[----:B------:R-:W-:Y:S02]  /*fda0*/  LOP3.LUT R12, R105, 0x380, RZ, 0xc0, !PT ;  /* 0x00000380690c7812 */ /* 0x000fe400078ec0ff */
[----:B------:R-:W-:-:S02]  /*fdb0*/  LOP3.LUT R110, R111, 0x380, RZ, 0xc0, !PT ;  /* 0x000003806f6e7812 */ /* 0x000fc400078ec0ff */
[----:B------:R-:W-:Y:S01]  /*fdc0*/  SHF.R.U64 R12, R12, 0x3, RZ ;  /* 0x000000030c0c7819 */ /* 0x000fe200000012ff */
[----:B------:R-:W2:Y:S01]  /*fdd0*/  @P2 LDC R35, c[0x0][0xbf0] ;  /* 0x0002fc00ff232b82 */ /* 0x000ea20000000800 */
[----:B------:R-:W-:Y:S02]  /*fde0*/  SHF.R.U64 R110, R110, 0x3, RZ ;  /* 0x000000036e6e7819 */ /* 0x000fe400000012ff */
[----:B------:R-:W-:Y:S02]  /*fdf0*/  LOP3.LUT R12, R12, R105, RZ, 0x3c, !PT ;  /* 0x000000690c0c7212 */ /* 0x000fe400078e3cff */
[----:B------:R-:W-:Y:S02]  /*fe00*/  IADD3 R105, P0, R156, 0x5000, RZ ;  /* 0x000050009c697810 */ /* 0x000fe40007f1e0ff */
[----:B------:R-:W-:Y:S01]  /*fe10*/  LOP3.LUT R110, R110, R111, RZ, 0x3c, !PT ;  /* 0x0000006f6e6e7212 */ /* 0x000fe200078e3cff */
[----:B------:R-:W-:Y:S01]  /*fe20*/  IMAD.X R111, RZ, RZ, R157, P3 ;  /* 0x000000ffff6f7224 */ /* 0x000fe200018e069d */
[----:B------:R-:W-:-:S02]  /*fe30*/  LOP3.LUT R10, R103, 0x380, RZ, 0xc0, !PT ;  /* 0x00000380670a7812 */ /* 0x000fc400078ec0ff */
[----:B------:R-:W-:Y:S02]  /*fe40*/  IADD3 R30, P3, R156, 0xf000, RZ ;  /* 0x0000f0009c1e7810 */ /* 0x000fe40007f7e0ff */
[----:B------:R-:W-:Y:S02]  /*fe50*/  LOP3.LUT R104, R105, 0x380, RZ, 0xc0, !PT ;  /* 0x0000038069687812 */ /* 0x000fe400078ec0ff */
[----:B------:R-:W-:Y:S01]  /*fe60*/  MOV R146, R146 ;  /* 0x0000009200927202 */ /* 0x000fe20000000f00 */
[----:B------:R-:W-:Y:S01]  /*fe70*/  IMAD.X R31, RZ, RZ, R157, P3 ;  /* 0x000000ffff1f7224 */ /* 0x000fe200018e069d */
[----:B------:R-:W-:Y:S02]  /*fe80*/  MOV R147, R6 ;  /* 0x0000000600937202 */ /* 0x000fe40000000f00 */
[----:B------:R-:W-:Y:S02]  /*fe90*/  SHF.R.U64 R10, R10, 0x3, RZ ;  /* 0x000000030a0a7819 */ /* 0x000fe400000012ff */
[----:B------:R-:W-:-:S02]  /*fea0*/  LOP3.LUT R23, R30, 0x380, RZ, 0xc0, !PT ;  /* 0x000003801e177812 */ /* 0x000fc400078ec0ff */
[----:B------:R-:W-:Y:S01]  /*feb0*/  F2FP.F16.F32.PACK_AB R6, R37, R172 ;  /* 0x000000ac2506723e */ /* 0x000fe200000000ff */
[----:B------:R-:W-:Y:S01]  /*fec0*/  VIADD R37, R215, UR14 ;  /* 0x0000000ed7257c36 */ /* 0x000fe20008000000 */
[----:B------:R-:W-:Y:S02]  /*fed0*/  SHF.R.U64 R104, R104, 0x3, RZ ;  /* 0x0000000368687819 */ /* 0x000fe400000012ff */
[----:B------:R-:W-:Y:S01]  /*fee0*/  LOP3.LUT R10, R10, R103, RZ, 0x3c, !PT ;  /* 0x000000670a0a7212 */ /* 0x000fe200078e3cff */
[----:B0-----:R-:W-:Y:S01]  /*fef0*/  @P2 IMAD.HI.U32 R34, R37, R34, RZ ;  /* 0x0000002225222227 */ /* 0x001fe200078e00ff */
[----:B------:R-:W-:Y:S02]  /*ff00*/  SHF.R.U64 R23, R23, 0x3, RZ ;  /* 0x0000000317177819 */ /* 0x000fe400000012ff */
[----:B------:R-:W-:Y:S01]  /*ff10*/  LOP3.LUT R104, R104, R105, RZ, 0x3c, !PT ;  /* 0x0000006968687212 */ /* 0x000fe200078e3cff */
[----:B------:R-:W-:Y:S01]  /*ff20*/  IMAD.X R105, RZ, RZ, R157, P0 ;  /* 0x000000ffff697224 */ /* 0x000fe200000e069d */
[----:B------:R-:W-:-:S02]  /*ff30*/  MOV R134, R134 ;  /* 0x0000008600867202 */ /* 0x000fc40000000f00 */
[----:B------:R-:W-:Y:S02]  /*ff40*/  MOV R138, R138 ;  /* 0x0000008a008a7202 */ /* 0x000fe40000000f00 */
[----:B------:R-:W-:Y:S02]  /*ff50*/  IADD3 R119, P0, R156, 0xc000, RZ ;  /* 0x0000c0009c777810 */ /* 0x000fe40007f1e0ff */
[----:B------:R-:W-:Y:S02]  /*ff60*/  LOP3.LUT R30, R23, R30, RZ, 0x3c, !PT ;  /* 0x0000001e171e7212 */ /* 0x000fe400078e3cff */
[----:B------:R-:W-:Y:S02]  /*ff70*/  MOV R130, R130 ;  /* 0x0000008200827202 */ /* 0x000fe40000000f00 */
[----:B------:R-:W-:Y:S02]  /*ff80*/  MOV R152, R152 ;  /* 0x0000009800987202 */ /* 0x000fe40000000f00 */
[----:B------:R-:W-:-:S02]  /*ff90*/  MOV R135, R10 ;  /* 0x0000000a00877202 */ /* 0x000fc40000000f00 */
[----:B------:R-:W-:Y:S02]  /*ffa0*/  MOV R139, R8 ;  /* 0x00000008008b7202 */ /* 0x000fe40000000f00 */
[----:B------:R-:W-:Y:S01]  /*ffb0*/  F2FP.F16.F32.PACK_AB R4, R33, R171 ;  /* 0x000000ab2104723e */ /* 0x000fe200000000ff */
[----:B------:R-:W-:Y:S01]  /*ffc0*/  IMAD.MOV.U32 R33, RZ, RZ, R37 ;  /* 0x000000ffff217224 */ /* 0x000fe200078e0025 */
[----:B------:R-:W-:Y:S02]  /*ffd0*/  F2FP.F16.F32.PACK_AB R7, R39, R38 ;  /* 0x000000262707723e */ /* 0x000fe400000000ff */
[----:B------:R-:W-:Y:S02]  /*ffe0*/  MOV R23, R14 ;  /* 0x0000000e00177202 */ /* 0x000fe40000000f00 */
[----:B------:R-:W-:Y:S01]  /*fff0*/  MOV R131, R12 ;  /* 0x0000000c00837202 */ /* 0x000fe20000000f00 */
[----:B------:R0:W-:Y:S01]  /*10000*/  STSM.16.M88.4 [R152], R4 ;  /* 0x0000000498007844 */ /* 0x0001e20000000200 */
[----:B------:R-:W-:-:S02]  /*10010*/  F2FP.F16.F32.PACK_AB R8, R41, R173 ;  /* 0x000000ad2908723e */ /* 0x000fc400000000ff */
[----:B------:R-:W-:Y:S02]  /*10020*/  F2FP.F16.F32.PACK_AB R9, R43, R42 ;  /* 0x0000002a2b09723e */ /* 0x000fe400000000ff */
[----:B------:R-:W-:Y:S02]  /*10030*/  F2FP.F16.F32.PACK_AB R10, R45, R174 ;  /* 0x000000ae2d0a723e */ /* 0x000fe400000000ff */
[----:B------:R-:W-:Y:S02]  /*10040*/  F2FP.F16.F32.PACK_AB R11, R47, R46 ;  /* 0x0000002e2f0b723e */ /* 0x000fe400000000ff */
[----:B------:R-:W-:Y:S02]  /*10050*/  F2FP.F16.F32.PACK_AB R12, R49, R175 ;  /* 0x000000af310c723e */ /* 0x000fe400000000ff */
[----:B------:R-:W-:Y:S01]  /*10060*/  F2FP.F16.F32.PACK_AB R13, R51, R50 ;  /* 0x00000032330d723e */ /* 0x000fe200000000ff */
[----:B------:R3:W-:Y:S01]  /*10070*/  STSM.16.M88.4 [R147], R8 ;  /* 0x0000000893007844 */ /* 0x0007e20000000200 */
[----:B------:R-:W-:-:S02]  /*10080*/  F2FP.F16.F32.PACK_AB R14, R53, R176 ;  /* 0x000000b0350e723e */ /* 0x000fc400000000ff */
[----:B------:R-:W-:Y:S02]  /*10090*/  F2FP.F16.F32.PACK_AB R15, R55, R54 ;  /* 0x00000036370f723e */ /* 0x000fe400000000ff */
[----:B--2---:R-:W-:Y:S02]  /*100a0*/  @P2 SHF.R.U32.HI R33, RZ, R35, R34 ;  /* 0x00000023ff212219 */ /* 0x004fe40000011622 */
[----:B------:R-:W-:Y:S01]  /*100b0*/  LOP3.LUT R118, R119, 0x380, RZ, 0xc0, !PT ;  /* 0x0000038077767812 */ /* 0x000fe200078ec0ff */
[----:B------:R2:W-:Y:S01]  /*100c0*/  STSM.16.M88.4 [R143], R12 ;  /* 0x0000000c8f007844 */ /* 0x0005e20000000200 */
[----:B------:R-:W-:Y:S01]  /*100d0*/  MOV R126, R126 ;  /* 0x0000007e007e7202 */ /* 0x000fe20000000f00 */
[----:B------:R-:W-:Y:S01]  /*100e0*/  IMAD.MOV R35, RZ, RZ, -R33 ;  /* 0x000000ffff237224 */ /* 0x000fe200078e0a21 */
[----:B-1----:R-:W-:Y:S02]  /*100f0*/  F2FP.F16.F32.PACK_AB R24, R57, R177 ;  /* 0x000000b13918723e */ /* 0x002fe400000000ff */
[----:B------:R-:W-:Y:S01]  /*10100*/  F2FP.F16.F32.PACK_AB R25, R59, R58 ;  /* 0x0000003a3b19723e */ /* 0x000fe200000000ff */
[----:B------:R-:W-:Y:S01]  /*10110*/  IMAD R35, R158, R35, R37 ;  /* 0x000000239e237224 */ /* 0x000fe200078e0225 */
[----:B------:R-:W-:-:S02]  /*10120*/  F2FP.F16.F32.PACK_AB R26, R61, R178 ;  /* 0x000000b23d1a723e */ /* 0x000fc400000000ff */
[----:B------:R-:W-:Y:S02]  /*10130*/  F2FP.F16.F32.PACK_AB R27, R63, R62 ;  /* 0x0000003e3f1b723e */ /* 0x000fe400000000ff */
[----:B0-----:R-:W-:Y:S02]  /*10140*/  F2FP.F16.F32.PACK_AB R4, R65, R179 ;  /* 0x000000b34104723e */ /* 0x001fe400000000ff */
[----:B------:R-:W-:Y:S01]  /*10150*/  F2FP.F16.F32.PACK_AB R5, R67, R66 ;  /* 0x000000424305723e */ /* 0x000fe200000000ff */
[----:B------:R-:W-:Y:S01]  /*10160*/  STSM.16.M88.4 [R126], R24 ;  /* 0x000000187e007844 */ /* 0x000fe20000000200 */
[----:B------:R-:W-:Y:S02]  /*10170*/  F2FP.F16.F32.PACK_AB R6, R69, R180 ;  /* 0x000000b44506723e */ /* 0x000fe400000000ff */
[----:B------:R-:W-:Y:S02]  /*10180*/  F2FP.F16.F32.PACK_AB R7, R71, R70 ;  /* 0x000000464707723e */ /* 0x000fe400000000ff */
[----:B------:R-:W-:-:S02]  /*10190*/  IADD3 R107, P1, R156, 0x6000, RZ ;  /* 0x000060009c6b7810 */ /* 0x000fc40007f3e0ff */
[----:B---3--:R-:W-:Y:S01]  /*101a0*/  F2FP.F16.F32.PACK_AB R8, R73, R181 ;  /* 0x000000b54908723e */ /* 0x008fe200000000ff */
[----:B------:R-:W-:Y:S01]  /*101b0*/  STSM.16.M88.4 [R139], R4 ;  /* 0x000000048b007844 */ /* 0x000fe20000000200 */
[----:B------:R-:W-:Y:S02]  /*101c0*/  F2FP.F16.F32.PACK_AB R9, R75, R74 ;  /* 0x0000004a4b09723e */ /* 0x000fe400000000ff */
[----:B------:R-:W-:Y:S02]  /*101d0*/  F2FP.F16.F32.PACK_AB R10, R77, R182 ;  /* 0x000000b64d0a723e */ /* 0x000fe400000000ff */
[----:B------:R-:W-:Y:S02]  /*101e0*/  F2FP.F16.F32.PACK_AB R11, R79, R78 ;  /* 0x0000004e4f0b723e */ /* 0x000fe400000000ff */
[----:B------:R-:W-:Y:S02]  /*101f0*/  SHF.R.U64 R118, R118, 0x3, RZ ;  /* 0x0000000376767819 */ /* 0x000fe400000012ff */
[----:B--2---:R-:W-:Y:S01]  /*10200*/  F2FP.F16.F32.PACK_AB R12, R81, R183 ;  /* 0x000000b7510c723e */ /* 0x004fe200000000ff */
[----:B------:R0:W-:Y:S01]  /*10210*/  STSM.16.M88.4 [R135], R8 ;  /* 0x0000000887007844 */ /* 0x0001e20000000200 */
[----:B------:R-:W-:-:S02]  /*10220*/  F2FP.F16.F32.PACK_AB R13, R83, R82 ;  /* 0x00000052530d723e */ /* 0x000fc400000000ff */
[----:B------:R-:W-:Y:S02]  /*10230*/  F2FP.F16.F32.PACK_AB R14, R85, R184 ;  /* 0x000000b8550e723e */ /* 0x000fe400000000ff */
[----:B------:R-:W-:Y:S02]  /*10240*/  F2FP.F16.F32.PACK_AB R15, R87, R86 ;  /* 0x00000056570f723e */ /* 0x000fe400000000ff */
[----:B------:R-:W-:Y:S02]  /*10250*/  LOP3.LUT R106, R107, 0x380, RZ, 0xc0, !PT ;  /* 0x000003806b6a7812 */ /* 0x000fe400078ec0ff */
[----:B------:R-:W-:Y:S01]  /*10260*/  LOP3.LUT R118, R118, R119, RZ, 0x3c, !PT ;  /* 0x0000007776767212 */ /* 0x000fe200078e3cff */
[----:B------:R-:W-:Y:S01]  /*10270*/  IMAD.X R119, RZ, RZ, R157, P0 ;  /* 0x000000ffff777224 */ /* 0x000fe200000e069d */
[----:B------:R1:W-:Y:S01]  /*10280*/  STSM.16.M88.4 [R131], R12 ;  /* 0x0000000c83007844 */ /* 0x0003e20000000200 */
[----:B------:R-:W-:Y:S02]  /*10290*/  SHF.R.U64 R106, R106, 0x3, RZ ;  /* 0x000000036a6a7819 */ /* 0x000fe400000012ff */
[----:B------:R-:W-:Y:S01]  /*102a0*/  MOV R154, R154 ;  /* 0x0000009a009a7202 */ /* 0x000fe20000000f00 */
[----:B0-----:R-:W-:Y:S01]  /*102b0*/  IMAD.U32 R10, RZ, RZ, UR5 ;  /* 0x00000005ff0a7e24 */ /* 0x001fe2000f8e00ff */
[----:B------:R-:W-:Y:S01]  /*102c0*/  SHF.R.S32.HI R9, RZ, 0x1f, R33 ;  /* 0x0000001fff097819 */ /* 0x000fe20000011421 */
[----:B------:R-:W-:Y:S01]  /*102d0*/  ULDC UR5, c[0x0][0xa88] ;  /* 0x0002a20000057ab9 */ /* 0x000fe20000000800 */
[----:B------:R-:W-:-:S02]  /*102e0*/  SHF.R.S32.HI R8, RZ, 0x1f, R35 ;  /* 0x0000001fff087819 */ /* 0x000fc40000011423 */
[----:B------:R-:W-:Y:S01]  /*102f0*/  LOP3.LUT R106, R106, R107, RZ, 0x3c, !PT ;  /* 0x0000006b6a6a7212 */ /* 0x000fe200078e3cff */
[----:B------:R-:W-:Y:S01]  /*10300*/  IMAD.X R107, RZ, RZ, R157, P1 ;  /* 0x000000ffff6b7224 */ /* 0x000fe200008e069d */
[----:B------:R-:W-:Y:S02]  /*10310*/  IADD3 R121, P1, R156, 0xd000, RZ ;  /* 0x0000d0009c797810 */ /* 0x000fe40007f3e0ff */
[----:B------:R-:W-:Y:S02]  /*10320*/  F2FP.F16.F32.PACK_AB R24, R89, R185 ;  /* 0x000000b95918723e */ /* 0x000fe400000000ff */
[----:B-1----:R-:W-:Y:S01]  /*10330*/  IADD3 R12, P0, R33, UR6, RZ ;  /* 0x00000006210c7c10 */ /* 0x002fe2000ff1e0ff */
[----:B------:R-:W-:Y:S01]  /*10340*/  VIADD R14, R226, UR14 ;  /* 0x0000000ee20e7c36 */ /* 0x000fe20008000000 */
[----:B------:R-:W-:Y:S02]  /*10350*/  F2FP.F16.F32.PACK_AB R25, R91, R90 ;  /* 0x0000005a5b19723e */ /* 0x000fe400000000ff */
[----:B------:R-:W-:Y:S01]  /*10360*/  IADD3.X R13, R9, UR7, R10, P0, !PT ;  /* 0x00000007090d7c10 */ /* 0x000fe200087fe40a */
[----:B------:R-:W-:Y:S01]  /*10370*/  ULDC.64 UR6, c[0x0][0xb88] ;  /* 0x0002e20000067ab9 */ /* 0x000fe20000000a00 */
[----:B------:R-:W-:Y:S01]  /*10380*/  F2FP.F16.F32.PACK_AB R26, R93, R186 ;  /* 0x000000ba5d1a723e */ /* 0x000fe200000000ff */
[----:B------:R-:W-:Y:S01]  /*10390*/  IMAD R8, R8, UR6, RZ ;  /* 0x0000000608087c24 */ /* 0x000fe2000f8e02ff */
[----:B------:R-:W-:Y:S01]  /*103a0*/  F2FP.F16.F32.PACK_AB R27, R95, R94 ;  /* 0x0000005e5f1b723e */ /* 0x000fe200000000ff */
[----:B------:R-:W-:Y:S01]  /*103b0*/  IMAD.WIDE.U32 R12, R35, UR6, R12 ;  /* 0x00000006230c7c25 */ /* 0x000fe2000f8e000c */
[----:B------:R-:W-:-:S02]  /*103c0*/  F2FP.F16.F32.PACK_AB R4, R97, R187 ;  /* 0x000000bb6104723e */ /* 0x000fc400000000ff */
[----:B------:R-:W-:Y:S01]  /*103d0*/  F2FP.F16.F32.PACK_AB R5, R99, R98 ;  /* 0x000000626305723e */ /* 0x000fe200000000ff */
[----:B------:R-:W-:Y:S01]  /*103e0*/  IMAD R35, R35, UR7, R8 ;  /* 0x0000000723237c24 */ /* 0x000fe2000f8e0208 */
[----:B------:R-:W-:Y:S01]  /*103f0*/  F2FP.F16.F32.PACK_AB R6, R164, R188 ;  /* 0x000000bca406723e */ /* 0x000fe200000000ff */
[----:B------:R-:W-:Y:S01]  /*10400*/  STSM.16.M88.4 [R154], R24 ;  /* 0x000000189a007844 */ /* 0x000fe20000000200 */
[----:B------:R-:W-:Y:S01]  /*10410*/  F2FP.F16.F32.PACK_AB R7, R16, R3 ;  /* 0x000000031007723e */ /* 0x000fe200000000ff */
[----:B------:R-:W-:Y:S01]  /*10420*/  ULDC.64 UR6, c[0x0][0xb50] ;  /* 0x0002d40000067ab9 */ /* 0x000fe20000000a00 */
[----:B------:R-:W-:Y:S01]  /*10430*/  LOP3.LUT R120, R121, 0x380, RZ, 0xc0, !PT ;  /* 0x0000038079787812 */ /* 0x000fe200078ec0ff */
[----:B------:R-:W-:Y:S01]  /*10440*/  IMAD R3, R158, UR5, RZ ;  /* 0x000000059e037c24 */ /* 0x000fe2000f8e02ff */
[----:B------:R-:W-:Y:S01]  /*10450*/  LEA R16, P3, R12, UR6, 0x2 ;  /* 0x000000060c107c11 */ /* 0x000fe2000f8610ff */
[----:B------:R0:W-:Y:S01]  /*10460*/  STSM.16.M88.4 [R146], R4 ;  /* 0x0000000492007844 */ /* 0x0001e20000000200 */
[----:B------:R-:W-:-:S02]  /*10470*/  SHF.R.U64 R120, R120, 0x3, RZ ;  /* 0x0000000378787819 */ /* 0x000fc400000012ff */
[----:B------:R-:W-:Y:S02]  /*10480*/  LOP3.LUT P0, RZ, R224, 0x3, RZ, 0xc0, !PT ;  /* 0x00000003e0ff7812 */ /* 0x000fe4000780c0ff */
[----:B------:R-:W-:Y:S02]  /*10490*/  F2FP.F16.F32.PACK_AB R8, R166, R189 ;  /* 0x000000bda608723e */ /* 0x000fe400000000ff */
[----:B------:R-:W-:Y:S02]  /*104a0*/  F2FP.F16.F32.PACK_AB R9, R36, R32 ;  /* 0x000000202409723e */ /* 0x000fe400000000ff */
[----:B------:R-:W-:Y:S02]  /*104b0*/  F2FP.F16.F32.PACK_AB R10, R167, R190 ;  /* 0x000000bea70a723e */ /* 0x000fe400000000ff */
[----:B------:R-:W-:Y:S02]  /*104c0*/  F2FP.F16.F32.PACK_AB R11, R44, R40 ;  /* 0x000000282c0b723e */ /* 0x000fe400000000ff */
[----:B------:R-:W-:Y:S01]  /*104d0*/  LOP3.LUT R120, R120, R121, RZ, 0x3c, !PT ;  /* 0x0000007978787212 */ /* 0x000fe200078e3cff */
[----:B------:R-:W-:Y:S01]  /*104e0*/  IMAD.X R121, RZ, RZ, R157, P1 ;  /* 0x000000ffff797224 */ /* 0x000fe200008e069d */
[C---:B------:R-:W-:Y:S01]  /*104f0*/  ISETP.GE.OR P1, PT, R14.reuse, R3, P0 ;  /* 0x000000030e00720c */ /* 0x040fe20000726670 */
[----:B0-----:R-:W-:Y:S01]  /*10500*/  IMAD.IADD R5, R13, 0x1, R35 ;  /* 0x000000010d057824 */ /* 0x001fe200078e0223 */
[----:B------:R-:W-:Y:S01]  /*10510*/  IADD3 R4, R14, 0x8, RZ ;  /* 0x000000080e047810 */ /* 0x000fe20007ffe0ff */
[----:B------:R0:W-:Y:S01]  /*10520*/  STSM.16.M88.4 [R130], R8 ;  /* 0x0000000882007844 */ /* 0x0001e20000000200 */
[----:B------:R-:W-:-:S02]  /*10530*/  MOV R150, R150 ;  /* 0x0000009600967202 */ /* 0x000fc40000000f00 */
[----:B------:R-:W-:Y:S02]  /*10540*/  LEA.HI.X R27, R12, UR7, R5, 0x2, P3 ;  /* 0x000000070c1b7c11 */ /* 0x000fe400098f1405 */
[----:B------:R-:W-:Y:S02]  /*10550*/  ISETP.GE.OR P0, PT, R4, R3, P0 ;  /* 0x000000030400720c */ /* 0x000fe40000706670 */
[----:B------:R-:W-:Y:S01]  /*10560*/  F2FP.F16.F32.PACK_AB R4, R168, R191 ;  /* 0x000000bfa804723e */ /* 0x000fe200000000ff */
[----:B------:R-:W-:Y:S01]  /*10570*/  SHFL.IDX PT, R49, R27, RZ, 0x1c1f ;  /* 0x001c1fff1b317589 */ /* 0x000fe200000e0000 */
[----:B------:R-:W-:Y:S02]  /*10580*/  F2FP.F16.F32.PACK_AB R5, R52, R48 ;  /* 0x000000303405723e */ /* 0x000fe400000000ff */
[----:B------:R-:W-:Y:S01]  /*10590*/  F2FP.F16.F32.PACK_AB R6, R169, R192 ;  /* 0x000000c0a906723e */ /* 0x000fe200000000ff */
[----:B------:R1:W-:Y:S01]  /*105a0*/  SHFL.IDX PT, R53, R27, 0x1, 0x1c1f ;  /* 0x003c1f001b357f89 */ /* 0x0003e200000e0000 */
[----:B------:R-:W-:-:S02]  /*105b0*/  F2FP.F16.F32.PACK_AB R7, R60, R56 ;  /* 0x000000383c07723e */ /* 0x000fc400000000ff */
[----:B------:R-:W-:Y:S01]  /*105c0*/  F2FP.F16.F32.PACK_AB R12, R129, R195 ;  /* 0x000000c3810c723e */ /* 0x000fe200000000ff */
[----:B------:R-:W2:Y:S01]  /*105d0*/  SHFL.IDX PT, R48, R16, RZ, 0x1c1f ;  /* 0x001c1fff10307589 */ /* 0x000ea200000e0000 */
[----:B0-----:R-:W-:Y:S02]  /*105e0*/  F2FP.F16.F32.PACK_AB R8, R170, R193 ;  /* 0x000000c1aa08723e */ /* 0x001fe400000000ff */
[----:B------:R-:W-:Y:S01]  /*105f0*/  F2FP.F16.F32.PACK_AB R9, R68, R64 ;  /* 0x000000404409723e */ /* 0x000fe200000000ff */
[----:B------:R-:W-:Y:S01]  /*10600*/  STSM.16.M88.4 [R150], R4 ;  /* 0x0000000496007844 */ /* 0x000fe20000000200 */
[----:B------:R-:W-:Y:S02]  /*10610*/  F2FP.F16.F32.PACK_AB R10, R125, R194 ;  /* 0x000000c27d0a723e */ /* 0x000fe400000000ff */
[----:B------:R-:W-:Y:S01]  /*10620*/  F2FP.F16.F32.PACK_AB R11, R76, R72 ;  /* 0x000000484c0b723e */ /* 0x000fe200000000ff */
[----:B------:R-:W0:Y:S01]  /*10630*/  SHFL.IDX PT, R52, R16, 0x1, 0x1c1f ;  /* 0x003c1f0010347f89 */ /* 0x000e2200000e0000 */
[----:B------:R-:W-:-:S02]  /*10640*/  F2FP.F16.F32.PACK_AB R13, R84, R80 ;  /* 0x00000050540d723e */ /* 0x000fc400000000ff */
[----:B------:R-:W-:Y:S01]  /*10650*/  F2FP.F16.F32.PACK_AB R14, R133, R132 ;  /* 0x00000084850e723e */ /* 0x000fe200000000ff */
[----:B------:R-:W-:Y:S01]  /*10660*/  STSM.16.M88.4 [R142], R8 ;  /* 0x000000088e007844 */ /* 0x000fe20000000200 */
[----:B------:R-:W-:Y:S02]  /*10670*/  F2FP.F16.F32.PACK_AB R15, R92, R88 ;  /* 0x000000585c0f723e */ /* 0x000fe400000000ff */
[----:B------:R-:W-:Y:S02]  /*10680*/  F2FP.F16.F32.PACK_AB R24, R137, R136 ;  /* 0x000000888918723e */ /* 0x000fe400000000ff */
[----:B------:R-:W-:Y:S01]  /*10690*/  F2FP.F16.F32.PACK_AB R25, R124, R96 ;  /* 0x000000607c19723e */ /* 0x000fe200000000ff */
[----:B------:R-:W-:Y:S01]  /*106a0*/  STSM.16.M88.4 [R138], R12 ;  /* 0x0000000c8a007844 */ /* 0x000fe20000000200 */
[----:B------:R-:W-:Y:S02]  /*106b0*/  F2FP.F16.F32.PACK_AB R26, R141, R140 ;  /* 0x0000008c8d1a723e */ /* 0x000fe400000000ff */
[----:B-1----:R-:W-:-:S02]  /*106c0*/  F2FP.F16.F32.PACK_AB R27, R160, R128 ;  /* 0x00000080a01b723e */ /* 0x002fc400000000ff */
[----:B------:R-:W-:Y:S02]  /*106d0*/  F2FP.F16.F32.PACK_AB R160, R145, R144 ;  /* 0x0000009091a0723e */ /* 0x000fe400000000ff */
[C---:B------:R-:W-:Y:S01]  /*106e0*/  IADD3 R100, P4, R156.reuse, 0x2000, RZ ;  /* 0x000020009c647810 */ /* 0x040fe20007f9e0ff */
[----:B------:R-:W-:Y:S01]  /*106f0*/  STSM.16.M88.4 [R134], R24 ;  /* 0x0000001886007844 */ /* 0x000fe20000000200 */
[----:B------:R-:W-:Y:S02]  /*10700*/  IADD3 R101, P5, R156, 0x3000, RZ ;  /* 0x000030009c657810 */ /* 0x000fe40007fbe0ff */
[----:B------:R-:W-:Y:S01]  /*10710*/  LOP3.LUT R21, R100, 0x380, RZ, 0xc0, !PT ;  /* 0x0000038064157812 */ /* 0x000fe200078ec0ff */
[----:B------:R1:W-:Y:S01]  /*10720*/  STSM.16.M88.4 [R23], R160 ;  /* 0x000000a017007844 */ /* 0x0003e20000000200 */
[----:B------:R-:W-:Y:S02]  /*10730*/  IADD3 R103, P6, R156, 0x4000, RZ ;  /* 0x000040009c677810 */ /* 0x000fe40007fde0ff */
[----:B------:R-:W-:Y:S01]  /*10740*/  SHF.R.U64 R21, R21, 0x3, RZ ;  /* 0x0000000315157819 */ /* 0x000fe200000012ff */
[----:B------:R-:W-:Y:S01]  /*10750*/  BAR.SYNC.DEFER_BLOCKING 0x1, 0x100 ;  /* 0x0044000000007b1d */ /* 0x000fe20000010000 */
[----:B------:R-:W-:-:S02]  /*10760*/  LOP3.LUT R102, R103, 0x380, RZ, 0xc0, !PT ;  /* 0x0000038067667812 */ /* 0x000fc400078ec0ff */
[----:B------:R-:W-:Y:S01]  /*10770*/  LOP3.LUT R20, R21, R100, RZ, 0x3c, !PT ;  /* 0x0000006415147212 */ /* 0x000fe200078e3cff */
[----:B------:R-:W-:Y:S01]  /*10780*/  UIMAD UR5, UR10, UR8, URZ ;  /* 0x000000080a0572a4 */ /* 0x000fe2000f8e023f */
[----:B------:R-:W-:Y:S01]  /*10790*/  LOP3.LUT R100, R101, 0x380, RZ, 0xc0, !PT ;  /* 0x0000038065647812 */ /* 0x000fe200078ec0ff */
[--C-:B------:R-:W-:Y:S01]  /*107a0*/  IMAD.X R21, RZ, RZ, R157.reuse, P4 ;  /* 0x000000ffff157224 */ /* 0x100fe200020e069d */
[----:B------:R-:W-:Y:S02]  /*107b0*/  SHF.R.U64 R102, R102, 0x3, RZ ;  /* 0x0000000366667819 */ /* 0x000fe400000012ff */
[----:B------:R-:W-:Y:S02]  /*107c0*/  SHF.R.U64 R100, R100, 0x3, RZ ;  /* 0x0000000364647819 */ /* 0x000fe400000012ff */
[----:B------:R-:W-:Y:S01]  /*107d0*/  LOP3.LUT R29, R156, 0x380, RZ, 0xc0, !PT ;  /* 0x000003809c1d7812 */ /* 0x000fe200078ec0ff */
[----:B-1----:R-:W1:Y:S01]  /*107e0*/  @P2 LDC R23, c[0x0][0xbf0] ;  /* 0x0002fc00ff172b82 */ /* 0x002e620000000800 */
[----:B------:R-:W-:Y:S01]  /*107f0*/  LOP3.LUT R100, R100, R101, RZ, 0x3c, !PT ;  /* 0x0000006564647212 */ /* 0x000fe200078e3cff */
[----:B------:R-:W-:Y:S01]  /*10800*/  IMAD.X R101, RZ, RZ, R157, P5 ;  /* 0x000000ffff657224 */ /* 0x000fe200028e069d */
[----:B------:R-:W-:Y:S01]  /*10810*/  LOP3.LUT R102, R102, R103, RZ, 0x3c, !PT ;  /* 0x0000006766667212 */ /* 0x000fe200078e3cff */
[----:B--2---:R2:W-:Y:S01]  /*10820*/  @!P1 ST.E desc[UR38][R48.64], R0 ;  /* 0x0000000030009985 */ /* 0x0045e2000c101926 */
[----:B------:R-:W-:Y:S01]  /*10830*/  IADD3.X R103, RZ, R157, RZ, P6, !PT ;  /* 0x0000009dff677210 */ /* 0x000fe200037fe4ff */
[----:B------:R-:W-:Y:S01]  /*10840*/  UIMAD.WIDE.U32 UR6, UR11, UR8, URZ ;  /* 0x000000080b0672a5 */ /* 0x000fe2000f8e003f */
[C---:B------:R-:W-:Y:S01]  /*10850*/  IADD3 R113, P4, R156.reuse, 0x9000, RZ ;  /* 0x000090009c717810 */ /* 0x040fe20007f9e0ff */
[----:B0-----:R0:W-:Y:S01]  /*10860*/  @!P0 ST.E desc[UR38][R52.64], R2 ;  /* 0x0000000234008985 */ /* 0x0011e2000c101926 */
[----:B------:R-:W-:Y:S01]  /*10870*/  UIMAD UR5, UR11, UR9, UR5 ;  /* 0x000000090b0572a4 */ /* 0x000fe2000f8e0205 */
[----:B------:R-:W-:-:S02]  /*10880*/  IADD3 R115, P5, R156, 0xa000, RZ ;  /* 0x0000a0009c737810 */ /* 0x000fc40007fbe0ff */
[----:B------:R3:W5:Y:S01]  /*10890*/  LD.E.128 R36, desc[UR38][R18.64] ;  /* 0x0000002612247980 */ /* 0x000762000c101d00 */
[----:B------:R-:W-:Y:S01]  /*108a0*/  IADD3 R117, P6, R156, 0xb000, RZ ;  /* 0x0000b0009c757810 */ /* 0x000fe20007fde0ff */
[----:B------:R-:W-:Y:S01]  /*108b0*/  ULDC.64 UR10, c[0x0][0xaf0] ;  /* 0x0002bc00000a7ab9 */ /* 0x000fe20000000a00 */
[----:B------:R-:W-:Y:S01]  /*108c0*/  SHF.R.U64 R29, R29, 0x3, RZ ;  /* 0x000000031d1d7819 */ /* 0x000fe200000012ff */
[----:B--2---:R-:W-:Y:S01]  /*108d0*/  IMAD R0, R219, 0x20, R222 ;  /* 0x00000020db007824 */ /* 0x004fe200078e02de */
[----:B------:R-:W-:Y:S01]  /*108e0*/  UIADD3 UR7, UR7, UR5, URZ ;  /* 0x0000000507077290 */ /* 0x000fe2000fffe03f */
[----:B------:R-:W-:Y:S01]  /*108f0*/  LOP3.LUT R112, R113, 0x380, RZ, 0xc0, !PT ;  /* 0x0000038071707812 */ /* 0x000fe200078ec0ff */
[----:B------:R2:W5:Y:S01]  /*10900*/  LD.E.128 R40, desc[UR38][R20.64] ;  /* 0x0000002614287980 */ /* 0x000562000c101d00 */
[----:B------:R-:W-:Y:S01]  /*10910*/  LOP3.LUT R114, R115, 0x380, RZ, 0xc0, !PT ;  /* 0x0000038073727812 */ /* 0x000fe200078ec0ff */
[----:B---3--:R-:W3:Y:S01]  /*10920*/  @P2 LDC R19, c[0x0][0xbec] ;  /* 0x0002fb00ff132b82 */ /* 0x008ee20000000800 */
[----:B0-----:R-:W-:Y:S01]  /*10930*/  VIADD R2, R0, UR14 ;  /* 0x0000000e00027c36 */ /* 0x001fe20008000000 */
[----:B------:R-:W-:Y:S01]  /*10940*/  UIMAD UR8, UR12, UR10, URZ ;  /* 0x0000000a0c0872a4 */ /* 0x000fe2000f8e023f */
[----:B------:R-:W-:Y:S01]  /*10950*/  LOP3.LUT R116, R117, 0x380, RZ, 0xc0, !PT ;  /* 0x0000038075747812 */ /* 0x000fe200078ec0ff */
[----:B------:R-:W-:Y:S01]  /*10960*/  UIMAD.WIDE.U32 UR6, UR15, UR10, UR6 ;  /* 0x0000000a0f0672a5 */ /* 0x000fe2000f8e0006 */
[----:B------:R-:W-:Y:S01]  /*10970*/  SHF.R.U64 R112, R112, 0x3, RZ ;  /* 0x0000000370707819 */ /* 0x000fe200000012ff */
[----:B------:R0:W5:Y:S01]  /*10980*/  LD.E.128 R4, desc[UR38][R100.64] ;  /* 0x0000002664047980 */ /* 0x000162000c101d00 */
[----:B--2---:R-:W-:Y:S01]  /*10990*/  IMAD.MOV.U32 R21, RZ, RZ, R2 ;  /* 0x000000ffff157224 */ /* 0x004fe200078e0002 */
[----:B------:R-:W-:Y:S01]  /*109a0*/  UIMAD UR5, UR15, UR11, UR8 ;  /* 0x0000000b0f0572a4 */ /* 0x000fe2000f8e0208 */
[----:B------:R-:W-:Y:S01]  /*109b0*/  SHF.R.U64 R114, R114, 0x3, RZ ;  /* 0x0000000372727819 */ /* 0x000fe200000012ff */
[----:B------:R0:W5:Y:S01]  /*109c0*/  LD.E.128 R8, desc[UR38][R102.64] ;  /* 0x0000002666087980 */ /* 0x000162000c101d00 */
[----:B------:R-:W-:Y:S01]  /*109d0*/  SHF.R.U64 R116, R116, 0x3, RZ ;  /* 0x0000000374747819 */ /* 0x000fe200000012ff */
[----:B------:R-:W-:Y:S01]  /*109e0*/  UIADD3 UR5, UR7, UR5, URZ ;  /* 0x0000000507057290 */ /* 0x000fe2000fffe03f */
[----:B------:R-:W-:Y:S01]  /*109f0*/  LOP3.LUT R28, R29, R156, RZ, 0x3c, !PT ;  /* 0x0000009c1d1c7212 */ /* 0x000fe200078e3cff */
[----:B------:R-:W-:Y:S01]  /*10a00*/  ULDC.64 UR8, c[0x0][0xae0] ;  /* 0x0002b80000087ab9 */ /* 0x000fe20000000a00 */
[----:B------:R-:W-:Y:S01]  /*10a10*/  LOP3.LUT R112, R112, R113, RZ, 0x3c, !PT ;  /* 0x0000007170707212 */ /* 0x000fe200078e3cff */
[--C-:B------:R-:W-:Y:S01]  /*10a20*/  IMAD.X R113, RZ, RZ, R157.reuse, P4 ;  /* 0x000000ffff717224 */ /* 0x100fe200020e069d */
[----:B------:R-:W-:Y:S01]  /*10a30*/  LOP3.LUT R114, R114, R115, RZ, 0x3c, !PT ;  /* 0x0000007372727212 */ /* 0x000fe200078e3cff */
[----:B------:R0:W5:Y:S01]  /*10a40*/  LD.E.128 R12, desc[UR38][R104.64] ;  /* 0x00000026680c7980 */ /* 0x000162000c101d00 */
[----:B------:R-:W-:Y:S01]  /*10a50*/  LOP3.LUT R116, R116, R117, RZ, 0x3c, !PT ;  /* 0x0000007574747212 */ /* 0x000fe200078e3cff */
[----:B------:R-:W-:Y:S01]  /*10a60*/  IMAD.X R117, RZ, RZ, R157, P6 ;  /* 0x000000ffff757224 */ /* 0x000fe200030e069d */
[-C--:B------:R-:W-:Y:S01]  /*10a70*/  MOV R29, R157.reuse ;  /* 0x0000009d001d7202 */ /* 0x080fe20000000f00 */
[----:B------:R0:W5:Y:S01]  /*10a80*/  LD.E.128 R24, desc[UR38][R106.64] ;  /* 0x000000266a187980 */ /* 0x000162000c101d00 */
[----:B------:R-:W-:Y:S01]  /*10a90*/  IADD3.X R115, RZ, R157, RZ, P5, !PT ;  /* 0x0000009dff737210 */ /* 0x000fe20002ffe4ff */
[----:B---3--:R-:W-:Y:S01]  /*10aa0*/  @P2 IMAD.HI.U32 R0, R2, R19, RZ ;  /* 0x0000001302002227 */ /* 0x008fe200078e00ff */
[----:B------:R-:W-:Y:S01]  /*10ab0*/  MOV R18, UR6 ;  /* 0x0000000600127c02 */ /* 0x000fe20008000f00 */
[----:B------:R0:W5:Y:S03]  /*10ac0*/  LD.E.128 R32, desc[UR38][R28.64] ;  /* 0x000000261c207980 */ /* 0x000166000c101d00 */
[----:B-1----:R-:W-:Y:S01]  /*10ad0*/  @P2 SHF.R.U32.HI R21, RZ, R23, R0 ;  /* 0x00000017ff152219 */ /* 0x002fe20000011600 */
[----:B------:R0:W5:Y:S03]  /*10ae0*/  LD.E.128 R44, desc[UR38][R108.64] ;  /* 0x000000266c2c7980 */ /* 0x000166000c101d00 */
[--C-:B------:R-:W-:Y:S01]  /*10af0*/  SHF.R.S32.HI R0, RZ, 0x1f, R21.reuse ;  /* 0x0000001fff007819 */ /* 0x100fe20000011415 */
[----:B------:R-:W-:Y:S01]  /*10b00*/  IMAD.MOV R23, RZ, RZ, -R21 ;  /* 0x000000ffff177224 */ /* 0x000fe200078e0a15 */
[----:B------:R0:W5:Y:S01]  /*10b10*/  LD.E.128 R64, desc[UR38][R110.64] ;  /* 0x000000266e407980 */ /* 0x000162000c101d00 */
[----:B------:R-:W-:Y:S01]  /*10b20*/  IMAD.U32 R19, RZ, RZ, UR7 ;  /* 0x00000007ff137e24 */ /* 0x000fe2000f8e00ff */
[----:B------:R-:W-:Y:S01]  /*10b30*/  ULDC.64 UR6, c[0x0][0xad8] ;  /* 0x0002b60000067ab9 */ /* 0x000fe20000000a00 */
[----:B------:R-:W-:Y:S01]  /*10b40*/  IMAD R0, R0, UR8, RZ ;  /* 0x0000000800007c24 */ /* 0x000fe2000f8e02ff */
[----:B------:R0:W5:Y:S01]  /*10b50*/  LD.E.128 R48, desc[UR38][R112.64] ;  /* 0x0000002670307980 */ /* 0x000162000c101d00 */
[----:B------:R-:W-:-:S02]  /*10b60*/  IMAD R23, R158, R23, R2 ;  /* 0x000000179e177224 */ /* 0x000fc400078e0202 */
[----:B------:R-:W-:Y:S01]  /*10b70*/  IMAD.U32 R19, RZ, RZ, UR5 ;  /* 0x00000005ff137e24 */ /* 0x000fe2000f8e00ff */
[----:B------:R0:W5:Y:S01]  /*10b80*/  LD.E.128 R52, desc[UR38][R114.64] ;  /* 0x0000002672347980 */ /* 0x000162000c101d00 */
[C---:B------:R-:W-:Y:S01]  /*10b90*/  IMAD R77, R21.reuse, UR9, R0 ;  /* 0x00000009154d7c24 */ /* 0x040fe2000f8e0200 */
[----:B------:R-:W-:Y:S02]  /*10ba0*/  SHF.R.S32.HI R0, RZ, 0x1f, R23 ;  /* 0x0000001fff007819 */ /* 0x000fe40000011417 */
[----:B------:R0:W5:Y:S01]  /*10bb0*/  LD.E.128 R56, desc[UR38][R116.64] ;  /* 0x0000002674387980 */ /* 0x000162000c101d00 */
[----:B------:R-:W-:-:S03]  /*10bc0*/  IMAD.WIDE.U32 R18, R21, UR8, R18 ;  /* 0x0000000815127c25 */ /* 0x000fc6000f8e0012 */
[----:B------:R0:W5:Y:S04]  /*10bd0*/  LD.E.128 R72, desc[UR38][R118.64] ;  /* 0x0000002676487980 */ /* 0x000168000c101d00 */
[----:B------:R0:W5:Y:S04]  /*10be0*/  LD.E.128 R68, desc[UR38][R120.64] ;  /* 0x0000002678447980 */ /* 0x000168000c101d00 */
[----:B------:R0:W5:Y:S04]  /*10bf0*/  LD.E.128 R60, desc[UR38][R122.64] ;  /* 0x000000267a3c7980 */ /* 0x000168000c101d00 */
[----:B------:R-:W5:Y:S01]  /*10c00*/  LD.E.128 R28, desc[UR38][R30.64] ;  /* 0x000000261e1c7980 */ /* 0x000f62000c101d00 */
[----:B------:R-:W-:Y:S01]  /*10c10*/  @!PT LDS RZ, [RZ] ;  /* 0x00000000fffff984 */ /* 0x000fe20000000800 */
[----:B------:R-:W-:Y:S01]  /*10c20*/  @!PT LDS RZ, [RZ] ;  /* 0x00000000fffff984 */ /* 0x000fe20000000800 */
[----:B------:R-:W-:Y:S01]  /*10c30*/  @!PT LDS RZ, [RZ] ;  /* 0x00000000fffff984 */ /* 0x000fe20000000800 */
[----:B------:R-:W-:Y:S01]  /*10c40*/  @!PT LDS RZ, [RZ] ;  /* 0x00000000fffff984 */ /* 0x000fe20000000800 */
[----:B------:R1:W-:Y:S06]  /*10c50*/  MEMBAR.ALL.CTA ;  /* 0x0000000000007992 */ /* 0x0003ec0000008000 */
[----:B-1----:R-:W1:Y:S01]  /*10c60*/  FENCE.VIEW.ASYNC.S ;  /* 0x00000000000073c6 */ /* 0x002e620000000000 */
[----:B------:R-:W-:-:S02]  /*10c70*/  IMAD.IADD R19, R19, 0x1, R77 ;  /* 0x0000000113137824 */ /* 0x000fc400078e024d */
[----:B------:R-:W-:Y:S02]  /*10c80*/  IMAD R2, R0, UR6, RZ ;  /* 0x0000000600027c24 */ /* 0x000fe4000f8e02ff */
[----:B------:R-:W-:Y:S01]  /*10c90*/  VIADD R80, R222, UR14 ;  /* 0x0000000ede507c36 */ /* 0x000fe20008000000 */
[----:B------:R-:W-:Y:S01]  /*10ca0*/  UIADD3 UR5, UR13, 0x38820, URZ ;  /* 0x000388200d057890 */ /* 0x000fe2000fffe03f */
[C---:B------:R-:W-:Y:S02]  /*10cb0*/  IMAD R21, R23.reuse, UR7, R2 ;  /* 0x0000000717157c24 */ /* 0x040fe4000f8e0202 */
[----:B------:R-:W-:Y:S01]  /*10cc0*/  IMAD.WIDE.U32 R18, R23, UR6, R18 ;  /* 0x0000000617127c25 */ /* 0x000fe2000f8e0012 */
[----:B------:R-:W-:Y:S01]  /*10cd0*/  ISETP.GE.AND P2, PT, R80, R3, PT ;  /* 0x000000035000720c */ /* 0x000fe20003f46270 */
[----:B------:R-:W-:Y:S01]  /*10ce0*/  ULDC.64 UR6, c[0x0][0xa80] ;  /* 0x0002a00000067ab9 */ /* 0x000fe20000000a00 */
[----:B------:R-:W-:Y:S01]  /*10cf0*/  UPRMT UR5, URZ, 0x654, UR5 ;  /* 0x000006543f057896 */ /* 0x000fe20008000005 */
[----:B------:R-:W-:Y:S01]  /*10d00*/  IMAD.IADD R19, R19, 0x1, R21 ;  /* 0x0000000113137824 */ /* 0x000fe200078e0215 */
[----:B------:R-:W-:Y:S01]  /*10d10*/  LEA R2, P3, R18, UR6, 0x1 ;  /* 0x0000000612027c11 */ /* 0x000fe2000f8608ff */
[----:B------:R-:W-:-:S03]  /*10d20*/  VIADD R0, R80, 0x20 ;  /* 0x0000002050007836 */ /* 0x000fc60000000000 */
[----:B------:R-:W-:Y:S02]  /*10d30*/  LEA.HI.X R16, R18, UR7, R19, 0x1, P3 ;  /* 0x0000000712107c11 */ /* 0x000fe400098f0c13 */
[-C--:B------:R-:W-:Y:S01]  /*10d40*/  ISETP.GE.AND P1, PT, R0, R3.reuse, PT ;  /* 0x000000030000720c */ /* 0x080fe20003f26270 */
[----:B-1----:R0:W1:Y:S01]  /*10d50*/  SHFL.IDX PT, R79, R2, RZ, 0x181f ;  /* 0x00181fff024f7589 */ /* 0x00206200000e0000 */
[----:B------:R-:W-:Y:S01]  /*10d60*/  IADD3 R0, R80, 0x40, RZ ;  /* 0x0000004050007810 */ /* 0x000fe20007ffe0ff */
[----:B------:R-:W-:Y:S01]  /*10d70*/  BSSY B1, `(.L_x_2241) ;  /* 0x000001a000017945 */ /* 0x000fe20003800000 */
[----:B------:R-:W-:Y:S01]  /*10d80*/  SYNCS.ARRIVE.TRANS64.RED.A1T0 RZ, [UR5], RZ ;  /* 0x000000ffffff79a7 */ /* 0x000fe20008100405 */
[----:B------:R0:W2:Y:S01]  /*10d90*/  SHFL.IDX PT, R23, R16, RZ, 0x181f ;  /* 0x00181fff10177589 */ /* 0x0000a200000e0000 */
[----:B------:R-:W-:Y:S02]  /*10da0*/  ISETP.GE.AND P0, PT, R0, R3, PT ;  /* 0x000000030000720c */ /* 0x000fe40003f06270 */
[----:B------:R-:W-:-:S02]  /*10db0*/  SHF.R.S32.HI R196, RZ, 0x1f, R218 ;  /* 0x0000001fffc47819 */ /* 0x000fc400000114da */
[----:B------:R-:W-:Y:S02]  /*10dc0*/  SHF.R.S32.HI R197, RZ, 0x1f, R216 ;  /* 0x0000001fffc57819 */ /* 0x000fe400000114d8 */
[----:B------:R-:W-:Y:S02]  /*10dd0*/  SHF.R.S32.HI R198, RZ, 0x1f, R217 ;  /* 0x0000001fffc67819 */ /* 0x000fe400000114d9 */
[----:B------:R-:W-:Y:S01]  /*10de0*/  SHF.R.S32.HI R199, RZ, 0x1f, R22 ;  /* 0x0000001fffc77819 */ /* 0x000fe20000011416 */
[----:B0-----:R-:W-:Y:S06]  /*10df0*/  @P2 BRA `(.L_x_2242) ;  /* 0x0000000000442947 */ /* 0x001fec0003800000 */
        /* <DEDUP_REMOVED lines=17> */
.L_x_2242:
[----:B------:R-:W-:Y:S05]  /*10f10*/  BSYNC B1 ;  /* 0x0000000000017941 */ /* 0x000fea0003800000 */
.L_x_2241:
[----:B0-----:R0:W3:Y:S01]  /*10f20*/  SHFL.IDX PT, R21, R16, 0x1, 0x181f ;  /* 0x00381f0010157f89 */ /* 0x0010e200000e0000 */
[----:B------:R-:W-:Y:S03]  /*10f30*/  BSSY B1, `(.L_x_2243) ;  /* 0x0000014000017945 */ /* 0x000fe60003800000 */
[----:B------:R0:W4:Y:S01]  /*10f40*/  SHFL.IDX PT, R19, R2, 0x1, 0x181f ;  /* 0x00381f0002137f89 */ /* 0x00012200000e0000 */
[----:B------:R-:W-:Y:S05]  /*10f50*/  @P1 BRA `(.L_x_2244) ;  /* 0x0000000000441947 */ /* 0x000fea0003800000 */
[----:B------:R-:W-:Y:S02]  /*10f60*/  ULDC UR5, c[0x0][0xac8] ;  /* 0x0002b20000057ab9 */ /* 0x000fe40000000800 */
[----:B------:R-:W-:Y:S02]  /*10f70*/  ISETP.GE.AND P4, PT, R22, UR5, PT ;  /* 0x0000000516007c0c */ /* 0x000fe4000bf86270 */
[----:B------:R-:W-:Y:S02]  /*10f80*/  ISETP.GE.AND P3, PT, R217, UR5, PT ;  /* 0x00000005d9007c0c */ /* 0x000fe4000bf66270 */
[----:B------:R-:W-:Y:S02]  /*10f90*/  ISETP.GE.AND P2, PT, R216, UR5, PT ;  /* 0x00000005d8007c0c */ /* 0x000fe4000bf46270 */
[----:B------:R-:W-:-:S07]  /*10fa0*/  ISETP.GE.AND P1, PT, R218, UR5, PT ;  /* 0x00000005da007c0c */ /* 0x000fce000bf26270 */
[CC--:B----45:R-:W-:Y:S02]  /*10fb0*/  @!P4 LEA R8, P6, R22.reuse, R19.reuse, 0x1 ;  /* 0x000000131608c211 */ /* 0x0f0fe400078c08ff */
[C---:B------:R-:W-:Y:S02]  /*10fc0*/  @!P3 LEA R10, P5, R217.reuse, R19, 0x1 ;  /* 0x00000013d90ab211 */ /* 0x040fe400078a08ff */
        /* <DEDUP_REMOVED lines=10> */
.L_x_2244:
[----:B------:R-:W-:Y:S05]  /*11070*/  BSYNC B1 ;  /* 0x0000000000017941 */ /* 0x000fea0003800000 */
.L_x_2243:
[----:B---3-5:R3:W0:Y:S01]  /*11080*/  SHFL.IDX PT, R15, R16, 0x2, 0x181f ;  /* 0x00581f00100f7f89 */ /* 0x02862200000e0000 */
        /* <DEDUP_REMOVED lines=8> */
[-C--:B0-----:R-:W-:Y:S02]  /*11110*/  @!P3 LEA R8, P6, R22, R11.reuse, 0x1 ;  /* 0x0000000b1608b211 */ /* 0x081fe400078c08ff */
[CC--:B------:R-:W-:Y:S02]  /*11120*/  @!P2 LEA R10, P5, R217.reuse, R11.reuse, 0x1 ;  /* 0x0000000bd90aa211 */ /* 0x0c0fe400078a08ff */
[----:B------:R-:W-:Y:S02]  /*11130*/  @!P1 LEA R12, P4, R216, R11, 0x1 ;  /* 0x0000000bd80c9211 */ /* 0x000fe400078808ff */
[----:B------:R-:W-:Y:S02]  /*11140*/  @!P3 LEA.HI.X R9, R22, R15, R199, 0x1, P6 ;  /* 0x0000000f1609b211 */ /* 0x000fe400030f0cc7 */
        /* <DEDUP_REMOVED lines=8> */
.L_x_2246:
[----:B------:R-:W-:Y:S05]  /*111d0*/  BSYNC B1 ;  /* 0x0000000000017941 */ /* 0x000fea0003800000 */
.L_x_2245:
[----:B------:R-:W-:Y:S01]  /*111e0*/  VIADD R0, R80, 0x60 ;  /* 0x0000006050007836 */ /* 0x000fe20000000000 */
[----:B0-----:R0:W0:Y:S04]  /*111f0*/  SHFL.IDX PT, R13, R16, 0x3, 0x181f ;  /* 0x00781f00100d7f89 */ /* 0x00102800000e0000 */
[----:B------:R-:W-:Y:S01]  /*11200*/  ISETP.GE.AND P0, PT, R0, R3, PT ;  /* 0x000000030000720c */ /* 0x000fe20003f06270 */
[----:B------:R0:W0:-:S12]  /*11210*/  SHFL.IDX PT, R15, R2, 0x3, 0x181f ;  /* 0x00781f00020f7f89 */ /* 0x00001800000e0000 */
[----:B------:R-:W-:Y:S05]  /*11220*/  @P0 BRA `(.L_x_2247) ;  /* 0x0000000c00580947 */ /* 0x000fea0003800000 */
[----:B------:R-:W-:Y:S02]  /*11230*/  ULDC UR5, c[0x0][0xac8] ;  /* 0x0002b20000057ab9 */ /* 0x000fe40000000800 */
[----:B------:R-:W-:Y:S02]  /*11240*/  ISETP.GE.AND P3, PT, R22, UR5, PT ;  /* 0x0000000516007c0c */ /* 0x000fe4000bf66270 */
[----:B------:R-:W-:Y:S02]  /*11250*/  ISETP.GE.AND P4, PT, R217, UR5, PT ;  /* 0x00000005d9007c0c */ /* 0x000fe4000bf86270 */
[----:B------:R-:W-:-:S09]  /*11260*/  ISETP.GE.AND P5, PT, R216, UR5, PT ;  /* 0x00000005d8007c0c */ /* 0x000fd2000bfa6270 */
[-C--:B0--3--:R-:W-:Y:S02]  /*11270*/  @!P3 LEA R2, P0, R22, R15.reuse, 0x1 ;  /* 0x0000000f1602b211 */ /* 0x089fe400078008ff */
[CC--:B------:R-:W-:Y:S02]  /*11280*/  @!P4 LEA R8, P1, R217.reuse, R15.reuse, 0x1 ;  /* 0x0000000fd908c211 */ /* 0x0c0fe400078208ff */
[----:B------:R-:W-:Y:S02]  /*11290*/  @!P5 LEA R10, P2, R216, R15, 0x1 ;  /* 0x0000000fd80ad211 */ /* 0x000fe400078408ff */
[-C--:B------:R-:W-:Y:S02]  /*112a0*/  @!P3 LEA.HI.X R3, R22, R13.reuse, R199, 0x1, P0 ;  /* 0x0000000d1603b211 */ /* 0x080fe400000f0cc7 */
        /* <DEDUP_REMOVED lines=11> */
.L_x_2240:
[----:B------:R-:W0:Y:S01]  /*11360*/  LDC R8, c[0x0][0xbe8] ;  /* 0x0002fa00ff087b82 */ /* 0x000e220000000800 */
[----:B------:R-:W1:Y:S01]  /*11370*/  S2R R0, SR_TID.X ;  /* 0x0000000000007919 */ /* 0x000e620000002100 */
[----:B------:R-:W-:Y:S01]  /*11380*/  R2UR UR6, R220 ;  /* 0x00000000dc0672ca */ /* 0x000fe200000e0000 */
[----:B------:R-:W-:Y:S01]  /*11390*/  BSSY B1, `(.L_x_2248) ;  /* 0x0000036000017945 */ /* 0x000fe20003800000 */
[----:B------:R-:W-:Y:S01]  /*113a0*/  R2UR UR5, R221 ;  /* 0x00000000dd0572ca */ /* 0x000fe200000e0000 */
[----:B------:R-:W-:-:S10]  /*113b0*/  IMAD R6, R219, 0x20, R222 ;  /* 0x00000020db067824 */ /* 0x000fd400078e02de */
[----:B------:R-:W-:Y:S02]  /*113c0*/  USHF.R.S32.HI UR8, URZ, 0x1f, UR6 ;  /* 0x0000001f3f087899 */ /* 0x000fe40008011406 */
[----:B------:R-:W-:Y:S01]  /*113d0*/  USHF.R.S32.HI UR9, URZ, 0x1f, UR5 ;  /* 0x0000001f3f097899 */ /* 0x000fe20008011405 */
[----:B0-----:R-:W-:Y:S01]  /*113e0*/  ISETP.NE.AND P1, PT, R8, 0x1, PT ;  /* 0x000000010800780c */ /* 0x001fe20003f25270 */
[----:B-1----:R-:W-:-:S12]  /*113f0*/  VIADD R0, R0, 0xffffff80 ;  /* 0xffffff8000007836 */ /* 0x002fd80000000000 */
[----:B------:R-:W0:Y:S01]  /*11400*/  @P1 LDC R9, c[0x0][0xbec] ;  /* 0x0002fb00ff091b82 */ /* 0x000e220000000800 */
[----:B------:R-:W-:-:S07]  /*11410*/  ISETP.GE.AND P0, PT, R0, 0x80, PT ;  /* 0x000000800000780c */ /* 0x000fce0003f06270 */
[----:B------:R-:W1:Y:S06]  /*11420*/  @P1 LDC R11, c[0x0][0xbf0] ;  /* 0x0002fc00ff0b1b82 */ /* 0x000e6c0000000800 */
[----:B------:R-:W-:Y:S05]  /*11430*/  @P0 BRA `(.L_x_2249) ;  /* 0x0000000000ac0947 */ /* 0x000fea0003800000 */
[----:B------:R-:W2:Y:S01]  /*11440*/  S2R R0, SR_TID.X ;  /* 0x0000000000007919 */ /* 0x000ea20000002100 */
[----:B------:R-:W3:Y:S01]  /*11450*/  LDC R3, c[0x0][0xbe8] ;  /* 0x0002fa00ff037b82 */ /* 0x000ee20000000800 */
[----:B------:R-:W-:-:S13]  /*11460*/  R2UR UR5, R213 ;  /* 0x00000000d50572ca */ /* 0x000fda00000e0000 */
[----:B------:R-:W-:Y:S01]  /*11470*/  IMAD.U32 R4, RZ, RZ, UR5 ;  /* 0x00000005ff047e24 */ /* 0x000fe2000f8e00ff */
[----:B------:R-:W-:Y:S02]  /*11480*/  ULDC UR5, c[0x0][0xa88] ;  /* 0x0002a20000057ab9 */ /* 0x000fe40000000800 */
[----:B---3--:R-:W-:Y:S02]  /*11490*/  IMAD R5, R3, UR5, RZ ;  /* 0x0000000503057c24 */ /* 0x008fe4000f8e02ff */
[----:B--2---:R-:W-:-:S04]  /*114a0*/  IADD3 R4, R4, -0x80, R0 ;  /* 0xffffff8004047810 */ /* 0x004fc80007ffe000 */
[----:B------:R-:W-:-:S13]  /*114b0*/  ISETP.GE.AND P0, PT, R4, R5, PT ;  /* 0x000000050400720c */ /* 0x000fda0003f06270 */
[----:B------:R-:W-:Y:S05]  /*114c0*/  @P0 BRA `(.L_x_2249) ;  /* 0x0000000000880947 */ /* 0x000fea0003800000 */
[----:B------:R-:W-:Y:S01]  /*114d0*/  ISETP.NE.AND P0, PT, R3, 0x1, PT ;  /* 0x000000010300780c */ /* 0x000fe20003f05270 */
[----:B------:R-:W-:Y:S01]  /*114e0*/  ULDC.64 UR10, c[0x0][0xb90] ;  /* 0x0002e400000a7ab9 */ /* 0x000fe20000000a00 */
[----:B------:R-:W-:Y:S01]  /*114f0*/  R2UR UR13, R220 ;  /* 0x00000000dc0d72ca */ /* 0x000fe200000e0000 */
[----:B------:R-:W-:Y:S01]  /*11500*/  UIMAD UR5, UR8, UR10, URZ ;  /* 0x0000000a080572a4 */ /* 0x000fe2000f8e023f */
[----:B------:R-:W-:Y:S02]  /*11510*/  R2UR UR12, R221 ;  /* 0x00000000dd0c72ca */ /* 0x000fe400000e0000 */
[----:B------:R-:W-:-:S07]  /*11520*/  MOV R2, R4 ;  /* 0x0000000400027202 */ /* 0x000fce0000000f00 */
        /* <DEDUP_REMOVED lines=28> */
.L_x_2249:
[----:B------:R-:W-:Y:S05]  /*116f0*/  BSYNC B1 ;  /* 0x0000000000017941 */ /* 0x000fea0003800000 */
.L_x_2248:
[----:B------:R-:W-:Y:S01]  /*11700*/  R2UR UR12, R213 ;  /* 0x00000000d50c72ca */ /* 0x000fe200000e0000 */
[----:B------:R-:W-:Y:S01]  /*11710*/  ULDC.64 UR10, c[0x0][0xae8] ;  /* 0x0002ba00000a7ab9 */ /* 0x000fe20000000a00 */
[----:B------:R-:W-:Y:S01]  /*11720*/  R2UR UR14, R220 ;  /* 0x00000000dc0e72ca */ /* 0x000fe200000e0000 */
[----:B------:R-:W-:Y:S01]  /*11730*/  UIMAD UR5, UR8, UR10, URZ ;  /* 0x0000000a080572a4 */ /* 0x000fe2000f8e023f */
[----:B------:R-:W-:Y:S01]  /*11740*/  R2UR UR13, R221 ;  /* 0x00000000dd0d72ca */ /* 0x000fe200000e0000 */
[----:B------:R-:W-:Y:S01]  /*11750*/  BSSY B1, `(.L_x_2250) ;  /* 0x0000041000017945 */ /* 0x000fe20003800000 */
[----:B------:R-:W-:Y:S02]  /*11760*/  SHF.R.S32.HI R16, RZ, 0x1f, R218 ;  /* 0x0000001fff107819 */ /* 0x000fe400000114da */
[----:B------:R-:W-:Y:S02]  /*11770*/  SHF.R.S32.HI R18, RZ, 0x1f, R216 ;  /* 0x0000001fff127819 */ /* 0x000fe400000114d8 */
[----:B------:R-:W-:-:S02]  /*11780*/  SHF.R.S32.HI R19, RZ, 0x1f, R217 ;  /* 0x0000001fff137819 */ /* 0x000fc400000114d9 */
[----:B------:R-:W-:Y:S01]  /*11790*/  SHF.R.S32.HI R20, RZ, 0x1f, R22 ;  /* 0x0000001fff147819 */ /* 0x000fe20000011416 */
[----:B------:R-:W-:Y:S02]  /*117a0*/  VIADD R6, R6, UR12 ;  /* 0x0000000c06067c36 */ /* 0x000fe40008000000 */
[----:B------:R-:W-:Y:S02]  /*117b0*/  UIMAD.WIDE.U32 UR6, UR14, UR10, URZ ;  /* 0x0000000a0e0672a5 */ /* 0x000fe4000f8e003f */
[----:B------:R-:W-:Y:S01]  /*117c0*/  UIMAD UR5, UR14, UR11, UR5 ;  /* 0x0000000b0e0572a4 */ /* 0x000fe2000f8e0205 */
[----:B0-----:R-:W-:Y:S01]  /*117d0*/  @P1 IMAD.HI.U32 R0, R6, R9, RZ ;  /* 0x0000000906001227 */ /* 0x001fe200078e00ff */
[----:B--2---:R-:W-:Y:S01]  /*117e0*/  MOV R5, R6 ;  /* 0x0000000600057202 */ /* 0x004fe20000000f00 */
[----:B------:R-:W-:Y:S01]  /*117f0*/  ULDC.64 UR10, c[0x0][0xaf0] ;  /* 0x0002bc00000a7ab9 */ /* 0x000fe20000000a00 */
[----:B------:R-:W-:Y:S02]  /*11800*/  UIADD3 UR7, UR7, UR5, URZ ;  /* 0x0000000507077290 */ /* 0x000fe4000fffe03f */
[----:B------:R-:W-:Y:S01]  /*11810*/  UIMAD UR5, UR9, UR10, URZ ;  /* 0x0000000a090572a4 */ /* 0x000fe2000f8e023f */
[----:B-1----:R-:W-:Y:S01]  /*11820*/  @P1 SHF.R.U32.HI R5, RZ, R11, R0 ;  /* 0x0000000bff051219 */ /* 0x002fe20000011600 */
        /* <DEDUP_REMOVED lines=9> */
[----:B------:R-:W-:Y:S01]  /*118c0*/  IADD3 R6, R222, UR12, RZ ;  /* 0x0000000cde067c10 */ /* 0x000fe2000fffe0ff */
        /* <DEDUP_REMOVED lines=8> */
[----:B------:R-:W-:Y:S02]  /*11950*/  IMAD R4, R0, UR6, RZ ;  /* 0x0000000600047c24 */ /* 0x000fe4000f8e02ff */
[----:B------:R-:W-:Y:S02]  /*11960*/  IMAD R9, R8, UR5, RZ ;  /* 0x0000000508097c24 */ /* 0x000fe4000f8e02ff */
[C---:B------:R-:W-:Y:S02]  /*11970*/  IMAD R5, R7.reuse, UR7, R4 ;  /* 0x0000000707057c24 */ /* 0x040fe4000f8e0204 */
[----:B------:R-:W-:Y:S01]  /*11980*/  IMAD.WIDE.U32 R2, R7, UR6, R2 ;  /* 0x0000000607027c25 */ /* 0x000fe2000f8e0002 */
[----:B------:R-:W-:Y:S01]  /*11990*/  ISETP.GE.AND P2, PT, R6, R9, PT ;  /* 0x000000090600720c */ /* 0x000fe20003f46270 */
[----:B------:R-:W-:-:S02]  /*119a0*/  ULDC.64 UR6, c[0x0][0xa80] ;  /* 0x0002a00000067ab9 */ /* 0x000fc40000000a00 */
[----:B------:R-:W-:Y:S01]  /*119b0*/  IMAD.IADD R3, R3, 0x1, R5 ;  /* 0x0000000103037824 */ /* 0x000fe200078e0205 */
[----:B------:R-:W-:Y:S01]  /*119c0*/  LEA R4, P3, R2, UR6, 0x1 ;  /* 0x0000000602047c11 */ /* 0x000fe2000f8608ff */
[----:B------:R-:W-:-:S03]  /*119d0*/  VIADD R0, R6, 0x20 ;  /* 0x0000002006007836 */ /* 0x000fc60000000000 */
[----:B------:R-:W-:Y:S01]  /*119e0*/  LEA.HI.X R5, R2, UR7, R3, 0x1, P3 ;  /* 0x0000000702057c11 */ /* 0x000fe200098f0c03 */
[----:B------:R0:W1:Y:S01]  /*119f0*/  SHFL.IDX PT, R7, R4, RZ, 0x181f ;  /* 0x00181fff04077589 */ /* 0x00006200000e0000 */
[-C--:B------:R-:W-:Y:S01]  /*11a00*/  ISETP.GE.AND P1, PT, R0, R9.reuse, PT ;  /* 0x000000090000720c */ /* 0x080fe20003f26270 */
[----:B------:R-:W-:Y:S02]  /*11a10*/  VIADD R0, R6, 0x40 ;  /* 0x0000004006007836 */ /* 0x000fe40000000000 */
[----:B------:R0:W2:Y:S03]  /*11a20*/  SHFL.IDX PT, R3, R5, RZ, 0x181f ;  /* 0x00181fff05037589 */ /* 0x0000a600000e0000 */
[----:B------:R-:W-:Y:S01]  /*11a30*/  ISETP.GE.AND P0, PT, R0, R9, PT ;  /* 0x000000090000720c */ /* 0x000fe20003f06270 */
[----:B------:R-:W-:-:S12]  /*11a40*/  @P2 BRA `(.L_x_2251) ;  /* 0x0000000000442947 */ /* 0x000fd80003800000 */
        /* <DEDUP_REMOVED lines=17> */
.L_x_2251:
[----:B------:R-:W-:Y:S05]  /*11b60*/  BSYNC B1 ;  /* 0x0000000000017941 */ /* 0x000fea0003800000 */
.L_x_2250:
[----:B--23--:R2:W3:Y:S01]  /*11b70*/  SHFL.IDX PT, R3, R5, 0x1, 0x181f ;  /* 0x00381f0005037f89 */ /* 0x00c4e200000e0000 */
[----:B------:R-:W-:Y:S03]  /*11b80*/  BSSY B1, `(.L_x_2252) ;  /* 0x0000014000017945 */ /* 0x000fe60003800000 */
[----:B-1----:R2:W1:Y:S01]  /*11b90*/  SHFL.IDX PT, R7, R4, 0x1, 0x181f ;  /* 0x00381f0004077f89 */ /* 0x00246200000e0000 */
[----:B------:R-:W-:Y:S05]  /*11ba0*/  @P1 BRA `(.L_x_2253) ;  /* 0x0000000000441947 */ /* 0x000fea0003800000 */
[----:B------:R-:W-:Y:S02]  /*11bb0*/  ULDC UR5, c[0x0][0xac8] ;  /* 0x0002b20000057ab9 */ /* 0x000fe40000000800 */
[----:B------:R-:W-:Y:S02]  /*11bc0*/  ISETP.GE.AND P4, PT, R22, UR5, PT ;  /* 0x0000000516007c0c */ /* 0x000fe4000bf86270 */
[----:B------:R-:W-:Y:S02]  /*11bd0*/  ISETP.GE.AND P3, PT, R217, UR5, PT ;  /* 0x00000005d9007c0c */ /* 0x000fe4000bf66270 */
[----:B------:R-:W-:Y:S02]  /*11be0*/  ISETP.GE.AND P2, PT, R216, UR5, PT ;  /* 0x00000005d8007c0c */ /* 0x000fe4000bf46270 */
[----:B------:R-:W-:-:S07]  /*11bf0*/  ISETP.GE.AND P1, PT, R218, UR5, PT ;  /* 0x00000005da007c0c */ /* 0x000fce000bf26270 */
[CC--:B-1----:R-:W-:Y:S02]  /*11c00*/  @!P4 LEA R10, P6, R22.reuse, R7.reuse, 0x1 ;  /* 0x00000007160ac211 */ /* 0x0c2fe400078c08ff */
[C---:B------:R-:W-:Y:S02]  /*11c10*/  @!P3 LEA R12, P5, R217.reuse, R7, 0x1 ;  /* 0x00000007d90cb211 */ /* 0x040fe400078a08ff */
[----:B---3--:R-:W-:Y:S02]  /*11c20*/  @!P4 LEA.HI.X R11, R22, R3, R20, 0x1, P6 ;  /* 0x00000003160bc211 */ /* 0x008fe400030f0c14 */
        /* <DEDUP_REMOVED lines=9> */
.L_x_2253:
[----:B------:R-:W-:Y:S05]  /*11cc0*/  BSYNC B1 ;  /* 0x0000000000017941 */ /* 0x000fea0003800000 */
.L_x_2252:
[----:B---34-:R3:W4:Y:S01]  /*11cd0*/  SHFL.IDX PT, R3, R5, 0x2, 0x181f ;  /* 0x00581f0005037f89 */ /* 0x01872200000e0000 */
        /* <DEDUP_REMOVED lines=8> */
[-C--:B-1----:R-:W-:Y:S02]  /*11d60*/  @!P3 LEA R10, P6, R22, R7.reuse, 0x1 ;  /* 0x00000007160ab211 */ /* 0x082fe400078c08ff */
[CC--:B------:R-:W-:Y:S02]  /*11d70*/  @!P2 LEA R12, P5, R217.reuse, R7.reuse, 0x1 ;  /* 0x00000007d90ca211 */ /* 0x0c0fe400078a08ff */
[----:B------:R-:W-:Y:S02]  /*11d80*/  @!P1 LEA R14, P4, R216, R7, 0x1 ;  /* 0x00000007d80e9211 */ /* 0x000fe400078808ff */
[----:B----4-:R-:W-:Y:S02]  /*11d90*/  @!P3 LEA.HI.X R11, R22, R3, R20, 0x1, P6 ;  /* 0x00000003160bb211 */ /* 0x010fe400030f0c14 */
        /* <DEDUP_REMOVED lines=8> */
.L_x_2255:
[----:B------:R-:W-:Y:S05]  /*11e20*/  BSYNC B1 ;  /* 0x0000000000017941 */ /* 0x000fea0003800000 */
.L_x_2254:
[----:B------:R-:W-:Y:S01]  /*11e30*/  VIADD R0, R6, 0x60 ;  /* 0x0000006006007836 */ /* 0x000fe20000000000 */
[----:B0-23--:R-:W0:Y:S04]  /*11e40*/  SHFL.IDX PT, R5, R5, 0x3, 0x181f ;  /* 0x00781f0005057f89 */ /* 0x00de2800000e0000 */
[----:B------:R-:W-:Y:S01]  /*11e50*/  ISETP.GE.AND P0, PT, R0, R9, PT ;  /* 0x000000090000720c */ /* 0x000fe20003f06270 */
[----:B-1--4-:R1:W2:-:S12]  /*11e60*/  SHFL.IDX PT, R3, R4, 0x3, 0x181f ;  /* 0x00781f0004037f89 */ /* 0x01229800000e0000 */
[----:B-1----:R-:W-:Y:S05]  /*11e70*/  @P0 BRA `(.L_x_2247) ;  /* 0x0000000000440947 */ /* 0x002fea0003800000 */
[----:B------:R-:W-:Y:S02]  /*11e80*/  ULDC UR5, c[0x0][0xac8] ;  /* 0x0002b20000057ab9 */ /* 0x000fe40000000800 */
[----:B------:R-:W-:Y:S02]  /*11e90*/  ISETP.GE.AND P3, PT, R22, UR5, PT ;  /* 0x0000000516007c0c */ /* 0x000fe4000bf66270 */
[----:B------:R-:W-:Y:S02]  /*11ea0*/  ISETP.GE.AND P2, PT, R217, UR5, PT ;  /* 0x00000005d9007c0c */ /* 0x000fe4000bf46270 */
[----:B------:R-:W-:Y:S02]  /*11eb0*/  ISETP.GE.AND P1, PT, R216, UR5, PT ;  /* 0x00000005d8007c0c */ /* 0x000fe4000bf26270 */
[----:B------:R-:W-:-:S07]  /*11ec0*/  ISETP.GE.AND P0, PT, R218, UR5, PT ;  /* 0x00000005da007c0c */ /* 0x000fce000bf06270 */
[-C--:B--2---:R-:W-:Y:S02]  /*11ed0*/  @!P3 LEA R6, P6, R22, R3.reuse, 0x1 ;  /* 0x000000031606b211 */ /* 0x084fe400078c08ff */
[CC--:B------:R-:W-:Y:S02]  /*11ee0*/  @!P2 LEA R8, P5, R217.reuse, R3.reuse, 0x1 ;  /* 0x00000003d908a211 */ /* 0x0c0fe400078a08ff */
        /* <DEDUP_REMOVED lines=10> */
.L_x_2247:
[----:B------:R-:W-:Y:S05]  /*11f90*/  BSYNC B0 ;  /* 0x0000000000007941 */ /* 0x000fea0003800000 */
.L_x_2239:
[----:B------:R-:W-:Y:S02]  /*11fa0*/  ULDC UR5, c[0x0][0xc38] ;  /* 0x00030e0000057ab9 */ /* 0x000fe40000000800 */
[----:B------:R-:W-:-:S06]  /*11fb0*/  UISETP.GE.AND UP0, UPT, UR4, UR5, UPT ;  /* 0x000000050400728c */ /* 0x000fcc000bf06270 */
[----:B------:R-:W-:-:S13]  /*11fc0*/  PLOP3.LUT P0, PT, PT, PT, UP0, 0x80, 0x0 ;  /* 0x000000000000781c */ /* 0x000fda0003f0f008 */
[----:B------:R-:W-:Y:S05]  /*11fd0*/  @!P0 BRA `(.L_x_2256) ;  /* 0xfffffeec005c8947 */ /* 0x000fea000383ffff */
[----:B------:R-:W-:Y:S05]  /*11fe0*/  EXIT ;  /* 0x000000000000794d */ /* 0x000fea0003800000 */
.L_x_2198:
[----:B------:R-:W-:-:S08]  /*11ff0*/  NOP ;  /* 0x0000000000007918 */ /* 0x000fd00000000000 */
[----:B0-----:R-:W0:-:S00]  /*12000*/  USETMAXREG.DEALLOC.CTAPOOL 0x28 ;  /* 0x00000028000079c8 */ /* 0x001e0000080e0500 */
[----:B0-----:R-:W-:-:S06]  /*12010*/  LOP3.LUT R0, R0, 0x3, RZ, 0xc0, !PT ;  /* 0x0000000300007812 */ /* 0x001fcc00078ec0ff */
[----:B------:R-:W0:Y:S01]  /*12020*/  S2UR UR10, SR_CTAID.X ;  /* 0x00000000000a79c3 */ /* 0x000e220000002500 */
[----:B------:R-:W-:Y:S01]  /*12030*/  LOP3.LUT R16, R16, 0xffff7fff, RZ, 0xc0, !PT ;  /* 0xffff7fff10107812 */ /* 0x000fe200078ec0ff */
[----:B------:R-:W-:Y:S01]  /*12040*/  STL [R1], RZ ;  /* 0x000000ff01007387 */ /* 0x000fe20000100800 */
[----:B------:R-:W-:Y:S01]  /*12050*/  IMAD.MOV.U32 R26, RZ, RZ, 0x1 ;  /* 0x00000001ff1a7424 */ /* 0x000fe200078e00ff */
[----:B------:R-:W-:Y:S02]  /*12060*/  MOV R23, RZ ;  /* 0x000000ff00177202 */ /* 0x000fe40000000f00 */
        /* <DEDUP_REMOVED lines=8> */
[----:B------:R-:W-:Y:S01]  /*120f0*/  ULDC UR9, c[0x0][0x2b8] ;  /* 0x0000ae0000097ab9 */ /* 0x000fe20000000800 */
[----:B------:R-:W-:Y:S01]  /*12100*/  LOP3.LUT R16, R16, 0xfffffff7, RZ, 0xc0, !PT ;  /* 0xfffffff710107812 */ /* 0x000fe200078ec0ff */
[----:B------:R-:W0:Y:S01]  /*12110*/  S2UR UR8, SR_CgaCtaId ;  /* 0x00000000000879c3 */ /* 0x000e220000008800 */
[----:B------:R-:W1:Y:S01]  /*12120*/  S2R R3, SR_TID.X ;  /* 0x0000000000037919 */ /* 0x000e620000002100 */
[----:B------:R-:W-:Y:S01]  /*12130*/  ULDC.64 UR4, c[0x0][0x418] ;  /* 0x0001060000047ab9 */ /* 0x000fe20000000a00 */
[----:B------:R-:W-:Y:S01]  /*12140*/  ULDC UR40, c[0x0][0x288] ;  /* 0x0000a20000287ab9 */ /* 0x000fe20000000800 */
[----:B------:R-:W-:Y:S01]  /*12150*/  UISETP.NE.U32.AND UP0, UPT, UR4, URZ, UPT ;  /* 0x0000003f0400728c */ /* 0x000fe2000bf05070 */
[----:B------:R3:W-:Y:S01]  /*12160*/  STL [R1], RZ ;  /* 0x000000ff01007387 */ /* 0x0007e20000100800 */
[----:B------:R-:W-:Y:S01]  /*12170*/  ULDC UR37, c[0x0][0x448] ;  /* 0x0001120000257ab9 */ /* 0x000fe20000000800 */
[----:B------:R-:W-:Y:S01]  /*12180*/  ULDC UR4, c[0x0][0x424] ;  /* 0x0001090000047ab9 */ /* 0x000fe20000000800 */
[----:B------:R-:W-:Y:S01]  /*12190*/  UISETP.NE.AND.EX UP0, UPT, UR5, URZ, UPT, UP0 ;  /* 0x0000003f0500728c */ /* 0x000fe2000bf05300 */
[----:B------:R-:W-:Y:S01]  /*121a0*/  IMAD.U32 R34, RZ, RZ, UR10 ;  /* 0x0000000aff227e24 */ /* 0x000fe2000f8e00ff */
[----:B------:R-:W-:Y:S01]  /*121b0*/  UIMAD UR37, UR37, UR40, URZ ;  /* 0x00000028252572a4 */ /* 0x000fe2000f8e023f */
[----:B------:R-:W-:Y:S01]  /*121c0*/  IMAD.MOV.U32 R26, RZ, RZ, 0x1 ;  /* 0x00000001ff1a7424 */ /* 0x000fe200078e00ff */
[----:B------:R-:W-:Y:S01]  /*121d0*/  USEL UR4, UR4, 0x1, UP0 ;  /* 0x0000000104047887 */ /* 0x000fe20008000000 */
[----:B------:R-:W-:Y:S01]  /*121e0*/  IMAD.MOV.U32 R23, RZ, RZ, RZ ;  /* 0x000000ffff177224 */ /* 0x000fe200078e00ff */
[----:B------:R-:W-:Y:S01]  /*121f0*/  UMOV UR5, 0x400 ;  /* 0x0000040000057882 */ /* 0x000fe20000000000 */
[----:B------:R-:W-:Y:S01]  /*12200*/  ULDC UR46, c[0x0][0xc] ;  /* 0x00000300002e7ab9 */ /* 0x000fe20000000800 */
[----:B0-----:R-:W-:-:S06]  /*12210*/  ULEA UR8, UR8, UR5, 0x18 ;  /* 0x0000000508087291 */ /* 0x001fcc000f8ec03f */
[----:B------:R-:W-:Y:S01]  /*12220*/  MOV R17, UR8 ;  /* 0x0000000800117c02 */ /* 0x000fe20008000f00 */
[----:B-1----:R-:W-:-:S05]  /*12230*/  IMAD.SHL.U32 R37, R3, 0x8, RZ ;  /* 0x0000000803257824 */ /* 0x002fca00078e00ff */
[----:B------:R-:W-:-:S04]  /*12240*/  LOP3.LUT R0, R37, 0x1f8, RZ, 0xc0, !PT ;  /* 0x000001f825007812 */ /* 0x000fc800078ec0ff */
[----:B------:R-:W-:-:S04]  /*12250*/  LOP3.LUT R0, R0, 0x38, R3, 0x78, !PT ;  /* 0x0000003800007812 */ /* 0x000fc800078e7803 */
[----:B------:R-:W-:Y:S02]  /*12260*/  LOP3.LUT R30, R0, 0x200, R37, 0xf8, !PT ;  /* 0x00000200001e7812 */ /* 0x000fe400078ef825 */
[----:B------:R-:W-:-:S03]  /*12270*/  LOP3.LUT R37, R37, 0x38, RZ, 0xc0, !PT ;  /* 0x0000003825257812 */ /* 0x000fc600078ec0ff */
[----:B------:R-:W-:Y:S01]  /*12280*/  IMAD R31, R30, 0x2, R17 ;  /* 0x000000021e1f7824 */ /* 0x000fe200078e0211 */
[C---:B------:R-:W-:Y:S02]  /*12290*/  LOP3.LUT R0, R37.reuse, 0x40, RZ, 0xfc, !PT ;  /* 0x0000004025007812 */ /* 0x040fe400078efcff */
[----:B------:R-:W-:Y:S02]  /*122a0*/  LOP3.LUT R2, R37, 0x80, RZ, 0xfc, !PT ;  /* 0x0000008025027812 */ /* 0x000fe400078efcff */
[----:B------:R-:W-:Y:S02]  /*122b0*/  ISETP.GE.AND P1, PT, R0, UR9, PT ;  /* 0x0000000900007c0c */ /* 0x000fe4000bf26270 */
[----:B--2---:R-:W-:Y:S02]  /*122c0*/  R2UR UR6, R4 ;  /* 0x00000000040672ca */ /* 0x004fe400000e0000 */
[C---:B------:R-:W-:Y:S01]  /*122d0*/  LOP3.LUT R4, R3.reuse, 0x7f, RZ, 0xc0, !PT ;  /* 0x0000007f03047812 */ /* 0x040fe200078ec0ff */
[----:B------:R-:W-:-:S03]  /*122e0*/  IMAD.SHL.U32 R3, R3, 0x10, RZ ;  /* 0x0000001003037824 */ /* 0x000fc600078e00ff */
[----:B------:R-:W-:-:S07]  /*122f0*/  SHF.R.U32.HI R36, RZ, 0x3, R4 ;  /* 0x00000003ff247819 */ /* 0x000fce0000011604 */
[----:B------:R-:W-:-:S03]  /*12300*/  ULOP3.LUT UR47, UR6, 0x2, URZ, 0xfc, !UPT ;  /* 0x00000002062f7892 */ /* 0x000fc6000f8efc3f */
[----:B------:R-:W-:Y:S02]  /*12310*/  ULDC.64 UR6, c[0x0][0x2f0] ;  /* 0x0000bc0000067ab9 */ /* 0x000fe40000000a00 */
[C---:B------:R-:W-:Y:S01]  /*12320*/  ISETP.GE.AND P2, PT, R0.reuse, UR7, PT ;  /* 0x0000000700007c0c */ /* 0x040fe2000bf46270 */
[----:B------:R-:W-:Y:S01]  /*12330*/  UIMAD UR36, UR4, UR6, URZ ;  /* 0x00000006042472a4 */ /* 0x000fe2000f8e023f */
[----:B------:R-:W-:Y:S02]  /*12340*/  ISETP.GE.AND P0, PT, R0, UR7, PT ;  /* 0x0000000700007c0c */ /* 0x000fe4000bf06270 */
[----:B------:R-:W-:Y:S01]  /*12350*/  LOP3.LUT R0, R36, 0x70, R3, 0xf8, !PT ;  /* 0x0000007024007812 */ /* 0x000fe200078ef803 */
[----:B------:R-:W-:Y:S01]  /*12360*/  UIADD3 UR4, UR36, 0x4f, URZ ;  /* 0x0000004f24047890 */ /* 0x000fe2000fffe03f */
[----:B------:R-:W-:Y:S01]  /*12370*/  LOP3.LUT R0, R37, 0xc0, RZ, 0xfc, !PT ;  /* 0x000000c025007812 */ /* 0x000fe200078efcff */
[----:B------:R-:W-:Y:S02]  /*12380*/  UIADD3 UR40, UR36, 0x50, -UR40 ;  /* 0x0000005024287890 */ /* 0x000fe4000fffe828 */
[----:B------:R-:W-:-:S04]  /*12390*/  UIMAD.WIDE UR4, UR4, 0x66666667, URZ ;  /* 0x66666667040478a5 */ /* 0x000fc8000f8e023f */
[----:B------:R-:W-:Y:S01]  /*123a0*/  @P2 LOP3.LUT R16, R16, 0x8, RZ, 0xfc, !PT ;  /* 0x0000000810102812 */ /* 0x000fe200078efcff */
[----:B------:R-:W-:Y:S01]  /*123b0*/  USHF.R.U32.HI UR41, URZ, 0x1f, UR5 ;  /* 0x0000001f3f297899 */ /* 0x000fe20008011605 */
[----:B------:R-:W-:Y:S02]  /*123c0*/  ISETP.GE.AND P2, PT, R2, UR7, PT ;  /* 0x0000000702007c0c */ /* 0x000fe4000bf46270 */
[----:B------:R-:W-:Y:S01]  /*123d0*/  LOP3.LUT R16, R16, 0xffffdfff, RZ, 0xc0, !PT ;  /* 0xffffdfff10107812 */ /* 0x000fe200078ec0ff */
[----:B------:R-:W-:-:S03]  /*123e0*/  ULEA.HI.SX32 UR41, UR5, UR41, 0x1b ;  /* 0x0000002905297291 */ /* 0x000fc6000f8fda3f */
        /* <DEDUP_REMOVED lines=28> */
[----:B---3--:R-:W-:-:S07]  /*125b0*/  @P0 LOP3.LUT R16, R16, 0x4000, RZ, 0xfc, !PT ;  /* 0x0000400010100812 */ /* 0x008fce00078efcff */
.L_x_2308:
        /* <DEDUP_REMOVED lines=22> */
.L_x_2258:
[----:B------:R-:W-:Y:S01]  /*12720*/  ULDC UR8, c[0x0][0xc54] ;  /* 0x0003150000087ab9 */ /* 0x000fe20000000800 */
[----:B------:R-:W-:Y:S01]  /*12730*/  UMOV UR6, UR7 ;  /* 0x0000000700067c82 */ /* 0x000fe20008000000 */
[----:B------:R-:W-:-:S11]  /*12740*/  UISETP.NE.AND UP0, UPT, UR8, 0x1, UPT ;  /* 0x000000010800788c */ /* 0x000fd6000bf05270 */
[----:B------:R-:W-:Y:S02]  /*12750*/  @UP0 ULDC.64 UR10, c[0x0][0xc58] ;  /* 0x00031600000a0ab9 */ /* 0x000fe40000000a00 */
[----:B------:R-:W-:-:S04]  /*12760*/  UIMAD.WIDE.U32 UR4, UR7, UR10, URZ ;  /* 0x0000000a070472a5 */ /* 0x000fc8000f8e003f */
[----:B------:R-:W-:-:S04]  /*12770*/  @UP0 USHF.R.U32.HI UR6, URZ, UR11, UR5 ;  /* 0x0000000b3f060299 */ /* 0x000fc80008011605 */
[----:B------:R-:W-:-:S12]  /*12780*/  UIMAD UR4, UR6, UR8, URZ ;  /* 0x00000008060472a4 */ /* 0x000fd8000f8e023f */
.L_x_2259:
[----:B------:R-:W-:Y:S01]  /*12790*/  ULDC UR5, c[0x0][0xc48] ;  /* 0x0003120000057ab9 */ /* 0x000fe20000000800 */
[----:B------:R-:W-:Y:S01]  /*127a0*/  ULDC.64 UR8, c[0x0][0xa28] ;  /* 0x00028a0000087ab9 */ /* 0x000fe20000000a00 */
[----:B------:R-:W-:Y:S01]  /*127b0*/  UISETP.NE.AND UP1, UPT, UR5, 0x1, UPT ;  /* 0x000000010500788c */ /* 0x000fe2000bf25270 */
[----:B------:R-:W-:Y:S01]  /*127c0*/  IMAD.MOV.U32 R32, RZ, RZ, RZ ;  /* 0x000000ffff207224 */ /* 0x000fe200078e00ff */
        /* <DEDUP_REMOVED lines=21> */
[----:B------:R-:W-:Y:S01]  /*12920*/  UP2UR UR48, UPR, URZ, 0x4 ;  /* 0x000000043f307883 */ /* 0x000fe20008000000 */
[----:B------:R-:W-:Y:S01]  /*12930*/  BSSY B7, `(.L_x_2260) ;  /* 0x0000356000077945 */ /* 0x000fe20003800000 */
[----:B------:R-:W-:-:S04]  /*12940*/  USHF.L.U32 UR6, UR44, 0x7, URZ ;  /* 0x000000072c067899 */ /* 0x000fc8000800063f */
[----:B------:R-:W-:Y:S01]  /*12950*/  UIADD3 UR6, UR6, 0x7f, URZ ;  /* 0x0000007f06067890 */ /* 0x000fe2000fffe03f */
[----:B------:R-:W-:Y:S01]  /*12960*/  @UP2 ULDC UR4, c[0x0][0x44c] ;  /* 0x0001130000042ab9 */ /* 0x000fe20000000800 */
[----:B------:R-:W-:Y:S02]  /*12970*/  @UP2 ULDC UR7, c[0x0][0x450] ;  /* 0x0001140000072ab9 */ /* 0x000fe40000000800 */
[----:B------:R-:W-:-:S04]  /*12980*/  UIMAD.WIDE.U32 UR4, UR6, UR4, URZ ;  /* 0x00000004060472a5 */ /* 0x000fc8000f8e003f */
[----:B------:R-:W-:-:S04]  /*12990*/  @UP2 USHF.R.U32.HI UR6, URZ, UR7, UR5 ;  /* 0x000000073f062299 */ /* 0x000fc80008011605 */
[----:B------:R-:W-:-:S04]  /*129a0*/  UIADD3 UR4, UR40, UR6, URZ ;  /* 0x0000000628047290 */ /* 0x000fc8000fffe03f */
[----:B------:R-:W-:-:S04]  /*129b0*/  UIMAD.WIDE UR4, UR4, 0x66666667, URZ ;  /* 0x66666667040478a5 */ /* 0x000fc8000f8e023f */
[----:B------:R-:W-:-:S04]  /*129c0*/  USHF.R.U32.HI UR4, URZ, 0x1f, UR5 ;  /* 0x0000001f3f047899 */ /* 0x000fc80008011605 */
[----:B------:R-:W-:-:S04]  /*129d0*/  ULEA.HI.SX32 UR4, UR5, UR4, 0x1b ;  /* 0x0000000405047291 */ /* 0x000fc8000f8fda3f */
[----:B------:R-:W-:-:S04]  /*129e0*/  UISETP.LT.AND UP0, UPT, UR41, UR4, UPT ;  /* 0x000000042900728c */ /* 0x000fc8000bf01270 */
[----:B------:R-:W-:-:S06]  /*129f0*/  USEL UR45, UR41, UR4, UP0 ;  /* 0x00000004292d7287 */ /* 0x000fcc0008000000 */
[----:B------:R-:W-:-:S13]  /*12a00*/  ISETP.LT.AND P0, PT, RZ, UR45, PT ;  /* 0x0000002dff007c0c */ /* 0x000fda000bf01270 */
[----:B0-----:R-:W-:Y:S05]  /*12a10*/  @P0 BRA `(.L_x_2261) ;  /* 0x0000000000440947 */ /* 0x001fea0003800000 */
        /* <DEDUP_REMOVED lines=17> */
.L_x_2261:
        /* <DEDUP_REMOVED lines=8> */
[----:B------:R-:W-:Y:S01]  /*12bb0*/  IMAD.U32 R5, RZ, RZ, UR5 ;  /* 0x00000005ff057e24 */ /* 0x000fe2000f8e00ff */
[----:B------:R-:W-:Y:S01]  /*12bc0*/  ULDC.64 UR4, c[0x4][0x8] ;  /* 0x0100020000047ab9 */ /* 0x000fe20000000a00 */
        /* <DEDUP_REMOVED lines=9> */
[----:B0----5:R-:W-:Y:S05]  /*12c60*/  CALL.ABS.NOINC R2 ;  /* 0x0000000002007343 */ /* 0x021fea0003c00000 */
.L_x_2264:
[----:B------:R-:W-:Y:S05]  /*12c70*/  BSYNC B6 ;  /* 0x0000000000067941 */ /* 0x000fea0003800000 */
.L_x_2263:
        /* <DEDUP_REMOVED lines=20> */
.L_x_2267:
[----:B------:R0:W1:Y:S01]  /*12dc0*/  LDC.64 R2, c[0x4][R18] ;  /* 0x0100000012027b82 */ /* 0x0000620000000a00 */
[----:B------:R-:W-:Y:S01]  /*12dd0*/  ULDC.64 UR4, c[0x4][0xa8] ;  /* 0x01002a0000047ab9 */ /* 0x000fe20000000a00 */
[----:B------:R-:W-:Y:S01]  /*12de0*/  ULDC.64 UR6, c[0x4][0xb0] ;  /* 0x01002c0000067ab9 */ /* 0x000fe20000000a00 */
[----:B------:R-:W-:Y:S02]  /*12df0*/  IMAD.U32 R4, RZ, RZ, UR4 ;  /* 0x00000004ff047e24 */ /* 0x000fe4000f8e00ff */
        /* <DEDUP_REMOVED lines=11> */
.L_x_2266:
[----:B------:R-:W-:Y:S05]  /*12eb0*/  BSYNC B6 ;  /* 0x0000000000067941 */ /* 0x000fea0003800000 */
.L_x_2265:
        /* <DEDUP_REMOVED lines=9> */
[----:B------:R-:W-:Y:S01]  /*12f50*/  MOV R3, UR5 ;  /* 0x0000000500037c02 */ /* 0x000fe20008000f00 */
[----:B------:R-:W-:-:S04]  /*12f60*/  ULDC UR4, c[0x0][0xc48] ;  /* 0x0003120000047ab9 */ /* 0x000fc80000000800 */
[----:B------:R1:W5:Y:S01]  /*12f70*/  @P0 LDG.E R29, desc[UR38][R2.64] ;  /* 0x00000026021d0981 */ /* 0x000362000c1e1900 */
[----:B------:R-:W-:Y:S01]  /*12f80*/  UMOV UR5, 0xffffffff ;  /* 0xffffffff00057882 */ /* 0x000fe20000000000 */
[----:B------:R-:W-:Y:S02]  /*12f90*/  IMAD.U32 R22, RZ, RZ, UR4 ;  /* 0x00000004ff167e24 */ /* 0x000fe4000f8e00ff */
[----:B------:R-:W-:Y:S05]  /*12fa0*/  BRA.DIV UR5, `(.L_x_2268) ;  /* 0x0000003605bc7947 */ /* 0x000fea000b800000 */
.L_x_2324:
[----:B------:R-:W2:Y:S01]  /*12fb0*/  S2R R0, SR_TID.X ;  /* 0x0000000000007919 */ /* 0x000ea20000002100 */
[----:B------:R-:W-:Y:S01]  /*12fc0*/  UIADD3 UR4, UR45, -0x1, URZ ;  /* 0xffffffff2d047890 */ /* 0x000fe2000fffe03f */
[----:B0-----:R-:W-:Y:S02]  /*12fd0*/  ISETP.NE.AND P1, PT, R10, 0x1, PT ;  /* 0x000000010a00780c */ /* 0x001fe40003f25270 */
[----:B-----5:R-:W-:Y:S02]  /*12fe0*/  SHF.R.S32.HI R33, RZ, 0x1f, R29 ;  /* 0x0000001fff217819 */ /* 0x020fe4000001141d */
[----:B------:R-:W-:Y:S01]  /*12ff0*/  LOP3.LUT R16, R16, 0xfffffbff, RZ, 0xc0, !PT ;  /* 0xfffffbff10107812 */ /* 0x000fe200078ec0ff */
[----:B------:R-:W-:-:S08]  /*13000*/  IMAD.U32 R7, RZ, RZ, UR4 ;  /* 0x00000004ff077e24 */ /* 0x000fd0000f8e00ff */
[----:B-1----:R-:W0:Y:S01]  /*13010*/  @P1 LDC R3, c[0x0][0x434] ;  /* 0x00010d00ff031b82 */ /* 0x002e220000000800 */
[----:B------:R-:W-:-:S07]  /*13020*/  @P1 LOP3.LUT R16, R16, 0x400, RZ, 0xfc, !PT ;  /* 0x0000040010101812 */ /* 0x000fce00078efcff */
[----:B------:R-:W1:Y:S01]  /*13030*/  @P1 LDC R5, c[0x0][0x438] ;  /* 0x00010e00ff051b82 */ /* 0x000e620000000800 */
[----:B--2---:R-:W-:-:S05]  /*13040*/  IMAD.SHL.U32 R8, R0, 0x10, RZ ;  /* 0x0000001000087824 */ /* 0x004fca00078e00ff */
[----:B------:R-:W-:-:S05]  /*13050*/  LOP3.LUT R8, R36, 0x70, R8, 0xf8, !PT ;  /* 0x0000007024087812 */ /* 0x000fca00078ef808 */
[----:B------:R-:W-:-:S04]  /*13060*/  IMAD R7, R7, 0x50, R8 ;  /* 0x0000005007077824 */ /* 0x000fc800078e0208 */
[C---:B------:R-:W-:Y:S01]  /*13070*/  IMAD.IADD R0, R7.reuse, 0x1, R32 ;  /* 0x0000000107007824 */ /* 0x040fe200078e0220 */
[----:B------:R-:W-:-:S03]  /*13080*/  ISETP.GE.AND P0, PT, R7, UR36, PT ;  /* 0x0000002407007c0c */ /* 0x000fc6000bf06270 */
[----:B0-----:R-:W-:Y:S01]  /*13090*/  @P1 IMAD.HI.U32 R2, R0, R3, RZ ;  /* 0x0000000300021227 */ /* 0x001fe200078e00ff */
[----:B------:R-:W-:-:S03]  /*130a0*/  ISETP.GT.U32.OR P0, PT, R8, 0x4f, P0 ;  /* 0x0000004f0800780c */ /* 0x000fc60000704470 */
[----:B------:R-:W-:Y:S01]  /*130b0*/  IMAD.MOV.U32 R9, RZ, RZ, R0 ;  /* 0x000000ffff097224 */ /* 0x000fe200078e0000 */
[----:B-1----:R-:W-:-:S09]  /*130c0*/  @P1 SHF.R.U32.HI R9, RZ, R5, R2 ;  /* 0x00000005ff091219 */ /* 0x002fd20000011602 */
[----:B------:R-:W0:Y:S01]  /*130d0*/  @!P0 LDC.64 R6, c[0x0][0x428] ;  /* 0x00010a00ff068b82 */ /* 0x000e220000000a00 */
[----:B------:R-:W-:-:S07]  /*130e0*/  @!P0 SHF.R.S32.HI R3, RZ, 0x1f, R9 ;  /* 0x0000001fff038819 */ /* 0x000fce0000011409 */
[----:B------:R-:W1:Y:S01]  /*130f0*/  @!P0 LDC.64 R4, c[0x0][0x418] ;  /* 0x00010600ff048b82 */ /* 0x000e620000000a00 */
[----:B0-----:R-:W-:-:S04]  /*13100*/  @!P0 IMAD R2, R33, R6, RZ ;  /* 0x0000000621028224 */ /* 0x001fc800078e02ff */
[----:B------:R-:W-:Y:S01]  /*13110*/  @!P0 IMAD R7, R29, R7, R2 ;  /* 0x000000071d078224 */ /* 0x000fe200078e0202 */
[----:B------:R-:W-:-:S05]  /*13120*/  @!P0 MOV R2, R9 ;  /* 0x0000000900028202 */ /* 0x000fca0000000f00 */
[----:B------:R-:W-:-:S04]  /*13130*/  @!P0 IMAD.WIDE.U32 R2, R29, R6, R2 ;  /* 0x000000061d028225 */ /* 0x000fc800078e0002 */
[----:B------:R-:W-:Y:S01]  /*13140*/  @!P0 IMAD.IADD R3, R3, 0x1, R7 ;  /* 0x0000000103038824 */ /* 0x000fe200078e0207 */
[----:B-1----:R-:W-:Y:S01]  /*13150*/  @!P0 LEA R4, P1, R2, R4, 0x2 ;  /* 0x0000000402048211 */ /* 0x002fe200078210ff */
[----:B------:R-:W-:-:S03]  /*13160*/  IMAD.MOV.U32 R6, RZ, RZ, RZ ;  /* 0x000000ffff067224 */ /* 0x000fc600078e00ff */
[----:B------:R-:W-:Y:S01]  /*13170*/  @!P0 LEA.HI.X R5, R2, R5, R3, 0x2, P1 ;  /* 0x0000000502058211 */ /* 0x000fe200008f1403 */
[----:B------:R-:W-:-:S04]  /*13180*/  IMAD.MOV R7, RZ, RZ, -R9 ;  /* 0x000000ffff077224 */ /* 0x000fc800078e0a09 */
[----:B------:R0:W5:Y:S01]  /*13190*/  @!P0 LDG.E R6, desc[UR38][R4.64] ;  /* 0x0000002604068981 */ /* 0x000162000c1e1900 */
[----:B------:R-:W-:Y:S01]  /*131a0*/  ISETP.GT.U32.AND P0, PT, R8, 0x4f, PT ;  /* 0x0000004f0800780c */ /* 0x000fe20003f04070 */
[----:B------:R-:W-:Y:S01]  /*131b0*/  IMAD R3, RZ, RZ, -UR43 ;  /* 0x8000002bff037e24 */ /* 0x000fe2000f8e02ff */
[----:B------:R-:W-:Y:S02]  /*131c0*/  LOP3.LUT R16, R16, 0xfffffdff, RZ, 0xc0, !PT ;  /* 0xfffffdff10107812 */ /* 0x000fe400078ec0ff */
[----:B------:R-:W-:Y:S01]  /*131d0*/  MOV R24, UR4 ;  /* 0x0000000400187c02 */ /* 0x000fe20008000f00 */
[----:B------:R-:W-:Y:S02]  /*131e0*/  IMAD R22, R22, R3, UR42 ;  /* 0x0000002a16167e24 */ /* 0x000fe4000f8e0203 */
[----:B0-----:R-:W-:-:S03]  /*131f0*/  IMAD R5, R10, R7, R0 ;  /* 0x000000070a057224 */ /* 0x001fc600078e0200 */
[----:B------:R-:W-:Y:S01]  /*13200*/  SHF.R.S32.HI R28, RZ, 0x1f, R22 ;  /* 0x0000001fff1c7819 */ /* 0x000fe20000011416 */
[----:B------:R-:W-:-:S05]  /*13210*/  IMAD.U32 R0, RZ, RZ, UR47 ;  /* 0x0000002fff007e24 */ /* 0x000fca000f8e00ff */
[----:B------:R-:W-:-:S13]  /*13220*/  ISETP.NE.AND P2, PT, R0, 0x3, PT ;  /* 0x000000030000780c */ /* 0x000fda0003f45270 */
[----:B------:R-:W-:-:S04]  /*13230*/  @P2 LOP3.LUT R16, R16, 0x200, RZ, 0xfc, !PT ;  /* 0x0000020010102812 */ /* 0x000fc800078efcff */
[----:B------:R-:W-:-:S04]  /*13240*/  LOP3.LUT R16, R16, 0xfffffffe, RZ, 0xc0, !PT ;  /* 0xfffffffe10107812 */ /* 0x000fc800078ec0ff */
[----:B------:R-:W-:Y:S01]  /*13250*/  @P0 LOP3.LUT R16, R16, 0x1, RZ, 0xfc, !PT ;  /* 0x0000000110100812 */ /* 0x000fe200078efcff */
[----:B------:R-:W-:Y:S06]  /*13260*/  @!P2 BRA `(.L_x_2269) ;  /* 0x000000000004a947 */ /* 0x000fec0003800000 */
[----:B------:R-:W-:Y:S01]  /*13270*/  BPT.TRAP 0x1 ;  /* 0x000000040000795c */ /* 0x000fe20000300000 */
.L_x_2269:
[----:B------:R-:W-:Y:S01]  /*13280*/  SHF.R.S32.HI R7, RZ, 0x1f, R5 ;  /* 0x0000001fff077819 */ /* 0x000fe20000011405 */
[----:B------:R-:W-:Y:S01]  /*13290*/  ULDC.64 UR4, c[0x0][0x328] ;  /* 0x0000ca0000047ab9 */ /* 0x000fe20000000a00 */
[----:B-----5:R-:W-:Y:S01]  /*132a0*/  SHF.R.S32.HI R4, RZ, 0x1f, R6 ;  /* 0x0000001fff047819 */ /* 0x020fe20000011406 */
[----:B------:R-:W-:Y:S01]  /*132b0*/  IMAD.WIDE.U32 R2, R5, UR4, RZ ;  /* 0x0000000405027c25 */ /* 0x000fe2000f8e00ff */
[----:B------:R-:W-:Y:S03]  /*132c0*/  BSSY B0, `(.L_x_2270) ;  /* 0x0000015000007945 */ /* 0x000fe60003800000 */
[----:B------:R-:W-:-:S04]  /*132d0*/  IMAD R0, R7, UR4, RZ ;  /* 0x0000000407007c24 */ /* 0x000fc8000f8e02ff */
[----:B------:R-:W-:Y:S01]  /*132e0*/  IMAD R9, R5, UR5, R0 ;  /* 0x0000000505097c24 */ /* 0x000fe2000f8e0200 */
[----:B------:R-:W-:Y:S01]  /*132f0*/  ULDC.64 UR4, c[0x0][0x338] ;  /* 0x0000ce0000047ab9 */ /* 0x000fe20000000a00 */
[----:B------:R-:W-:Y:S02]  /*13300*/  IMAD R0, R23, 0x8, R17 ;  /* 0x0000000817007824 */ /* 0x000fe400078e0211 */
        /* <DEDUP_REMOVED lines=16> */
.L_x_2325:
[----:B------:R-:W-:Y:S05]  /*13410*/  BSYNC B0 ;  /* 0x0000000000007941 */ /* 0x000fea0003800000 */
.L_x_2270:
        /* <DEDUP_REMOVED lines=9> */
[----:B------:R-:W-:Y:S01]  /*134b0*/  ULDC.64 UR4, c[0x0][0x308] ;  /* 0x0000c20000047ab9 */ /* 0x000fe20000000a00 */
[----:B------:R-:W-:-:S03]  /*134c0*/  IMAD.MOV.U32 R7, RZ, RZ, -0x50 ;  /* 0xffffffb0ff077424 */ /* 0x000fc600078e00ff */
[----:B------:R-:W-:Y:S01]  /*134d0*/  IADD3 R3, R3, R5, RZ ;  /* 0x0000000503037210 */ /* 0x000fe20007ffe0ff */
[----:B------:R-:W-:Y:S02]  /*134e0*/  IMAD R5, R28, UR4, RZ ;  /* 0x000000041c057c24 */ /* 0x000fe4000f8e02ff */
[----:B------:R-:W-:Y:S02]  /*134f0*/  IMAD R7, R24, R7, UR36 ;  /* 0x0000002418077e24 */ /* 0x000fe4000f8e0207 */
[C---:B------:R-:W-:Y:S02]  /*13500*/  IMAD R5, R22.reuse, UR5, R5 ;  /* 0x0000000516057c24 */ /* 0x040fe4000f8e0205 */
[----:B------:R-:W-:Y:S01]  /*13510*/  IMAD.WIDE.U32 R2, R22, UR4, R2 ;  /* 0x0000000416027c25 */ /* 0x000fe2000f8e0002 */
[----:B------:R-:W-:-:S03]  /*13520*/  ULDC.64 UR4, c[0x0][0x2e8] ;  /* 0x0000ba0000047ab9 */ /* 0x000fc60000000a00 */
[----:B------:R-:W-:Y:S01]  /*13530*/  IMAD.IADD R3, R3, 0x1, R5 ;  /* 0x0000000103037824 */ /* 0x000fe200078e0205 */
[C---:B------:R-:W-:Y:S01]  /*13540*/  LEA R4, P0, R2.reuse, UR4, 0x1 ;  /* 0x0000000402047c11 */ /* 0x040fe2000f8008ff */
[----:B------:R-:W-:Y:S01]  /*13550*/  IMAD.IADD R7, R7, 0x1, -R36 ;  /* 0x0000000107077824 */ /* 0x000fe200078e0a24 */
[----:B------:R-:W-:Y:S01]  /*13560*/  UMOV UR4, 0xffffffff ;  /* 0xffffffff00047882 */ /* 0x000fe20000000000 */
[----:B------:R-:W-:Y:S01]  /*13570*/  IMAD R5, R23, 0x5000, R30 ;  /* 0x0000500017057824 */ /* 0x000fe200078e021e */
[----:B------:R-:W-:Y:S02]  /*13580*/  LEA.HI.X R6, R2, UR5, R3, 0x1, P0 ;  /* 0x0000000502067c11 */ /* 0x000fe400080f0c03 */
[----:B------:R-:W-:Y:S01]  /*13590*/  ISETP.GE.AND P0, PT, R7, 0x1, PT ;  /* 0x000000010700780c */ /* 0x000fe20003f06270 */
[----:B------:R-:W-:-:S12]  /*135a0*/  BRA.DIV UR4, `(.L_x_2272) ;  /* 0x00000032047c7947 */ /* 0x000fd8000b800000 */
[----:B------:R-:W0:Y:S01]  /*135b0*/  SHFL.IDX PT, R14, R4, RZ, 0x181f ;  /* 0x00181fff040e7589 */ /* 0x000e2200000e0000 */
[C---:B------:R-:W-:Y:S01]  /*135c0*/  LOP3.LUT P5, RZ, R16.reuse, 0x10, RZ, 0xc0, !PT ;  /* 0x0000001010ff7812 */ /* 0x040fe200078ac0ff */
[----:B------:R-:W-:Y:S01]  /*135d0*/  @P0 IMAD R9, R5, 0x2, R17 ;  /* 0x0000000205090824 */ /* 0x000fe200078e0211 */
[C---:B------:R-:W-:Y:S01]  /*135e0*/  LOP3.LUT P4, RZ, R16.reuse, 0x8, RZ, 0xc0, !PT ;  /* 0x0000000810ff7812 */ /* 0x040fe2000788c0ff */
[----:B------:R-:W1:Y:S01]  /*135f0*/  SHFL.IDX PT, R2, R6, RZ, 0x181f ;  /* 0x00181fff06027589 */ /* 0x000e6200000e0000 */
[C---:B------:R-:W-:Y:S02]  /*13600*/  LOP3.LUT P3, RZ, R16.reuse, 0x4, RZ, 0xc0, !PT ;  /* 0x0000000410ff7812 */ /* 0x040fe4000786c0ff */
[----:B------:R-:W-:Y:S01]  /*13610*/  LOP3.LUT P2, RZ, R16, 0x2, RZ, 0xc0, !PT ;  /* 0x0000000210ff7812 */ /* 0x000fe2000784c0ff */
[----:B------:R-:W-:Y:S01]  /*13620*/  SHFL.IDX PT, R8, R6, 0x1, 0x181f ;  /* 0x00381f0006087f89 */ /* 0x000fe200000e0000 */
        /* <DEDUP_REMOVED lines=21> */
[----:B0-----:R-:W-:Y:S02]  /*13780*/  @P0 LEA R14, P1, R37, R14, 0x1 ;  /* 0x0000000e250e0211 */ /* 0x001fe400078208ff */
[----:B------:R-:W-:-:S03]  /*13790*/  @P0 LEA R21, R5, R17, 0x1 ;  /* 0x0000001105150211 */ /* 0x000fc600078e08ff */
        /* <DEDUP_REMOVED lines=14> */
[----:B------:R0:W1:Y:S02]  /*13880*/  SHFL.IDX PT, R8, R6, 0x4, 0x181f ;  /* 0x00981f0006087f89 */ /* 0x00006400000e0000 */
[----:B------:R-:W-:Y:S02]  /*13890*/  @P0 MOV R3, R9 ;  /* 0x0000000900030202 */ /* 0x000fe40000000f00 */
[----:B------:R0:W2:Y:S04]  /*138a0*/  SHFL.IDX PT, R14, R4, 0x4, 0x181f ;  /* 0x00981f00040e7f89 */ /* 0x0000a800000e0000 */
[----:B------:R0:W-:Y:S04]  /*138b0*/  @P0 LDGSTS.E.BYPASS.LTC128B.128 [R25+0x25c00], desc[UR38][R2.64], !P5 ;  /* 0x25c0000002190fae */ /* 0x0001e8000e901d66 */
[----:B------:R0:W-:Y:S04]  /*138c0*/  @P0 LDGSTS.E.BYPASS.LTC128B.128 [R25+0x28400], desc[UR38][R2.64+0x80], !P4 ;  /* 0x2840008002190fae */ /* 0x0001e8000e101d66 */
[----:B------:R0:W-:Y:S04]  /*138d0*/  @P0 LDGSTS.E.BYPASS.LTC128B.128 [R25+0x2ac00], desc[UR38][R2.64+0x100], !P3 ;  /* 0x2ac0010002190fae */ /* 0x0001e8000d901d66 */
[----:B------:R0:W-:Y:S02]  /*138e0*/  @P0 LDGSTS.E.BYPASS.LTC128B.128 [R25+0x2d400], desc[UR38][R2.64+0x180], !P2 ;  /* 0x2d40018002190fae */ /* 0x0001e4000d101d66 */
.L_x_2337:
[----:B------:R-:W-:Y:S01]  /*138f0*/  ISETP.GE.AND P0, PT, R7, 0x41, PT ;  /* 0x000000410700780c */ /* 0x000fe20003f06270 */
[----:B------:R-:W-:-:S12]  /*13900*/  BSSY B0, `(.L_x_2273) ;  /* 0x0000010000007945 */ /* 0x000fd80003800000 */
[----:B------:R-:W-:Y:S05]  /*13910*/  @!P0 BRA `(.L_x_2274) ;  /* 0x0000000000388947 */ /* 0x000fea0003800000 */
[C---:B------:R-:W-:Y:S01]  /*13920*/  LOP3.LUT P4, RZ, R16.reuse, 0x10, RZ, 0xc0, !PT ;  /* 0x0000001010ff7812 */ /* 0x040fe2000788c0ff */
[----:B------:R-:W-:Y:S01]  /*13930*/  IMAD R5, R5, 0x2, R17 ;  /* 0x0000000205057824 */ /* 0x000fe200078e0211 */
[C---:B------:R-:W-:Y:S02]  /*13940*/  LOP3.LUT P3, RZ, R16.reuse, 0x8, RZ, 0xc0, !PT ;  /* 0x0000000810ff7812 */ /* 0x040fe4000786c0ff */
[C---:B------:R-:W-:Y:S02]  /*13950*/  LOP3.LUT P2, RZ, R16.reuse, 0x4, RZ, 0xc0, !PT ;  /* 0x0000000410ff7812 */ /* 0x040fe4000784c0ff */
[----:B------:R-:W-:Y:S02]  /*13960*/  LOP3.LUT P1, RZ, R16, 0x2, RZ, 0xc0, !PT ;  /* 0x0000000210ff7812 */ /* 0x000fe4000782c0ff */
[----:B0-2---:R-:W-:-:S05]  /*13970*/  LEA R2, P0, R37, R14, 0x1 ;  /* 0x0000000e25027211 */ /* 0x005fca00078008ff */
        /* <DEDUP_REMOVED lines=8> */
.L_x_2274:
[----:B------:R-:W-:Y:S05]  /*13a00*/  BSYNC B0 ;  /* 0x0000000000007941 */ /* 0x000fea0003800000 */
.L_x_2273:
[----:B------:R-:W-:Y:S01]  /*13a10*/  NOP ;  /* 0x0000000000007918 */ /* 0x000fe20000000000 */
[----:B------:R-:W-:-:S13]  /*13a20*/  PLOP3.LUT P0, PT, PT, PT, PT, 0x80, 0x0 ;  /* 0x000000000000781c */ /* 0x000fda0003f0f070 */
.L_x_2275:
        /* <DEDUP_REMOVED lines=10> */
.L_x_2276:
[----:B------:R4:W-:Y:S02]  /*13ad0*/  SYNCS.ARRIVE.TRANS64.A1T0 RZ, [R0+URZ+0x38830], RZ ;  /* 0x038830ff00ff79a7 */ /* 0x0009e4000810003f */
[----:B------:R-:W-:Y:S05]  /*13ae0*/  WARPSYNC.ALL ;  /* 0x0000000000007948 */ /* 0x000fea0003800000 */
[----:B------:R-:W-:Y:S01]  /*13af0*/  BSSY B6, `(.L_x_2277) ;  /* 0x0000015000067945 */ /* 0x000fe20003800000 */
[----:B----4-:R-:W-:Y:S01]  /*13b00*/  VIADD R0, R17, 0x14400 ;  /* 0x0001440011007836 */ /* 0x010fe20000000000 */
[----:B------:R-:W-:Y:S04]  /*13b10*/  BAR.SYNC.DEFER_BLOCKING 0x8, 0x180 ;  /* 0x0206000000007b1d */ /* 0x000fe80000010000 */
[----:B------:R-:W-:-:S13]  /*13b20*/  LOP3.LUT P0, RZ, R0, 0x3ff, RZ, 0xc0, !PT ;  /* 0x000003ff00ff7812 */ /* 0x000fda000780c0ff */
        /* <DEDUP_REMOVED lines=9> */
[----:B------:R-:W-:Y:S01]  /*13bc0*/  MOV R13, RZ ;  /* 0x000000ff000d7202 */ /* 0x000fe20000000f00 */
[----:B------:R-:W-:Y:S02]  /*13bd0*/  IMAD.U32 R7, RZ, RZ, UR9 ;  /* 0x00000009ff077e24 */ /* 0x000fe4000f8e00ff */
[----:B------:R-:W-:-:S02]  /*13be0*/  IMAD.U32 R10, RZ, RZ, UR4 ;  /* 0x00000004ff0a7e24 */ /* 0x000fc4000f8e00ff */
[----:B------:R-:W-:Y:S02]  /*13bf0*/  IMAD.U32 R11, RZ, RZ, UR5 ;  /* 0x00000005ff0b7e24 */ /* 0x000fe4000f8e00ff */
[----:B-1----:R-:W-:Y:S02]  /*13c00*/  IMAD.MOV.U32 R8, RZ, RZ, 0x70 ;  /* 0x00000070ff087424 */ /* 0x002fe400078e00ff */
[----:B------:R-:W-:-:S07]  /*13c10*/  IMAD.MOV.U32 R12, RZ, RZ, 0x1 ;  /* 0x00000001ff0c7424 */ /* 0x000fce00078e00ff */
[----:B------:R-:W-:-:S07]  /*13c20*/  LEPC R20, `(.L_x_2278) ;  /* 0x000000001014794e */ /* 0x000fce0000000000 */
[----:B0-2---:R-:W-:Y:S05]  /*13c30*/  CALL.ABS.NOINC R2 ;  /* 0x0000000002007343 */ /* 0x005fea0003c00000 */
.L_x_2278:
[----:B------:R-:W-:Y:S05]  /*13c40*/  BSYNC B6 ;  /* 0x0000000000067941 */ /* 0x000fea0003800000 */
.L_x_2277:
[----:B0--3--:R-:W0:Y:S01]  /*13c50*/  S2R R2, SR_TID.X ;  /* 0x0000000000027919 */ /* 0x009e220000002100 */
[----:B------:R-:W-:Y:S01]  /*13c60*/  UISETP.NE.AND UP0, UPT, UR48, URZ, UPT ;  /* 0x0000003f3000728c */ /* 0x000fe2000bf05270 */
[----:B------:R-:W-:Y:S01]  /*13c70*/  IMAD.U32 R0, RZ, RZ, UR44 ;  /* 0x0000002cff007e24 */ /* 0x000fe2000f8e00ff */
[----:B------:R-:W-:Y:S01]  /*13c80*/  R2UR UR6, R28 ;  /* 0x000000001c0672ca */ /* 0x000fe200000e0000 */
[----:B------:R-:W-:Y:S01]  /*13c90*/  ULDC.64 UR8, c[0x0][0x2d8] ;  /* 0x0000b60000087ab9 */ /* 0x000fe20000000a00 */
[----:B------:R-:W-:Y:S02]  /*13ca0*/  R2UR UR7, R22 ;  /* 0x00000000160772ca */ /* 0x000fe400000e0000 */
[----:B------:R-:W-:Y:S02]  /*13cb0*/  PLOP3.LUT P0, PT, PT, PT, UP0, 0x80, 0x0 ;  /* 0x000000000000781c */ /* 0x000fe40003f0f008 */
[C---:B------:R-:W-:Y:S02]  /*13cc0*/  LOP3.LUT P2, RZ, R16.reuse, 0x4000, RZ, 0xc0, !PT ;  /* 0x0000400010ff7812 */ /* 0x040fe4000784c0ff */
[C---:B------:R-:W-:Y:S01]  /*13cd0*/  LOP3.LUT P3, RZ, R16.reuse, 0x2000, RZ, 0xc0, !PT ;  /* 0x0000200010ff7812 */ /* 0x040fe2000786c0ff */
[----:B------:R-:W-:Y:S01]  /*13ce0*/  @UP0 ULDC UR4, c[0x0][0x44c] ;  /* 0x0001130000040ab9 */ /* 0x000fe20000000800 */
[----:B------:R-:W-:-:S02]  /*13cf0*/  LOP3.LUT P4, RZ, R16, 0x1000, RZ, 0xc0, !PT ;  /* 0x0000100010ff7812 */ /* 0x000fc4000788c0ff */
[----:B------:R-:W-:Y:S01]  /*13d00*/  LOP3.LUT P5, RZ, R16, 0x800, RZ, 0xc0, !PT ;  /* 0x0000080010ff7812 */ /* 0x000fe200078ac0ff */
[----:B------:R-:W-:-:S04]  /*13d10*/  UIMAD UR6, UR6, UR8, URZ ;  /* 0x00000008060672a4 */ /* 0x000fc8000f8e023f */
[----:B------:R-:W-:Y:S02]  /*13d20*/  UIMAD UR7, UR7, UR9, UR6 ;  /* 0x00000009070772a4 */ /* 0x000fe4000f8e0206 */
[----:B------:R-:W-:Y:S01]  /*13d30*/  USHF.R.S32.HI UR6, URZ, 0x1f, UR43 ;  /* 0x0000001f3f067899 */ /* 0x000fe2000801142b */
[----:B0-----:R-:W-:-:S05]  /*13d40*/  IMAD.SHL.U32 R2, R2, 0x10, RZ ;  /* 0x0000001002027824 */ /* 0x001fca00078e00ff */
[----:B------:R-:W-:-:S05]  /*13d50*/  LOP3.LUT R2, R36, 0x70, R2, 0xf8, !PT ;  /* 0x0000007024027812 */ /* 0x000fca00078ef802 */
[----:B------:R-:W-:-:S04]  /*13d60*/  IMAD R0, R0, 0x80, R2 ;  /* 0x0000008000007824 */ /* 0x000fc800078e0202 */
[----:B------:R-:W-:Y:S01]  /*13d70*/  @P0 IMAD.HI.U32 R3, R0, UR4, RZ ;  /* 0x0000000400030c27 */ /* 0x000fe2000f8e00ff */
[----:B------:R-:W-:Y:S01]  /*13d80*/  PLOP3.LUT P0, PT, PT, PT, UP0, 0x80, 0x0 ;  /* 0x000000000000781c */ /* 0x000fe20003f0f008 */
[----:B------:R-:W-:Y:S02]  /*13d90*/  @UP0 ULDC UR4, c[0x0][0x450] ;  /* 0x0001140000040ab9 */ /* 0x000fe40000000800 */
[----:B------:R-:W-:-:S10]  /*13da0*/  IMAD.MOV.U32 R2, RZ, RZ, R0 ;  /* 0x000000ffff027224 */ /* 0x000fd400078e0000 */
        /* <DEDUP_REMOVED lines=14> */
[----:B------:R-:W-:Y:S01]  /*13e90*/  MOV R9, UR8 ;  /* 0x0000000800097c02 */ /* 0x000fe20008000f00 */
        /* <DEDUP_REMOVED lines=15> */
[----:B--2---:R-:W0:Y:S01]  /*13f90*/  SHFL.IDX PT, R14, R5, RZ, 0x181f ;  /* 0x00181fff050e7589 */ /* 0x004e2200000e0000 */
[----:B------:R-:W-:-:S03]  /*13fa0*/  IMAD.U32 R3, RZ, RZ, UR44 ;  /* 0x0000002cff037e24 */ /* 0x000fc6000f8e00ff */
[----:B------:R-:W2:Y:S01]  /*13fb0*/  SHFL.IDX PT, R2, R4, RZ, 0x181f ;  /* 0x00181fff04027589 */ /* 0x000ea200000e0000 */
[----:B------:R-:W-:-:S03]  /*13fc0*/  IMAD R0, R3, 0x80, R36 ;  /* 0x0000008003007824 */ /* 0x000fc600078e0224 */
[----:B------:R-:W-:Y:S01]  /*13fd0*/  SHFL.IDX PT, R6, R4, 0x1, 0x181f ;  /* 0x00381f0004067f89 */ /* 0x000fe200000e0000 */
[C---:B------:R-:W-:Y:S01]  /*13fe0*/  VIADD R7, R0.reuse, 0x10 ;  /* 0x0000001000077836 */ /* 0x040fe20000000000 */
[----:B------:R-:W-:-:S13]  /*13ff0*/  ISETP.GE.AND P0, PT, R0, UR37, PT ;  /* 0x0000002500007c0c */ /* 0x000fda000bf06270 */
[----:B0-----:R-:W-:-:S05]  /*14000*/  @!P0 LEA R14, P1, R37, R14, 0x1 ;  /* 0x0000000e250e8211 */ /* 0x001fca00078208ff */
[----:B--2---:R-:W-:Y:S01]  /*14010*/  @!P0 IMAD.X R3, RZ, RZ, R2, P1 ;  /* 0x000000ffff038224 */ /* 0x004fe200008e0602 */
[----:B------:R-:W-:Y:S02]  /*14020*/  @!P0 MOV R2, R14 ;  /* 0x0000000e00028202 */ /* 0x000fe40000000f00 */
        /* <DEDUP_REMOVED lines=8> */
[----:B--2---:R-:W-:Y:S01]  /*140b0*/  @!P0 IMAD.MOV.U32 R2, RZ, RZ, R14 ;  /* 0x000000ffff028224 */ /* 0x004fe200078e000e */
        /* <DEDUP_REMOVED lines=10> */
[----:B------:R-:W-:Y:S01]  /*14160*/  @!P0 IADD3.X R7, RZ, R6, RZ, P1, !PT ;  /* 0x00000006ff078210 */ /* 0x000fe20000ffe4ff */
[----:B--2---:R-:W-:Y:S01]  /*14170*/  @!P0 IMAD.MOV.U32 R2, RZ, RZ, R14 ;  /* 0x000000ffff028224 */ /* 0x004fe200078e000e */
[----:B------:R-:W-:Y:S03]  /*14180*/  SHFL.IDX PT, R6, R4, 0x3, 0x181f ;  /* 0x00781f0004067f89 */ /* 0x000fe600000e0000 */
[----:B------:R-:W-:Y:S01]  /*14190*/  @!P0 IMAD.MOV.U32 R3, RZ, RZ, R7 ;  /* 0x000000ffff038224 */ /* 0x000fe200078e0007 */
[----:B------:R-:W0:Y:S01]  /*141a0*/  SHFL.IDX PT, R14, R5, 0x3, 0x181f ;  /* 0x00781f00050e7f89 */ /* 0x000e2200000e0000 */
[----:B------:R-:W-:-:S03]  /*141b0*/  VIADD R7, R0, 0x30 ;  /* 0x0000003000077836 */ /* 0x000fc60000000000 */
        /* <DEDUP_REMOVED lines=44> */
[----:B------:R0:W2:Y:S02]  /*14480*/  SHFL.IDX PT, R6, R4, 0x7, 0x181f ;  /* 0x00f81f0004067f89 */ /* 0x0000a400000e0000 */
[----:B------:R-:W-:Y:S02]  /*14490*/  @!P0 MOV R3, R7 ;  /* 0x0000000700038202 */ /* 0x000fe40000000f00 */
[----:B------:R0:W3:Y:S04]  /*144a0*/  SHFL.IDX PT, R14, R5, 0x7, 0x181f ;  /* 0x00f81f00050e7f89 */ /* 0x0000e800000e0000 */
[----:B------:R0:W-:Y:S04]  /*144b0*/  @!P0 LDGSTS.E.BYPASS.LTC128B.128 [R31+0x17400], desc[UR38][R2.64], !P2 ;  /* 0x17400000021f8fae */ /* 0x0001e8000d101d66 */
[----:B------:R0:W-:Y:S04]  /*144c0*/  @!P0 LDGSTS.E.BYPASS.LTC128B.128 [R31+0x1b400], desc[UR38][R2.64+0x80], !P3 ;  /* 0x1b400080021f8fae */ /* 0x0001e8000d901d66 */
[----:B------:R0:W-:Y:S04]  /*144d0*/  @!P0 LDGSTS.E.BYPASS.LTC128B.128 [R31+0x1f400], desc[UR38][R2.64+0x100], !P4 ;  /* 0x1f400100021f8fae */ /* 0x0001e8000e101d66 */
[----:B------:R0:W-:Y:S02]  /*144e0*/  @!P0 LDGSTS.E.BYPASS.LTC128B.128 [R31+0x23400], desc[UR38][R2.64+0x180], !P5 ;  /* 0x23400180021f8fae */ /* 0x0001e4000e901d66 */
.L_x_2354:
[----:B------:R-:W-:-:S05]  /*144f0*/  VIADD R0, R0, 0x70 ;  /* 0x0000007000007836 */ /* 0x000fca0000000000 */
[----:B------:R-:W-:-:S13]  /*14500*/  ISETP.GE.AND P0, PT, R0, UR37, PT ;  /* 0x0000002500007c0c */ /* 0x000fda000bf06270 */
[----:B0--3--:R-:W-:-:S05]  /*14510*/  @!P0 LEA R2, P1, R37, R14, 0x1 ;  /* 0x0000000e25028211 */ /* 0x009fca00078208ff */
        /* <DEDUP_REMOVED lines=10> */
.L_x_2280:
        /* <DEDUP_REMOVED lines=18> */
.L_x_2355:
[----:B------:R-:W-:Y:S05]  /*146e0*/  BSYNC B0 ;  /* 0x0000000000007941 */ /* 0x000fea0003800000 */
.L_x_2281:
[----:B------:R-:W-:-:S06]  /*146f0*/  UISETP.GE.AND UP0, UPT, UR45, 0x2, UPT ;  /* 0x000000022d00788c */ /* 0x000fcc000bf06270 */
[----:B------:R-:W-:-:S13]  /*14700*/  PLOP3.LUT P0, PT, PT, PT, UP0, 0x40, 0x0 ;  /* 0x000000000000781c */ /* 0x000fda0003f0e808 */
[----:B------:R-:W-:Y:S05]  /*14710*/  @P0 BRA `(.L_x_2283) ;  /* 0x0000000c00fc0947 */ /* 0x000fea0003800000 */
[----:B------:R-:W-:Y:S01]  /*14720*/  UIADD3 UR4, UR45, -0x2, URZ ;  /* 0xfffffffe2d047890 */ /* 0x000fe2000fffe03f */
[----:B------:R-:W-:Y:S01]  /*14730*/  BSSY B0, `(.L_x_2283) ;  /* 0x00000fd000007945 */ /* 0x000fe20003800000 */
[----:B------:R-:W-:Y:S01]  /*14740*/  IMAD.MOV.U32 R10, RZ, RZ, R26 ;  /* 0x000000ffff0a7224 */ /* 0x000fe200078e001a */
[----:B------:R-:W-:Y:S01]  /*14750*/  MOV R7, R23 ;  /* 0x0000001700077202 */ /* 0x000fe20000000f00 */
[----:B------:R-:W-:Y:S02]  /*14760*/  IMAD.MOV.U32 R27, RZ, RZ, R24 ;  /* 0x000000ffff1b7224 */ /* 0x000fe400078e0018 */
[----:B0-----:R-:W-:-:S07]  /*14770*/  IMAD.U32 R0, RZ, RZ, UR4 ;  /* 0x00000004ff007e24 */ /* 0x001fce000f8e00ff */
.L_x_2296:
[----:B------:R-:W0:Y:S01]  /*14780*/  S2R R2, SR_TID.X ;  /* 0x0000000000027919 */ /* 0x000e220000002100 */
[----:B------:R-:W2:Y:S01]  /*14790*/  LDC R3, c[0x0][0x430] ;  /* 0x00010c00ff037b82 */ /* 0x000ea20000000800 */
[----:B------:R-:W-:Y:S01]  /*147a0*/  IMAD R6, R0, 0x50, R32 ;  /* 0x0000005000067824 */ /* 0x000fe200078e0220 */
[----:B------:R-:W-:Y:S01]  /*147b0*/  LOP3.LUT P1, RZ, R16, 0x200, RZ, 0xc0, !PT ;  /* 0x0000020010ff7812 */ /* 0x000fe2000782c0ff */
[----:B------:R-:W-:Y:S01]  /*147c0*/  VIADD R23, R7, 0x1 ;  /* 0x0000000107177836 */ /* 0x000fe20000000000 */
[----:B--2---:R-:W-:Y:S01]  /*147d0*/  ISETP.NE.AND P0, PT, R3, 0x1, PT ;  /* 0x000000010300780c */ /* 0x004fe20003f05270 */
[----:B0-----:R-:W-:-:S05]  /*147e0*/  IMAD.SHL.U32 R2, R2, 0x10, RZ ;  /* 0x0000001002027824 */ /* 0x001fca00078e00ff */
[----:B------:R-:W-:-:S07]  /*147f0*/  LOP3.LUT R2, R36, 0x70, R2, 0xf8, !PT ;  /* 0x0000007024027812 */ /* 0x000fce00078ef802 */
[----:B------:R-:W0:Y:S01]  /*14800*/  @P0 LDC R3, c[0x0][0x434] ;  /* 0x00010d00ff030b82 */ /* 0x000e220000000800 */
[C---:B------:R-:W-:Y:S01]  /*14810*/  ISETP.GT.U32.AND P2, PT, R2.reuse, 0x4f, PT ;  /* 0x0000004f0200780c */ /* 0x040fe20003f44070 */
[----:B------:R-:W-:-:S06]  /*14820*/  IMAD.IADD R6, R2, 0x1, R6 ;  /* 0x0000000102067824 */ /* 0x000fcc00078e0206 */
[----:B------:R-:W2:Y:S01]  /*14830*/  @P0 LDC R9, c[0x0][0x438] ;  /* 0x00010e00ff090b82 */ /* 0x000ea20000000800 */
[----:B------:R-:W-:-:S07]  /*14840*/  IMAD.MOV.U32 R11, RZ, RZ, R6 ;  /* 0x000000ffff0b7224 */ /* 0x000fce00078e0006 */
[----:B------:R-:W3:Y:S01]  /*14850*/  @!P2 LDC.64 R4, c[0x0][0x428] ;  /* 0x00010a00ff04ab82 */ /* 0x000ee20000000a00 */
[----:B0-----:R-:W-:-:S05]  /*14860*/  @P0 IMAD.HI.U32 R2, R6, R3, RZ ;  /* 0x0000000306020227 */ /* 0x001fca00078e00ff */
[----:B--2---:R-:W-:Y:S02]  /*14870*/  @P0 SHF.R.U32.HI R11, RZ, R9, R2 ;  /* 0x00000009ff0b0219 */ /* 0x004fe40000011602 */
[----:B-1----:R-:W0:Y:S02]  /*14880*/  @!P2 LDC.64 R8, c[0x0][0x418] ;  /* 0x00010600ff08ab82 */ /* 0x002e240000000a00 */
[----:B------:R-:W-:Y:S01]  /*14890*/  @!P2 SHF.R.S32.HI R3, RZ, 0x1f, R11 ;  /* 0x0000001fff03a819 */ /* 0x000fe2000001140b */
[----:B---3--:R-:W-:-:S04]  /*148a0*/  @!P2 IMAD R2, R33, R4, RZ ;  /* 0x000000042102a224 */ /* 0x008fc800078e02ff */
[----:B------:R-:W-:Y:S01]  /*148b0*/  @!P2 IMAD R5, R29, R5, R2 ;  /* 0x000000051d05a224 */ /* 0x000fe200078e0202 */
[----:B------:R-:W-:-:S05]  /*148c0*/  @!P2 MOV R2, R11 ;  /* 0x0000000b0002a202 */ /* 0x000fca0000000f00 */
[----:B------:R-:W-:-:S04]  /*148d0*/  @!P2 IMAD.WIDE.U32 R2, R29, R4, R2 ;  /* 0x000000041d02a225 */ /* 0x000fc800078e0002 */
[----:B------:R-:W-:Y:S02]  /*148e0*/  @!P2 IMAD.IADD R3, R5, 0x1, R3 ;  /* 0x000000010503a824 */ /* 0x000fe400078e0203 */
[----:B------:R-:W-:Y:S01]  /*148f0*/  IMAD.MOV.U32 R4, RZ, RZ, RZ ;  /* 0x000000ffff047224 */ /* 0x000fe200078e00ff */
[----:B0-----:R-:W-:-:S04]  /*14900*/  @!P2 LEA R8, P0, R2, R8, 0x2 ;  /* 0x000000080208a211 */ /* 0x001fc800078010ff */
[----:B------:R-:W-:Y:S01]  /*14910*/  @!P2 LEA.HI.X R9, R2, R9, R3, 0x2, P0 ;  /* 0x000000090209a211 */ /* 0x000fe200000f1403 */
[----:B------:R-:W-:Y:S01]  /*14920*/  IMAD.MOV R5, RZ, RZ, -R11 ;  /* 0x000000ffff057224 */ /* 0x000fe200078e0a0b */
[----:B------:R-:W-:-:S03]  /*14930*/  ISETP.NE.AND P0, PT, R23, 0x2, PT ;  /* 0x000000021700780c */ /* 0x000fc60003f05270 */
[----:B------:R0:W5:Y:S01]  /*14940*/  @!P2 LDG.E R4, desc[UR38][R8.64] ;  /* 0x000000260804a981 */ /* 0x000162000c1e1900 */
[----:B------:R-:W-:Y:S05]  /*14950*/  YIELD ;  /* 0x0000000000007946 */ /* 0x000fea0003800000 */
[----:B------:R-:W-:Y:S01]  /*14960*/  ULDC UR4, c[0x0][0x430] ;  /* 0x00010c0000047ab9 */ /* 0x000fe20000000800 */
[----:B------:R-:W-:Y:S01]  /*14970*/  SEL R3, RZ, 0x1, P0 ;  /* 0x00000001ff037807 */ /* 0x000fe20000000000 */
[----:B------:R-:W-:Y:S01]  /*14980*/  IMAD R5, R5, UR4, R6 ;  /* 0x0000000405057c24 */ /* 0x000fe2000f8e0206 */
[----:B------:R-:W-:Y:S01]  /*14990*/  SEL R23, R23, RZ, P0 ;  /* 0x000000ff17177207 */ /* 0x000fe20000000000 */
[----:B------:R-:W-:Y:S01]  /*149a0*/  IMAD.MOV.U32 R24, RZ, RZ, R0 ;  /* 0x000000ffff187224 */ /* 0x000fe200078e0000 */
[----:B------:R-:W-:Y:S01]  /*149b0*/  LOP3.LUT R26, R10, R3, RZ, 0x3c, !PT ;  /* 0x000000030a1a7212 */ /* 0x000fe200078e3cff */
[----:B------:R-:W-:Y:S06]  /*149c0*/  @!P1 BRA `(.L_x_2284) ;  /* 0x0000000000049947 */ /* 0x000fec0003800000 */
[----:B------:R-:W-:Y:S01]  /*149d0*/  BPT.TRAP 0x1 ;  /* 0x000000040000795c */ /* 0x000fe20000300000 */
.L_x_2284:
[----:B------:R-:W-:Y:S01]  /*149e0*/  LEA R6, R23, R17, 0x3 ;  /* 0x0000001117067211 */ /* 0x000fe200078e18ff */
[----:B------:R-:W-:Y:S01]  /*149f0*/  BSSY B1, `(.L_x_2285) ;  /* 0x0000004000017945 */ /* 0x000fe20003800000 */
[----:B------:R-:W-:-:S04]  /*14a00*/  SHF.L.U32 R3, R26, 0x1f, RZ ;  /* 0x0000001f1a037819 */ /* 0x000fc800000006ff */
[----:B------:R-:W1:Y:S02]  /*14a10*/  SYNCS.PHASECHK.TRANS64.TRYWAIT P0, [R6+URZ+0x38840], R3 ;  /* 0x03884003060075a7 */ /* 0x000e64000800017f */
[----:B-1----:R-:W-:Y:S05]  /*14a20*/  @!P0 BRA `(.L_x_2286) ;  /* 0x0000002c00e88947 */ /* 0x002fea0003800000 */
.L_x_2356:
[----:B------:R-:W-:Y:S05]  /*14a30*/  BSYNC B1 ;  /* 0x0000000000017941 */ /* 0x000fea0003800000 */
.L_x_2285:
[----:B------:R-:W-:Y:S01]  /*14a40*/  SHF.R.S32.HI R21, RZ, 0x1f, R5 ;  /* 0x0000001fff157819 */ /* 0x000fe20000011405 */
[----:B------:R-:W-:Y:S01]  /*14a50*/  ULDC.64 UR4, c[0x0][0x300] ;  /* 0x0000c00000047ab9 */ /* 0x000fe20000000a00 */
[----:B-----5:R-:W-:Y:S01]  /*14a60*/  SHF.R.S32.HI R25, RZ, 0x1f, R4 ;  /* 0x0000001fff197819 */ /* 0x020fe20000011404 */
[----:B-1----:R-:W-:Y:S01]  /*14a70*/  IMAD.WIDE.U32 R2, R5, UR4, RZ ;  /* 0x0000000405027c25 */ /* 0x002fe2000f8e00ff */
[C---:B------:R-:W-:Y:S02]  /*14a80*/  LOP3.LUT P4, RZ, R16.reuse, 0x10, RZ, 0xc0, !PT ;  /* 0x0000001010ff7812 */ /* 0x040fe4000788c0ff */
[C---:B------:R-:W-:Y:S01]  /*14a90*/  LOP3.LUT P3, RZ, R16.reuse, 0x8, RZ, 0xc0, !PT ;  /* 0x0000000810ff7812 */ /* 0x040fe2000786c0ff */
[----:B------:R-:W-:Y:S01]  /*14aa0*/  IMAD R0, R21, UR4, RZ ;  /* 0x0000000415007c24 */ /* 0x000fe2000f8e02ff */
[C---:B------:R-:W-:Y:S02]  /*14ab0*/  LOP3.LUT P2, RZ, R16.reuse, 0x4, RZ, 0xc0, !PT ;  /* 0x0000000410ff7812 */ /* 0x040fe4000784c0ff */
[----:B------:R-:W-:Y:S01]  /*14ac0*/  LOP3.LUT P1, RZ, R16, 0x2, RZ, 0xc0, !PT ;  /* 0x0000000210ff7812 */ /* 0x000fe2000782c0ff */
[----:B0-----:R-:W-:Y:S01]  /*14ad0*/  IMAD R9, R5, UR5, R0 ;  /* 0x0000000505097c24 */ /* 0x001fe2000f8e0200 */
        /* <DEDUP_REMOVED lines=13> */
[----:B------:R-:W-:Y:S01]  /*14bb0*/  UMOV UR4, 0xffffffff ;  /* 0xffffffff00047882 */ /* 0x000fe20000000000 */
[----:B------:R-:W-:-:S03]  /*14bc0*/  IMAD R9, R23, 0x5000, R30 ;  /* 0x0000500017097824 */ /* 0x000fc600078e021e */
[----:B------:R-:W-:Y:S01]  /*14bd0*/  LEA.HI.X R20, R2, UR5, R3, 0x1, P0 ;  /* 0x0000000502147c11 */ /* 0x000fe200080f0c03 */
[----:B------:R-:W-:Y:S06]  /*14be0*/  BRA.DIV UR4, `(.L_x_2287) ;  /* 0x0000002e048c7947 */ /* 0x000fec000b800000 */
[----:B------:R-:W0:Y:S01]  /*14bf0*/  SHFL.IDX PT, R14, R8, RZ, 0x181f ;  /* 0x00181fff080e7589 */ /* 0x000e2200000e0000 */
[----:B------:R-:W-:Y:S01]  /*14c00*/  IMAD.SHL.U32 R0, R37, 0x2, RZ ;  /* 0x0000000225007824 */ /* 0x000fe200078e00ff */
[----:B------:R-:W-:Y:S02]  /*14c10*/  LEA R9, R9, R17, 0x1 ;  /* 0x0000001109097211 */ /* 0x000fe400078e08ff */
        /* <DEDUP_REMOVED lines=33> */
.L_x_2368:
[----:B0-2---:R-:W-:-:S05]  /*14e30*/  IADD3 R2, P0, R14, R0, RZ ;  /* 0x000000000e027210 */ /* 0x005fca0007f1e0ff */
[----:B-1----:R-:W-:Y:S01]  /*14e40*/  IMAD.X R3, RZ, RZ, R35, P0 ;  /* 0x000000ffff037224 */ /* 0x002fe200000e0623 */
[----:B------:R-:W-:-:S04]  /*14e50*/  PLOP3.LUT P0, PT, PT, PT, PT, 0x80, 0x0 ;  /* 0x000000000000781c */ /* 0x000fc80003f0f070 */
        /* <DEDUP_REMOVED lines=8> */
.L_x_2288:
        /* <DEDUP_REMOVED lines=10> */
.L_x_2289:
[----:B------:R1:W-:Y:S01]  /*14f80*/  SYNCS.ARRIVE.TRANS64.A1T0 RZ, [R6+URZ+0x38830], RZ ;  /* 0x038830ff06ff79a7 */ /* 0x0003e2000810003f */
[----:B------:R-:W-:Y:S05]  /*14f90*/  @!P2 BRA `(.L_x_2290) ;  /* 0x000000000004a947 */ /* 0x000fea0003800000 */
[----:B------:R-:W-:Y:S01]  /*14fa0*/  BPT.TRAP 0x1 ;  /* 0x000000040000795c */ /* 0x000fe20000300000 */
.L_x_2290:
[----:B0-----:R-:W-:Y:S01]  /*14fb0*/  SHF.L.U32 R3, R10, 0x1f, RZ ;  /* 0x0000001f0a037819 */ /* 0x001fe200000006ff */
[----:B-1----:R-:W-:Y:S01]  /*14fc0*/  IMAD R6, R7, 0x8, R17 ;  /* 0x0000000807067824 */ /* 0x002fe200078e0211 */
[----:B------:R-:W-:Y:S03]  /*14fd0*/  BSSY B1, `(.L_x_2291) ;  /* 0x0000003000017945 */ /* 0x000fe60003800000 */
[----:B------:R-:W0:Y:S02]  /*14fe0*/  SYNCS.PHASECHK.TRANS64.TRYWAIT P0, [R6+URZ+0x38860], R3 ;  /* 0x03886003060075a7 */ /* 0x000e24000800017f */
[----:B0-----:R-:W-:Y:S05]  /*14ff0*/  @!P0 BRA `(.L_x_2292) ;  /* 0x0000003000088947 */ /* 0x001fea0003800000 */
.L_x_2369:
[----:B------:R-:W-:Y:S05]  /*15000*/  BSYNC B1 ;  /* 0x0000000000017941 */ /* 0x000fea0003800000 */
.L_x_2291:
[----:B------:R-:W-:Y:S01]  /*15010*/  MOV R2, 0xffffffb0 ;  /* 0xffffffb000027802 */ /* 0x000fe20000000f00 */
[----:B------:R-:W-:Y:S01]  /*15020*/  UMOV UR4, 0xffffffff ;  /* 0xffffffff00047882 */ /* 0x000fe20000000000 */
[C---:B------:R-:W-:Y:S01]  /*15030*/  LOP3.LUT P4, RZ, R16.reuse, 0x100, RZ, 0xc0, !PT ;  /* 0x0000010010ff7812 */ /* 0x040fe2000788c0ff */
[----:B------:R-:W-:Y:S01]  /*15040*/  IMAD R7, R7, 0x5000, R30 ;  /* 0x0000500007077824 */ /* 0x000fe200078e021e */
[C---:B------:R-:W-:Y:S01]  /*15050*/  LOP3.LUT P3, RZ, R16.reuse, 0x80, RZ, 0xc0, !PT ;  /* 0x0000008010ff7812 */ /* 0x040fe2000786c0ff */
[----:B0-----:R-:W-:Y:S01]  /*15060*/  IMAD R3, R27, R2, UR36 ;  /* 0x000000241b037e24 */ /* 0x001fe2000f8e0202 */
[C---:B------:R-:W-:Y:S02]  /*15070*/  LOP3.LUT P2, RZ, R16.reuse, 0x40, RZ, 0xc0, !PT ;  /* 0x0000004010ff7812 */ /* 0x040fe4000784c0ff */
[----:B------:R-:W-:Y:S01]  /*15080*/  LOP3.LUT P1, RZ, R16, 0x20, RZ, 0xc0, !PT ;  /* 0x0000002010ff7812 */ /* 0x000fe2000782c0ff */
[----:B------:R-:W-:Y:S01]  /*15090*/  IMAD.IADD R8, R3, 0x1, -R36 ;  /* 0x0000000103087824 */ /* 0x000fe200078e0a24 */
[----:B------:R-:W-:Y:S11]  /*150a0*/  BRA.DIV UR4, `(.L_x_2293) ;  /* 0x0000002e04f07947 */ /* 0x000ff6000b800000 */
[----:B------:R-:W0:Y:S01]  /*150b0*/  SHFL.IDX PT, R14, R18, RZ, 0x181f ;  /* 0x00181fff120e7589 */ /* 0x000e2200000e0000 */
[----:B------:R-:W-:-:S03]  /*150c0*/  IMAD R7, R7, 0x2, R17 ;  /* 0x0000000207077824 */ /* 0x000fc600078e0211 */
        /* <DEDUP_REMOVED lines=49> */
.L_x_2381:
        /* <DEDUP_REMOVED lines=28> */
[----:B------:R-:W-:-:S03]  /*155a0*/  ULDC.64 UR4, c[0x0][0x318] ;  /* 0x0000c60000047ab9 */ /* 0x000fc60000000a00 */
[----:B------:R-:W-:Y:S01]  /*155b0*/  IMAD.IADD R3, R5, 0x1, R3 ;  /* 0x0000000105037824 */ /* 0x000fe200078e0203 */
[----:B------:R-:W-:-:S04]  /*155c0*/  LEA R18, P0, R2, UR4, 0x1 ;  /* 0x0000000402127c11 */ /* 0x000fc8000f8008ff */
[----:B------:R-:W-:Y:S02]  /*155d0*/  LEA.HI.X R19, R2, UR5, R3, 0x1, P0 ;  /* 0x0000000502137c11 */ /* 0x000fe400080f0c03 */
[----:B------:R-:W-:-:S13]  /*155e0*/  PLOP3.LUT P0, PT, PT, PT, PT, 0x80, 0x0 ;  /* 0x000000000000781c */ /* 0x000fda0003f0f070 */
.L_x_2294:
        /* <DEDUP_REMOVED lines=10> */
.L_x_2295:
        /* <DEDUP_REMOVED lines=8> */
.L_x_2283:
[----:B0-----:R-:W0:Y:S01]  /*15710*/  S2R R0, SR_TID.X ;  /* 0x0000000000007919 */ /* 0x001e220000002100 */
[----:B------:R-:W-:Y:S01]  /*15720*/  BSSY B0, `(.L_x_2297) ;  /* 0x0000010000007945 */ /* 0x000fe20003800000 */
[----:B0-----:R-:W-:-:S04]  /*15730*/  LOP3.LUT R0, R0, 0x7f, RZ, 0xc0, !PT ;  /* 0x0000007f00007812 */ /* 0x001fc800078ec0ff */
[----:B------:R-:W-:-:S13]  /*15740*/  ISETP.NE.AND P2, PT, R0, RZ, PT ;  /* 0x000000ff0000720c */ /* 0x000fda0003f45270 */
[----:B------:R-:W-:Y:S05]  /*15750*/  @P2 BRA `(.L_x_2298) ;  /* 0x0000000000302947 */ /* 0x000fea0003800000 */
[----:B------:R-:W0:Y:S01]  /*15760*/  S2R R7, SR_LANEID ;  /* 0x0000000000077919 */ /* 0x000e220000000000 */
[----:B------:R-:W-:Y:S01]  /*15770*/  VOTEU.ANY UR4, UPT, PT ;  /* 0x0000000000047886 */ /* 0x000fe200038e0100 */
[----:B------:R-:W2:Y:S01]  /*15780*/  LDC.64 R2, c[0x0][0xc80] ;  /* 0x00032000ff027b82 */ /* 0x000ea20000000a00 */
[----:B------:R-:W0:Y:S08]  /*15790*/  FLO.U32 R0, UR4 ;  /* 0x0000000400007d00 */ /* 0x000e3000080e0000 */
[----:B------:R-:W2:Y:S01]  /*157a0*/  POPC R5, UR4 ;  /* 0x0000000400057d09 */ /* 0x000ea20008000000 */
[----:B0-----:R-:W-:-:S13]  /*157b0*/  ISETP.EQ.U32.AND P0, PT, R0, R7, PT ;  /* 0x000000070000720c */ /* 0x001fda0003f02070 */
[----:B--2---:R-:W2:Y:S01]  /*157c0*/  @P0 ATOMG.E.ADD.STRONG.GPU PT, R3, desc[UR38][R2.64], R5 ;  /* 0x00000005020309a8 */ /* 0x004ea200081ee1e6 */
[----:B------:R-:W0:Y:S02]  /*157d0*/  S2R R4, SR_LTMASK ;  /* 0x0000000000047919 */ /* 0x000e240000003900 */
[----:B0-----:R-:W-:-:S04]  /*157e0*/  LOP3.LUT R4, R4, UR4, RZ, 0xc0, !PT ;  /* 0x0000000404047c12 */ /* 0x001fc8000f8ec0ff */
[----:B------:R-:W0:Y:S01]  /*157f0*/  POPC R7, R4 ;  /* 0x0000000400077309 */ /* 0x000e220000000000 */
[----:B--2---:R-:W0:Y:S02]  /*15800*/  SHFL.IDX PT, R0, R3, R0, 0x1f ;  /* 0x00001f0003007589 */ /* 0x004e2400000e0000 */
[----:B0-----:R-:W-:-:S07]  /*15810*/  IADD3 R34, R0, UR46, R7 ;  /* 0x0000002e00227c10 */ /* 0x001fce000fffe007 */
.L_x_2298:
[----:B------:R-:W-:Y:S05]  /*15820*/  BSYNC B0 ;  /* 0x0000000000007941 */ /* 0x000fea0003800000 */
.L_x_2297:
[----:B------:R-:W-:-:S13]  /*15830*/  LOP3.LUT P0, RZ, R16, 0x200, RZ, 0xc0, !PT ;  /* 0x0000020010ff7812 */ /* 0x000fda000780c0ff */
[----:B------:R-:W-:Y:S05]  /*15840*/  @!P0 BRA `(.L_x_2299) ;  /* 0x0000000000048947 */ /* 0x000fea0003800000 */
[----:B------:R-:W-:Y:S01]  /*15850*/  BPT.TRAP 0x1 ;  /* 0x000000040000795c */ /* 0x000fe20000300000 */
.L_x_2299:
[----:B------:R-:W-:Y:S01]  /*15860*/  IMAD R4, R23, 0x8, R17 ;  /* 0x0000000817047824 */ /* 0x000fe200078e0211 */
[----:B------:R-:W-:Y:S01]  /*15870*/  SHF.L.U32 R3, R26, 0x1f, RZ ;  /* 0x0000001f1a037819 */ /* 0x000fe200000006ff */
[----:B------:R-:W-:Y:S01]  /*15880*/  IMAD.MOV.U32 R5, RZ, RZ, -0x50 ;  /* 0xffffffb0ff057424 */ /* 0x000fe200078e00ff */
[----:B------:R-:W-:Y:S02]  /*15890*/  BSSY B0, `(.L_x_2300) ;  /* 0x0000004000007945 */ /* 0x000fe40003800000 */
[----:B------:R-:W0:Y:S01]  /*158a0*/  SYNCS.PHASECHK.TRANS64.TRYWAIT P0, [R4+URZ+0x38860], R3 ;  /* 0x03886003040075a7 */ /* 0x000e22000800017f */
[----:B------:R-:W-:Y:S01]  /*158b0*/  IMAD R5, R24, R5, UR36 ;  /* 0x0000002418057e24 */ /* 0x000fe2000f8e0205 */
[----:B0-----:R-:W-:Y:S06]  /*158c0*/  @!P0 BRA `(.L_x_2301) ;  /* 0x0000002c00b08947 */ /* 0x001fec0003800000 */
.L_x_2382:
[----:B------:R-:W-:Y:S05]  /*158d0*/  BSYNC B0 ;  /* 0x0000000000007941 */ /* 0x000fea0003800000 */
.L_x_2300:
[----:B------:R-:W-:Y:S01]  /*158e0*/  UMOV UR4, 0xffffffff ;  /* 0xffffffff00047882 */ /* 0x000fe20000000000 */
[C---:B------:R-:W-:Y:S01]  /*158f0*/  LOP3.LUT P5, RZ, R16.reuse, 0x100, RZ, 0xc0, !PT ;  /* 0x0000010010ff7812 */ /* 0x040fe200078ac0ff */
[----:B-1----:R-:W-:Y:S01]  /*15900*/  IMAD R8, R23, 0x5000, R30 ;  /* 0x0000500017087824 */ /* 0x002fe200078e021e */
[C---:B------:R-:W-:Y:S01]  /*15910*/  LOP3.LUT P4, RZ, R16.reuse, 0x80, RZ, 0xc0, !PT ;  /* 0x0000008010ff7812 */ /* 0x040fe2000788c0ff */
[----:B------:R-:W-:Y:S01]  /*15920*/  IMAD.IADD R5, R5, 0x1, -R36 ;  /* 0x0000000105057824 */ /* 0x000fe200078e0a24 */
[C---:B------:R-:W-:Y:S02]  /*15930*/  LOP3.LUT P3, RZ, R16.reuse, 0x40, RZ, 0xc0, !PT ;  /* 0x0000004010ff7812 */ /* 0x040fe4000786c0ff */
[----:B------:R-:W-:Y:S01]  /*15940*/  LOP3.LUT P1, RZ, R16, 0x20, RZ, 0xc0, !PT ;  /* 0x0000002010ff7812 */ /* 0x000fe2000782c0ff */
[----:B------:R-:W-:-:S12]  /*15950*/  BRA.DIV UR4, `(.L_x_2302) ;  /* 0x0000002e04a07947 */ /* 0x000fd8000b800000 */
[----:B------:R-:W1:Y:S01]  /*15960*/  SHFL.IDX PT, R14, R18, RZ, 0x181f ;  /* 0x00181fff120e7589 */ /* 0x000e6200000e0000 */
[----:B------:R-:W-:-:S03]  /*15970*/  SHF.L.U32 R6, R37, 0x1, RZ ;  /* 0x0000000125067819 */ /* 0x000fc600000006ff */
        /* <DEDUP_REMOVED lines=15> */
[----:B------:R-:W0:Y:S03]  /*15a70*/  SHFL.IDX PT, R14, R18, 0x2, 0x181f ;  /* 0x00581f00120e7f89 */ /* 0x000e2600000e0000 */
[----:B------:R-:W-:Y:S01]  /*15a80*/  IMAD.X R3, RZ, RZ, R7, P0 ;  /* 0x000000ffff037224 */ /* 0x000fe200000e0607 */
[----:B------:R-:W-:Y:S01]  /*15a90*/  ISETP.LT.OR P0, PT, R5, 0x11, P5 ;  /* 0x000000110500780c */ /* 0x000fe20002f01670 */
[----:B------:R-:W1:-:S12]  /*15aa0*/  SHFL.IDX PT, R7, R19, 0x2, 0x181f ;  /* 0x00581f0013077f89 */ /* 0x000e5800000e0000 */
        /* <DEDUP_REMOVED lines=8> */
[----:B------:R-:W0:Y:S03]  /*15b30*/  SHFL.IDX PT, R14, R18, 0x3, 0x181f ;  /* 0x00781f00120e7f89 */ /* 0x000e2600000e0000 */
[----:B-1----:R-:W-:Y:S01]  /*15b40*/  IMAD.X R3, RZ, RZ, R7, P0 ;  /* 0x000000ffff037224 */ /* 0x002fe200000e0607 */
        /* <DEDUP_REMOVED lines=21> */
.L_x_2394:
[----:B0--3--:R-:W-:-:S04]  /*15ca0*/  IADD3 R2, P0, R14, R6, RZ ;  /* 0x000000060e027210 */ /* 0x009fc80007f1e0ff */
        /* <DEDUP_REMOVED lines=14> */
.L_x_2303:
        /* <DEDUP_REMOVED lines=10> */
.L_x_2304:
[----:B------:R1:W-:Y:S01]  /*15e30*/  SYNCS.ARRIVE.TRANS64.A1T0 RZ, [R4+URZ+0x38850], RZ ;  /* 0x038850ff04ff79a7 */ /* 0x0003e2000810003f */
[----:B------:R-:W-:-:S05]  /*15e40*/  VIADD R23, R23, 0x1 ;  /* 0x0000000117177836 */ /* 0x000fca0000000000 */
[----:B------:R-:W-:-:S04]  /*15e50*/  ISETP.NE.AND P0, PT, R23, 0x2, PT ;  /* 0x000000021700780c */ /* 0x000fc80003f05270 */
[----:B0-----:R-:W-:Y:S02]  /*15e60*/  SEL R3, RZ, 0x1, P0 ;  /* 0x00000001ff037807 */ /* 0x001fe40000000000 */
[----:B------:R-:W-:Y:S02]  /*15e70*/  SEL R23, R23, RZ, P0 ;  /* 0x000000ff17177207 */ /* 0x000fe40000000000 */
[----:B-1----:R-:W-:-:S07]  /*15e80*/  LOP3.LUT R26, R26, R3, RZ, 0x3c, !PT ;  /* 0x000000031a1a7212 */ /* 0x002fce00078e3cff */
.L_x_2262:
[----:B------:R-:W-:Y:S05]  /*15e90*/  BSYNC B7 ;  /* 0x0000000000077941 */ /* 0x000fea0003800000 */
.L_x_2260:
        /* <DEDUP_REMOVED lines=11> */
.L_x_2305:
[----:B------:R-:W-:-:S03]  /*15f50*/  UMOV UR4, 0xffffffff ;  /* 0xffffffff00047882 */ /* 0x000fc60000000000 */
[----:B------:R-:W-:Y:S05]  /*15f60*/  BRA.DIV UR4, `(.L_x_2307) ;  /* 0x00000032040c7947 */ /* 0x000fea000b800000 */
[----:B------:R0:W1:Y:S02]  /*15f70*/  SHFL.IDX PT, R14, R34, RZ, 0x1f ;  /* 0x00001fff220e7589 */ /* 0x00006400000e0000 */
.L_x_2397:
        /* <DEDUP_REMOVED lines=8> */
.L_x_2306:
[----:B------:R-:W-:Y:S02]  /*16000*/  ULDC UR4, c[0x0][0xc38] ;  /* 0x00030e0000047ab9 */ /* 0x000fe40000000800 */
[----:B-1----:R-:W-:-:S13]  /*16010*/  ISETP.GE.AND P0, PT, R34, UR4, PT ;  /* 0x0000000422007c0c */ /* 0x002fda000bf06270 */
[----:B------:R-:W-:Y:S05]  /*16020*/  @!P0 BRA `(.L_x_2308) ;  /* 0xffffffc400648947 */ /* 0x000fea000383ffff */
.L_x_2257:
[----:B------:R-:W2:Y:S01]  /*16030*/  LDL.LU R0, [R1] ;  /* 0x0000000001007983 */ /* 0x000ea20000300800 */
[----:B------:R-:W-:Y:S01]  /*16040*/  BSSY B0, `(.L_x_2309) ;  /* 0x000000b000007945 */ /* 0x000fe20003800000 */
[----:B------:R-:W1:Y:S01]  /*16050*/  S2R R5, SR_CgaCtaId ;  /* 0x0000000000057919 */ /* 0x000e620000008800 */
[----:B--2---:R-:W-:-:S05]  /*16060*/  VIADD R0, R0, 0x1 ;  /* 0x0000000100007836 */ /* 0x004fca0000000000 */
        /* <DEDUP_REMOVED lines=8> */
.L_x_2398:
[----:B------:R-:W-:Y:S05]  /*160f0*/  BSYNC B0 ;  /* 0x0000000000007941 */ /* 0x000fea0003800000 */
.L_x_2309:
[----:B------:R-:W-:-:S03]  /*16100*/  UMOV UR4, 0xffffffff ;  /* 0xffffffff00047882 */ /* 0x000fc60000000000 */
[----:B------:R-:W-:Y:S05]  /*16110*/  BRA.DIV UR4, `(.L_x_2311) ;  /* 0x0000002e04dc7947 */ /* 0x000fea000b800000 */
[----:B-1----:R-:W1:Y:S02]  /*16120*/  S2R R0, SR_TID.X ;  /* 0x0000000000007919 */ /* 0x002e640000002100 */
[----:B-1----:R-:W-:-:S04]  /*16130*/  SHF.R.U32.HI R0, RZ, 0x5, R0 ;  /* 0x00000005ff007819 */ /* 0x002fc80000011600 */
[----:B------:R-:W-:-:S05]  /*16140*/  LOP3.LUT R0, R0, 0x3, RZ, 0xc0, !PT ;  /* 0x0000000300007812 */ /* 0x000fca00078ec0ff */
[----:B------:R1:W2:Y:S02]  /*16150*/  SHFL.IDX PT, R14, R0, RZ, 0x1f ;  /* 0x00001fff000e7589 */ /* 0x0002a400000e0000 */
.L_x_2401:
[----:B--2---:R-:W-:Y:S01]  /*16160*/  ISETP.NE.AND P0, PT, R14, RZ, PT ;  /* 0x000000ff0e00720c */ /* 0x004fe20003f05270 */
[----:B------:R-:W-:-:S12]  /*16170*/  BSSY B0, `(.L_x_2312) ;  /* 0x0000026000007945 */ /* 0x000fd80003800000 */
[----:B------:R-:W-:Y:S05]  /*16180*/  @P0 BRA `(.L_x_2313) ;  /* 0x0000000000900947 */ /* 0x000fea0003800000 */
[----:B------:R-:W-:-:S03]  /*16190*/  UMOV UR4, 0xffffffff ;  /* 0xffffffff00047882 */ /* 0x000fc60000000000 */
[----:B------:R-:W-:Y:S05]  /*161a0*/  BRA.DIV UR4, `(.L_x_2314) ;  /* 0x0000002e04ec7947 */ /* 0x000fea000b800000 */
[----:B------:R-:W-:-:S13]  /*161b0*/  ELECT P6, URZ, PT ;  /* 0x00000000003f782f */ /* 0x000fda00038c0000 */
.L_x_2404:
[----:B------:R-:W-:Y:S05]  /*161c0*/  @!P6 BRA `(.L_x_2313) ;  /* 0x000000000080e947 */ /* 0x000fea0003800000 */
[----:B-1----:R-:W2:Y:S02]  /*161d0*/  LDL R0, [R1+0x4] ;  /* 0x0000040001007983 */ /* 0x002ea40000100800 */
[----:B--2---:R-:W-:-:S13]  /*161e0*/  R2UR UR4, R0 ;  /* 0x00000000000472ca */ /* 0x004fda00000e0000 */
[----:B------:R-:W-:-:S06]  /*161f0*/  ULOP3.LUT UR4, UR4, 0x2, URZ, 0xfc, !UPT ;  /* 0x0000000204047892 */ /* 0x000fcc000f8efc3f */
[----:B------:R-:W-:-:S04]  /*16200*/  MOV R0, UR4 ;  /* 0x0000000400007c02 */ /* 0x000fc80008000f00 */
[----:B------:R-:W-:-:S13]  /*16210*/  ISETP.NE.AND P0, PT, R0, 0x3, PT ;  /* 0x000000030000780c */ /* 0x000fda0003f05270 */
[----:B------:R-:W-:Y:S05]  /*16220*/  @!P0 BRA `(.L_x_2315) ;  /* 0x0000000000048947 */ /* 0x000fea0003800000 */
[----:B------:R-:W-:Y:S01]  /*16230*/  BPT.TRAP 0x1 ;  /* 0x000000040000795c */ /* 0x000fe20000300000 */
.L_x_2315:
[C---:B------:R-:W-:Y:S01]  /*16240*/  IMAD R5, R23.reuse, 0x8, R4 ;  /* 0x0000000817057824 */ /* 0x040fe200078e0204 */
[----:B------:R-:W-:Y:S01]  /*16250*/  SHF.L.U32 R0, R26, 0x1f, RZ ;  /* 0x0000001f1a007819 */ /* 0x000fe200000006ff */
[----:B------:R-:W-:-:S03]  /*16260*/  VIADD R23, R23, 0x1 ;  /* 0x0000000117177836 */ /* 0x000fc60000000000 */
[----:B------:R-:W1:Y:S02]  /*16270*/  SYNCS.PHASECHK.TRANS64.TRYWAIT P1, [R5+URZ+0x38840], R0 ;  /* 0x03884000050075a7 */ /* 0x000e64000802017f */
[----:B------:R-:W-:-:S04]  /*16280*/  ISETP.NE.AND P2, PT, R23, 0x2, PT ;  /* 0x000000021700780c */ /* 0x000fc80003f45270 */
[----:B------:R-:W-:Y:S01]  /*16290*/  SEL R3, RZ, 0x1, P2 ;  /* 0x00000001ff037807 */ /* 0x000fe20001000000 */
[----:B-1----:R-:W-:Y:S08]  /*162a0*/  @!P1 BRA `(.L_x_2316) ;  /* 0x0000002c00cc9947 */ /* 0x002ff00003800000 */
.L_x_2405:
[----:B------:R-:W-:Y:S02]  /*162b0*/  SEL R23, R23, RZ, P2 ;  /* 0x000000ff17177207 */ /* 0x000fe40001000000 */
[----:B------:R-:W-:Y:S01]  /*162c0*/  LOP3.LUT R2, R26, R3, RZ, 0x3c, !PT ;  /* 0x000000031a027212 */ /* 0x000fe200078e3cff */
[----:B------:R-:W-:Y:S06]  /*162d0*/  @!P0 BRA `(.L_x_2317) ;  /* 0x0000000000048947 */ /* 0x000fec0003800000 */
[----:B------:R-:W-:Y:S01]  /*162e0*/  BPT.TRAP 0x1 ;  /* 0x000000040000795c */ /* 0x000fe20000300000 */
.L_x_2317:
[----:B------:R-:W-:Y:S01]  /*162f0*/  IMAD R23, R23, 0x8, R4 ;  /* 0x0000000817177824 */ /* 0x000fe200078e0204 */
[----:B------:R-:W-:-:S04]  /*16300*/  SHF.L.U32 R2, R2, 0x1f, RZ ;  /* 0x0000001f02027819 */ /* 0x000fc800000006ff */
[----:B------:R-:W2:Y:S02]  /*16310*/  SYNCS.PHASECHK.TRANS64.TRYWAIT P1, [R23+URZ+0x38840], R2 ;  /* 0x03884002170075a7 */ /* 0x000ea4000802017f */
[----:B--2---:R-:W-:Y:S05]  /*16320*/  @!P1 BRA `(.L_x_2318) ;  /* 0x0000002c00c09947 */ /* 0x004fea0003800000 */
.L_x_2406:
[----:B------:R-:W-:Y:S05]  /*16330*/  @!P0 BRA `(.L_x_2319) ;  /* 0x0000000000048947 */ /* 0x000fea0003800000 */
[----:B------:R-:W-:Y:S01]  /*16340*/  BPT.TRAP 0x1 ;  /* 0x000000040000795c */ /* 0x000fe20000300000 */
.L_x_2319:
[----:B------:R-:W3:Y:S02]  /*16350*/  SYNCS.PHASECHK.TRANS64.TRYWAIT P1, [R5+URZ+0x38860], R0 ;  /* 0x03886000050075a7 */ /* 0x000ee4000802017f */
[----:B---3--:R-:W-:Y:S05]  /*16360*/  @!P1 BRA `(.L_x_2320) ;  /* 0x0000002c00c49947 */ /* 0x008fea0003800000 */
.L_x_2407:
[----:B------:R-:W-:Y:S05]  /*16370*/  @!P0 BRA `(.L_x_2321) ;  /* 0x0000000000048947 */ /* 0x000fea0003800000 */
[----:B------:R-:W-:Y:S01]  /*16380*/  BPT.TRAP 0x1 ;  /* 0x000000040000795c */ /* 0x000fe20000300000 */
.L_x_2321:
[----:B----4-:R4:W0:Y:S02]  /*16390*/  SYNCS.PHASECHK.TRANS64.TRYWAIT P0, [R23+URZ+0x38860], R2 ;  /* 0x03886002170075a7 */ /* 0x010824000800017f */
[----:B0-----:R-:W-:Y:S05]  /*163a0*/  @!P0 NANOSLEEP.SYNCS 0x989680 ;  /* 0x009896800000895d */ /* 0x001fea0003900000 */
[----:B------:R-:W0:Y:S02]  /*163b0*/  @!P0 SYNCS.PHASECHK.TRANS64 P0, [R23+URZ+0x38860], R2 ;  /* 0x03886002170085a7 */ /* 0x000e24000800007f */
[----:B0-----:R-:W-:Y:S05]  /*163c0*/  @!P0 BRA `(.L_x_2321) ;  /* 0xfffffffc00f08947 */ /* 0x001fea000383ffff */
.L_x_2313:
[----:B------:R-:W-:Y:S05]  /*163d0*/  BSYNC B0 ;  /* 0x0000000000007941 */ /* 0x000fea0003800000 */
.L_x_2312:
[----:B------:R-:W-:Y:S05]  /*163e0*/  EXIT ;  /* 0x000000000000794d */ /* 0x000fea0003800000 */
.L_x_2204:
[----:B------:R-:W-:-:S13]  /*163f0*/  R2UR UR4, R16 ;  /* 0x00000000100472ca */ /* 0x000fda00000e0000 */
[----:B0-----:R-:W-:-:S04]  /*16400*/  IMAD.U32 R3, RZ, RZ, UR4 ;  /* 0x00000004ff037e24 */ /* 0x001fc8000f8e00ff */
[----:B------:R0:W1:Y:S03]  /*16410*/  SYNCS.PHASECHK.TRANS64.TRYWAIT P1, [R3+URZ+0x38800], R0 ;  /* 0x03880000030075a7 */ /* 0x000066000802017f */
[----:B-1----:R-:W-:Y:S05]  /*16420*/  @!P1 NANOSLEEP.SYNCS 0x989680 ;  /* 0x009896800000995d */ /* 0x002fea0003900000 */
[----:B------:R-:W1:Y:S02]  /*16430*/  @!P1 SYNCS.PHASECHK.TRANS64 P1, [R3+URZ+0x38800], R0 ;  /* 0x03880000030095a7 */ /* 0x000e64000802007f */
[----:B-1----:R-:W-:Y:S05]  /*16440*/  @!P1 BRA `(.L_x_2204) ;  /* 0xfffffffc00e89947 */ /* 0x002fea000383ffff */
[----:B------:R-:W-:Y:S05]  /*16450*/  BRA `(.L_x_2322) ;  /* 0xfffffeb400387947 */ /* 0x000fea000383ffff */
.L_x_2208:
[----:B-1----:R1:W2:Y:S02]  /*16460*/  SYNCS.PHASECHK.TRANS64.TRYWAIT P1, [R0+URZ+0x38830], R3 ;  /* 0x03883003000075a7 */ /* 0x0022a4000802017f */
[----:B--2---:R-:W-:Y:S05]  /*16470*/  @!P1 NANOSLEEP.SYNCS 0x989680 ;  /* 0x009896800000995d */ /* 0x004fea0003900000 */
[----:B------:R-:W2:Y:S02]  /*16480*/  @!P1 SYNCS.PHASECHK.TRANS64 P1, [R0+URZ+0x38830], R3 ;  /* 0x03883003000095a7 */ /* 0x000ea4000802007f */
[----:B--2---:R-:W-:Y:S05]  /*16490*/  @!P1 BRA `(.L_x_2208) ;  /* 0xfffffffc00f09947 */ /* 0x004fea000383ffff */
[----:B------:R-:W-:Y:S05]  /*164a0*/  BRA `(.L_x_2207) ;  /* 0xfffffeb4005c7947 */ /* 0x000fea000383ffff */
.L_x_2214:
[----:B------:R-:W-:-:S13]  /*164b0*/  R2UR UR4, R3 ;  /* 0x00000000030472ca */ /* 0x000fda00000e0000 */
[----:B-1----:R-:W-:-:S04]  /*164c0*/  IMAD.U32 R153, RZ, RZ, UR4 ;  /* 0x00000004ff997e24 */ /* 0x002fc8000f8e00ff */
[----:B------:R1:W2:Y:S03]  /*164d0*/  SYNCS.PHASECHK.TRANS64.TRYWAIT P1, [R153+URZ+0x38830], R4 ;  /* 0x03883004990075a7 */ /* 0x0002a6000802017f */
[----:B--2---:R-:W-:Y:S05]  /*164e0*/  @!P1 NANOSLEEP.SYNCS 0x989680 ;  /* 0x009896800000995d */ /* 0x004fea0003900000 */
[----:B------:R-:W2:Y:S02]  /*164f0*/  @!P1 SYNCS.PHASECHK.TRANS64 P1, [R153+URZ+0x38830], R4 ;  /* 0x03883004990095a7 */ /* 0x000ea4000802007f */
[----:B--2---:R-:W-:Y:S05]  /*16500*/  @!P1 BRA `(.L_x_2214) ;  /* 0xfffffffc00e89947 */ /* 0x004fea000383ffff */
[----:B------:R-:W-:Y:S05]  /*16510*/  BRA `(.L_x_2213) ;  /* 0xfffffef800187947 */ /* 0x000fea000383ffff */
.L_x_2218:
[----:B--2---:R-:W-:-:S04]  /*16520*/  MOV R2, UR4 ;  /* 0x0000000400027c02 */ /* 0x004fc80008000f00 */
[----:B------:R2:W3:Y:S03]  /*16530*/  SYNCS.PHASECHK.TRANS64.TRYWAIT P1, [R2+URZ+0x38850], R0 ;  /* 0x03885000020075a7 */ /* 0x0004e6000802017f */
[----:B---3--:R-:W-:Y:S05]  /*16540*/  @!P1 NANOSLEEP.SYNCS 0x989680 ;  /* 0x009896800000995d */ /* 0x008fea0003900000 */
[----:B------:R-:W3:Y:S02]  /*16550*/  @!P1 SYNCS.PHASECHK.TRANS64 P1, [R2+URZ+0x38850], R0 ;  /* 0x03885000020095a7 */ /* 0x000ee4000802007f */
[----:B---3--:R-:W-:Y:S05]  /*16560*/  @!P1 BRA `(.L_x_2218) ;  /* 0xfffffffc00ec9947 */ /* 0x008fea000383ffff */
[----:B------:R-:W-:Y:S05]  /*16570*/  BRA `(.L_x_2217) ;  /* 0xffffff1c006c7947 */ /* 0x000fea000383ffff */
.L_x_2226:
[----:B-1----:R-:W-:-:S04]  /*16580*/  IMAD.U32 R4, RZ, RZ, UR4 ;  /* 0x00000004ff047e24 */ /* 0x002fc8000f8e00ff */
[----:B------:R1:W2:Y:S03]  /*16590*/  SYNCS.PHASECHK.TRANS64.TRYWAIT P1, [R4+URZ+0x38830], R3 ;  /* 0x03883003040075a7 */ /* 0x0002a6000802017f */
[----:B--2---:R-:W-:Y:S05]  /*165a0*/  @!P1 NANOSLEEP.SYNCS 0x989680 ;  /* 0x009896800000995d */ /* 0x004fea0003900000 */
[----:B------:R-:W2:Y:S02]  /*165b0*/  @!P1 SYNCS.PHASECHK.TRANS64 P1, [R4+URZ+0x38830], R3 ;  /* 0x03883003040095a7 */ /* 0x000ea4000802007f */
[----:B--2---:R-:W-:Y:S05]  /*165c0*/  @!P1 BRA `(.L_x_2226) ;  /* 0xfffffffc00ec9947 */ /* 0x004fea000383ffff */
[----:B------:R-:W-:Y:S05]  /*165d0*/  BRA `(.L_x_2225) ;  /* 0xffffff3800b07947 */ /* 0x000fea000383ffff */
.L_x_2230:
[----:B---3--:R-:W-:-:S04]  /*165e0*/  IMAD.U32 R2, RZ, RZ, UR4 ;  /* 0x00000004ff027e24 */ /* 0x008fc8000f8e00ff */
[----:B------:R3:W4:Y:S03]  /*165f0*/  SYNCS.PHASECHK.TRANS64.TRYWAIT P1, [R2+URZ+0x38850], R0 ;  /* 0x03885000020075a7 */ /* 0x000726000802017f */
[----:B----4-:R-:W-:Y:S05]  /*16600*/  @!P1 NANOSLEEP.SYNCS 0x989680 ;  /* 0x009896800000995d */ /* 0x010fea0003900000 */
[----:B------:R-:W4:Y:S02]  /*16610*/  @!P1 SYNCS.PHASECHK.TRANS64 P1, [R2+URZ+0x38850], R0 ;  /* 0x03885000020095a7 */ /* 0x000f24000802007f */
[----:B----4-:R-:W-:Y:S05]  /*16620*/  @!P1 BRA `(.L_x_2230) ;  /* 0xfffffffc00ec9947 */ /* 0x010fea000383ffff */
[----:B------:R-:W-:Y:S05]  /*16630*/  BRA `(.L_x_2229) ;  /* 0xffffff6400007947 */ /* 0x000fea000383ffff */
.L_x_2237:
[----:B-1----:R-:W-:-:S04]  /*16640*/  IMAD.U32 R7, RZ, RZ, UR7 ;  /* 0x00000007ff077e24 */ /* 0x002fc8000f8e00ff */
[----:B------:R1:W2:Y:S03]  /*16650*/  SYNCS.PHASECHK.TRANS64.TRYWAIT P1, [R7+URZ+0x38850], R0 ;  /* 0x03885000070075a7 */ /* 0x0002a6000802017f */
[----:B--2---:R-:W-:Y:S05]  /*16660*/  @!P1 NANOSLEEP.SYNCS 0x989680 ;  /* 0x009896800000995d */ /* 0x004fea0003900000 */
[----:B------:R-:W2:Y:S02]  /*16670*/  @!P1 SYNCS.PHASECHK.TRANS64 P1, [R7+URZ+0x38850], R0 ;  /* 0x03885000070095a7 */ /* 0x000ea4000802007f */
[----:B--2---:R-:W-:Y:S05]  /*16680*/  @!P1 BRA `(.L_x_2237) ;  /* 0xfffffffc00ec9947 */ /* 0x004fea000383ffff */
[----:B------:R-:W-:Y:S05]  /*16690*/  BRA `(.L_x_2236) ;  /* 0xffffff8000587947 */ /* 0x000fea000383ffff */
.L_x_2268:
[----:B------:R-:W2:Y:S01]  /*166a0*/  S2R R18, SR_TID.X ;  /* 0x0000000000127919 */ /* 0x000ea20000002100 */
[----:B------:R-:W-:Y:S01]  /*166b0*/  IMAD.MOV.U32 R12, RZ, RZ, RZ ;  /* 0x000000ffff0c7224 */ /* 0x000fe200078e00ff */
[----:B------:R-:W-:Y:S01]  /*166c0*/  MOV R11, 0x1f ;  /* 0x0000001f000b7802 */ /* 0x000fe20000000f00 */
[----:B------:R-:W-:Y:S01]  /*166d0*/  IMAD.MOV.U32 R15, RZ, RZ, -0x1 ;  /* 0xffffffffff0f7424 */ /* 0x000fe200078e00ff */
[----:B--2---:R-:W-:-:S04]  /*166e0*/  SHF.R.U32.HI R18, RZ, 0x5, R18 ;  /* 0x00000005ff127819 */ /* 0x004fc80000011612 */
[----:B------:R-:W-:-:S05]  /*166f0*/  LOP3.LUT R18, R18, 0x3, RZ, 0xc0, !PT ;  /* 0x0000000312127812 */ /* 0x000fca00078ec0ff */
[----:B------:R-:W-:-:S07]  /*16700*/  IMAD.MOV.U32 R13, RZ, RZ, R18 ;  /* 0x000000ffff0d7224 */ /* 0x000fce00078e0012 */
[----:B01---5:R-:W-:Y:S05]  /*16710*/  WARPSYNC.COLLECTIVE R15, `(.L_x_2323) ;  /* 0x000000000f087348 */ /* 0x023fea0003c00000 */
[----:B------:R2:W3:Y:S02]  /*16720*/  SHFL.IDX P6, R14, R13, R12, R11 ;  /* 0x0000000c0d0e7389 */ /* 0x0004e400000c000b */
[----:B0123-5:R-:W-:Y:S01]  /*16730*/  ENDCOLLECTIVE ;  /* 0x000000000000791b */ /* 0x02ffe20003800000 */
.L_x_2323:
[----:B------:R-:W-:Y:S05]  /*16740*/  BRA `(.L_x_2324) ;  /* 0xffffffc800187947 */ /* 0x000fea000383ffff */
.L_x_2271:
[----:B0-----:R0:W1:Y:S02]  /*16750*/  SYNCS.PHASECHK.TRANS64.TRYWAIT P0, [R0+URZ+0x38840], R3 ;  /* 0x03884003000075a7 */ /* 0x001064000800017f */
[----:B-1----:R-:W-:Y:S05]  /*16760*/  @!P0 NANOSLEEP.SYNCS 0x989680 ;  /* 0x009896800000895d */ /* 0x002fea0003900000 */
[----:B------:R-:W1:Y:S02]  /*16770*/  @!P0 SYNCS.PHASECHK.TRANS64 P0, [R0+URZ+0x38840], R3 ;  /* 0x03884003000085a7 */ /* 0x000e64000800007f */
[----:B-1----:R-:W-:Y:S05]  /*16780*/  @!P0 BRA `(.L_x_2271) ;  /* 0xfffffffc00f08947 */ /* 0x002fea000383ffff */
[----:B------:R-:W-:Y:S05]  /*16790*/  BRA `(.L_x_2325) ;  /* 0xffffffcc001c7947 */ /* 0x000fea000383ffff */
.L_x_2272:
        /* <DEDUP_REMOVED lines=8> */
.L_x_2327:
[----:B------:R-:W-:Y:S05]  /*16820*/  BSYNC B0 ;  /* 0x0000000000007941 */ /* 0x000fea0003800000 */
.L_x_2326:
[----:B------:R-:W-:Y:S01]  /*16830*/  IMAD.MOV.U32 R13, RZ, RZ, R4 ;  /* 0x000000ffff0d7224 */ /* 0x000fe200078e0004 */
[----:B------:R-:W-:Y:S01]  /*16840*/  MOV R2, R14 ;  /* 0x0000000e00027202 */ /* 0x000fe20000000f00 */
[----:B------:R-:W-:Y:S01]  /*16850*/  IMAD.MOV.U32 R12, RZ, RZ, RZ ;  /* 0x000000ffff0c7224 */ /* 0x000fe200078e00ff */
[C---:B------:R-:W-:Y:S01]  /*16860*/  LOP3.LUT P5, RZ, R16.reuse, 0x10, RZ, 0xc0, !PT ;  /* 0x0000001010ff7812 */ /* 0x040fe200078ac0ff */
[----:B------:R-:W-:Y:S01]  /*16870*/  IMAD.MOV.U32 R11, RZ, RZ, 0x181f ;  /* 0x0000181fff0b7424 */ /* 0x000fe200078e00ff */
[C---:B------:R-:W-:Y:S01]  /*16880*/  LOP3.LUT P4, RZ, R16.reuse, 0x8, RZ, 0xc0, !PT ;  /* 0x0000000810ff7812 */ /* 0x040fe2000788c0ff */
[----:B------:R-:W-:Y:S01]  /*16890*/  IMAD.MOV.U32 R15, RZ, RZ, -0x1 ;  /* 0xffffffffff0f7424 */ /* 0x000fe200078e00ff */
[C---:B------:R-:W-:Y:S02]  /*168a0*/  LOP3.LUT P3, RZ, R16.reuse, 0x4, RZ, 0xc0, !PT ;  /* 0x0000000410ff7812 */ /* 0x040fe4000786c0ff */
[----:B------:R-:W-:-:S13]  /*168b0*/  LOP3.LUT P2, RZ, R16, 0x2, RZ, 0xc0, !PT ;  /* 0x0000000210ff7812 */ /* 0x000fda000784c0ff */
[----:B------:R-:W-:Y:S05]  /*168c0*/  WARPSYNC.COLLECTIVE R15, `(.L_x_2328) ;  /* 0x000000000f087348 */ /* 0x000fea0003c00000 */
[----:B------:R0:W1:Y:S02]  /*168d0*/  SHFL.IDX P6, R14, R13, R12, R11 ;  /* 0x0000000c0d0e7389 */ /* 0x00006400000c000b */
[----:B01----:R-:W-:Y:S01]  /*168e0*/  ENDCOLLECTIVE ;  /* 0x000000000000791b */ /* 0x003fe20003800000 */
.L_x_2328:
[----:B------:R-:W-:Y:S01]  /*168f0*/  @P0 LEA R9, R5, R17, 0x1 ;  /* 0x0000001105090211 */ /* 0x000fe200078e08ff */
[----:B------:R-:W-:Y:S02]  /*16900*/  IMAD.MOV.U32 R13, RZ, RZ, R6 ;  /* 0x000000ffff0d7224 */ /* 0x000fe400078e0006 */
[----:B------:R-:W-:Y:S01]  /*16910*/  IMAD.MOV.U32 R12, RZ, RZ, 0x1 ;  /* 0x00000001ff0c7424 */ /* 0x000fe200078e00ff */
[----:B------:R-:W-:-:S05]  /*16920*/  @P0 LEA R14, P1, R37, R14, 0x1 ;  /* 0x0000000e250e0211 */ /* 0x000fca00078208ff */
[----:B------:R-:W-:Y:S02]  /*16930*/  @P0 IMAD.X R3, RZ, RZ, R2, P1 ;  /* 0x000000ffff030224 */ /* 0x000fe400008e0602 */
[----:B------:R-:W-:-:S07]  /*16940*/  @P0 IMAD.MOV.U32 R2, RZ, RZ, R14 ;  /* 0x000000ffff020224 */ /* 0x000fce00078e000e */
[----:B------:R-:W-:Y:S05]  /*16950*/  WARPSYNC.COLLECTIVE R15, `(.L_x_2329) ;  /* 0x000000000f087348 */ /* 0x000fea0003c00000 */
[----:B------:R0:W1:Y:S02]  /*16960*/  SHFL.IDX P6, R14, R13, R12, R11 ;  /* 0x0000000c0d0e7389 */ /* 0x00006400000c000b */
[----:B01----:R-:W-:Y:S01]  /*16970*/  ENDCOLLECTIVE ;  /* 0x000000000000791b */ /* 0x003fe20003800000 */
.L_x_2329:
        /* <DEDUP_REMOVED lines=13> */
.L_x_2330:
        /* <DEDUP_REMOVED lines=9> */
.L_x_2331:
        /* <DEDUP_REMOVED lines=9> */
[----:B------:R-:W-:Y:S02]  /*16b70*/  ISETP.GE.AND P0, PT, R7, 0x21, PT ;  /* 0x000000210700780c */ /* 0x000fe40003f06270 */
[----:B------:R-:W-:-:S11]  /*16b80*/  MOV R8, R14 ;  /* 0x0000000e00087202 */ /* 0x000fd60000000f00 */
[----:B0-----:R-:W-:Y:S05]  /*16b90*/  WARPSYNC.COLLECTIVE R15, `(.L_x_2332) ;  /* 0x000000000f087348 */ /* 0x001fea0003c00000 */
[----:B------:R1:W2:Y:S02]  /*16ba0*/  SHFL.IDX P6, R14, R13, R12, R11 ;  /* 0x0000000c0d0e7389 */ /* 0x0002a400000c000b */
[----:B012---:R-:W-:Y:S01]  /*16bb0*/  ENDCOLLECTIVE ;  /* 0x000000000000791b */ /* 0x007fe20003800000 */
.L_x_2332:
[----:B------:R-:W-:Y:S01]  /*16bc0*/  @P0 IMAD R21, R5, 0x2, R17 ;  /* 0x0000000205150824 */ /* 0x000fe200078e0211 */
[----:B------:R-:W-:Y:S01]  /*16bd0*/  MOV R13, R6 ;  /* 0x00000006000d7202 */ /* 0x000fe20000000f00 */
[----:B------:R-:W-:Y:S01]  /*16be0*/  IMAD.MOV.U32 R12, RZ, RZ, 0x3 ;  /* 0x00000003ff0c7424 */ /* 0x000fe200078e00ff */
[----:B------:R-:W-:-:S05]  /*16bf0*/  @P0 LEA R14, P1, R37, R14, 0x1 ;  /* 0x0000000e250e0211 */ /* 0x000fca00078208ff */
[----:B------:R-:W-:-:S08]  /*16c00*/  @P0 IMAD.MOV.U32 R2, RZ, RZ, R14 ;  /* 0x000000ffff020224 */ /* 0x000fd000078e000e */
[----:B------:R-:W-:Y:S05]  /*16c10*/  WARPSYNC.COLLECTIVE R15, `(.L_x_2333) ;  /* 0x000000000f087348 */ /* 0x000fea0003c00000 */
[----:B------:R0:W1:Y:S02]  /*16c20*/  SHFL.IDX P6, R14, R13, R12, R11 ;  /* 0x0000000c0d0e7389 */ /* 0x00006400000c000b */
[----:B01----:R-:W-:Y:S01]  /*16c30*/  ENDCOLLECTIVE ;  /* 0x000000000000791b */ /* 0x003fe20003800000 */
.L_x_2333:
[----:B------:R-:W-:-:S04]  /*16c40*/  @P0 IMAD.X R9, RZ, RZ, R8, P1 ;  /* 0x000000ffff090224 */ /* 0x000fc800008e0608 */
[----:B------:R-:W-:-:S05]  /*16c50*/  @P0 IMAD.MOV.U32 R3, RZ, RZ, R9 ;  /* 0x000000ffff030224 */ /* 0x000fca00078e0009 */
        /* <DEDUP_REMOVED lines=8> */
[----:B------:R-:W-:Y:S01]  /*16ce0*/  IMAD.MOV.U32 R8, RZ, RZ, R14 ;  /* 0x000000ffff087224 */ /* 0x000fe200078e000e */
[----:B------:R-:W-:-:S13]  /*16cf0*/  ISETP.GE.AND P0, PT, R7, 0x31, PT ;  /* 0x000000310700780c */ /* 0x000fda0003f06270 */
[----:B0-----:R-:W-:Y:S05]  /*16d00*/  WARPSYNC.COLLECTIVE R15, `(.L_x_2334) ;  /* 0x000000000f087348 */ /* 0x001fea0003c00000 */
[----:B------:R1:W2:Y:S02]  /*16d10*/  SHFL.IDX P6, R14, R13, R12, R11 ;  /* 0x0000000c0d0e7389 */ /* 0x0002a400000c000b */
[----:B012---:R-:W-:Y:S01]  /*16d20*/  ENDCOLLECTIVE ;  /* 0x000000000000791b */ /* 0x007fe20003800000 */
.L_x_2334:
        /* <DEDUP_REMOVED lines=9> */
.L_x_2335:
        /* <DEDUP_REMOVED lines=9> */
[----:B------:R-:W-:-:S07]  /*16e50*/  IMAD.MOV.U32 R8, RZ, RZ, R14 ;  /* 0x000000ffff087224 */ /* 0x000fce00078e000e */
[----:B0-----:R-:W-:Y:S05]  /*16e60*/  WARPSYNC.COLLECTIVE R15, `(.L_x_2336) ;  /* 0x000000000f087348 */ /* 0x001fea0003c00000 */
[----:B------:R1:W2:Y:S02]  /*16e70*/  SHFL.IDX P6, R14, R13, R12, R11 ;  /* 0x0000000c0d0e7389 */ /* 0x0002a400000c000b */
[----:B012---:R-:W-:Y:S01]  /*16e80*/  ENDCOLLECTIVE ;  /* 0x000000000000791b */ /* 0x007fe20003800000 */
.L_x_2336:
[----:B------:R-:W-:Y:S05]  /*16e90*/  BRA `(.L_x_2337) ;  /* 0xffffffc800947947 */ /* 0x000fea000383ffff */
.L_x_2279:
[----:B------:R-:W-:Y:S01]  /*16ea0*/  MOV R13, R4 ;  /* 0x00000004000d7202 */ /* 0x000fe20000000f00 */
[----:B------:R-:W-:Y:S01]  /*16eb0*/  IMAD.MOV.U32 R12, RZ, RZ, RZ ;  /* 0x000000ffff0c7224 */ /* 0x000fe200078e00ff */
[----:B------:R-:W-:Y:S01]  /*16ec0*/  MOV R3, UR44 ;  /* 0x0000002c00037c02 */ /* 0x000fe20008000f00 */
[----:B------:R-:W-:Y:S02]  /*16ed0*/  IMAD.MOV.U32 R11, RZ, RZ, 0x181f ;  /* 0x0000181fff0b7424 */ /* 0x000fe400078e00ff */
[----:B------:R-:W-:Y:S02]  /*16ee0*/  IMAD.MOV.U32 R15, RZ, RZ, -0x1 ;  /* 0xffffffffff0f7424 */ /* 0x000fe400078e00ff */
[----:B------:R-:W-:-:S07]  /*16ef0*/  IMAD R0, R3, 0x80, R36 ;  /* 0x0000008003007824 */ /* 0x000fce00078e0224 */
[----:B-12---:R-:W-:Y:S05]  /*16f00*/  WARPSYNC.COLLECTIVE R15, `(.L_x_2338) ;  /* 0x000000000f087348 */ /* 0x006fea0003c00000 */
[----:B--2---:R0:W2:Y:S02]  /*16f10*/  SHFL.IDX P6, R14, R13, R12, R11 ;  /* 0x0000000c0d0e7389 */ /* 0x0040a400000c000b */
[----:B012---:R-:W-:Y:S01]  /*16f20*/  ENDCOLLECTIVE ;  /* 0x000000000000791b */ /* 0x007fe20003800000 */
.L_x_2338:
[C---:B------:R-:W-:Y:S01]  /*16f30*/  VIADD R6, R0.reuse, 0x10 ;  /* 0x0000001000067836 */ /* 0x040fe20000000000 */
[----:B------:R-:W-:Y:S01]  /*16f40*/  ISETP.GE.AND P0, PT, R0, UR37, PT ;  /* 0x0000002500007c0c */ /* 0x000fe2000bf06270 */
[----:B------:R-:W-:Y:S02]  /*16f50*/  IMAD.MOV.U32 R13, RZ, RZ, R5 ;  /* 0x000000ffff0d7224 */ /* 0x000fe400078e0005 */
[----:B------:R-:W-:-:S10]  /*16f60*/  IMAD.MOV.U32 R2, RZ, RZ, R14 ;  /* 0x000000ffff027224 */ /* 0x000fd400078e000e */
[----:B------:R-:W-:Y:S05]  /*16f70*/  WARPSYNC.COLLECTIVE R15, `(.L_x_2339) ;  /* 0x000000000f087348 */ /* 0x000fea0003c00000 */
[----:B------:R0:W1:Y:S02]  /*16f80*/  SHFL.IDX P6, R14, R13, R12, R11 ;  /* 0x0000000c0d0e7389 */ /* 0x00006400000c000b */
[----:B01----:R-:W-:Y:S01]  /*16f90*/  ENDCOLLECTIVE ;  /* 0x000000000000791b */ /* 0x003fe20003800000 */
.L_x_2339:
[----:B------:R-:W-:Y:S01]  /*16fa0*/  IMAD.MOV.U32 R13, RZ, RZ, R4 ;  /* 0x000000ffff0d7224 */ /* 0x000fe200078e0004 */
[----:B------:R-:W-:Y:S02]  /*16fb0*/  MOV R12, 0x1 ;  /* 0x00000001000c7802 */ /* 0x000fe40000000f00 */
[----:B------:R-:W-:-:S05]  /*16fc0*/  @!P0 LEA R14, P1, R37, R14, 0x1 ;  /* 0x0000000e250e8211 */ /* 0x000fca00078208ff */
[----:B------:R-:W-:Y:S02]  /*16fd0*/  @!P0 IMAD.X R3, RZ, RZ, R2, P1 ;  /* 0x000000ffff038224 */ /* 0x000fe400008e0602 */
[----:B------:R-:W-:-:S07]  /*16fe0*/  @!P0 IMAD.MOV.U32 R2, RZ, RZ, R14 ;  /* 0x000000ffff028224 */ /* 0x000fce00078e000e */
[----:B------:R-:W-:Y:S05]  /*16ff0*/  WARPSYNC.COLLECTIVE R15, `(.L_x_2340) ;  /* 0x000000000f087348 */ /* 0x000fea0003c00000 */
[----:B------:R0:W1:Y:S02]  /*17000*/  SHFL.IDX P6, R14, R13, R12, R11 ;  /* 0x0000000c0d0e7389 */ /* 0x00006400000c000b */
[----:B01----:R-:W-:Y:S01]  /*17010*/  ENDCOLLECTIVE ;  /* 0x000000000000791b */ /* 0x003fe20003800000 */
.L_x_2340:
        /* <DEDUP_REMOVED lines=13> */
.L_x_2341:
[----:B------:R-:W-:Y:S02]  /*170f0*/  IMAD.MOV.U32 R13, RZ, RZ, R4 ;  /* 0x000000ffff0d7224 */ /* 0x000fe400078e0004 */
[----:B------:R-:W-:Y:S01]  /*17100*/  IMAD.MOV.U32 R12, RZ, RZ, 0x2 ;  /* 0x00000002ff0c7424 */ /* 0x000fe200078e00ff */
[----:B------:R-:W-:-:S05]  /*17110*/  @!P0 LEA R14, P1, R37, R14, 0x1 ;  /* 0x0000000e250e8211 */ /* 0x000fca00078208ff */
[----:B------:R-:W-:-:S08]  /*17120*/  @!P0 IMAD.MOV.U32 R2, RZ, RZ, R14 ;  /* 0x000000ffff028224 */ /* 0x000fd000078e000e */
[----:B------:R-:W-:Y:S05]  /*17130*/  WARPSYNC.COLLECTIVE R15, `(.L_x_2342) ;  /* 0x000000000f087348 */ /* 0x000fea0003c00000 */
[----:B------:R0:W1:Y:S02]  /*17140*/  SHFL.IDX P6, R14, R13, R12, R11 ;  /* 0x0000000c0d0e7389 */ /* 0x00006400000c000b */
[----:B01----:R-:W-:Y:S01]  /*17150*/  ENDCOLLECTIVE ;  /* 0x000000000000791b */ /* 0x003fe20003800000 */
.L_x_2342:
[----:B------:R-:W-:Y:S01]  /*17160*/  @!P0 IMAD.X R7, RZ, RZ, R6, P1 ;  /* 0x000000ffff078224 */ /* 0x000fe200008e0606 */
[----:B------:R-:W-:-:S03]  /*17170*/  IADD3 R6, R0, 0x20, RZ ;  /* 0x0000002000067810 */ /* 0x000fc60007ffe0ff */
        /* <DEDUP_REMOVED lines=14> */
.L_x_2343:
[----:B------:R-:W-:Y:S02]  /*17260*/  IMAD.MOV.U32 R13, RZ, RZ, R4 ;  /* 0x000000ffff0d7224 */ /* 0x000fe400078e0004 */
[----:B------:R-:W-:Y:S01]  /*17270*/  IMAD.MOV.U32 R12, RZ, RZ, 0x3 ;  /* 0x00000003ff0c7424 */ /* 0x000fe200078e00ff */
[----:B------:R-:W-:-:S04]  /*17280*/  @!P0 LEA R14, P1, R37, R14, 0x1 ;  /* 0x0000000e250e8211 */ /* 0x000fc800078208ff */
[----:B------:R-:W-:Y:S01]  /*17290*/  @!P0 MOV R2, R14 ;  /* 0x0000000e00028202 */ /* 0x000fe20000000f00 */
[----:B------:R-:W-:-:S08]  /*172a0*/  @!P0 IMAD.X R7, RZ, RZ, R6, P1 ;  /* 0x000000ffff078224 */ /* 0x000fd000008e0606 */
[----:B------:R-:W-:Y:S05]  /*172b0*/  WARPSYNC.COLLECTIVE R15, `(.L_x_2344) ;  /* 0x000000000f087348 */ /* 0x000fea0003c00000 */
[----:B------:R0:W1:Y:S02]  /*172c0*/  SHFL.IDX P6, R14, R13, R12, R11 ;  /* 0x0000000c0d0e7389 */ /* 0x00006400000c000b */
[----:B01----:R-:W-:Y:S01]  /*172d0*/  ENDCOLLECTIVE ;  /* 0x000000000000791b */ /* 0x003fe20003800000 */
.L_x_2344:
        /* <DEDUP_REMOVED lines=15> */
.L_x_2345:
[----:B------:R-:W-:Y:S02]  /*173d0*/  IMAD.MOV.U32 R13, RZ, RZ, R4 ;  /* 0x000000ffff0d7224 */ /* 0x000fe400078e0004 */
[----:B------:R-:W-:Y:S01]  /*173e0*/  IMAD.MOV.U32 R12, RZ, RZ, 0x4 ;  /* 0x00000004ff0c7424 */ /* 0x000fe200078e00ff */
[----:B------:R-:W-:-:S05]  /*173f0*/  @!P0 LEA R14, P1, R37, R14, 0x1 ;  /* 0x0000000e250e8211 */ /* 0x000fca00078208ff */
[----:B------:R-:W-:-:S08]  /*17400*/  @!P0 IMAD.MOV.U32 R2, RZ, RZ, R14 ;  /* 0x000000ffff028224 */ /* 0x000fd000078e000e */
[----:B------:R-:W-:Y:S05]  /*17410*/  WARPSYNC.COLLECTIVE R15, `(.L_x_2346) ;  /* 0x000000000f087348 */ /* 0x000fea0003c00000 */
[----:B------:R0:W1:Y:S02]  /*17420*/  SHFL.IDX P6, R14, R13, R12, R11 ;  /* 0x0000000c0d0e7389 */ /* 0x00006400000c000b */
[----:B01----:R-:W-:Y:S01]  /*17430*/  ENDCOLLECTIVE ;  /* 0x000000000000791b */ /* 0x003fe20003800000 */
.L_x_2346:
        /* <DEDUP_REMOVED lines=16> */
.L_x_2347:
        /* <DEDUP_REMOVED lines=8> */
.L_x_2348:
        /* <DEDUP_REMOVED lines=15> */
.L_x_2349:
[----:B------:R-:W-:Y:S02]  /*176b0*/  IMAD.MOV.U32 R13, RZ, RZ, R4 ;  /* 0x000000ffff0d7224 */ /* 0x000fe400078e0004 */
[----:B------:R-:W-:Y:S01]  /*176c0*/  IMAD.MOV.U32 R12, RZ, RZ, 0x6 ;  /* 0x00000006ff0c7424 */ /* 0x000fe200078e00ff */
[----:B------:R-:W-:-:S05]  /*176d0*/  @!P0 LEA R14, P1, R37, R14, 0x1 ;  /* 0x0000000e250e8211 */ /* 0x000fca00078208ff */
[----:B------:R-:W-:-:S08]  /*176e0*/  @!P0 IMAD.MOV.U32 R2, RZ, RZ, R14 ;  /* 0x000000ffff028224 */ /* 0x000fd000078e000e */
[----:B------:R-:W-:Y:S05]  /*176f0*/  WARPSYNC.COLLECTIVE R15, `(.L_x_2350) ;  /* 0x000000000f087348 */ /* 0x000fea0003c00000 */
[----:B------:R0:W1:Y:S02]  /*17700*/  SHFL.IDX P6, R14, R13, R12, R11 ;  /* 0x0000000c0d0e7389 */ /* 0x00006400000c000b */
[----:B01----:R-:W-:Y:S01]  /*17710*/  ENDCOLLECTIVE ;  /* 0x000000000000791b */ /* 0x003fe20003800000 */
.L_x_2350:
[----:B------:R-:W-:Y:S02]  /*17720*/  @!P0 IMAD.X R7, RZ, RZ, R6, P1 ;  /* 0x000000ffff078224 */ /* 0x000fe400008e0606 */
[----:B------:R-:W-:-:S03]  /*17730*/  VIADD R6, R0, 0x60 ;  /* 0x0000006000067836 */ /* 0x000fc60000000000 */
[----:B------:R-:W-:-:S05]  /*17740*/  @!P0 MOV R3, R7 ;  /* 0x0000000700038202 */ /* 0x000fca0000000f00 */
[----:B------:R-:W-:Y:S01]  /*17750*/  @!PT LDS RZ, [RZ] ;  /* 0x00000000fffff984 */ /* 0x000fe20000000800 */
[----:B------:R-:W-:Y:S01]  /*17760*/  @!PT LDS RZ, [RZ] ;  /* 0x00000000fffff984 */ /* 0x000fe20000000800 */
[----:B------:R-:W-:Y:S01]  /*17770*/  @!PT LDS RZ, [RZ] ;  /* 0x00000000fffff984 */ /* 0x000fe20000000800 */
[----:B------:R0:W-:Y:S01]  /*17780*/  @!P0 LDGSTS.E.BYPASS.LTC128B.128 [R31+0x16c00], desc[UR38][R2.64], !P2 ;  /* 0x16c00000021f8fae */ /* 0x0001e2000d101d66 */
[----:B------:R-:W-:-:S03]  /*17790*/  MOV R13, R5 ;  /* 0x00000005000d7202 */ /* 0x000fc60000000f00 */
        /* <DEDUP_REMOVED lines=8> */
.L_x_2351:
[----:B------:R-:W-:Y:S01]  /*17820*/  IMAD.MOV.U32 R13, RZ, RZ, R4 ;  /* 0x000000ffff0d7224 */ /* 0x000fe200078e0004 */
[----:B------:R-:W-:Y:S02]  /*17830*/  MOV R12, 0x7 ;  /* 0x00000007000c7802 */ /* 0x000fe40000000f00 */
[----:B------:R-:W-:-:S05]  /*17840*/  @!P0 LEA R14, P1, R37, R14, 0x1 ;  /* 0x0000000e250e8211 */ /* 0x000fca00078208ff */
[----:B------:R-:W-:-:S08]  /*17850*/  @!P0 IMAD.MOV.U32 R2, RZ, RZ, R14 ;  /* 0x000000ffff028224 */ /* 0x000fd000078e000e */
[----:B------:R-:W-:Y:S05]  /*17860*/  WARPSYNC.COLLECTIVE R15, `(.L_x_2352) ;  /* 0x000000000f087348 */ /* 0x000fea0003c00000 */
[----:B------:R0:W1:Y:S02]  /*17870*/  SHFL.IDX P6, R14, R13, R12, R11 ;  /* 0x0000000c0d0e7389 */ /* 0x00006400000c000b */
[----:B01----:R-:W-:Y:S01]  /*17880*/  ENDCOLLECTIVE ;  /* 0x000000000000791b */ /* 0x003fe20003800000 */
.L_x_2352:
        /* <DEDUP_REMOVED lines=14> */
.L_x_2353:
[----:B------:R-:W-:Y:S05]  /*17970*/  BRA `(.L_x_2354) ;  /* 0xffffffc800dc7947 */ /* 0x000fea000383ffff */
.L_x_2282:
[----:B0-----:R0:W2:Y:S02]  /*17980*/  SYNCS.PHASECHK.TRANS64.TRYWAIT P0, [R17+URZ+0x38820], R0 ;  /* 0x03882000110075a7 */ /* 0x0010a4000800017f */
[----:B--2---:R-:W-:Y:S05]  /*17990*/  @!P0 NANOSLEEP.SYNCS 0x989680 ;  /* 0x009896800000895d */ /* 0x004fea0003900000 */
[----:B------:R-:W2:Y:S02]  /*179a0*/  @!P0 SYNCS.PHASECHK.TRANS64 P0, [R17+URZ+0x38820], R0 ;  /* 0x03882000110085a7 */ /* 0x000ea4000800007f */
[----:B--2---:R-:W-:Y:S05]  /*179b0*/  @!P0 BRA `(.L_x_2282) ;  /* 0xfffffffc00f08947 */ /* 0x004fea000383ffff */
[----:B------:R-:W-:Y:S05]  /*179c0*/  BRA `(.L_x_2355) ;  /* 0xffffffcc00447947 */ /* 0x000fea000383ffff */
.L_x_2286:
[----:B-1----:R1:W2:Y:S02]  /*179d0*/  SYNCS.PHASECHK.TRANS64.TRYWAIT P0, [R6+URZ+0x38840], R3 ;  /* 0x03884003060075a7 */ /* 0x0022a4000800017f */
[----:B--2---:R-:W-:Y:S05]  /*179e0*/  @!P0 NANOSLEEP.SYNCS 0x989680 ;  /* 0x009896800000895d */ /* 0x004fea0003900000 */
[----:B------:R-:W2:Y:S02]  /*179f0*/  @!P0 SYNCS.PHASECHK.TRANS64 P0, [R6+URZ+0x38840], R3 ;  /* 0x03884003060085a7 */ /* 0x000ea4000800007f */
[----:B--2---:R-:W-:Y:S05]  /*17a00*/  @!P0 BRA `(.L_x_2286) ;  /* 0xfffffffc00f08947 */ /* 0x004fea000383ffff */
[----:B------:R-:W-:Y:S05]  /*17a10*/  BRA `(.L_x_2356) ;  /* 0xffffffd000047947 */ /* 0x000fea000383ffff */
.L_x_2287:
        /* <DEDUP_REMOVED lines=8> */
.L_x_2358:
[----:B------:R-:W-:Y:S05]  /*17aa0*/  BSYNC B1 ;  /* 0x0000000000017941 */ /* 0x000fea0003800000 */
.L_x_2357:
[----:B------:R-:W-:Y:S01]  /*17ab0*/  IMAD.MOV.U32 R13, RZ, RZ, R8 ;  /* 0x000000ffff0d7224 */ /* 0x000fe200078e0008 */
[----:B------:R-:W-:Y:S01]  /*17ac0*/  MOV R11, 0x181f ;  /* 0x0000181f000b7802 */ /* 0x000fe20000000f00 */
[----:B------:R-:W-:Y:S02]  /*17ad0*/  IMAD.MOV.U32 R12, RZ, RZ, RZ ;  /* 0x000000ffff0c7224 */ /* 0x000fe400078e00ff */
[----:B------:R-:W-:Y:S02]  /*17ae0*/  IMAD.MOV.U32 R15, RZ, RZ, -0x1 ;  /* 0xffffffffff0f7424 */ /* 0x000fe400078e00ff */
[----:B------:R-:W-:Y:S02]  /*17af0*/  IMAD.MOV.U32 R3, RZ, RZ, R14 ;  /* 0x000000ffff037224 */ /* 0x000fe400078e000e */
[----:B------:R-:W-:-:S07]  /*17b00*/  IMAD.SHL.U32 R0, R37, 0x2, RZ ;  /* 0x0000000225007824 */ /* 0x000fce00078e00ff */
[----:B------:R-:W-:Y:S05]  /*17b10*/  WARPSYNC.COLLECTIVE R15, `(.L_x_2359) ;  /* 0x000000000f087348 */ /* 0x000fea0003c00000 */
[----:B------:R0:W1:Y:S02]  /*17b20*/  SHFL.IDX P6, R14, R13, R12, R11 ;  /* 0x0000000c0d0e7389 */ /* 0x00006400000c000b */
[----:B01----:R-:W-:Y:S01]  /*17b30*/  ENDCOLLECTIVE ;  /* 0x000000000000791b */ /* 0x003fe20003800000 */
.L_x_2359:
[----:B------:R-:W-:Y:S01]  /*17b40*/  IMAD R9, R9, 0x2, R17 ;  /* 0x0000000209097824 */ /* 0x000fe200078e0211 */
[----:B------:R-:W-:Y:S01]  /*17b50*/  MOV R13, R20 ;  /* 0x00000014000d7202 */ /* 0x000fe20000000f00 */
[----:B------:R-:W-:Y:S01]  /*17b60*/  IMAD.MOV.U32 R12, RZ, RZ, 0x1 ;  /* 0x00000001ff0c7424 */ /* 0x000fe200078e00ff */
[----:B------:R-:W-:-:S13]  /*17b70*/  IADD3 R2, P0, R14, R0, RZ ;  /* 0x000000000e027210 */ /* 0x000fda0007f1e0ff */
[----:B------:R-:W-:Y:S05]  /*17b80*/  WARPSYNC.COLLECTIVE R15, `(.L_x_2360) ;  /* 0x000000000f087348 */ /* 0x000fea0003c00000 */
[----:B------:R0:W1:Y:S02]  /*17b90*/  SHFL.IDX P6, R14, R13, R12, R11 ;  /* 0x0000000c0d0e7389 */ /* 0x00006400000c000b */
[----:B01----:R-:W-:Y:S01]  /*17ba0*/  ENDCOLLECTIVE ;  /* 0x000000000000791b */ /* 0x003fe20003800000 */
.L_x_2360:
        /* <DEDUP_REMOVED lines=13> */
.L_x_2361:
[----:B------:R-:W-:Y:S01]  /*17c80*/  MOV R13, R20 ;  /* 0x00000014000d7202 */ /* 0x000fe20000000f00 */
[----:B------:R-:W-:Y:S01]  /*17c90*/  IMAD.MOV.U32 R12, RZ, RZ, 0x2 ;  /* 0x00000002ff0c7424 */ /* 0x000fe200078e00ff */
[----:B------:R-:W-:-:S13]  /*17ca0*/  IADD3 R2, P0, R14, R0, RZ ;  /* 0x000000000e027210 */ /* 0x000fda0007f1e0ff */
[----:B------:R-:W-:Y:S05]  /*17cb0*/  WARPSYNC.COLLECTIVE R15, `(.L_x_2362) ;  /* 0x000000000f087348 */ /* 0x000fea0003c00000 */
[----:B------:R0:W1:Y:S02]  /*17cc0*/  SHFL.IDX P6, R14, R13, R12, R11 ;  /* 0x0000000c0d0e7389 */ /* 0x00006400000c000b */
[----:B01----:R-:W-:Y:S01]  /*17cd0*/  ENDCOLLECTIVE ;  /* 0x000000000000791b */ /* 0x003fe20003800000 */
.L_x_2362:
        /* <DEDUP_REMOVED lines=13> */
.L_x_2363:
[----:B------:R-:W-:Y:S01]  /*17db0*/  MOV R13, R20 ;  /* 0x00000014000d7202 */ /* 0x000fe20000000f00 */
[----:B------:R-:W-:Y:S01]  /*17dc0*/  IMAD.MOV.U32 R12, RZ, RZ, 0x3 ;  /* 0x00000003ff0c7424 */ /* 0x000fe200078e00ff */
[----:B------:R-:W-:-:S13]  /*17dd0*/  IADD3 R2, P0, R14, R0, RZ ;  /* 0x000000000e027210 */ /* 0x000fda0007f1e0ff */
[----:B------:R-:W-:Y:S05]  /*17de0*/  WARPSYNC.COLLECTIVE R15, `(.L_x_2364) ;  /* 0x000000000f087348 */ /* 0x000fea0003c00000 */
[----:B------:R0:W1:Y:S02]  /*17df0*/  SHFL.IDX P6, R14, R13, R12, R11 ;  /* 0x0000000c0d0e7389 */ /* 0x00006400000c000b */
[----:B01----:R-:W-:Y:S01]  /*17e00*/  ENDCOLLECTIVE ;  /* 0x000000000000791b */ /* 0x003fe20003800000 */
.L_x_2364:
        /* <DEDUP_REMOVED lines=13> */
.L_x_2365:
[----:B------:R-:W-:Y:S01]  /*17ee0*/  MOV R13, R20 ;  /* 0x00000014000d7202 */ /* 0x000fe20000000f00 */
[----:B------:R-:W-:Y:S01]  /*17ef0*/  IMAD.MOV.U32 R12, RZ, RZ, 0x4 ;  /* 0x00000004ff0c7424 */ /* 0x000fe200078e00ff */
[----:B------:R-:W-:-:S13]  /*17f00*/  IADD3 R2, P0, R14, R0, RZ ;  /* 0x000000000e027210 */ /* 0x000fda0007f1e0ff */
[----:B------:R-:W-:Y:S05]  /*17f10*/  WARPSYNC.COLLECTIVE R15, `(.L_x_2366) ;  /* 0x000000000f087348 */ /* 0x000fea0003c00000 */
[----:B------:R0:W1:Y:S02]  /*17f20*/  SHFL.IDX P6, R14, R13, R12, R11 ;  /* 0x0000000c0d0e7389 */ /* 0x00006400000c000b */
[----:B01----:R-:W-:Y:S01]  /*17f30*/  ENDCOLLECTIVE ;  /* 0x000000000000791b */ /* 0x003fe20003800000 */
.L_x_2366:
        /* <DEDUP_REMOVED lines=13> */
.L_x_2367:
[----:B------:R-:W-:Y:S05]  /*18010*/  BRA `(.L_x_2368) ;  /* 0xffffffcc00847947 */ /* 0x000fea000383ffff */
.L_x_2292:
[----:B0-----:R0:W1:Y:S02]  /*18020*/  SYNCS.PHASECHK.TRANS64.TRYWAIT P0, [R6+URZ+0x38860], R3 ;  /* 0x03886003060075a7 */ /* 0x001064000800017f */
[----:B-1----:R-:W-:Y:S05]  /*18030*/  @!P0 NANOSLEEP.SYNCS 0x989680 ;  /* 0x009896800000895d */ /* 0x002fea0003900000 */
[----:B------:R-:W1:Y:S02]  /*18040*/  @!P0 SYNCS.PHASECHK.TRANS64 P0, [R6+URZ+0x38860], R3 ;  /* 0x03886003060085a7 */ /* 0x000e64000800007f */
[----:B-1----:R-:W-:Y:S05]  /*18050*/  @!P0 BRA `(.L_x_2292) ;  /* 0xfffffffc00f08947 */ /* 0x002fea000383ffff */
[----:B------:R-:W-:Y:S05]  /*18060*/  BRA `(.L_x_2369) ;  /* 0xffffffcc00e47947 */ /* 0x000fea000383ffff */
.L_x_2293:
        /* <DEDUP_REMOVED lines=8> */
.L_x_2371:
[----:B------:R-:W-:Y:S05]  /*180f0*/  BSYNC B1 ;  /* 0x0000000000017941 */ /* 0x000fea0003800000 */
.L_x_2370:
        /* <DEDUP_REMOVED lines=9> */
.L_x_2372:
[----:B------:R-:W-:Y:S01]  /*18190*/  MOV R13, R19 ;  /* 0x00000013000d7202 */ /* 0x000fe20000000f00 */
[----:B------:R-:W-:Y:S01]  /*181a0*/  IMAD.MOV.U32 R12, RZ, RZ, 0x1 ;  /* 0x00000001ff0c7424 */ /* 0x000fe200078e00ff */
[----:B------:R-:W-:-:S13]  /*181b0*/  IADD3 R2, P0, R14, R0, RZ ;  /* 0x000000000e027210 */ /* 0x000fda0007f1e0ff */
[----:B------:R-:W-:Y:S05]  /*181c0*/  WARPSYNC.COLLECTIVE R15, `(.L_x_2373) ;  /* 0x000000000f087348 */ /* 0x000fea0003c00000 */
[----:B------:R0:W1:Y:S02]  /*181d0*/  SHFL.IDX P6, R14, R13, R12, R11 ;  /* 0x0000000c0d0e7389 */ /* 0x00006400000c000b */
[----:B01----:R-:W-:Y:S01]  /*181e0*/  ENDCOLLECTIVE ;  /* 0x000000000000791b */ /* 0x003fe20003800000 */
.L_x_2373:
        /* <DEDUP_REMOVED lines=17> */
.L_x_2374:
[----:B------:R-:W-:Y:S01]  /*18300*/  MOV R13, R19 ;  /* 0x00000013000d7202 */ /* 0x000fe20000000f00 */
[----:B------:R-:W-:Y:S01]  /*18310*/  IMAD.MOV.U32 R12, RZ, RZ, 0x2 ;  /* 0x00000002ff0c7424 */ /* 0x000fe200078e00ff */
[----:B------:R-:W-:-:S13]  /*18320*/  IADD3 R2, P0, R14, R0, RZ ;  /* 0x000000000e027210 */ /* 0x000fda0007f1e0ff */
[----:B------:R-:W-:Y:S05]  /*18330*/  WARPSYNC.COLLECTIVE R15, `(.L_x_2375) ;  /* 0x000000000f087348 */ /* 0x000fea0003c00000 */
[----:B------:R0:W1:Y:S02]  /*18340*/  SHFL.IDX P6, R14, R13, R12, R11 ;  /* 0x0000000c0d0e7389 */ /* 0x00006400000c000b */
[----:B01----:R-:W-:Y:S01]  /*18350*/  ENDCOLLECTIVE ;  /* 0x000000000000791b */ /* 0x003fe20003800000 */
.L_x_2375:
        /* <DEDUP_REMOVED lines=17> */
.L_x_2376:
[----:B------:R-:W-:Y:S01]  /*18470*/  MOV R13, R19 ;  /* 0x00000013000d7202 */ /* 0x000fe20000000f00 */
[----:B------:R-:W-:Y:S01]  /*18480*/  IMAD.MOV.U32 R12, RZ, RZ, 0x3 ;  /* 0x00000003ff0c7424 */ /* 0x000fe200078e00ff */
[----:B------:R-:W-:-:S13]  /*18490*/  IADD3 R2, P0, R14, R0, RZ ;  /* 0x000000000e027210 */ /* 0x000fda0007f1e0ff */
[----:B------:R-:W-:Y:S05]  /*184a0*/  WARPSYNC.COLLECTIVE R15, `(.L_x_2377) ;  /* 0x000000000f087348 */ /* 0x000fea0003c00000 */
[----:B------:R0:W1:Y:S02]  /*184b0*/  SHFL.IDX P6, R14, R13, R12, R11 ;  /* 0x0000000c0d0e7389 */ /* 0x00006400000c000b */
[----:B01----:R-:W-:Y:S01]  /*184c0*/  ENDCOLLECTIVE ;  /* 0x000000000000791b */ /* 0x003fe20003800000 */
.L_x_2377:
        /* <DEDUP_REMOVED lines=17> */
.L_x_2378:
[----:B------:R-:W-:Y:S01]  /*185e0*/  MOV R13, R19 ;  /* 0x00000013000d7202 */ /* 0x000fe20000000f00 */
[----:B------:R-:W-:Y:S01]  /*185f0*/  IMAD.MOV.U32 R12, RZ, RZ, 0x4 ;  /* 0x00000004ff0c7424 */ /* 0x000fe200078e00ff */
[----:B------:R-:W-:-:S13]  /*18600*/  IADD3 R2, P0, R14, R0, RZ ;  /* 0x000000000e027210 */ /* 0x000fda0007f1e0ff */
[----:B------:R-:W-:Y:S05]  /*18610*/  WARPSYNC.COLLECTIVE R15, `(.L_x_2379) ;  /* 0x000000000f087348 */ /* 0x000fea0003c00000 */
[----:B------:R0:W1:Y:S02]  /*18620*/  SHFL.IDX P6, R14, R13, R12, R11 ;  /* 0x0000000c0d0e7389 */ /* 0x00006400000c000b */
[----:B01----:R-:W-:Y:S01]  /*18630*/  ENDCOLLECTIVE ;  /* 0x000000000000791b */ /* 0x003fe20003800000 */
.L_x_2379:
        /* <DEDUP_REMOVED lines=12> */
.L_x_2380:
        /* <DEDUP_REMOVED lines=9> */
.L_x_2301:
[----:B0-----:R0:W2:Y:S02]  /*18790*/  SYNCS.PHASECHK.TRANS64.TRYWAIT P0, [R4+URZ+0x38860], R3 ;  /* 0x03886003040075a7 */ /* 0x0010a4000800017f */
[----:B--2---:R-:W-:Y:S05]  /*187a0*/  @!P0 NANOSLEEP.SYNCS 0x989680 ;  /* 0x009896800000895d */ /* 0x004fea0003900000 */
[----:B------:R-:W2:Y:S02]  /*187b0*/  @!P0 SYNCS.PHASECHK.TRANS64 P0, [R4+URZ+0x38860], R3 ;  /* 0x03886003040085a7 */ /* 0x000ea4000800007f */
[----:B--2---:R-:W-:Y:S05]  /*187c0*/  @!P0 BRA `(.L_x_2301) ;  /* 0xfffffffc00f08947 */ /* 0x004fea000383ffff */
[----:B------:R-:W-:Y:S05]  /*187d0*/  BRA `(.L_x_2382) ;  /* 0xffffffd0003c7947 */ /* 0x000fea000383ffff */
.L_x_2302:
        /* <DEDUP_REMOVED lines=8> */
.L_x_2384:
[----:B------:R-:W-:Y:S05]  /*18860*/  BSYNC B0 ;  /* 0x0000000000007941 */ /* 0x000fea0003800000 */
.L_x_2383:
        /* <DEDUP_REMOVED lines=9> */
.L_x_2385:
[----:B------:R-:W-:Y:S02]  /*18900*/  IMAD.MOV.U32 R13, RZ, RZ, R19 ;  /* 0x000000ffff0d7224 */ /* 0x000fe400078e0013 */
[----:B------:R-:W-:Y:S01]  /*18910*/  IMAD.MOV.U32 R12, RZ, RZ, 0x1 ;  /* 0x00000001ff0c7424 */ /* 0x000fe200078e00ff */
[----:B------:R-:W-:-:S13]  /*18920*/  IADD3 R2, P0, R14, R6, RZ ;  /* 0x000000060e027210 */ /* 0x000fda0007f1e0ff */
[----:B------:R-:W-:Y:S05]  /*18930*/  WARPSYNC.COLLECTIVE R15, `(.L_x_2386) ;  /* 0x000000000f087348 */ /* 0x000fea0003c00000 */
[----:B------:R0:W1:Y:S02]  /*18940*/  SHFL.IDX P6, R14, R13, R12, R11 ;  /* 0x0000000c0d0e7389 */ /* 0x00006400000c000b */
[----:B01----:R-:W-:Y:S01]  /*18950*/  ENDCOLLECTIVE ;  /* 0x000000000000791b */ /* 0x003fe20003800000 */
.L_x_2386:
[----:B------:R-:W-:Y:S01]  /*18960*/  IMAD.X R3, RZ, RZ, R0, P0 ;  /* 0x000000ffff037224 */ /* 0x000fe200000e0600 */
[----:B------:R-:W-:Y:S02]  /*18970*/  ISETP.LT.OR P0, PT, R5, 0x1, P5 ;  /* 0x000000010500780c */ /* 0x000fe40002f01670 */
[----:B------:R-:W-:Y:S01]  /*18980*/  LEA R0, R8, R17, 0x1 ;  /* 0x0000001108007211 */ /* 0x000fe200078e08ff */
        /* <DEDUP_REMOVED lines=10> */
.L_x_2387:
        /* <DEDUP_REMOVED lines=14> */
.L_x_2388:
[----:B------:R-:W-:Y:S02]  /*18b10*/  IADD3.X R3, RZ, R7, RZ, P0, !PT ;  /* 0x00000007ff037210 */ /* 0x000fe400007fe4ff */
        /* <DEDUP_REMOVED lines=11> */
.L_x_2389:
        /* <DEDUP_REMOVED lines=14> */
.L_x_2390:
        /* <DEDUP_REMOVED lines=12> */
.L_x_2391:
        /* <DEDUP_REMOVED lines=14> */
.L_x_2392:
        /* <DEDUP_REMOVED lines=12> */
.L_x_2393:
        /* <DEDUP_REMOVED lines=9> */
.L_x_2307:
[----:B------:R-:W-:Y:S01]  /*18fa0*/  BSSY B0, `(.L_x_2395) ;  /* 0x0000008000007945 */ /* 0x000fe20003800000 */
[----:B------:R-:W-:Y:S01]  /*18fb0*/  MOV R13, R34 ;  /* 0x00000022000d7202 */ /* 0x000fe20000000f00 */
[----:B------:R-:W-:Y:S02]  /*18fc0*/  IMAD.MOV.U32 R12, RZ, RZ, RZ ;  /* 0x000000ffff0c7224 */ /* 0x000fe400078e00ff */
[----:B------:R-:W-:Y:S02]  /*18fd0*/  IMAD.MOV.U32 R11, RZ, RZ, 0x1f ;  /* 0x0000001fff0b7424 */ /* 0x000fe400078e00ff */
[----:B------:R-:W-:-:S07]  /*18fe0*/  IMAD.MOV.U32 R15, RZ, RZ, -0x1 ;  /* 0xffffffffff0f7424 */ /* 0x000fce00078e00ff */
[----:B-----5:R-:W-:Y:S05]  /*18ff0*/  WARPSYNC.COLLECTIVE R15, `(.L_x_2396) ;  /* 0x000000000f087348 */ /* 0x020fea0003c00000 */
[----:B------:R0:W1:Y:S02]  /*19000*/  SHFL.IDX P6, R14, R13, R12, R11 ;  /* 0x0000000c0d0e7389 */ /* 0x00006400000c000b */
[----:B01---5:R-:W-:Y:S01]  /*19010*/  ENDCOLLECTIVE ;  /* 0x000000000000791b */ /* 0x023fe20003800000 */
.L_x_2396:
[----:B------:R-:W-:Y:S05]  /*19020*/  BSYNC B0 ;  /* 0x0000000000007941 */ /* 0x000fea0003800000 */
.L_x_2395:
[----:B------:R-:W-:Y:S05]  /*19030*/  BRA `(.L_x_2397) ;  /* 0xffffffcc00d07947 */ /* 0x000fea000383ffff */
.L_x_2310:
[----:B-1----:R1:W2:Y:S02]  /*19040*/  SYNCS.PHASECHK.TRANS64.TRYWAIT P0, [R4+URZ+0x38820], R0 ;  /* 0x03882000040075a7 */ /* 0x0022a4000800017f */
[----:B--2---:R-:W-:Y:S05]  /*19050*/  @!P0 NANOSLEEP.SYNCS 0x989680 ;  /* 0x009896800000895d */ /* 0x004fea0003900000 */
[----:B------:R-:W2:Y:S02]  /*19060*/  @!P0 SYNCS.PHASECHK.TRANS64 P0, [R4+URZ+0x38820], R0 ;  /* 0x03882000040085a7 */ /* 0x000ea4000800007f */
[----:B--2---:R-:W-:Y:S05]  /*19070*/  @!P0 BRA `(.L_x_2310) ;  /* 0xfffffffc00f08947 */ /* 0x004fea000383ffff */
[----:B------:R-:W-:Y:S05]  /*19080*/  BRA `(.L_x_2398) ;  /* 0xffffffd000187947 */ /* 0x000fea000383ffff */
.L_x_2311:
[----:B------:R-:W2:Y:S01]  /*19090*/  S2R R2, SR_TID.X ;  /* 0x0000000000027919 */ /* 0x000ea20000002100 */
[----:B------:R-:W-:Y:S01]  /*190a0*/  BSSY B0, `(.L_x_2399) ;  /* 0x000000a000007945 */ /* 0x000fe20003800000 */
[----:B------:R-:W-:Y:S01]  /*190b0*/  MOV R12, RZ ;  /* 0x000000ff000c7202 */ /* 0x000fe20000000f00 */
[----:B------:R-:W-:Y:S02]  /*190c0*/  IMAD.MOV.U32 R11, RZ, RZ, 0x1f ;  /* 0x0000001fff0b7424 */ /* 0x000fe400078e00ff */
[----:B------:R-:W-:Y:S01]  /*190d0*/  IMAD.MOV.U32 R15, RZ, RZ, -0x1 ;  /* 0xffffffffff0f7424 */ /* 0x000fe200078e00ff */
[----:B--2---:R-:W-:-:S04]  /*190e0*/  SHF.R.U32.HI R2, RZ, 0x5, R2 ;  /* 0x00000005ff027819 */ /* 0x004fc80000011602 */
[----:B------:R-:W-:-:S05]  /*190f0*/  LOP3.LUT R2, R2, 0x3, RZ, 0xc0, !PT ;  /* 0x0000000302027812 */ /* 0x000fca00078ec0ff */
[----:B------:R-:W-:-:S07]  /*19100*/  IMAD.MOV.U32 R13, RZ, RZ, R2 ;  /* 0x000000ffff0d7224 */ /* 0x000fce00078e0002 */
[----:B01---5:R-:W-:Y:S05]  /*19110*/  WARPSYNC.COLLECTIVE R15, `(.L_x_2400) ;  /* 0x000000000f087348 */ /* 0x023fea0003c00000 */
[----:B------:R2:W3:Y:S02]  /*19120*/  SHFL.IDX P6, R14, R13, R12, R11 ;  /* 0x0000000c0d0e7389 */ /* 0x0004e400000c000b */
[----:B0123-5:R-:W-:Y:S01]  /*19130*/  ENDCOLLECTIVE ;  /* 0x000000000000791b */ /* 0x02ffe20003800000 */
.L_x_2400:
[----:B------:R-:W-:Y:S05]  /*19140*/  BSYNC B0 ;  /* 0x0000000000007941 */ /* 0x000fea0003800000 */
.L_x_2399:
[----:B------:R-:W-:Y:S05]  /*19150*/  BRA `(.L_x_2401) ;  /* 0xffffffd000007947 */ /* 0x000fea000383ffff */
.L_x_2314:
[----:B------:R-:W-:Y:S01]  /*19160*/  BSSY B1, `(.L_x_2402) ;  /* 0x0000006000017945 */ /* 0x000fe20003800000 */
[----:B------:R-:W-:-:S07]  /*19170*/  IMAD.MOV.U32 R15, RZ, RZ, -0x1 ;  /* 0xffffffffff0f7424 */ /* 0x000fce00078e00ff */
[----:B01---5:R-:W-:Y:S05]  /*19180*/  WARPSYNC.COLLECTIVE R15, `(.L_x_2403) ;  /* 0x000000000f0c7348 */ /* 0x023fea0003c00000 */
[----:B------:R-:W-:Y:S02]  /*19190*/  ELECT P6, UR62, PT ;  /* 0x00000000003e782f */ /* 0x000fe400038c0000 */
[----:B------:R-:W-:Y:S01]  /*191a0*/  MOV R14, UR62 ;  /* 0x0000003e000e7c02 */ /* 0x000fe20008000f00 */
[----:B01---5:R-:W-:Y:S10]  /*191b0*/  ENDCOLLECTIVE ;  /* 0x000000000000791b */ /* 0x023ff40003800000 */
.L_x_2403:
[----:B------:R-:W-:Y:S05]  /*191c0*/  BSYNC B1 ;  /* 0x0000000000017941 */ /* 0x000fea0003800000 */
.L_x_2402:
[----:B------:R-:W-:Y:S05]  /*191d0*/  BRA `(.L_x_2404) ;  /* 0xffffffcc00f87947 */ /* 0x000fea000383ffff */
.L_x_2316:
[----:B-1----:R1:W2:Y:S02]  /*191e0*/  SYNCS.PHASECHK.TRANS64.TRYWAIT P1, [R5+URZ+0x38840], R0 ;  /* 0x03884000050075a7 */ /* 0x0022a4000802017f */
[----:B--2---:R-:W-:Y:S05]  /*191f0*/  @!P1 NANOSLEEP.SYNCS 0x989680 ;  /* 0x009896800000995d */ /* 0x004fea0003900000 */
[----:B------:R-:W2:Y:S02]  /*19200*/  @!P1 SYNCS.PHASECHK.TRANS64 P1, [R5+URZ+0x38840], R0 ;  /* 0x03884000050095a7 */ /* 0x000ea4000802007f */
[----:B--2---:R-:W-:Y:S05]  /*19210*/  @!P1 BRA `(.L_x_2316) ;  /* 0xfffffffc00f09947 */ /* 0x004fea000383ffff */
[----:B------:R-:W-:Y:S05]  /*19220*/  BRA `(.L_x_2405) ;  /* 0xffffffd000207947 */ /* 0x000fea000383ffff */
.L_x_2318:
[----:B--2---:R2:W3:Y:S02]  /*19230*/  SYNCS.PHASECHK.TRANS64.TRYWAIT P1, [R23+URZ+0x38840], R2 ;  /* 0x03884002170075a7 */ /* 0x0044e4000802017f */
[----:B---3--:R-:W-:Y:S05]  /*19240*/  @!P1 NANOSLEEP.SYNCS 0x989680 ;  /* 0x009896800000995d */ /* 0x008fea0003900000 */
[----:B------:R-:W3:Y:S02]  /*19250*/  @!P1 SYNCS.PHASECHK.TRANS64 P1, [R23+URZ+0x38840], R2 ;  /* 0x03884002170095a7 */ /* 0x000ee4000802007f */
[----:B---3--:R-:W-:Y:S05]  /*19260*/  @!P1 BRA `(.L_x_2318) ;  /* 0xfffffffc00f09947 */ /* 0x008fea000383ffff */
[----:B------:R-:W-:Y:S05]  /*19270*/  BRA `(.L_x_2406) ;  /* 0xffffffd0002c7947 */ /* 0x000fea000383ffff */
.L_x_2320:
[----:B---3--:R3:W4:Y:S02]  /*19280*/  SYNCS.PHASECHK.TRANS64.TRYWAIT P1, [R5+URZ+0x38860], R0 ;  /* 0x03886000050075a7 */ /* 0x008724000802017f */
[----:B----4-:R-:W-:Y:S05]  /*19290*/  @!P1 NANOSLEEP.SYNCS 0x989680 ;  /* 0x009896800000995d */ /* 0x010fea0003900000 */
[----:B------:R-:W4:Y:S02]  /*192a0*/  @!P1 SYNCS.PHASECHK.TRANS64 P1, [R5+URZ+0x38860], R0 ;  /* 0x03886000050095a7 */ /* 0x000f24000802007f */
[----:B----4-:R-:W-:Y:S05]  /*192b0*/  @!P1 BRA `(.L_x_2320) ;  /* 0xfffffffc00f09947 */ /* 0x010fea000383ffff */
[----:B------:R-:W-:Y:S05]  /*192c0*/  BRA `(.L_x_2407) ;  /* 0xffffffd000287947 */ /* 0x000fea000383ffff */
.L_x_2408:
        /* <DEDUP_REMOVED lines=11> */
.L_x_3300:


//--------------------- .text._ZN7cutlass13device_kernelIN5flash11enable_sm90INS1_16FlashAttnFwdSm90INS1_25CollectiveMainloopFwdSm90ILi2EN4cute5tupleIJNS5_1CILi1EEES8_S8_EEENS6_IJNS7_ILi128EEENS7_ILi80EEENS7_ILi256EEEEEELi256ENS_6half_tEfNS_4arch4Sm90ELb1ELb0ELb1ELb1ELb1ELb0ELb0ELb1ELb1ELb1ELb0ELb0EEENS1_21CollectiveEpilogueFwdINS6_IJSA_SC_SB_EEES9_SE_SG_Li256ELb1ELb1ELb0ELb0EEENS1_36VarlenDynamicPersistentTileSchedulerILi128ELi80ELi256ELi128ELb0ELb1ELb1ELb1ELb1ELb1EEEEEEEEEvNT_6ParamsE --------------------------
	.section	.text._ZN7cutlass13device_kernelIN5flash11enable_sm90INS1_16FlashAttnFwdSm90INS1_25CollectiveMainloopFwdSm90ILi2EN4cute5tupleIJNS5_1CILi1EEES8_S8_EEENS6_IJNS7_ILi128EEENS7_ILi80EEENS7_ILi256EEEEEELi256ENS_6half_tEfNS_4arch4Sm90ELb1ELb0ELb1ELb1ELb1ELb0ELb0ELb1ELb1ELb1ELb0ELb0EEENS1_21CollectiveEpilogueFwdINS6_IJSA_SC_SB_EEES9_SE_SG_Li256ELb1ELb1ELb0ELb0EEENS1_36VarlenDynamicPersistentTileSchedulerILi128ELi80ELi256ELi128ELb0ELb1ELb1ELb1ELb1ELb1EEEEEEEEEvNT_6ParamsE,"ax",@progbits
	.align	128
.text._ZN7cutlass13device_kernelIN5flash11enable_sm90INS1_16FlashAttnFwdSm90INS1_25CollectiveMainloopFwdSm90ILi2EN4cute5tupleIJNS5_1CILi1EEES8_S8_EEENS6_IJNS7_ILi128EEENS7_ILi80EEENS7_ILi256EEEEEELi256ENS_6half_tEfNS_4arch4Sm90ELb1ELb0ELb1ELb1ELb1ELb0ELb0ELb1ELb1ELb1ELb0ELb0EEENS1_21CollectiveEpilogueFwdINS6_IJSA_SC_SB_EEES9_SE_SG_Li256ELb1ELb1ELb0ELb0EEENS1_36VarlenDynamicPersistentTileSchedulerILi128ELi80ELi256ELi128ELb0ELb1ELb1ELb1ELb1ELb1EEEEEEEEEvNT_6ParamsE:
        .type           _ZN7cutlass13device_kernelIN5flash11enable_sm90INS1_16FlashAttnFwdSm90INS1_25CollectiveMainloopFwdSm90ILi2EN4cute5tupleIJNS5_1CILi1EEES8_S8_EEENS6_IJNS7_ILi128EEENS7_ILi80EEENS7_ILi256EEEEEELi256ENS_6half_tEfNS_4arch4Sm90ELb1ELb0ELb1ELb1ELb1ELb0ELb0ELb1ELb1ELb1ELb0ELb0EEENS1_21CollectiveEpilogueFwdINS6_IJSA_SC_SB_EEES9_SE_SG_Li256ELb1ELb1ELb0ELb0EEENS1_36VarlenDynamicPersistentTileSchedulerILi128ELi80ELi256ELi128ELb0ELb1ELb1ELb1ELb1ELb1EEEEEEEEEvNT_6ParamsE,@function
        .size           _ZN7cutlass13device_kernelIN5flash11enable_sm90INS1_16FlashAttnFwdSm90INS1_25CollectiveMainloopFwdSm90ILi2EN4cute5tupleIJNS5_1CILi1EEES8_S8_EEENS6_IJNS7_ILi128EEENS7_ILi80EEENS7_ILi256EEEEEELi256ENS_6half_tEfNS_4arch4Sm90ELb1ELb0ELb1ELb1ELb1ELb0ELb0ELb1ELb1ELb1ELb0ELb0EEENS1_21CollectiveEpilogueFwdINS6_IJSA_SC_SB_EEES9_SE_SG_Li256ELb1ELb1ELb0ELb0EEENS1_36VarlenDynamicPersistentTileSchedulerILi128ELi80ELi256ELi128ELb0ELb1ELb1ELb1ELb1ELb1EEEEEEEEEvNT_6ParamsE,(.L_x_3301 - _ZN7cutlass13device_kernelIN5flash11enable_sm90INS1_16FlashAttnFwdSm90INS1_25CollectiveMainloopFwdSm90ILi2EN4cute5tupleIJNS5_1CILi1EEES8_S8_EEENS6_IJNS7_ILi128EEENS7_ILi80EEENS7_ILi256EEEEEELi256ENS_6half_tEfNS_4arch4Sm90ELb1ELb0ELb1ELb1ELb1ELb0ELb0ELb1ELb1ELb1ELb0ELb0EEENS1_21CollectiveEpilogueFwdINS6_IJSA_SC_SB_EEES9_SE_SG_Li256ELb1ELb1ELb0ELb0EEENS1_36VarlenDynamicPersistentTileSchedulerILi128ELi80ELi256ELi128ELb0ELb1ELb1ELb1ELb1ELb1EEEEEEEEEvNT_6ParamsE)
        .other          _ZN7cutlass13device_kernelIN5flash11enable_sm90INS1_16FlashAttnFwdSm90INS1_25CollectiveMainloopFwdSm90ILi2EN4cute5tupleIJNS5_1CILi1EEES8_S8_EEENS6_IJNS7_ILi128EEENS7_ILi80EEENS7_ILi256EEEEEELi256ENS_6half_tEfNS_4arch4Sm90ELb1ELb0ELb1ELb1ELb1ELb0ELb0ELb1ELb1ELb1ELb0ELb0EEENS1_21CollectiveEpilogueFwdINS6_IJSA_SC_SB_EEES9_SE_SG_Li256ELb1ELb1ELb0ELb0EEENS1_36VarlenDynamicPersistentTileSchedulerILi128ELi80ELi256ELi128ELb0ELb1ELb1ELb1ELb1ELb1EEEEEEEEEvNT_6ParamsE,@"STO_CUDA_ENTRY STV_DEFAULT"
_ZN7cutlass13device_kernelIN5flash11enable_sm90INS1_16FlashAttnFwdSm90INS1_25CollectiveMainloopFwdSm90ILi2EN4cute5tupleIJNS5_1CILi1EEES8_S8_EEENS6_IJNS7_ILi128EEENS7_ILi80EEENS7_ILi256EEEEEELi256ENS_6half_tEfNS_4arch4Sm90ELb1ELb0ELb1ELb1ELb1ELb0ELb0ELb1ELb1ELb1ELb0ELb0EEENS1_21CollectiveEpilogueFwdINS6_IJSA_SC_SB_EEES9_SE_SG_Li256ELb1ELb1ELb0ELb0EEENS1_36VarlenDynamicPersistentTileSchedulerILi128ELi80ELi256ELi128ELb0ELb1ELb1ELb1ELb1ELb1EEEEEEEEEvNT_6ParamsE:
        /* <DEDUP_REMOVED lines=45> */
.L_x_2409:
        /* <DEDUP_REMOVED lines=22> */
.L_x_2410:
        /* <DEDUP_REMOVED lines=18> */
.L_x_2411:
        /* <DEDUP_REMOVED lines=22> */
.L_x_2412:
        /* <DEDUP_REMOVED lines=23> */
.L_x_2413:
        /* <DEDUP_REMOVED lines=10> */
.L_x_2415:
        /* <DEDUP_REMOVED lines=18> */
[----:B------:R-:W0:Y:S02]  /*09e0*/  S2R R0, SR_TID.X ;  /* 0x0000000000007919 */ /* 0x000e240000002100 */
[----:B0-----:R-:W-:-:S05]  /*09f0*/  VIADD R12, R0, 0xffffff80 ;  /* 0xffffff80000c7836 */ /* 0x001fca0000000000 */
        /* <DEDUP_REMOVED lines=9> */
[C---:B------:R-:W-:Y:S01]  /*0a90*/  IMAD.IADD R4, R12.reuse, 0x1, -R4 ;  /* 0x000000010c047824 */ /* 0x040fe200078e0a04 */
[----:B------:R-:W-:Y:S02]  /*0aa0*/  LOP3.LUT R5, R5, 0xfffffc00, RZ, 0xc0, !PT ;  /* 0xfffffc0005057812 */ /* 0x000fe400078ec0ff */
[----:B------:R-:W-:Y:S01]  /*0ab0*/  LOP3.LUT R3, R3, 0x1ffffffe, RZ, 0xc0, !PT ;  /* 0x1ffffffe03037812 */ /* 0x000fe200078ec0ff */
[----:B------:R-:W-:Y:S01]  /*0ac0*/  IMAD.IADD R11, R12, 0x1, -R11 ;  /* 0x000000010c0b7824 */ /* 0x000fe200078e0a0b */
[----:B------:R-:W-:-:S03]  /*0ad0*/  LEA R4, R4, R5, 0x6 ;  /* 0x0000000504047211 */ /* 0x000fc600078e30ff */
[----:B------:R-:W-:Y:S01]  /*0ae0*/  IMAD.IADD R3, R6, 0x1, -R3 ;  /* 0x0000000106037824 */ /* 0x000fe200078e0a03 */
[----:B------:R-:W-:-:S03]  /*0af0*/  LEA.HI R5, R11, R11, RZ, 0x1 ;  /* 0x0000000b0b057211 */ /* 0x000fc600078f08ff */
[----:B------:R-:W-:Y:S01]  /*0b00*/  IMAD R3, R3, 0x8, R4 ;  /* 0x0000000803037824 */ /* 0x000fe200078e0204 */
[----:B------:R-:W-:-:S04]  /*0b10*/  LOP3.LUT R6, R5, 0x1ffffffe, RZ, 0xc0, !PT ;  /* 0x1ffffffe05067812 */ /* 0x000fc800078ec0ff */
[----:B------:R0:W-:Y:S01]  /*0b20*/  STL [R1+0x4], R3 ;  /* 0x0000040301007387 */ /* 0x0001e20000100800 */
[----:B------:R-:W-:Y:S01]  /*0b30*/  IMAD.IADD R6, R11, 0x1, -R6 ;  /* 0x000000010b067824 */ /* 0x000fe200078e0a06 */
[----:B--2---:R-:W-:Y:S02]  /*0b40*/  R2UR UR4, R2 ;  /* 0x00000000020472ca */ /* 0x004fe400000e0000 */
[CC--:B------:R-:W-:Y:S02]  /*0b50*/  LEA.HI R2, R0.reuse, R12.reuse, RZ, 0x7 ;  /* 0x0000000c00027211 */ /* 0x0c0fe400078f38ff */
[----:B------:R-:W-:Y:S02]  /*0b60*/  LEA.HI R0, R0, R12, RZ, 0x3 ;  /* 0x0000000c00007211 */ /* 0x000fe400078f18ff */
[----:B------:R-:W-:Y:S02]  /*0b70*/  LOP3.LUT R226, R2, 0xffffff80, RZ, 0xc0, !PT ;  /* 0xffffff8002e27812 */ /* 0x000fe400078ec0ff */
[----:B------:R-:W-:-:S02]  /*0b80*/  SHF.R.S32.HI R227, RZ, 0x7, R2 ;  /* 0x00000007ffe37819 */ /* 0x000fc40000011402 */
[----:B------:R-:W-:Y:S01]  /*0b90*/  LOP3.LUT R220, R0, 0xfffffff8, RZ, 0xc0, !PT ;  /* 0xfffffff800dc7812 */ /* 0x000fe200078ec0ff */
[----:B------:R-:W-:Y:S01]  /*0ba0*/  IMAD.IADD R226, R12, 0x1, -R226 ;  /* 0x000000010ce27824 */ /* 0x000fe200078e0ae2 */
[----:B------:R-:W-:Y:S01]  /*0bb0*/  LEA.HI R2, R2, R227, RZ, 0x1 ;  /* 0x000000e302027211 */ /* 0x000fe200078f08ff */
[----:B------:R-:W-:Y:S01]  /*0bc0*/  ULOP3.LUT UR7, UR4, 0x1, URZ, 0xfc, !UPT ;  /* 0x0000000104077892 */ /* 0x000fe2000f8efc3f */
[----:B------:R-:W-:Y:S02]  /*0bd0*/  IADD3 R220, R12, -R220, RZ ;  /* 0x800000dc0cdc7210 */ /* 0x000fe40007ffe0ff */
[----:B------:R-:W-:Y:S01]  /*0be0*/  SHF.R.S32.HI R7, RZ, 0x1f, R226 ;  /* 0x0000001fff077819 */ /* 0x000fe200000114e2 */
[----:B------:R-:W-:Y:S01]  /*0bf0*/  UMOV UR4, URZ ;  /* 0x0000003f00047c82 */ /* 0x000fe20008000000 */
[----:B------:R-:W-:Y:S01]  /*0c00*/  LOP3.LUT R2, R2, 0x3fffffe, RZ, 0xc0, !PT ;  /* 0x03fffffe02027812 */ /* 0x000fe200078ec0ff */
[----:B------:R-:W-:Y:S01]  /*0c10*/  IMAD.SHL.U32 R22, R220, 0x8, RZ ;  /* 0x00000008dc167824 */ /* 0x000fe200078e00ff */
[CC--:B------:R-:W-:Y:S01]  /*0c20*/  LEA.HI R8, R7.reuse, R226.reuse, RZ, 0x2 ;  /* 0x000000e207087211 */ /* 0x0c0fe200078f10ff */
[----:B0-----:R-:W-:Y:S01]  /*0c30*/  IMAD.U32 R3, RZ, RZ, UR7 ;  /* 0x00000007ff037e24 */ /* 0x001fe2000f8e00ff */
[----:B------:R-:W-:Y:S01]  /*0c40*/  LEA.HI R7, R7, R226, RZ, 0x5 ;  /* 0x000000e207077211 */ /* 0x000fe200078f28ff */
[----:B------:R-:W-:Y:S01]  /*0c50*/  IMAD.IADD R2, R227, 0x1, -R2 ;  /* 0x00000001e3027824 */ /* 0x000fe200078e0a02 */
[--C-:B------:R-:W-:Y:S01]  /*0c60*/  SHF.R.S32.HI R9, RZ, 0x2, R8.reuse ;  /* 0x00000002ff097819 */ /* 0x100fe20000011408 */
[C---:B------:R-:W-:Y:S01]  /*0c70*/  VIADD R217, R22.reuse, 0x80 ;  /* 0x0000008016d97836 */ /* 0x040fe20000000000 */
[----:B------:R-:W-:Y:S01]  /*0c80*/  SHF.R.S32.HI R10, RZ, 0x1f, R8 ;  /* 0x0000001fff0a7819 */ /* 0x000fe20000011408 */
[----:B------:R-:W-:Y:S01]  /*0c90*/  VIADD R219, R22, 0xc0 ;  /* 0x000000c016db7836 */ /* 0x000fe20000000000 */
[----:B------:R-:W-:Y:S01]  /*0ca0*/  SHF.R.S32.HI R7, RZ, 0x5, R7 ;  /* 0x00000005ff077819 */ /* 0x000fe20000011407 */
[----:B------:R-:W-:Y:S01]  /*0cb0*/  IMAD.U32 R225, RZ, RZ, UR4 ;  /* 0x00000004ffe17e24 */ /* 0x000fe2000f8e00ff */
[----:B------:R-:W-:Y:S01]  /*0cc0*/  LEA.HI R10, R10, R9, RZ, 0x3 ;  /* 0x000000090a0a7211 */ /* 0x000fe200078f18ff */
[----:B------:R-:W-:Y:S01]  /*0cd0*/  IMAD.U32 R17, RZ, RZ, UR4 ;  /* 0x00000004ff117e24 */ /* 0x000fe2000f8e00ff */
[----:B------:R-:W-:-:S02]  /*0ce0*/  LOP3.LUT R215, R8, 0x7ffffffc, RZ, 0xc0, !PT ;  /* 0x7ffffffc08d77812 */ /* 0x000fc400078ec0ff */
[----:B------:R-:W-:Y:S02]  /*0cf0*/  LOP3.LUT R10, R10, 0xfffffff8, RZ, 0xc0, !PT ;  /* 0xfffffff80a0a7812 */ /* 0x000fe400078ec0ff */
[----:B------:R-:W-:Y:S01]  /*0d00*/  IADD3 R218, R22, 0x40, RZ ;  /* 0x0000004016da7810 */ /* 0x000fe20007ffe0ff */
[----:B------:R-:W-:Y:S01]  /*0d10*/  IMAD.IADD R215, R226, 0x1, -R215 ;  /* 0x00000001e2d77824 */ /* 0x000fe200078e0ad7 */
[----:B------:R-:W-:Y:S01]  /*0d20*/  SHF.R.S32.HI R224, RZ, 0x3, R0 ;  /* 0x00000003ffe07819 */ /* 0x000fe20000011400 */
[----:B------:R-:W-:Y:S01]  /*0d30*/  IMAD.IADD R10, R9, 0x1, -R10 ;  /* 0x00000001090a7824 */ /* 0x000fe200078e0a0a */
[----:B------:R-:W-:Y:S02]  /*0d40*/  SHF.R.S32.HI R0, RZ, 0x1f, R22 ;  /* 0x0000001fff007819 */ /* 0x000fe40000011416 */
[----:B------:R-:W-:Y:S01]  /*0d50*/  SHF.R.S32.HI R4, RZ, 0x1f, R218 ;  /* 0x0000001fff047819 */ /* 0x000fe200000114da */
[----:B------:R-:W-:Y:S01]  /*0d60*/  IMAD R7, R7, 0x10, R10 ;  /* 0x0000001007077824 */ /* 0x000fe200078e020a */
[----:B------:R-:W-:-:S03]  /*0d70*/  SHF.R.S32.HI R0, RZ, 0x1f, R219 ;  /* 0x0000001fff007819 */ /* 0x000fc600000114db */
[----:B------:R-:W-:Y:S02]  /*0d80*/  IMAD R2, R2, 0x40, R7 ;  /* 0x0000004002027824 */ /* 0x000fe400078e0207 */
[----:B------:R-:W-:Y:S02]  /*0d90*/  IMAD.MOV.U32 R7, RZ, RZ, R15 ;  /* 0x000000ffff077224 */ /* 0x000fe400078e000f */
[----:B------:R-:W-:Y:S01]  /*0da0*/  IMAD R216, R6, 0x8, R2 ;  /* 0x0000000806d87824 */ /* 0x000fe200078e0202 */
[----:B------:R-:W-:Y:S04]  /*0db0*/  STL [R1], R2 ;  /* 0x0000000201007387 */ /* 0x000fe80000100800 */
[----:B------:R0:W-:Y:S02]  /*0dc0*/  STL [R1+0x8], R3 ;  /* 0x0000080301007387 */ /* 0x0001e40000100800 */
[----:B0-----:R-:W-:-:S07]  /*0dd0*/  SHF.R.S32.HI R3, RZ, 0x1f, R217 ;  /* 0x0000001fff037819 */ /* 0x001fce00000114d9 */
.L_x_2475:
[----:B012---:R-:W0:Y:S01]  /*0de0*/  LDC.64 R2, c[0x0][0xc88] ;  /* 0x00032200ff027b82 */ /* 0x007e220000000a00 */
[----:B------:R-:W-:Y:S01]  /*0df0*/  ULDC.64 UR8, c[0x0][0xa28] ;  /* 0x00028a0000087ab9 */ /* 0x000fe20000000a00 */
[----:B------:R-:W-:Y:S01]  /*0e00*/  ULDC.64 UR10, c[0x0][0xa18] ;  /* 0x00028600000a7ab9 */ /* 0x000fe20000000a00 */
[----:B0-----:R-:W-:-:S06]  /*0e10*/  IMAD.WIDE R2, R7, 0x4, R2 ;  /* 0x0000000407027825 */ /* 0x001fcc00078e0202 */
[----:B------:R-:W2:Y:S01]  /*0e20*/  LDG.E R2, desc[UR38][R2.64] ;  /* 0x0000002602027981 */ /* 0x000ea2000c1e1900 */
        /* <DEDUP_REMOVED lines=9> */
[----:B------:R-:W-:-:S04]  /*0ec0*/  @UP0 ULEA UR8, UP2, UR4, UR8, 0x2 ;  /* 0x0000000804080291 */ /* 0x000fc8000f84103f */
[----:B------:R-:W-:Y:S02]  /*0ed0*/  @UP0 ULEA.HI.X UR9, UR4, UR9, UR7, 0x2, UP2 ;  /* 0x0000000904090291 */ /* 0x000fe400090f1407 */
[----:B------:R-:W-:Y:S01]  /*0ee0*/  MOV R223, UR7 ;  /* 0x0000000700df7c02 */ /* 0x000fe20008000f00 */
[----:B------:R-:W-:Y:S01]  /*0ef0*/  @UP1 ULEA UR10, UP0, UR4, UR10, 0x2 ;  /* 0x0000000a040a1291 */ /* 0x000fe2000f80103f */
[----:B------:R-:W-:-:S03]  /*0f00*/  IMAD.U32 R2, RZ, RZ, UR8 ;  /* 0x00000008ff027e24 */ /* 0x000fc6000f8e00ff */
[----:B------:R-:W-:Y:S01]  /*0f10*/  @UP1 ULEA.HI.X UR11, UR4, UR11, UR7, 0x2, UP0 ;  /* 0x0000000b040b1291 */ /* 0x000fe200080f1407 */
[----:B------:R-:W-:Y:S01]  /*0f20*/  IMAD.U32 R3, RZ, RZ, UR9 ;  /* 0x00000009ff037e24 */ /* 0x000fe2000f8e00ff */
[----:B------:R-:W-:Y:S01]  /*0f30*/  ULDC.64 UR8, c[0x0][0x418] ;  /* 0x0001060000087ab9 */ /* 0x000fe20000000a00 */
[----:B------:R-:W-:Y:S01]  /*0f40*/  IMAD.U32 R4, RZ, RZ, UR10 ;  /* 0x0000000aff047e24 */ /* 0x000fe2000f8e00ff */
[----:B------:R-:W-:Y:S02]  /*0f50*/  ULDC UR7, c[0x0][0x424] ;  /* 0x0001090000077ab9 */ /* 0x000fe40000000800 */
[----:B------:R-:W-:Y:S01]  /*0f60*/  IMAD.U32 R5, RZ, RZ, UR11 ;  /* 0x0000000bff057e24 */ /* 0x000fe2000f8e00ff */
[----:B------:R-:W2:Y:S01]  /*0f70*/  @P0 LDG.E R2, desc[UR38][R2.64] ;  /* 0x0000002602020981 */ /* 0x000ea2000c1e1900 */
[----:B------:R-:W-:Y:S01]  /*0f80*/  UISETP.NE.U32.AND UP0, UPT, UR8, URZ, UPT ;  /* 0x0000003f0800728c */ /* 0x000fe2000bf05070 */
[----:B------:R-:W-:Y:S02]  /*0f90*/  ULDC.64 UR10, c[0x0][0xa20] ;  /* 0x00028800000a7ab9 */ /* 0x000fe40000000a00 */
[----:B---3--:R-:W3:Y:S01]  /*0fa0*/  @P2 LDG.E R4, desc[UR38][R4.64] ;  /* 0x0000002604042981 */ /* 0x008ee2000c1e1900 */
[----:B------:R-:W-:Y:S01]  /*0fb0*/  UISETP.NE.AND.EX UP0, UPT, UR9, URZ, UPT, UP0 ;  /* 0x0000003f0900728c */ /* 0x000fe2000bf05300 */
[----:B------:R-:W-:Y:S01]  /*0fc0*/  ISETP.NE.U32.AND P1, PT, RZ, UR10, PT ;  /* 0x0000000aff007c0c */ /* 0x000fe2000bf25070 */
[----:B------:R-:W-:Y:S01]  /*0fd0*/  ULDC UR8, c[0x0][0x2f0] ;  /* 0x0000bc0000087ab9 */ /* 0x000fe20000000800 */
[----:B------:R-:W-:Y:S01]  /*0fe0*/  UMOV UR4, URZ ;  /* 0x0000003f00047c82 */ /* 0x000fe20008000000 */
[----:B------:R-:W-:Y:S01]  /*0ff0*/  USEL UR7, UR7, 0x1, UP0 ;  /* 0x0000000107077887 */ /* 0x000fe20008000000 */
[----:B------:R-:W-:Y:S01]  /*1000*/  ISETP.NE.AND.EX P1, PT, RZ, UR11, PT, P1 ;  /* 0x0000000bff007c0c */ /* 0x000fe2000bf25310 */
[----:B------:R-:W-:-:S02]  /*1010*/  IMAD.U32 R222, RZ, RZ, UR6 ;  /* 0x00000006ffde7e24 */ /* 0x000fc4000f8e00ff */
[----:B------:R-:W-:Y:S01]  /*1020*/  UIMAD UR8, UR7, UR8, URZ ;  /* 0x00000008070872a4 */ /* 0x000fe2000f8e023f */
[----:B--2---:R-:W-:Y:S02]  /*1030*/  @P0 R2UR UR4, R2 ;  /* 0x00000000020402ca */ /* 0x004fe400000e0000 */
[----:B---3--:R-:W-:-:S13]  /*1040*/  @P2 R2UR UR7, R4 ;  /* 0x00000000040722ca */ /* 0x008fda00000e0000 */
[----:B------:R-:W-:Y:S01]  /*1050*/  IMAD.U32 R23, RZ, RZ, UR7 ;  /* 0x00000007ff177e24 */ /* 0x000fe2000f8e00ff */
[----:B----4-:R-:W-:Y:S06]  /*1060*/  @P2 BRA `(.L_x_2416) ;  /* 0x0000000000442947 */ /* 0x010fec0003800000 */
[----:B------:R-:W-:Y:S02]  /*1070*/  ULDC.64 UR6, c[0x0][0xa00] ;  /* 0x0002800000067ab9 */ /* 0x000fe40000000a00 */
[----:B------:R-:W-:Y:S01]  /*1080*/  ISETP.NE.U32.AND P0, PT, RZ, UR6, PT ;  /* 0x00000006ff007c0c */ /* 0x000fe2000bf05070 */
[----:B------:R-:W-:Y:S02]  /*1090*/  ULDC UR6, c[0x0][0x288] ;  /* 0x0000a20000067ab9 */ /* 0x000fe40000000800 */
[----:B------:R-:W-:Y:S02]  /*10a0*/  MOV R23, UR6 ;  /* 0x0000000600177c02 */ /* 0x000fe40008000f00 */
        /* <DEDUP_REMOVED lines=11> */
[----:B------:R-:W-:-:S06]  /*1160*/  UIADD3 UR6, -UR6, UR7, URZ ;  /* 0x0000000706067290 */ /* 0x000fcc000fffe13f */
[----:B------:R-:W-:-:S07]  /*1170*/  IMAD.U32 R23, RZ, RZ, UR6 ;  /* 0x00000006ff177e24 */ /* 0x000fce000f8e00ff */
.L_x_2416:
[----:B------:R-:W-:Y:S05]  /*1180*/  @!P1 BRA `(.L_x_2417) ;  /* 0x0000000000249947 */ /* 0x000fea0003800000 */
[----:B------:R-:W-:Y:S02]  /*1190*/  R2UR UR7, R221 ;  /* 0x00000000dd0772ca */ /* 0x000fe400000e0000 */
[----:B------:R-:W-:-:S11]  /*11a0*/  R2UR UR8, R223 ;  /* 0x00000000df0872ca */ /* 0x000fd600000e0000 */
[----:B------:R-:W-:-:S04]  /*11b0*/  ULEA UR6, UP0, UR7, UR10, 0x2 ;  /* 0x0000000a07067291 */ /* 0x000fc8000f80103f */
[----:B------:R-:W-:Y:S02]  /*11c0*/  ULEA.HI.X UR7, UR7, UR11, UR8, 0x2, UP0 ;  /* 0x0000000b07077291 */ /* 0x000fe400080f1408 */
[----:B------:R-:W-:-:S04]  /*11d0*/  IMAD.U32 R2, RZ, RZ, UR6 ;  /* 0x00000006ff027e24 */ /* 0x000fc8000f8e00ff */
[----:B------:R-:W-:-:S05]  /*11e0*/  IMAD.U32 R3, RZ, RZ, UR7 ;  /* 0x00000007ff037e24 */ /* 0x000fca000f8e00ff */
[----:B------:R-:W2:Y:S02]  /*11f0*/  LDG.E R2, desc[UR38][R2.64] ;  /* 0x0000002602027981 */ /* 0x000ea4000c1e1900 */
[----:B--2---:R-:W-:Y:S01]  /*1200*/  R2UR UR8, R2 ;  /* 0x00000000020872ca */ /* 0x004fe200000e0000 */
[----:B------:R-:W-:-:S14]  /*1210*/  BRA `(.L_x_2418) ;  /* 0x0000000000387947 */ /* 0x000fdc0003800000 */
.L_x_2417:
[----:B------:R-:W-:Y:S02]  /*1220*/  ULDC.64 UR6, c[0x0][0xa08] ;  /* 0x0002820000067ab9 */ /* 0x000fe40000000a00 */
[----:B------:R-:W-:-:S04]  /*1230*/  ISETP.NE.U32.AND P0, PT, RZ, UR6, PT ;  /* 0x00000006ff007c0c */ /* 0x000fc8000bf05070 */
[----:B------:R-:W-:-:S13]  /*1240*/  ISETP.NE.AND.EX P0, PT, RZ, UR7, PT, P0 ;  /* 0x00000007ff007c0c */ /* 0x000fda000bf05300 */
[----:B------:R-:W-:Y:S05]  /*1250*/  @!P0 BRA `(.L_x_2418) ;  /* 0x0000000000288947 */ /* 0x000fea0003800000 */
[----:B------:R-:W-:Y:S01]  /*1260*/  R2UR UR8, R221 ;  /* 0x00000000dd0872ca */ /* 0x000fe200000e0000 */
[----:B------:R-:W-:-:S12]  /*1270*/  ULDC.64 UR6, c[0x0][0xa08] ;  /* 0x0002820000067ab9 */ /* 0x000fd80000000a00 */
[----:B------:R-:W-:-:S06]  /*1280*/  UIMAD.WIDE UR6, UR8, 0x4, UR6 ;  /* 0x00000004080678a5 */ /* 0x000fcc000f8e0206 */
[----:B------:R-:W-:Y:S01]  /*1290*/  IMAD.U32 R2, RZ, RZ, UR6 ;  /* 0x00000006ff027e24 */ /* 0x000fe2000f8e00ff */
[----:B------:R-:W-:-:S05]  /*12a0*/  MOV R3, UR7 ;  /* 0x0000000700037c02 */ /* 0x000fca0008000f00 */
[----:B------:R-:W2:Y:S04]  /*12b0*/  LDG.E R4, desc[UR38][R2.64] ;  /* 0x0000002602047981 */ /* 0x000ea8000c1e1900 */
[----:B------:R-:W3:Y:S01]  /*12c0*/  LDG.E R0, desc[UR38][R2.64+0x4] ;  /* 0x0000042602007981 */ /* 0x000ee2000c1e1900 */
[----:B--2---:R-:W-:Y:S02]  /*12d0*/  R2UR UR8, R4 ;  /* 0x00000000040872ca */ /* 0x004fe400000e0000 */
[----:B---3--:R-:W-:-:S13]  /*12e0*/  R2UR UR6, R0 ;  /* 0x00000000000672ca */ /* 0x008fda00000e0000 */
[----:B------:R-:W-:-:S12]  /*12f0*/  UIADD3 UR8, -UR8, UR6, URZ ;  /* 0x0000000608087290 */ /* 0x000fd8000fffe13f */
.L_x_2418:
[----:B------:R-:W-:Y:S01]  /*1300*/  UIADD3 UR9, -UR4, UR8, URZ ;  /* 0x0000000804097290 */ /* 0x000fe2000fffe13f */
[----:B------:R-:W-:Y:S01]  /*1310*/  R2UR UR7, R23 ;  /* 0x00000000170772ca */ /* 0x000fe200000e0000 */
[----:B------:R-:W-:Y:S01]  /*1320*/  USHF.L.U32 UR5, UR5, 0x7, URZ ;  /* 0x0000000705057899 */ /* 0x000fe2000800063f */
[----:B------:R-:W-:Y:S01]  /*1330*/  PLOP3.LUT P0, PT, PT, PT, PT, 0x80, 0x0 ;  /* 0x000000000000781c */ /* 0x000fe20003f0f070 */
[----:B------:R-:W-:Y:S01]  /*1340*/  ULDC UR4, c[0x0][0x448] ;  /* 0x0001120000047ab9 */ /* 0x000fe20000000800 */
[----:B------:R-:W-:Y:S01]  /*1350*/  IMAD.MOV.U32 R0, RZ, RZ, RZ ;  /* 0x000000ffff007224 */ /* 0x000fe200078e00ff */
[----:B------:R-:W-:Y:S01]  /*1360*/  UISETP.NE.AND UP0, UPT, UR4, 0x1, UPT ;  /* 0x000000010400788c */ /* 0x000fe2000bf05270 */
[----:B------:R-:W-:Y:S01]  /*1370*/  IMAD.U32 R212, RZ, RZ, UR9 ;  /* 0x00000009ffd47e24 */ /* 0x000fe2000f8e00ff */
[----:B------:R-:W-:Y:S02]  /*1380*/  UIADD3 UR6, UR5, 0x7f, URZ ;  /* 0x0000007f05067890 */ /* 0x000fe4000fffe03f */
[----:B------:R-:W-:Y:S01]  /*1390*/  IMAD.U32 R214, RZ, RZ, UR5 ;  /* 0x00000005ffd67e24 */ /* 0x000fe2000f8e00ff */
[----:B------:R-:W-:Y:S01]  /*13a0*/  UP2UR UR4, UPR, URZ, 0x1 ;  /* 0x000000013f047883 */ /* 0x000fe20008000000 */
[----:B------:R-:W-:-:S02]  /*13b0*/  CS2R R2, SRZ ;  /* 0x0000000000027805 */ /* 0x000fc4000001ff00 */
[----:B------:R-:W-:Y:S02]  /*13c0*/  CS2R R150, SRZ ;  /* 0x0000000000967805 */ /* 0x000fe4000001ff00 */
[----:B------:R-:W-:Y:S01]  /*13d0*/  CS2R R148, SRZ ;  /* 0x0000000000947805 */ /* 0x000fe2000001ff00 */
[----:B------:R-:W-:Y:S01]  /*13e0*/  UIADD3 UR7, UR9, 0x50, -UR7 ;  /* 0x0000005009077890 */ /* 0x000fe2000fffe807 */
[----:B------:R-:W-:Y:S01]  /*13f0*/  CS2R R146, SRZ ;  /* 0x0000000000927805 */ /* 0x000fe2000001ff00 */
[----:B------:R-:W-:Y:S01]  /*1400*/  IMAD.U32 R213, RZ, RZ, UR4 ;  /* 0x00000004ffd57e24 */ /* 0x000fe2000f8e00ff */
[----:B------:R-:W-:Y:S01]  /*1410*/  @UP0 ULDC UR4, c[0x0][0x44c] ;  /* 0x0001130000040ab9 */ /* 0x000fe20000000800 */
[----:B------:R-:W-:Y:S01]  /*1420*/  @UP0 ULDC UR8, c[0x0][0x450] ;  /* 0x0001140000080ab9 */ /* 0x000fe20000000800 */
[----:B------:R-:W-:Y:S01]  /*1430*/  UIMAD.WIDE.U32 UR4, UR6, UR4, URZ ;  /* 0x00000004060472a5 */ /* 0x000fe2000f8e003f */
[----:B------:R-:W-:Y:S01]  /*1440*/  CS2R R144, SRZ ;  /* 0x0000000000907805 */ /* 0x000fe2000001ff00 */
[----:B------:R-:W-:Y:S01]  /*1450*/  UIADD3 UR4, UR9, 0x4f, URZ ;  /* 0x0000004f09047890 */ /* 0x000fe2000fffe03f */
[----:B------:R-:W-:Y:S01]  /*1460*/  CS2R R142, SRZ ;  /* 0x00000000008e7805 */ /* 0x000fe2000001ff00 */
[----:B------:R-:W-:Y:S01]  /*1470*/  @UP0 USHF.R.U32.HI UR6, URZ, UR8, UR5 ;  /* 0x000000083f060299 */ /* 0x000fe20008011605 */
[----:B------:R-:W-:Y:S01]  /*1480*/  CS2R R140, SRZ ;  /* 0x00000000008c7805 */ /* 0x000fe2000001ff00 */
[----:B------:R-:W-:Y:S01]  /*1490*/  UIMAD.WIDE UR4, UR4, 0x66666667, URZ ;  /* 0x66666667040478a5 */ /* 0x000fe2000f8e023f */
[----:B------:R-:W-:Y:S01]  /*14a0*/  CS2R R138, SRZ ;  /* 0x00000000008a7805 */ /* 0x000fe2000001ff00 */
[----:B------:R-:W-:Y:S01]  /*14b0*/  UIADD3 UR6, UR7, UR6, URZ ;  /* 0x0000000607067290 */ /* 0x000fe2000fffe03f */
[----:B------:R-:W-:Y:S01]  /*14c0*/  CS2R R136, SRZ ;  /* 0x0000000000887805 */ /* 0x000fe2000001ff00 */
[----:B------:R-:W-:Y:S01]  /*14d0*/  USHF.R.U32.HI UR4, URZ, 0x1f, UR5 ;  /* 0x0000001f3f047899 */ /* 0x000fe20008011605 */
[----:B------:R-:W-:Y:S01]  /*14e0*/  CS2R R134, SRZ ;  /* 0x0000000000867805 */ /* 0x000fe2000001ff00 */
[----:B------:R-:W-:Y:S01]  /*14f0*/  UIMAD.WIDE UR6, UR6, 0x66666667, URZ ;  /* 0x66666667060678a5 */ /* 0x000fe2000f8e023f */
[----:B------:R-:W-:Y:S01]  /*1500*/  CS2R R132, SRZ ;  /* 0x0000000000847805 */ /* 0x000fe2000001ff00 */
[----:B------:R-:W-:Y:S01]  /*1510*/  ULEA.HI.SX32 UR4, UR5, UR4, 0x1b ;  /* 0x0000000405047291 */ /* 0x000fe2000f8fda3f */
[----:B------:R-:W-:Y:S01]  /*1520*/  CS2R R130, SRZ ;  /* 0x0000000000827805 */ /* 0x000fe2000001ff00 */
[----:B------:R-:W-:Y:S01]  /*1530*/  USHF.R.U32.HI UR6, URZ, 0x1f, UR7 ;  /* 0x0000001f3f067899 */ /* 0x000fe20008011607 */
[----:B------:R-:W-:-:S02]  /*1540*/  CS2R R128, SRZ ;  /* 0x0000000000807805 */ /* 0x000fc4000001ff00 */
[----:B------:R-:W-:Y:S02]  /*1550*/  CS2R R126, SRZ ;  /* 0x00000000007e7805 */ /* 0x000fe4000001ff00 */
[----:B------:R-:W-:Y:S01]  /*1560*/  CS2R R124, SRZ ;  /* 0x00000000007c7805 */ /* 0x000fe2000001ff00 */
[----:B------:R-:W-:Y:S01]  /*1570*/  ULEA.HI.SX32 UR6, UR7, UR6, 0x1b ;  /* 0x0000000607067291 */ /* 0x000fe2000f8fda3f */
[----:B------:R-:W-:Y:S02]  /*1580*/  CS2R R122, SRZ ;  /* 0x00000000007a7805 */ /* 0x000fe4000001ff00 */
[----:B------:R-:W-:Y:S02]  /*1590*/  CS2R R120, SRZ ;  /* 0x0000000000787805 */ /* 0x000fe4000001ff00 */
[----:B------:R-:W-:Y:S01]  /*15a0*/  CS2R R118, SRZ ;  /* 0x0000000000767805 */ /* 0x000fe2000001ff00 */
[----:B------:R-:W-:Y:S01]  /*15b0*/  UISETP.LT.AND UP0, UPT, UR4, UR6, UPT ;  /* 0x000000060400728c */ /* 0x000fe2000bf01270 */
[----:B------:R-:W-:-:S02]  /*15c0*/  CS2R R116, SRZ ;  /* 0x0000000000747805 */ /* 0x000fc4000001ff00 */
[----:B------:R-:W-:Y:S02]  /*15d0*/  CS2R R114, SRZ ;  /* 0x0000000000727805 */ /* 0x000fe4000001ff00 */
[----:B------:R-:W-:Y:S01]  /*15e0*/  CS2R R112, SRZ ;  /* 0x0000000000707805 */ /* 0x000fe2000001ff00 */
[----:B------:R-:W-:Y:S01]  /*15f0*/  USEL UR61, UR4, UR6, UP0 ;  /* 0x00000006043d7287 */ /* 0x000fe20008000000 */
[----:B------:R-:W-:Y:S02]  /*1600*/  CS2R R110, SRZ ;  /* 0x00000000006e7805 */ /* 0x000fe4000001ff00 */
[----:B------:R-:W-:Y:S02]  /*1610*/  CS2R R108, SRZ ;  /* 0x00000000006c7805 */ /* 0x000fe4000001ff00 */
[----:B------:R-:W-:Y:S01]  /*1620*/  CS2R R106, SRZ ;  /* 0x00000000006a7805 */ /* 0x000fe2000001ff00 */
[----:B------:R-:W-:Y:S01]  /*1630*/  UISETP.GE.AND UP0, UPT, UR61, 0x1, UPT ;  /* 0x000000013d00788c */ /* 0x000fe2000bf06270 */
[----:B------:R-:W-:-:S02]  /*1640*/  CS2R R104, SRZ ;  /* 0x0000000000687805 */ /* 0x000fc4000001ff00 */
[----:B------:R-:W-:Y:S02]  /*1650*/  CS2R R102, SRZ ;  /* 0x0000000000667805 */ /* 0x000fe4000001ff00 */
[----:B------:R-:W-:Y:S02]  /*1660*/  CS2R R100, SRZ ;  /* 0x0000000000647805 */ /* 0x000fe4000001ff00 */
[----:B------:R-:W-:Y:S02]  /*1670*/  CS2R R166, SRZ ;  /* 0x0000000000a67805 */ /* 0x000fe4000001ff00 */
[----:B------:R-:W-:Y:S02]  /*1680*/  CS2R R96, SRZ ;  /* 0x0000000000607805 */ /* 0x000fe4000001ff00 */
[----:B------:R-:W-:Y:S02]  /*1690*/  PLOP3.LUT P1, PT, PT, PT, UP0, 0x80, 0x0 ;  /* 0x000000000000781c */ /* 0x000fe40003f2f008 */
        /* <DEDUP_REMOVED lines=69> */
.L_x_2420:
[----:B------:R-:W2:Y:S01]  /*1af0*/  LDL R2, [R1+0x8] ;  /* 0x0000080001027983 */ /* 0x000ea20000100800 */
        /* <DEDUP_REMOVED lines=12> */
.L_x_2564:
[----:B------:R-:W-:Y:S05]  /*1bc0*/  @!P0 BRA `(.L_x_2422) ;  /* 0x0000000000048947 */ /* 0x000fea0003800000 */
[----:B------:R-:W-:Y:S01]  /*1bd0*/  BPT.TRAP 0x1 ;  /* 0x000000040000795c */ /* 0x000fe20000300000 */
.L_x_2422:
        /* <DEDUP_REMOVED lines=9> */
.L_x_2423:
[----:B-1----:R-:W-:Y:S05]  /*1c70*/  @P1 BRA `(.L_x_2424) ;  /* 0x0000000000081947 */ /* 0x002fea0003800000 */
[----:B------:R-:W1:Y:S02]  /*1c80*/  SYNCS.PHASECHK.TRANS64.TRYWAIT P1, [R0+URZ+0x38830], R3 ;  /* 0x03883003000075a7 */ /* 0x000e64000802017f */
[----:B-1----:R-:W-:Y:S05]  /*1c90*/  @!P1 BRA `(.L_x_2425) ;  /* 0x00000164005c9947 */ /* 0x002fea0003800000 */
.L_x_2424:
        /* <DEDUP_REMOVED lines=159> */
[----:B------:R-:W-:Y:S01]  /*2690*/  MOV R9, UR17 ;  /* 0x0000001100097c02 */ /* 0x000fe20008000f00 */
        /* <DEDUP_REMOVED lines=418> */
.L_x_2426:
[----:B------:R-:W-:Y:S01]  /*40c0*/  R2UR UR4, R213 ;  /* 0x00000000d50472ca */ /* 0x000fe200000e0000 */
[----:B------:R-:W-:Y:S01]  /*40d0*/  UMOV UR5, 0xffffffb0 ;  /* 0xffffffb000057882 */ /* 0x000fe20000000000 */
[----:B------:R-:W-:Y:S01]  /*40e0*/  R2UR UR7, R214 ;  /* 0x00000000d60772ca */ /* 0x000fe200000e0000 */
[----:B------:R-:W-:Y:S01]  /*40f0*/  UIMAD UR5, UR61, UR5, 0x51 ;  /* 0x000000513d0574a4 */ /* 0x000fe2000f8e0205 */
[----:B------:R-:W-:Y:S01]  /*4100*/  R2UR UR14, R212 ;  /* 0x00000000d40e72ca */ /* 0x000fe200000e0000 */
[----:B------:R-:W-:Y:S01]  /*4110*/  ULDC UR6, c[0x0][0x9d8] ;  /* 0x0002760000067ab9 */ /* 0x000fe20000000800 */
[----:B------:R-:W-:Y:S01]  /*4120*/  R2UR UR15, R23 ;  /* 0x00000000170f72ca */ /* 0x000fe200000e0000 */
[----:B------:R-:W-:Y:S01]  /*4130*/  FMUL.FTZ R58, R58, UR6 ;  /* 0x000000063a3a7c20 */ /* 0x000fe20008410000 */
[----:B------:R-:W-:Y:S01]  /*4140*/  FMUL.FTZ R59, R59, UR6 ;  /* 0x000000063b3b7c20 */ /* 0x000fe20008410000 */
[----:B------:R-:W-:Y:S01]  /*4150*/  FMUL.FTZ R62, R62, UR6 ;  /* 0x000000063e3e7c20 */ /* 0x000fe20008410000 */
[----:B------:R-:W-:Y:S01]  /*4160*/  FMUL.FTZ R63, R63, UR6 ;  /* 0x000000063f3f7c20 */ /* 0x000fe20008410000 */
[----:B------:R-:W-:Y:S01]  /*4170*/  FMUL.FTZ R50, R50, UR6 ;  /* 0x0000000632327c20 */ /* 0x000fe20008410000 */
[----:B------:R-:W-:Y:S01]  /*4180*/  FMUL.FTZ R56, R56, UR6 ;  /* 0x0000000638387c20 */ /* 0x000fe20008410000 */
[----:B------:R-:W-:Y:S01]  /*4190*/  UISETP.NE.AND UP0, UPT, UR4, URZ, UPT ;  /* 0x0000003f0400728c */ /* 0x000fe2000bf05270 */
[----:B------:R-:W0:Y:S01]  /*41a0*/  MUFU.TANH R58, R58 ;  /* 0x0000003a003a7308 */ /* 0x000e220000002400 */
[----:B------:R-:W-:-:S02]  /*41b0*/  VIADD R3, R216, UR7 ;  /* 0x00000007d8037c36 */ /* 0x000fc40008000000 */
[----:B------:R-:W-:Y:S01]  /*41c0*/  FMUL.FTZ R51, R51, UR6 ;  /* 0x0000000633337c20 */ /* 0x000fe20008410000 */
[----:B------:R-:W-:Y:S01]  /*41d0*/  FMUL.FTZ R52, R52, UR6 ;  /* 0x0000000634347c20 */ /* 0x000fe20008410000 */
[----:B------:R-:W-:Y:S01]  /*41e0*/  FMUL.FTZ R42, R42, UR6 ;  /* 0x000000062a2a7c20 */ /* 0x000fe20008410000 */
[----:B------:R-:W-:Y:S01]  /*41f0*/  PLOP3.LUT P1, PT, PT, PT, UP0, 0x80, 0x0 ;  /* 0x000000000000781c */ /* 0x000fe20003f2f008 */
[----:B------:R-:W-:Y:S01]  /*4200*/  IMAD.U32 R5, RZ, RZ, UR15 ;  /* 0x0000000fff057e24 */ /* 0x000fe2000f8e00ff */
[----:B------:R-:W-:Y:S01]  /*4210*/  PLOP3.LUT P2, PT, PT, PT, UP0, 0x80, 0x0 ;  /* 0x000000000000781c */ /* 0x000fe20003f4f008 */
[----:B------:R-:W1:Y:S01]  /*4220*/  MUFU.TANH R59, R59 ;  /* 0x0000003b003b7308 */ /* 0x000e620000002400 */
[----:B------:R-:W-:Y:S01]  /*4230*/  FMUL.FTZ R43, R43, UR6 ;  /* 0x000000062b2b7c20 */ /* 0x000fe20008410000 */
[----:B------:R-:W-:Y:S01]  /*4240*/  @UP0 ULDC UR4, c[0x0][0x44c] ;  /* 0x0001130000040ab9 */ /* 0x000fe20000000800 */
[----:B------:R-:W-:Y:S01]  /*4250*/  FMUL.FTZ R57, R57, UR6 ;  /* 0x0000000639397c20 */ /* 0x000fe20008410000 */
[----:B------:R-:W-:Y:S01]  /*4260*/  FMUL.FTZ R54, R54, UR6 ;  /* 0x0000000636367c20 */ /* 0x000fe20008410000 */
[----:B------:R-:W-:Y:S01]  /*4270*/  FMUL.FTZ R46, R46, UR6 ;  /* 0x000000062e2e7c20 */ /* 0x000fe20008410000 */
[----:B------:R-:W-:Y:S01]  /*4280*/  FMUL.FTZ R60, R60, UR6 ;  /* 0x000000063c3c7c20 */ /* 0x000fe20008410000 */
[----:B------:R-:W-:Y:S01]  /*4290*/  FMUL.FTZ R55, R55, UR6 ;  /* 0x0000000637377c20 */ /* 0x000fe20008410000 */
[----:B------:R-:W2:Y:S01]  /*42a0*/  MUFU.TANH R62, R62 ;  /* 0x0000003e003e7308 */ /* 0x000ea20000002400 */
[----:B------:R-:W-:Y:S01]  /*42b0*/  FMUL.FTZ R47, R47, UR6 ;  /* 0x000000062f2f7c20 */ /* 0x000fe20008410000 */
[----:B------:R-:W-:Y:S01]  /*42c0*/  @P1 IMAD.HI.U32 R2, R3, UR4, RZ ;  /* 0x0000000403021c27 */ /* 0x000fe2000f8e00ff */
[----:B------:R-:W-:-:S03]  /*42d0*/  @UP0 ULDC UR4, c[0x0][0x450] ;  /* 0x0001140000040ab9 */ /* 0x000fc60000000800 */
[----:B------:R-:W-:Y:S01]  /*42e0*/  FMUL.FTZ R48, R48, UR6 ;  /* 0x0000000630307c20 */ /* 0x000fe20008410000 */
[----:B------:R-:W-:Y:S01]  /*42f0*/  FMUL.FTZ R49, R49, UR6 ;  /* 0x0000000631317c20 */ /* 0x000fe20008410000 */
[----:B------:R-:W-:Y:S01]  /*4300*/  FMUL.FTZ R34, R34, UR6 ;  /* 0x0000000622227c20 */ /* 0x000fe20008410000 */
[----:B------:R-:W-:Y:S01]  /*4310*/  @P2 SHF.R.U32.HI R3, RZ, UR4, R2 ;  /* 0x00000004ff032c19 */ /* 0x000fe20008011602 */
[----:B------:R-:W-:Y:S01]  /*4320*/  UIMAD UR4, UR61, -0x50, UR14 ;  /* 0xffffffb03d0478a4 */ /* 0x000fe2000f8e020e */
[----:B------:R-:W-:Y:S01]  /*4330*/  IMAD.U32 R2, RZ, RZ, UR5 ;  /* 0x00000005ff027e24 */ /* 0x000fe2000f8e00ff */
[----:B------:R-:W3:Y:S01]  /*4340*/  MUFU.TANH R63, R63 ;  /* 0x0000003f003f7308 */ /* 0x000ee20000002400 */
[----:B------:R-:W-:Y:S01]  /*4350*/  FMUL.FTZ R35, R35, UR6 ;  /* 0x0000000623237c20 */ /* 0x000fe20008410000 */
[----:B------:R-:W4:Y:S01]  /*4360*/  SHFL.IDX PT, R18, R3, 0x1, 0x1c1f ;  /* 0x003c1f0003127f89 */ /* 0x000f2200000e0000 */
[----:B------:R-:W-:Y:S01]  /*4370*/  UIADD3 UR4, UR4, 0x50, URZ ;  /* 0x0000005004047890 */ /* 0x000fe2000fffe03f */
[----:B------:R-:W-:-:S02]  /*4380*/  IMAD R2, R215, -0x2, R2 ;  /* 0xfffffffed7027824 */ /* 0x000fc400078e0202 */
[----:B------:R-:W-:Y:S01]  /*4390*/  FMUL.FTZ R38, R38, UR6 ;  /* 0x0000000626267c20 */ /* 0x000fe20008410000 */
[----:B------:R-:W-:Y:S01]  /*43a0*/  FMUL.FTZ R39, R39, UR6 ;  /* 0x0000000627277c20 */ /* 0x000fe20008410000 */
[----:B------:R-:W-:Y:S01]  /*43b0*/  FMUL.FTZ R26, R26, UR6 ;  /* 0x000000061a1a7c20 */ /* 0x000fe20008410000 */
[----:B------:R-:W5:Y:S01]  /*43c0*/  MUFU.TANH R50, R50 ;  /* 0x0000003200327308 */ /* 0x000f620000002400 */
[----:B------:R-:W-:Y:S01]  /*43d0*/  IMAD.U32 R4, RZ, RZ, UR4 ;  /* 0x00000004ff047e24 */ /* 0x000fe2000f8e00ff */
[----:B------:R-:W-:Y:S01]  /*43e0*/  IADD3 R5, -R5, UR14, R2 ;  /* 0x0000000e05057c10 */ /* 0x000fe2000fffe102 */
[----:B------:R-:W-:Y:S01]  /*43f0*/  FMUL.FTZ R27, R27, UR6 ;  /* 0x000000061b1b7c20 */ /* 0x000fe20008410000 */
[----:B------:R-:W-:Y:S01]  /*4400*/  FMUL.FTZ R30, R30, UR6 ;  /* 0x000000061e1e7c20 */ /* 0x000fe20008410000 */
[----:B------:R-:W-:Y:S02]  /*4410*/  IMAD R4, R215, -0x2, R4 ;  /* 0xfffffffed7047824 */ /* 0x000fe400078e0204 */
[----:B------:R-:W-:Y:S01]  /*4420*/  FMUL.FTZ R31, R31, UR6 ;  /* 0x000000061f1f7c20 */ /* 0x000fe20008410000 */
[----:B------:R-:W-:Y:S01]  /*4430*/  FMUL.FTZ R61, R61, UR6 ;  /* 0x000000063d3d7c20 */ /* 0x000fe20008410000 */
[----:B------:R-:W-:Y:S01]  /*4440*/  MUFU.TANH R20, R56 ;  /* 0x0000003800147308 */ /* 0x000fe20000002400 */
[----:B------:R-:W0:Y:S01]  /*4450*/  SHFL.IDX PT, R3, R3, RZ, 0x1c1f ;  /* 0x001c1fff03037589 */ /* 0x000e2200000e0000 */
[----:B------:R-:W-:Y:S01]  /*4460*/  FMUL.FTZ R53, R53, UR6 ;  /* 0x0000000635357c20 */ /* 0x000fe20008410000 */
[----:B------:R-:W-:Y:S01]  /*4470*/  FMUL.FTZ R40, R40, UR6 ;  /* 0x0000000628287c20 */ /* 0x000fe20008410000 */
[----:B------:R-:W-:Y:S01]  /*4480*/  FMUL.FTZ R24, R24, UR6 ;  /* 0x0000000618187c20 */ /* 0x000fe20008410000 */
[----:B------:R-:W-:Y:S01]  /*4490*/  FMUL.FTZ R41, R41, UR6 ;  /* 0x0000000629297c20 */ /* 0x000fe20008410000 */
[----:B------:R-:W-:Y:S01]  /*44a0*/  FMUL.FTZ R44, R44, UR6 ;  /* 0x000000062c2c7c20 */ /* 0x000fe20008410000 */
[----:B------:R-:W-:Y:S01]  /*44b0*/  FMUL.FTZ R25, R25, UR6 ;  /* 0x0000000619197c20 */ /* 0x000fe20008410000 */
[----:B------:R-:W-:Y:S01]  /*44c0*/  MUFU.TANH R69, R52 ;  /* 0x0000003400457308 */ /* 0x000fe20000002400 */
[----:B------:R-:W-:Y:S01]  /*44d0*/  FMUL.FTZ R45, R45, UR6 ;  /* 0x000000062d2d7c20 */ /* 0x000fe20008410000 */
[-CC-:B----4-:R-:W-:Y:S01]  /*44e0*/  VIADDMNMX R18, R18, R5.reuse, R4.reuse, PT ;  /* 0x0000000512127246 */ /* 0x190fe20003800104 */
[----:B------:R-:W-:Y:S01]  /*44f0*/  FMUL.FTZ R32, R32, UR6 ;  /* 0x0000000620207c20 */ /* 0x000fe20008410000 */
[----:B------:R-:W-:Y:S01]  /*4500*/  FMUL.FTZ R28, R28, UR6 ;  /* 0x000000061c1c7c20 */ /* 0x000fe20008410000 */
[----:B------:R-:W-:Y:S01]  /*4510*/  FMUL.FTZ R33, R33, UR6 ;  /* 0x0000000621217c20 */ /* 0x000fe20008410000 */
[C---:B------:R-:W-:Y:S01]  /*4520*/  ISETP.GT.AND P1, PT, R18.reuse, RZ, PT ;  /* 0x000000ff1200720c */ /* 0x040fe20003f24270 */
[----:B------:R-:W-:Y:S01]  /*4530*/  ULDC UR5, c[0x0][0x988] ;  /* 0x0002620000057ab9 */ /* 0x000fe20000000800 */
[C---:B------:R-:W-:Y:S01]  /*4540*/  ISETP.GT.AND P2, PT, R18.reuse, 0x1, PT ;  /* 0x000000011200780c */ /* 0x040fe20003f44270 */
[----:B------:R-:W-:Y:S01]  /*4550*/  MUFU.TANH R51, R51 ;  /* 0x0000003300337308 */ /* 0x000fe20000002400 */
[----:B------:R-:W-:Y:S01]  /*4560*/  ISETP.GT.AND P3, PT, R18, 0x8, PT ;  /* 0x000000081200780c */ /* 0x000fe20003f64270 */
[----:B------:R-:W-:Y:S01]  /*4570*/  FMUL.FTZ R36, R36, UR6 ;  /* 0x0000000624247c20 */ /* 0x000fe20008410000 */
[----:B------:R-:W-:Y:S01]  /*4580*/  FMUL.FTZ R29, R29, UR6 ;  /* 0x000000061d1d7c20 */ /* 0x000fe20008410000 */
[----:B------:R-:W-:Y:S01]  /*4590*/  FMUL.FTZ R37, R37, UR6 ;  /* 0x0000000625257c20 */ /* 0x000fe20008410000 */
[----:B------:R-:W-:Y:S01]  /*45a0*/  R2UR UR4, R0 ;  /* 0x00000000000472ca */ /* 0x000fe200000e0000 */
[----:B------:R-:W-:Y:S01]  /*45b0*/  @UP0 ULDC UR6, c[0x0][0x44c] ;  /* 0x0001130000060ab9 */ /* 0x000fe20000000800 */
[----:B------:R-:W-:Y:S01]  /*45c0*/  UMOV UR10, UR7 ;  /* 0x00000007000a7c82 */ /* 0x000fe20008000000 */
[----:B------:R4:W-:Y:S01]  /*45d0*/  MUFU.TANH R52, R42 ;  /* 0x0000002a00347308 */ /* 0x0009e20000002400 */
[----:B0-----:R-:W-:Y:S01]  /*45e0*/  VIADDMNMX R4, R3, R5, R4, PT ;  /* 0x0000000503047246 */ /* 0x001fe20003800104 */
[----:B------:R-:W-:Y:S01]  /*45f0*/  UIMAD.WIDE.U32 UR6, UR7, UR6, URZ ;  /* 0x00000006070672a5 */ /* 0x000fe2000f8e003f */
[----:B------:R-:W-:Y:S01]  /*4600*/  CS2R R150, SRZ ;  /* 0x0000000000967805 */ /* 0x000fe2000001ff00 */
[----:B------:R-:W-:Y:S01]  /*4610*/  @UP0 ULDC UR11, c[0x0][0x450] ;  /* 0x00011400000b0ab9 */ /* 0x000fe20000000800 */
[----:B------:R-:W-:Y:S01]  /*4620*/  UIADD3 UR61, UR61, -0x2, URZ ;  /* 0xfffffffe3d3d7890 */ /* 0x000fe2000fffe03f */
[----:B------:R-:W-:Y:S01]  /*4630*/  CS2R R148, SRZ ;  /* 0x0000000000947805 */ /* 0x000fe2000001ff00 */
[----:B------:R-:W-:Y:S01]  /*4640*/  @UP0 USHF.R.U32.HI UR10, URZ, UR11, UR7 ;  /* 0x0000000b3f0a0299 */ /* 0x000fe20008011607 */
[----:B------:R1:W-:Y:S01]  /*4650*/  MUFU.TANH R56, R43 ;  /* 0x0000002b00387308 */ /* 0x0003e20000002400 */
[----:B----4-:R-:W-:Y:S01]  /*4660*/  FSEL R42, R58, -INF , P1 ;  /* 0xff8000003a2a7808 */ /* 0x010fe20000800000 */
[----:B------:R-:W-:Y:S01]  /*4670*/  UIADD3 UR4, UR4, 0x38840, URZ ;  /* 0x0003884004047890 */ /* 0x000fe2000fffe03f */
[----:B------:R-:W-:Y:S01]  /*4680*/  ISETP.GT.AND P1, PT, R18, 0x9, PT ;  /* 0x000000091200780c */ /* 0x000fe20003f24270 */
[----:B------:R-:W-:Y:S01]  /*4690*/  UIADD3 UR6, UR10, UR14, -UR15 ;  /* 0x0000000e0a067290 */ /* 0x000fe2000fffe80f */
[----:B------:R-:W0:Y:S01]  /*46a0*/  S2UR UR14, SR_CgaCtaId ;  /* 0x00000000000e79c3 */ /* 0x000e220000008800 */
[----:B------:R-:W-:-:S02]  /*46b0*/  CS2R R146, SRZ ;  /* 0x0000000000927805 */ /* 0x000fc4000001ff00 */
[----:B------:R-:W-:Y:S01]  /*46c0*/  CS2R R144, SRZ ;  /* 0x0000000000907805 */ /* 0x000fe2000001ff00 */
[----:B------:R-:W-:Y:S01]  /*46d0*/  MUFU.TANH R64, R57 ;  /* 0x0000003900407308 */ /* 0x000fe20000002400 */
[----:B-1----:R-:W-:Y:S01]  /*46e0*/  FSEL R43, R59, -INF , P2 ;  /* 0xff8000003b2b7808 */ /* 0x002fe20001000000 */
[----:B------:R-:W-:Y:S01]  /*46f0*/  UIMAD.WIDE UR6, UR6, 0x66666667, URZ ;  /* 0x66666667060678a5 */ /* 0x000fe2000f8e023f */
[----:B------:R-:W-:Y:S02]  /*4700*/  ISETP.GT.AND P2, PT, R18, 0x10, PT ;  /* 0x000000101200780c */ /* 0x000fe40003f44270 */
[----:B------:R-:W-:Y:S02]  /*4710*/  CS2R R142, SRZ ;  /* 0x00000000008e7805 */ /* 0x000fe4000001ff00 */
[----:B------:R-:W-:Y:S01]  /*4720*/  FMNMX.FTZ R21, R42, R43, !PT ;  /* 0x0000002b2a157209 */ /* 0x000fe20007810000 */
[----:B------:R-:W-:Y:S01]  /*4730*/  USHF.R.U32.HI UR6, URZ, 0x1f, UR7 ;  /* 0x0000001f3f067899 */ /* 0x000fe20008011607 */
[----:B------:R-:W-:Y:S01]  /*4740*/  CS2R R140, SRZ ;  /* 0x00000000008c7805 */ /* 0x000fe2000001ff00 */
[----:B------:R-:W1:Y:S01]  /*4750*/  MUFU.TANH R54, R54 ;  /* 0x0000003600367308 */ /* 0x000e620000002400 */
[----:B------:R-:W-:Y:S01]  /*4760*/  CS2R R138, SRZ ;  /* 0x00000000008a7805 */ /* 0x000fe2000001ff00 */
[----:B------:R-:W-:Y:S01]  /*4770*/  ULEA.HI.SX32 UR6, UR7, UR6, 0x1b ;  /* 0x0000000607067291 */ /* 0x000fe2000f8fda3f */
[----:B------:R-:W-:-:S02]  /*4780*/  CS2R R136, SRZ ;  /* 0x0000000000887805 */ /* 0x000fc4000001ff00 */
[----:B------:R-:W-:Y:S02]  /*4790*/  CS2R R134, SRZ ;  /* 0x0000000000867805 */ /* 0x000fe4000001ff00 */
[----:B------:R-:W-:Y:S01]  /*47a0*/  CS2R R132, SRZ ;  /* 0x0000000000847805 */ /* 0x000fe2000001ff00 */
[----:B------:R-:W-:Y:S01]  /*47b0*/  UISETP.LT.AND UP0, UPT, URZ, UR6, UPT ;  /* 0x000000063f00728c */ /* 0x000fe2000bf01270 */
[----:B------:R-:W-:Y:S01]  /*47c0*/  CS2R R130, SRZ ;  /* 0x0000000000827805 */ /* 0x000fe2000001ff00 */
[----:B------:R2:W-:Y:S01]  /*47d0*/  MUFU.TANH R57, R46 ;  /* 0x0000002e00397308 */ /* 0x0005e20000002400 */
[----:B------:R-:W-:Y:S01]  /*47e0*/  CS2R R128, SRZ ;  /* 0x0000000000807805 */ /* 0x000fe2000001ff00 */
[----:B------:R-:W-:Y:S01]  /*47f0*/  USEL UR10, URZ, UR6, !UP0 ;  /* 0x000000063f0a7287 */ /* 0x000fe2000c000000 */
[----:B------:R-:W-:Y:S02]  /*4800*/  CS2R R126, SRZ ;  /* 0x00000000007e7805 */ /* 0x000fe4000001ff00 */
[----:B------:R-:W-:Y:S01]  /*4810*/  CS2R R124, SRZ ;  /* 0x00000000007c7805 */ /* 0x000fe2000001ff00 */
[----:B0-----:R-:W-:Y:S01]  /*4820*/  UPRMT UR4, UR14, 0x654, UR4 ;  /* 0x000006540e047896 */ /* 0x001fe20008000004 */
[----:B------:R-:W-:Y:S01]  /*4830*/  CS2R R122, SRZ ;  /* 0x00000000007a7805 */ /* 0x000fe2000001ff00 */
[----:B------:R-:W-:Y:S01]  /*4840*/  UISETP.GE.AND UP0, UPT, UR61, UR10, UPT ;  /* 0x0000000a3d00728c */ /* 0x000fe2000bf06270 */
[----:B------:R-:W-:Y:S01]  /*4850*/  MUFU.TANH R65, R60 ;  /* 0x0000003c00417308 */ /* 0x000fe20000002400 */
[----:B--2---:R-:W-:Y:S01]  /*4860*/  FSEL R46, R62, -INF , P3 ;  /* 0xff8000003e2e7808 */ /* 0x004fe20001800000 */
[----:B------:R-:W-:Y:S01]  /*4870*/  IMAD.U32 R229, RZ, RZ, UR10 ;  /* 0x0000000affe57e24 */ /* 0x000fe2000f8e00ff */
[----:B------:R-:W-:-:S02]  /*4880*/  ISETP.GT.AND P3, PT, R4, 0x8, PT ;  /* 0x000000080400780c */ /* 0x000fc40003f64270 */
[----:B------:R-:W-:Y:S02]  /*4890*/  CS2R R120, SRZ ;  /* 0x0000000000787805 */ /* 0x000fe4000001ff00 */
[----:B------:R-:W-:Y:S01]  /*48a0*/  FMNMX.FTZ R2, R46, R21, !PT ;  /* 0x000000152e027209 */ /* 0x000fe20007810000 */
[----:B------:R-:W-:Y:S01]  /*48b0*/  SYNCS.ARRIVE.TRANS64.RED.A1T0 RZ, [UR4], RZ ;  /* 0x000000ffffff79a7 */ /* 0x000fe20008100404 */
[----:B------:R-:W-:Y:S01]  /*48c0*/  CS2R R118, SRZ ;  /* 0x0000000000767805 */ /* 0x000fe2000001ff00 */
[----:B------:R-:W0:Y:S01]  /*48d0*/  MUFU.TANH R55, R55 ;  /* 0x0000003700377308 */ /* 0x000e220000002400 */
[----:B------:R-:W-:Y:S02]  /*48e0*/  CS2R R116, SRZ ;  /* 0x0000000000747805 */ /* 0x000fe4000001ff00 */
[----:B------:R-:W-:Y:S02]  /*48f0*/  CS2R R114, SRZ ;  /* 0x0000000000727805 */ /* 0x000fe4000001ff00 */
[----:B------:R-:W-:-:S02]  /*4900*/  CS2R R112, SRZ ;  /* 0x0000000000707805 */ /* 0x000fc4000001ff00 */
[----:B------:R-:W-:Y:S02]  /*4910*/  CS2R R110, SRZ ;  /* 0x00000000006e7805 */ /* 0x000fe4000001ff00 */
[----:B------:R-:W-:Y:S02]  /*4920*/  CS2R R108, SRZ ;  /* 0x00000000006c7805 */ /* 0x000fe4000001ff00 */
[----:B------:R-:W-:Y:S02]  /*4930*/  CS2R R106, SRZ ;  /* 0x00000000006a7805 */ /* 0x000fe4000001ff00 */
[----:B------:R-:W-:Y:S01]  /*4940*/  CS2R R104, SRZ ;  /* 0x0000000000687805 */ /* 0x000fe2000001ff00 */
[----:B------:R3:W2:Y:S01]  /*4950*/  MUFU.TANH R60, R47 ;  /* 0x0000002f003c7308 */ /* 0x0006a20000002400 */
[----:B------:R-:W-:Y:S02]  /*4960*/  CS2R R102, SRZ ;  /* 0x0000000000667805 */ /* 0x000fe4000001ff00 */
[----:B------:R-:W-:-:S02]  /*4970*/  CS2R R100, SRZ ;  /* 0x0000000000647805 */ /* 0x000fc4000001ff00 */
[----:B------:R-:W-:Y:S02]  /*4980*/  CS2R R98, SRZ ;  /* 0x0000000000627805 */ /* 0x000fe4000001ff00 */
[----:B------:R-:W-:Y:S02]  /*4990*/  CS2R R96, SRZ ;  /* 0x0000000000607805 */ /* 0x000fe4000001ff00 */
[----:B------:R-:W-:Y:S02]  /*49a0*/  CS2R R94, SRZ ;  /* 0x00000000005e7805 */ /* 0x000fe4000001ff00 */
[----:B------:R-:W-:Y:S02]  /*49b0*/  CS2R R92, SRZ ;  /* 0x00000000005c7805 */ /* 0x000fe4000001ff00 */
[----:B------:R-:W-:Y:S01]  /*49c0*/  CS2R R90, SRZ ;  /* 0x00000000005a7805 */ /* 0x000fe2000001ff00 */
[----:B------:R5:W-:Y:S01]  /*49d0*/  MUFU.TANH R67, R48 ;  /* 0x0000003000437308 */ /* 0x000be20000002400 */
[----:B---3--:R-:W-:-:S02]  /*49e0*/  FSEL R47, R63, -INF , P1 ;  /* 0xff8000003f2f7808 */ /* 0x008fc40000800000 */
[----:B------:R-:W-:Y:S02]  /*49f0*/  CS2R R88, SRZ ;  /* 0x0000000000587805 */ /* 0x000fe4000001ff00 */
[----:B------:R-:W-:Y:S02]  /*4a00*/  ISETP.GT.AND P1, PT, R18, 0x11, PT ;  /* 0x000000111200780c */ /* 0x000fe40003f24270 */
[----:B------:R-:W-:Y:S02]  /*4a10*/  CS2R R86, SRZ ;  /* 0x0000000000567805 */ /* 0x000fe4000001ff00 */
[----:B------:R-:W-:Y:S02]  /*4a20*/  FMNMX.FTZ R21, R47, R2, !PT ;  /* 0x000000022f157209 */ /* 0x000fe40007810000 */
[----:B------:R-:W-:Y:S02]  /*4a30*/  CS2R R84, SRZ ;  /* 0x0000000000547805 */ /* 0x000fe4000001ff00 */
[----:B------:R-:W-:Y:S01]  /*4a40*/  CS2R R82, SRZ ;  /* 0x0000000000527805 */ /* 0x000fe2000001ff00 */
[----:B------:R3:W-:Y:S01]  /*4a50*/  MUFU.TANH R68, R49 ;  /* 0x0000003100447308 */ /* 0x0007e20000002400 */
[----:B-----5:R-:W-:-:S02]  /*4a60*/  FSEL R48, R50, -INF , P2 ;  /* 0xff80000032307808 */ /* 0x020fc40001000000 */
[----:B------:R-:W-:Y:S02]  /*4a70*/  CS2R R80, SRZ ;  /* 0x0000000000507805 */ /* 0x000fe4000001ff00 */
[----:B------:R-:W-:Y:S02]  /*4a80*/  ISETP.GT.AND P2, PT, R18, 0x18, PT ;  /* 0x000000181200780c */ /* 0x000fe40003f44270 */
[----:B------:R-:W-:Y:S02]  /*4a90*/  CS2R R78, SRZ ;  /* 0x00000000004e7805 */ /* 0x000fe4000001ff00 */
[----:B------:R-:W-:Y:S02]  /*4aa0*/  FMNMX.FTZ R2, R48, R21, !PT ;  /* 0x0000001530027209 */ /* 0x000fe40007810000 */
[----:B------:R-:W-:Y:S02]  /*4ab0*/  CS2R R76, SRZ ;  /* 0x00000000004c7805 */ /* 0x000fe4000001ff00 */
[----:B-1----:R-:W-:Y:S01]  /*4ac0*/  FSEL R50, R54, -INF , P2 ;  /* 0xff80000036327808 */ /* 0x002fe20001000000 */
[----:B------:R-:W1:Y:S01]  /*4ad0*/  MUFU.TANH R34, R34 ;  /* 0x0000002200227308 */ /* 0x000e620000002400 */
[----:B---3--:R-:W-:-:S02]  /*4ae0*/  FSEL R49, R51, -INF , P1 ;  /* 0xff80000033317808 */ /* 0x008fc40000800000 */
[----:B------:R-:W-:Y:S02]  /*4af0*/  CS2R R74, SRZ ;  /* 0x00000000004a7805 */ /* 0x000fe4000001ff00 */
[C---:B------:R-:W-:Y:S02]  /*4b00*/  ISETP.GT.AND P1, PT, R18.reuse, 0x19, PT ;  /* 0x000000191200780c */ /* 0x040fe40003f24270 */
[----:B------:R-:W-:Y:S02]  /*4b10*/  CS2R R72, SRZ ;  /* 0x0000000000487805 */ /* 0x000fe4000001ff00 */
[----:B------:R-:W-:Y:S02]  /*4b20*/  FMNMX.FTZ R21, R49, R2, !PT ;  /* 0x0000000231157209 */ /* 0x000fe40007810000 */
[----:B------:R-:W-:Y:S01]  /*4b30*/  ISETP.GT.AND P2, PT, R18, 0x20, PT ;  /* 0x000000201200780c */ /* 0x000fe20003f44270 */
[----:B------:R-:W3:Y:S01]  /*4b40*/  MUFU.TANH R35, R35 ;  /* 0x0000002300237308 */ /* 0x000ee20000002400 */
[----:B0-----:R-:W-:-:S02]  /*4b50*/  FSEL R51, R55, -INF , P1 ;  /* 0xff80000037337808 */ /* 0x001fc40000800000 */
[----:B------:R-:W-:Y:S02]  /*4b60*/  FMNMX.FTZ R2, R50, R21, !PT ;  /* 0x0000001532027209 */ /* 0x000fe40007810000 */
[----:B------:R-:W-:Y:S02]  /*4b70*/  ISETP.GT.AND P1, PT, R18, 0x21, PT ;  /* 0x000000211200780c */ /* 0x000fe40003f24270 */
[----:B------:R-:W-:Y:S01]  /*4b80*/  FSEL R52, R52, -INF , P2 ;  /* 0xff80000034347808 */ /* 0x000fe20001000000 */
[----:B------:R-:W0:Y:S01]  /*4b90*/  MUFU.TANH R38, R38 ;  /* 0x0000002600267308 */ /* 0x000e220000002400 */
[----:B------:R-:W-:Y:S02]  /*4ba0*/  FMNMX.FTZ R21, R51, R2, !PT ;  /* 0x0000000233157209 */ /* 0x000fe40007810000 */
[----:B------:R-:W-:Y:S02]  /*4bb0*/  ISETP.GT.AND P2, PT, R18, 0x28, PT ;  /* 0x000000281200780c */ /* 0x000fe40003f44270 */
[----:B------:R-:W-:-:S02]  /*4bc0*/  FSEL R54, R56, -INF , P1 ;  /* 0xff80000038367808 */ /* 0x000fc40000800000 */
[----:B------:R-:W-:Y:S01]  /*4bd0*/  FMNMX.FTZ R21, R52, R21, !PT ;  /* 0x0000001534157209 */ /* 0x000fe20007810000 */
[----:B------:R-:W4:Y:S01]  /*4be0*/  MUFU.TANH R39, R39 ;  /* 0x0000002700277308 */ /* 0x000f220000002400 */
[----:B------:R-:W-:Y:S02]  /*4bf0*/  ISETP.GT.AND P1, PT, R18, 0x29, PT ;  /* 0x000000291200780c */ /* 0x000fe40003f24270 */
[----:B------:R-:W-:Y:S02]  /*4c00*/  FSEL R55, R57, -INF , P2 ;  /* 0xff80000039377808 */ /* 0x000fe40001000000 */
[----:B------:R-:W-:Y:S02]  /*4c10*/  FMNMX.FTZ R2, R54, R21, !PT ;  /* 0x0000001536027209 */ /* 0x000fe40007810000 */
[----:B------:R-:W-:Y:S01]  /*4c20*/  ISETP.GT.AND P2, PT, R18, 0x30, PT ;  /* 0x000000301200780c */ /* 0x000fe20003f44270 */
[----:B------:R-:W-:Y:S01]  /*4c30*/  MUFU.TANH R26, R26 ;  /* 0x0000001a001a7308 */ /* 0x000fe20000002400 */
[----:B--2---:R-:W-:-:S02]  /*4c40*/  FSEL R56, R60, -INF , P1 ;  /* 0xff8000003c387808 */ /* 0x004fc40000800000 */
[----:B------:R-:W-:Y:S02]  /*4c50*/  FMNMX.FTZ R21, R55, R2, !PT ;  /* 0x0000000237157209 */ /* 0x000fe40007810000 */
[----:B------:R-:W-:Y:S02]  /*4c60*/  ISETP.GT.AND P1, PT, R18, 0x31, PT ;  /* 0x000000311200780c */ /* 0x000fe40003f24270 */
[----:B-1----:R-:W-:Y:S01]  /*4c70*/  FSEL R57, R34, -INF , P2 ;  /* 0xff80000022397808 */ /* 0x002fe20001000000 */
[----:B------:R-:W1:Y:S01]  /*4c80*/  MUFU.TANH R27, R27 ;  /* 0x0000001b001b7308 */ /* 0x000e620000002400 */
[----:B------:R-:W-:Y:S02]  /*4c90*/  FMNMX.FTZ R2, R56, R21, !PT ;  /* 0x0000001538027209 */ /* 0x000fe40007810000 */
[----:B------:R-:W-:Y:S02]  /*4ca0*/  ISETP.GT.AND P2, PT, R18, 0x38, PT ;  /* 0x000000381200780c */ /* 0x000fe40003f44270 */
[----:B---3--:R-:W-:-:S02]  /*4cb0*/  FSEL R58, R35, -INF , P1 ;  /* 0xff800000233a7808 */ /* 0x008fc40000800000 */
[----:B------:R-:W-:Y:S01]  /*4cc0*/  FMNMX.FTZ R21, R57, R2, !PT ;  /* 0x0000000239157209 */ /* 0x000fe20007810000 */
[----:B------:R-:W2:Y:S01]  /*4cd0*/  MUFU.TANH R30, R30 ;  /* 0x0000001e001e7308 */ /* 0x000ea20000002400 */
[----:B------:R-:W-:Y:S02]  /*4ce0*/  ISETP.GT.AND P1, PT, R18, 0x39, PT ;  /* 0x000000391200780c */ /* 0x000fe40003f24270 */
[----:B0-----:R-:W-:Y:S02]  /*4cf0*/  FSEL R59, R38, -INF , P2 ;  /* 0xff800000263b7808 */ /* 0x001fe40001000000 */
[----:B------:R-:W-:Y:S02]  /*4d00*/  FMNMX.FTZ R2, R58, R21, !PT ;  /* 0x000000153a027209 */ /* 0x000fe40007810000 */
[----:B------:R-:W-:Y:S01]  /*4d10*/  ISETP.GT.AND P2, PT, R18, 0x40, PT ;  /* 0x000000401200780c */ /* 0x000fe20003f44270 */
[----:B------:R-:W0:Y:S01]  /*4d20*/  MUFU.TANH R31, R31 ;  /* 0x0000001f001f7308 */ /* 0x000e220000002400 */
[----:B----4-:R-:W-:-:S02]  /*4d30*/  FSEL R60, R39, -INF , P1 ;  /* 0xff800000273c7808 */ /* 0x010fc40000800000 */
[----:B------:R-:W-:Y:S02]  /*4d40*/  FMNMX.FTZ R21, R59, R2, !PT ;  /* 0x000000023b157209 */ /* 0x000fe40007810000 */
[----:B------:R-:W-:Y:S02]  /*4d50*/  ISETP.GT.AND P1, PT, R18, 0x41, PT ;  /* 0x000000411200780c */ /* 0x000fe40003f24270 */
[----:B------:R-:W-:Y:S01]  /*4d60*/  FMNMX.FTZ R2, R60, R21, !PT ;  /* 0x000000153c027209 */ /* 0x000fe20007810000 */
[----:B------:R3:W4:Y:S01]  /*4d70*/  MUFU.TANH R66, R61 ;  /* 0x0000003d00427308 */ /* 0x0007220000002400 */
[----:B-1----:R-:W-:Y:S02]  /*4d80*/  FSEL R62, R27, -INF , P1 ;  /* 0xff8000001b3e7808 */ /* 0x002fe40000800000 */
[----:B------:R-:W-:-:S05]  /*4d90*/  ISETP.GT.AND P1, PT, R18, 0x49, PT ;  /* 0x000000491200780c */ /* 0x000fca0003f24270 */
[----:B------:R-:W-:Y:S01]  /*4da0*/  MUFU.TANH R53, R53 ;  /* 0x0000003500357308 */ /* 0x000fe20000002400 */
[----:B---3--:R-:W-:Y:S02]  /*4db0*/  FSEL R61, R26, -INF , P2 ;  /* 0xff8000001a3d7808 */ /* 0x008fe40001000000 */
[----:B------:R-:W-:Y:S02]  /*4dc0*/  ISETP.GT.AND P2, PT, R18, 0x48, PT ;  /* 0x000000481200780c */ /* 0x000fe40003f44270 */
[----:B------:R-:W-:Y:S02]  /*4dd0*/  FMNMX.FTZ R21, R61, R2, !PT ;  /* 0x000000023d157209 */ /* 0x000fe40007810000 */
[----:B--2---:R-:W-:Y:S01]  /*4de0*/  FSEL R63, R30, -INF , P2 ;  /* 0xff8000001e3f7808 */ /* 0x004fe20001000000 */
[----:B------:R-:W1:Y:S01]  /*4df0*/  MUFU.TANH R40, R40 ;  /* 0x0000002800287308 */ /* 0x000e620000002400 */
[----:B------:R-:W-:Y:S02]  /*4e00*/  FMNMX.FTZ R18, R62, R21, !PT ;  /* 0x000000153e127209 */ /* 0x000fe40007810000 */
[----:B0-----:R-:W-:-:S02]  /*4e10*/  FSEL R2, R31, -INF , P1 ;  /* 0xff8000001f027808 */ /* 0x001fc40000800000 */
[----:B------:R-:W-:Y:S02]  /*4e20*/  FMNMX.FTZ R21, R63, R18, !PT ;  /* 0x000000123f157209 */ /* 0x000fe40007810000 */
[----:B------:R-:W-:Y:S01]  /*4e30*/  ISETP.GT.AND P1, PT, R4, RZ, PT ;  /* 0x000000ff0400720c */ /* 0x000fe20003f24270 */
[----:B------:R0:W-:Y:S01]  /*4e40*/  MUFU.TANH R70, R24 ;  /* 0x0000001800467308 */ /* 0x0001e20000002400 */
[----:B------:R-:W-:Y:S02]  /*4e50*/  FMNMX.FTZ R21, R2, R21, !PT ;  /* 0x0000001502157209 */ /* 0x000fe40007810000 */
[----:B------:R-:W-:Y:S02]  /*4e60*/  ISETP.GT.AND P2, PT, R4, 0x1, PT ;  /* 0x000000010400780c */ /* 0x000fe40003f44270 */
[----:B------:R-:W-:Y:S01]  /*4e70*/  FSEL R5, R20, -INF , P1 ;  /* 0xff80000014057808 */ /* 0x000fe20000800000 */
[----:B------:R-:W2:Y:S01]  /*4e80*/  SHFL.BFLY PT, R18, R21, 0x2, 0x1f ;  /* 0x0c401f0015127f89 */ /* 0x000ea200000e0000 */
[----:B------:R-:W-:Y:S01]  /*4e90*/  ISETP.GT.AND P1, PT, R4, 0x9, PT ;  /* 0x000000090400780c */ /* 0x000fe20003f24270 */
[----:B------:R-:W3:Y:S01]  /*4ea0*/  MUFU.TANH R41, R41 ;  /* 0x0000002900297308 */ /* 0x000ee20000002400 */
[----:B------:R-:W-:-:S02]  /*4eb0*/  FSEL R20, R65, -INF , P3 ;  /* 0xff80000041147808 */ /* 0x000fc40001800000 */
[----:B------:R-:W-:-:S05]  /*4ec0*/  ISETP.GT.AND P3, PT, R4, 0x28, PT ;  /* 0x000000280400780c */ /* 0x000fca0003f64270 */
[----:B------:R-:W5:Y:S08]  /*4ed0*/  MUFU.TANH R44, R44 ;  /* 0x0000002c002c7308 */ /* 0x000f700000002400 */
[----:B------:R-:W5:Y:S01]  /*4ee0*/  MUFU.TANH R34, R45 ;  /* 0x0000002d00227308 */ /* 0x000f620000002400 */
[----:B--2---:R-:W-:Y:S02]  /*4ef0*/  FMNMX.FTZ R27, R21, R18, !PT ;  /* 0x00000012151b7209 */ /* 0x004fe40007810000 */
[----:B------:R-:W-:-:S05]  /*4f00*/  FSEL R18, R64, -INF , P2 ;  /* 0xff80000040127808 */ /* 0x000fca0001000000 */
[----:B------:R-:W2:Y:S01]  /*4f10*/  MUFU.TANH R35, R32 ;  /* 0x0000002000237308 */ /* 0x000ea20000002400 */
[----:B------:R-:W-:Y:S01]  /*4f20*/  ISETP.GT.AND P2, PT, R4, 0x10, PT ;  /* 0x000000100400780c */ /* 0x000fe20003f44270 */
[----:B------:R-:W3:Y:S01]  /*4f30*/  SHFL.BFLY PT, R30, R27, 0x1, 0x1f ;  /* 0x0c201f001b1e7f89 */ /* 0x000ee200000e0000 */
[----:B------:R-:W-:Y:S02]  /*4f40*/  FMNMX.FTZ R3, R5, R18, !PT ;  /* 0x0000001205037209 */ /* 0x000fe40007810000 */
[----:B----4-:R-:W-:Y:S02]  /*4f50*/  FSEL R21, R66, -INF , P1 ;  /* 0xff80000042157808 */ /* 0x010fe40000800000 */
[----:B------:R-:W-:Y:S01]  /*4f60*/  FMNMX.FTZ R26, R20, R3, !PT ;  /* 0x00000003141a7209 */ /* 0x000fe20007810000 */
[----:B------:R4:W-:Y:S01]  /*4f70*/  MUFU.TANH R64, R25 ;  /* 0x0000001900407308 */ /* 0x0009e20000002400 */
[----:B------:R-:W-:Y:S02]  /*4f80*/  ISETP.GT.AND P1, PT, R4, 0x11, PT ;  /* 0x000000110400780c */ /* 0x000fe40003f24270 */
[----:B0-----:R-:W-:-:S02]  /*4f90*/  FSEL R24, R67, -INF , P2 ;  /* 0xff80000043187808 */ /* 0x001fc40001000000 */
[----:B------:R-:W-:-:S03]  /*4fa0*/  ISETP.GT.AND P2, PT, R4, 0x18, PT ;  /* 0x000000180400780c */ /* 0x000fc60003f44270 */
[----:B------:R1:W-:Y:S01]  /*4fb0*/  MUFU.TANH R65, R28 ;  /* 0x0000001c00417308 */ /* 0x0003e20000002400 */
[----:B----4-:R-:W-:Y:S02]  /*4fc0*/  FSEL R25, R69, -INF , P2 ;  /* 0xff80000045197808 */ /* 0x010fe40001000000 */
[----:B------:R-:W-:-:S05]  /*4fd0*/  ISETP.GT.AND P2, PT, R4, 0x20, PT ;  /* 0x000000200400780c */ /* 0x000fca0003f44270 */
[----:B------:R-:W0:Y:S01]  /*4fe0*/  MUFU.TANH R33, R33 ;  /* 0x0000002100217308 */ /* 0x000e220000002400 */
[----:B-1----:R-:W-:Y:S02]  /*4ff0*/  FSEL R28, R40, -INF , P2 ;  /* 0xff800000281c7808 */ /* 0x002fe40001000000 */
[----:B---3--:R-:W-:Y:S02]  /*5000*/  FMNMX.FTZ R3, R27, R30, !PT ;  /* 0x0000001e1b037209 */ /* 0x008fe40007810000 */
[----:B------:R-:W-:Y:S02]  /*5010*/  FMNMX.FTZ R27, R21, R26, !PT ;  /* 0x0000001a151b7209 */ /* 0x000fe40007810000 */
[----:B------:R-:W-:Y:S01]  /*5020*/  FSEL R26, R68, -INF , P1 ;  /* 0xff800000441a7808 */ /* 0x000fe20000800000 */
[----:B------:R-:W-:Y:S01]  /*5030*/  FMUL.FTZ R32, R3, UR5 ;  /* 0x0000000503207c20 */ /* 0x000fe20008410000 */
[----:B------:R-:W-:Y:S01]  /*5040*/  FMNMX.FTZ R27, R24, R27, !PT ;  /* 0x0000001b181b7209 */ /* 0x000fe20007810000 */
[----:B------:R-:W1:Y:S01]  /*5050*/  MUFU.TANH R38, R36 ;  /* 0x0000002400267308 */ /* 0x000e620000002400 */
[----:B------:R-:W-:-:S02]  /*5060*/  ISETP.GT.AND P1, PT, R4, 0x19, PT ;  /* 0x000000190400780c */ /* 0x000fc40003f24270 */
[----:B------:R-:W-:Y:S02]  /*5070*/  CS2R R68, SRZ ;  /* 0x0000000000447805 */ /* 0x000fe4000001ff00 */
[----:B------:R-:W-:Y:S02]  /*5080*/  FMNMX.FTZ R30, R26, R27, !PT ;  /* 0x0000001b1a1e7209 */ /* 0x000fe40007810000 */
[----:B------:R-:W-:Y:S02]  /*5090*/  FSEL R27, R53, -INF , P1 ;  /* 0xff800000351b7808 */ /* 0x000fe40000800000 */
[----:B------:R-:W-:Y:S01]  /*50a0*/  FMNMX.FTZ R30, R25, R30, !PT ;  /* 0x0000001e191e7209 */ /* 0x000fe20007810000 */
[----:B------:R5:W-:Y:S01]  /*50b0*/  MUFU.TANH R66, R29 ;  /* 0x0000001d00427308 */ /* 0x000be20000002400 */
[----:B------:R-:W-:Y:S02]  /*50c0*/  ISETP.GT.AND P1, PT, R4, 0x21, PT ;  /* 0x000000210400780c */ /* 0x000fe40003f24270 */
[----:B------:R-:W-:-:S02]  /*50d0*/  FMNMX.FTZ R31, R27, R30, !PT ;  /* 0x0000001e1b1f7209 */ /* 0x000fc40007810000 */
[----:B------:R-:W-:Y:S02]  /*50e0*/  FSETP.NEU.FTZ.AND P2, PT, R3, -INF , PT ;  /* 0xff8000000300780b */ /* 0x000fe40003f5d000 */
[----:B------:R-:W-:Y:S01]  /*50f0*/  FSEL R30, R41, -INF , P1 ;  /* 0xff800000291e7808 */ /* 0x000fe20000800000 */
[----:B------:R3:W4:Y:S01]  /*5100*/  MUFU.TANH R39, R37 ;  /* 0x0000002500277308 */ /* 0x0007220000002400 */
[----:B------:R-:W-:Y:S02]  /*5110*/  FMNMX.FTZ R31, R28, R31, !PT ;  /* 0x0000001f1c1f7209 */ /* 0x000fe40007810000 */
[----:B------:R-:W-:Y:S02]  /*5120*/  ISETP.GT.AND P1, PT, R4, 0x29, PT ;  /* 0x000000290400780c */ /* 0x000fe40003f24270 */
[----:B------:R-:W-:Y:S02]  /*5130*/  FSEL R45, R32, RZ, P2 ;  /* 0x000000ff202d7208 */ /* 0x000fe40001000000 */
[----:B-----5:R-:W-:-:S02]  /*5140*/  FSEL R29, R44, -INF , P3 ;  /* 0xff8000002c1d7808 */ /* 0x020fc40001800000 */
        /* <DEDUP_REMOVED lines=8> */
[----:B--2---:R-:W-:Y:S01]  /*51d0*/  FSEL R32, R35, -INF , P2 ;  /* 0xff80000023207808 */ /* 0x004fe20001000000 */
[--C-:B------:R-:W-:Y:S01]  /*51e0*/  FFMA.FTZ R47, R47, UR5, -R45.reuse ;  /* 0x000000052f2f7c23 */ /* 0x100fe2000801082d */
[----:B------:R-:W-:Y:S01]  /*51f0*/  ISETP.GT.AND P1, PT, R4, 0x31, PT ;  /* 0x000000310400780c */ /* 0x000fe20003f24270 */
[--C-:B------:R-:W-:Y:S01]  /*5200*/  FFMA.FTZ R48, R48, UR5, -R45.reuse ;  /* 0x0000000530307c23 */ /* 0x100fe2000801082d */
[----:B------:R-:W-:Y:S01]  /*5210*/  FMNMX.FTZ R35, R31, R34, !PT ;  /* 0x000000221f237209 */ /* 0x000fe20007810000 */
[--C-:B------:R-:W-:Y:S01]  /*5220*/  FFMA.FTZ R49, R49, UR5, -R45.reuse ;  /* 0x0000000531317c23 */ /* 0x100fe2000801082d */
[----:B------:R-:W-:Y:S01]  /*5230*/  ISETP.GT.AND P2, PT, R4, 0x38, PT ;  /* 0x000000380400780c */ /* 0x000fe20003f44270 */
[----:B------:R-:W2:Y:S01]  /*5240*/  MUFU.EX2 R209, R43 ;  /* 0x0000002b00d17308 */ /* 0x000ea20000000800 */
[----:B0-----:R-:W-:Y:S01]  /*5250*/  FSEL R33, R33, -INF , P1 ;  /* 0xff80000021217808 */ /* 0x001fe20000800000 */
[--C-:B------:R-:W-:Y:S01]  /*5260*/  FFMA.FTZ R50, R50, UR5, -R45.reuse ;  /* 0x0000000532327c23 */ /* 0x100fe2000801082d */
[----:B------:R-:W-:Y:S01]  /*5270*/  FMNMX.FTZ R36, R32, R35, !PT ;  /* 0x0000002320247209 */ /* 0x000fe20007810000 */
[--C-:B------:R-:W-:Y:S01]  /*5280*/  FFMA.FTZ R51, R51, UR5, -R45.reuse ;  /* 0x0000000533337c23 */ /* 0x100fe2000801082d */
[----:B------:R-:W-:Y:S01]  /*5290*/  ISETP.GT.AND P1, PT, R4, 0x39, PT ;  /* 0x000000390400780c */ /* 0x000fe20003f24270 */
[--C-:B------:R-:W-:Y:S01]  /*52a0*/  FFMA.FTZ R52, R52, UR5, -R45.reuse ;  /* 0x0000000534347c23 */ /* 0x100fe2000801082d */
[----:B-1----:R-:W-:Y:S01]  /*52b0*/  FSEL R34, R38, -INF , P2 ;  /* 0xff80000026227808 */ /* 0x002fe20001000000 */
[----:B------:R-:W-:Y:S01]  /*52c0*/  MUFU.EX2 R46, R46 ;  /* 0x0000002e002e7308 */ /* 0x000fe20000000800 */
[----:B---3--:R-:W-:Y:S01]  /*52d0*/  FMNMX.FTZ R37, R33, R36, !PT ;  /* 0x0000002421257209 */ /* 0x008fe20007810000 */
[--C-:B------:R-:W-:Y:S01]  /*52e0*/  FFMA.FTZ R54, R54, UR5, -R45.reuse ;  /* 0x0000000536367c23 */ /* 0x100fe2000801082d */
[----:B------:R-:W-:Y:S01]  /*52f0*/  ISETP.GT.AND P2, PT, R4, 0x40, PT ;  /* 0x000000400400780c */ /* 0x000fe20003f44270 */
[--C-:B------:R-:W-:Y:S01]  /*5300*/  FFMA.FTZ R55, R55, UR5, -R45.reuse ;  /* 0x0000000537377c23 */ /* 0x100fe2000801082d */
[----:B----4-:R-:W-:Y:S01]  /*5310*/  FSEL R35, R39, -INF , P1 ;  /* 0xff80000027237808 */ /* 0x010fe20000800000 */
[----:B------:R-:W-:Y:S01]  /*5320*/  FFMA.FTZ R56, R56, UR5, -R45 ;  /* 0x0000000538387c23 */ /* 0x000fe2000801082d */
[----:B------:R-:W-:Y:S01]  /*5330*/  FMNMX.FTZ R38, R34, R37, !PT ;  /* 0x0000002522267209 */ /* 0x000fe20007810000 */
[----:B------:R-:W0:Y:S01]  /*5340*/  MUFU.EX2 R47, R47 ;  /* 0x0000002f002f7308 */ /* 0x000e220000000800 */
[----:B------:R-:W-:Y:S01]  /*5350*/  ISETP.GT.AND P1, PT, R4, 0x41, PT ;  /* 0x000000410400780c */ /* 0x000fe20003f24270 */
[----:B--2---:R-:W-:Y:S01]  /*5360*/  FADD.FTZ R53, R42, R209 ;  /* 0x000000d12a357221 */ /* 0x004fe20000010000 */
[----:B------:R-:W-:Y:S01]  /*5370*/  FSEL R36, R70, -INF , P2 ;  /* 0xff80000046247808 */ /* 0x000fe20001000000 */
[--C-:B------:R-:W-:Y:S01]  /*5380*/  FFMA.FTZ R57, R57, UR5, -R45.reuse ;  /* 0x0000000539397c23 */ /* 0x100fe2000801082d */
[----:B------:R-:W-:Y:S01]  /*5390*/  FMNMX.FTZ R39, R35, R38, !PT ;  /* 0x0000002623277209 */ /* 0x000fe20007810000 */
[--C-:B------:R-:W-:Y:S01]  /*53a0*/  FFMA.FTZ R58, R58, UR5, -R45.reuse ;  /* 0x000000053a3a7c23 */ /* 0x100fe2000801082d */
[----:B------:R-:W-:Y:S01]  /*53b0*/  ISETP.GT.AND P2, PT, R4, 0x48, PT ;  /* 0x000000480400780c */ /* 0x000fe20003f44270 */
[----:B------:R-:W-:Y:S01]  /*53c0*/  MUFU.EX2 R48, R48 ;  /* 0x0000003000307308 */ /* 0x000fe20000000800 */
[----:B------:R-:W-:Y:S01]  /*53d0*/  FSEL R37, R64, -INF , P1 ;  /* 0xff80000040257808 */ /* 0x000fe20000800000 */
[--C-:B------:R-:W-:Y:S01]  /*53e0*/  FFMA.FTZ R59, R59, UR5, -R45.reuse ;  /* 0x000000053b3b7c23 */ /* 0x100fe2000801082d */
[----:B------:R-:W-:Y:S01]  /*53f0*/  FMNMX.FTZ R40, R36, R39, !PT ;  /* 0x0000002724287209 */ /* 0x000fe20007810000 */
[--C-:B------:R-:W-:Y:S01]  /*5400*/  FFMA.FTZ R60, R60, UR5, -R45.reuse ;  /* 0x000000053c3c7c23 */ /* 0x100fe2000801082d */
[----:B------:R-:W-:Y:S01]  /*5410*/  ISETP.GT.AND P1, PT, R4, 0x49, PT ;  /* 0x000000490400780c */ /* 0x000fe20003f24270 */
[--C-:B------:R-:W-:Y:S01]  /*5420*/  FFMA.FTZ R61, R61, UR5, -R45.reuse ;  /* 0x000000053d3d7c23 */ /* 0x100fe2000801082d */
[----:B------:R-:W-:Y:S01]  /*5430*/  FSEL R38, R65, -INF , P2 ;  /* 0xff80000041267808 */ /* 0x000fe20001000000 */
[----:B------:R-:W1:Y:S01]  /*5440*/  MUFU.EX2 R49, R49 ;  /* 0x0000003100317308 */ /* 0x000e620000000800 */
[----:B------:R-:W-:Y:S01]  /*5450*/  FMNMX.FTZ R41, R37, R40, !PT ;  /* 0x0000002825297209 */ /* 0x000fe20007810000 */
[--C-:B------:R-:W-:Y:S01]  /*5460*/  FFMA.FTZ R62, R62, UR5, -R45.reuse ;  /* 0x000000053e3e7c23 */ /* 0x100fe2000801082d */
[----:B------:R-:W-:Y:S01]  /*5470*/  FSEL R39, R66, -INF , P1 ;  /* 0xff80000042277808 */ /* 0x000fe20000800000 */
[--C-:B------:R-:W-:Y:S01]  /*5480*/  FFMA.FTZ R63, R63, UR5, -R45.reuse ;  /* 0x000000053f3f7c23 */ /* 0x100fe2000801082d */
[----:B------:R-:W-:Y:S01]  /*5490*/  FMNMX.FTZ R4, R38, R41, !PT ;  /* 0x0000002926047209 */ /* 0x000fe20007810000 */
[----:B------:R-:W-:Y:S01]  /*54a0*/  FFMA.FTZ R2, R2, UR5, -R45 ;  /* 0x0000000502027c23 */ /* 0x000fe2000801082d */
[----:B------:R-:W-:Y:S01]  /*54b0*/  F2FP.F16.F32.PACK_AB R209, R209, R42 ;  /* 0x0000002ad1d1723e */ /* 0x000fe200000000ff */
[----:B------:R-:W-:Y:S01]  /*54c0*/  MUFU.EX2 R50, R50 ;  /* 0x0000003200327308 */ /* 0x000fe20000000800 */
[----:B------:R-:W-:-:S02]  /*54d0*/  FMNMX.FTZ R4, R39, R4, !PT ;  /* 0x0000000427047209 */ /* 0x000fc40007810000 */
[----:B------:R-:W-:Y:S02]  /*54e0*/  CS2R R70, SRZ ;  /* 0x0000000000467805 */ /* 0x000fe4000001ff00 */
[----:B0-----:R-:W-:Y:S02]  /*54f0*/  F2FP.F16.F32.PACK_AB R211, R47, R46 ;  /* 0x0000002e2fd3723e */ /* 0x001fe400000000ff */
[----:B------:R-:W-:Y:S02]  /*5500*/  CS2R R66, SRZ ;  /* 0x0000000000427805 */ /* 0x000fe4000001ff00 */
[----:B------:R-:W-:Y:S01]  /*5510*/  CS2R R64, SRZ ;  /* 0x0000000000407805 */ /* 0x000fe2000001ff00 */
[----:B------:R-:W0:Y:S01]  /*5520*/  SHFL.BFLY PT, R41, R4, 0x2, 0x1f ;  /* 0x0c401f0004297f89 */ /* 0x000e2200000e0000 */
[----:B------:R-:W-:Y:S01]  /*5530*/  CS2R R44, SRZ ;  /* 0x00000000002c7805 */ /* 0x000fe2000001ff00 */
[----:B------:R-:W2:Y:S01]  /*5540*/  MUFU.EX2 R51, R51 ;  /* 0x0000003300337308 */ /* 0x000ea20000000800 */
[----:B-1----:R-:W-:-:S07]  /*5550*/  F2FP.F16.F32.PACK_AB R205, R49, R48 ;  /* 0x0000003031cd723e */ /* 0x002fce00000000ff */
[----:B------:R-:W-:Y:S08]  /*5560*/  MUFU.EX2 R52, R52 ;  /* 0x0000003400347308 */ /* 0x000ff00000000800 */
[----:B------:R-:W-:Y:S01]  /*5570*/  MUFU.EX2 R201, R54 ;  /* 0x0000003600c97308 */ /* 0x000fe20000000800 */
[----:B--2---:R-:W-:Y:S02]  /*5580*/  F2FP.F16.F32.PACK_AB R207, R51, R50 ;  /* 0x0000003233cf723e */ /* 0x004fe400000000ff */
[----:B0-----:R-:W-:-:S05]  /*5590*/  FMNMX.FTZ R41, R4, R41, !PT ;  /* 0x0000002904297209 */ /* 0x001fca0007810000 */
[----:B------:R-:W-:Y:S01]  /*55a0*/  MUFU.EX2 R55, R55 ;  /* 0x0000003700377308 */ /* 0x000fe20000000800 */
[----:B------:R-:W0:Y:S07]  /*55b0*/  SHFL.BFLY PT, R4, R41, 0x1, 0x1f ;  /* 0x0c201f0029047f89 */ /* 0x000e2e00000e0000 */
[----:B------:R-:W1:Y:S08]  /*55c0*/  MUFU.EX2 R56, R56 ;  /* 0x0000003800387308 */ /* 0x000e700000000800 */
[----:B------:R-:W-:Y:S08]  /*55d0*/  MUFU.EX2 R57, R57 ;  /* 0x0000003900397308 */ /* 0x000ff00000000800 */
[----:B------:R-:W2:Y:S01]  /*55e0*/  MUFU.EX2 R58, R58 ;  /* 0x0000003a003a7308 */ /* 0x000ea20000000800 */
[----:B-1----:R-:W-:-:S02]  /*55f0*/  F2FP.F16.F32.PACK_AB R203, R56, R55 ;  /* 0x0000003738cb723e */ /* 0x002fc400000000ff */
[----:B0-----:R-:W-:-:S04]  /*5600*/  FMNMX.FTZ R4, R41, R4, !PT ;  /* 0x0000000429047209 */ /* 0x001fc80007810000 */
        /* <DEDUP_REMOVED lines=28> */
[----:B--2---:R-:W-:Y:S01]  /*57d0*/  F2FP.F16.F32.PACK_AB R197, R58, R57 ;  /* 0x000000393ac5723e */ /* 0x004fe200000000ff */
[----:B------:R-:W-:Y:S01]  /*57e0*/  MUFU.EX2 R20, R20 ;  /* 0x0000001400147308 */ /* 0x000fe20000000800 */
[----:B0-----:R-:W-:-:S07]  /*57f0*/  F2FP.F16.F32.PACK_AB R199, R60, R59 ;  /* 0x0000003b3cc7723e */ /* 0x001fce00000000ff */
[----:B------:R-:W0:Y:S01]  /*5800*/  MUFU.EX2 R21, R21 ;  /* 0x0000001500157308 */ /* 0x000e220000000800 */
[----:B-1----:R-:W-:-:S07]  /*5810*/  F2FP.F16.F32.PACK_AB R208, R18, R5 ;  /* 0x0000000512d0723e */ /* 0x002fce00000000ff */
[----:B------:R-:W-:Y:S08]  /*5820*/  MUFU.EX2 R24, R24 ;  /* 0x0000001800187308 */ /* 0x000ff00000000800 */
[----:B------:R-:W1:Y:S01]  /*5830*/  MUFU.EX2 R41, R26 ;  /* 0x0000001a00297308 */ /* 0x000e620000000800 */
[----:B0-----:R-:W-:-:S07]  /*5840*/  F2FP.F16.F32.PACK_AB R210, R21, R20 ;  /* 0x0000001415d2723e */ /* 0x001fce00000000ff */
[----:B------:R0:W-:Y:S08]  /*5850*/  MUFU.EX2 R206, R27 ;  /* 0x0000001b00ce7308 */ /* 0x0001f00000000800 */
[----:B------:R-:W2:Y:S01]  /*5860*/  MUFU.EX2 R25, R25 ;  /* 0x0000001900197308 */ /* 0x000ea20000000800 */
[----:B0-----:R-:W-:Y:S01]  /*5870*/  FADD.FTZ R27, R5, R18 ;  /* 0x00000012051b7221 */ /* 0x001fe20000010000 */
[----:B-1----:R-:W-:-:S03]  /*5880*/  F2FP.F16.F32.PACK_AB R204, R41, R24 ;  /* 0x0000001829cc723e */ /* 0x002fc600000000ff */
[----:B------:R-:W-:-:S03]  /*5890*/  FADD.FTZ R26, R20, R27 ;  /* 0x0000001b141a7221 */ /* 0x000fc60000010000 */
[----:B------:R0:W-:Y:S01]  /*58a0*/  MUFU.EX2 R43, R30 ;  /* 0x0000001e002b7308 */ /* 0x0001e20000000800 */
[----:B------:R-:W-:-:S04]  /*58b0*/  FADD.FTZ R27, R21, R26 ;  /* 0x0000001a151b7221 */ /* 0x000fc80000010000 */
[----:B------:R-:W-:-:S03]  /*58c0*/  FADD.FTZ R0, R24, R27 ;  /* 0x0000001b18007221 */ /* 0x000fc60000010000 */
[----:B------:R1:W-:Y:S01]  /*58d0*/  MUFU.EX2 R202, R31 ;  /* 0x0000001f00ca7308 */ /* 0x0003e20000000800 */
[----:B0-----:R-:W-:Y:S01]  /*58e0*/  FADD.FTZ R30, R46, R53 ;  /* 0x000000352e1e7221 */ /* 0x001fe20000010000 */
[----:B------:R-:W-:Y:S01]  /*58f0*/  FADD.FTZ R0, R41, R0 ;  /* 0x0000000029007221 */ /* 0x000fe20000010000 */
[----:B------:R-:W-:-:S05]  /*5900*/  CS2R R40, SRZ ;  /* 0x0000000000287805 */ /* 0x000fca000001ff00 */
[----:B------:R-:W0:Y:S01]  /*5910*/  MUFU.EX2 R28, R28 ;  /* 0x0000001c001c7308 */ /* 0x000e220000000800 */
[----:B-1----:R-:W-:Y:S01]  /*5920*/  FADD.FTZ R31, R47, R30 ;  /* 0x0000001e2f1f7221 */ /* 0x002fe20000010000 */
[----:B------:R-:W-:-:S03]  /*5930*/  CS2R R46, SRZ ;  /* 0x00000000002e7805 */ /* 0x000fc6000001ff00 */
[----:B------:R-:W-:Y:S01]  /*5940*/  FADD.FTZ R26, R48, R31 ;  /* 0x0000001f301a7221 */ /* 0x000fe20000010000 */
[----:B--2---:R-:W-:Y:S02]  /*5950*/  FADD.FTZ R31, R25, R0 ;  /* 0x00000000191f7221 */ /* 0x004fe40000010000 */
[----:B------:R-:W1:Y:S01]  /*5960*/  MUFU.EX2 R29, R29 ;  /* 0x0000001d001d7308 */ /* 0x000e620000000800 */
[----:B------:R-:W-:Y:S01]  /*5970*/  FADD.FTZ R27, R49, R26 ;  /* 0x0000001a311b7221 */ /* 0x000fe20000010000 */
[C---:B------:R-:W-:Y:S01]  /*5980*/  FADD.FTZ R31, R206.reuse, R31 ;  /* 0x0000001fce1f7221 */ /* 0x040fe20000010000 */
[----:B------:R-:W-:Y:S02]  /*5990*/  F2FP.F16.F32.PACK_AB R206, R206, R25 ;  /* 0x00000019cece723e */ /* 0x000fe400000000ff */
[----:B------:R-:W-:Y:S01]  /*59a0*/  CS2R R48, SRZ ;  /* 0x0000000000307805 */ /* 0x000fe2000001ff00 */
[----:B------:R-:W-:Y:S01]  /*59b0*/  FADD.FTZ R0, R50, R27 ;  /* 0x0000001b32007221 */ /* 0x000fe20000010000 */
[----:B------:R-:W-:Y:S01]  /*59c0*/  CS2R R24, SRZ ;  /* 0x0000000000187805 */ /* 0x000fe2000001ff00 */
[----:B------:R-:W2:Y:S02]  /*59d0*/  MUFU.EX2 R32, R32 ;  /* 0x0000002000207308 */ /* 0x000ea40000000800 */
[----:B------:R-:W-:Y:S01]  /*59e0*/  FADD.FTZ R27, R51, R0 ;  /* 0x00000000331b7221 */ /* 0x000fe20000010000 */
[----:B0-----:R-:W-:Y:S01]  /*59f0*/  FADD.FTZ R0, R28, R31 ;  /* 0x0000001f1c007221 */ /* 0x001fe20000010000 */
[----:B------:R-:W-:-:S02]  /*5a00*/  F2FP.F16.F32.PACK_AB R200, R43, R28 ;  /* 0x0000001c2bc8723e */ /* 0x000fc400000000ff */
[----:B------:R-:W-:Y:S01]  /*5a10*/  CS2R R50, SRZ ;  /* 0x0000000000327805 */ /* 0x000fe2000001ff00 */
[----:B------:R-:W-:Y:S01]  /*5a20*/  FADD.FTZ R26, R52, R27 ;  /* 0x0000001b341a7221 */ /* 0x000fe20000010000 */
[----:B------:R-:W-:Y:S01]  /*5a30*/  FADD.FTZ R0, R43, R0 ;  /* 0x000000002b007221 */ /* 0x000fe20000010000 */
[----:B------:R-:W-:Y:S01]  /*5a40*/  CS2R R42, SRZ ;  /* 0x00000000002a7805 */ /* 0x000fe2000001ff00 */
[----:B------:R-:W0:Y:S01]  /*5a50*/  MUFU.EX2 R33, R33 ;  /* 0x0000002100217308 */ /* 0x000e220000000800 */
[----:B------:R-:W-:Y:S01]  /*5a60*/  FADD.FTZ R26, R201, R26 ;  /* 0x0000001ac91a7221 */ /* 0x000fe20000010000 */
[----:B-1----:R-:W-:Y:S01]  /*5a70*/  FADD.FTZ R27, R29, R0 ;  /* 0x000000001d1b7221 */ /* 0x002fe20000010000 */
[----:B------:R-:W-:Y:S02]  /*5a80*/  F2FP.F16.F32.PACK_AB R201, R201, R52 ;  /* 0x00000034c9c9723e */ /* 0x000fe400000000ff */
[----:B------:R-:W-:Y:S01]  /*5a90*/  CS2R R52, SRZ ;  /* 0x0000000000347805 */ /* 0x000fe2000001ff00 */
[----:B------:R-:W-:Y:S01]  /*5aa0*/  FADD.FTZ R31, R55, R26 ;  /* 0x0000001a371f7221 */ /* 0x000fe20000010000 */
[C---:B------:R-:W-:Y:S01]  /*5ab0*/  FADD.FTZ R27, R202.reuse, R27 ;  /* 0x0000001bca1b7221 */ /* 0x040fe20000010000 */
[----:B------:R-:W-:Y:S01]  /*5ac0*/  F2FP.F16.F32.PACK_AB R202, R202, R29 ;  /* 0x0000001dcaca723e */ /* 0x000fe200000000ff */
[----:B------:R-:W1:Y:S01]  /*5ad0*/  MUFU.EX2 R34, R34 ;  /* 0x0000002200227308 */ /* 0x000e620000000800 */
[----:B------:R-:W-:Y:S01]  /*5ae0*/  FADD.FTZ R0, R56, R31 ;  /* 0x0000001f38007221 */ /* 0x000fe20000010000 */
[----:B--2---:R-:W-:Y:S01]  /*5af0*/  FADD.FTZ R26, R32, R27 ;  /* 0x0000001b201a7221 */ /* 0x004fe20000010000 */
[----:B------:R-:W-:-:S02]  /*5b00*/  CS2R R54, SRZ ;  /* 0x0000000000367805 */ /* 0x000fc4000001ff00 */
[----:B------:R-:W-:Y:S01]  /*5b10*/  CS2R R30, SRZ ;  /* 0x00000000001e7805 */ /* 0x000fe2000001ff00 */
[----:B------:R-:W-:Y:S01]  /*5b20*/  FADD.FTZ R5, R57, R0 ;  /* 0x0000000039057221 */ /* 0x000fe20000010000 */
[----:B------:R-:W-:Y:S02]  /*5b30*/  CS2R R56, SRZ ;  /* 0x0000000000387805 */ /* 0x000fe4000001ff00 */
[----:B------:R-:W-:Y:S01]  /*5b40*/  CS2R R28, SRZ ;  /* 0x00000000001c7805 */ /* 0x000fe2000001ff00 */
[----:B------:R-:W2:Y:S01]  /*5b50*/  MUFU.EX2 R35, R35 ;  /* 0x0000002300237308 */ /* 0x000ea20000000800 */
[C---:B0-----:R-:W-:Y:S01]  /*5b60*/  FADD.FTZ R21, R33.reuse, R26 ;  /* 0x0000001a21157221 */ /* 0x041fe20000010000 */
[----:B------:R-:W-:Y:S01]  /*5b70*/  FADD.FTZ R0, R58, R5 ;  /* 0x000000053a007221 */ /* 0x000fe20000010000 */
[----:B------:R-:W-:Y:S02]  /*5b80*/  F2FP.F16.F32.PACK_AB R196, R33, R32 ;  /* 0x0000002021c4723e */ /* 0x000fe400000000ff */
[----:B------:R-:W-:-:S02]  /*5b90*/  CS2R R32, SRZ ;  /* 0x0000000000207805 */ /* 0x000fc4000001ff00 */
        /* <DEDUP_REMOVED lines=13> */
[----:B-1----:R-:W-:-:S07]  /*5c70*/  FADD.FTZ R18, R36, R21 ;  /* 0x0000001524127221 */ /* 0x002fce0000010000 */
[----:B------:R-:W1:Y:S01]  /*5c80*/  MUFU.EX2 R63, R63 ;  /* 0x0000003f003f7308 */ /* 0x000e620000000800 */
[C---:B--2---:R-:W-:Y:S01]  /*5c90*/  FADD.FTZ R0, R62.reuse, R5 ;  /* 0x000000053e007221 */ /* 0x044fe20000010000 */
[----:B------:R-:W-:Y:S02]  /*5ca0*/  F2FP.F16.F32.PACK_AB R193, R62, R61 ;  /* 0x0000003d3ec1723e */ /* 0x000fe400000000ff */
[----:B------:R-:W-:-:S04]  /*5cb0*/  CS2R R60, SRZ ;  /* 0x00000000003c7805 */ /* 0x000fc8000001ff00 */
[----:B------:R-:W2:Y:S01]  /*5cc0*/  MUFU.EX2 R38, R38 ;  /* 0x0000002600267308 */ /* 0x000ea20000000800 */
[C---:B0-----:R-:W-:Y:S01]  /*5cd0*/  FADD.FTZ R21, R37.reuse, R18 ;  /* 0x0000001225157221 */ /* 0x041fe20000010000 */
[----:B------:R-:W-:Y:S02]  /*5ce0*/  F2FP.F16.F32.PACK_AB R192, R37, R36 ;  /* 0x0000002425c0723e */ /* 0x000fe400000000ff */
[----:B------:R-:W-:-:S04]  /*5cf0*/  CS2R R36, SRZ ;  /* 0x0000000000247805 */ /* 0x000fc8000001ff00 */
[----:B------:R-:W0:Y:S01]  /*5d00*/  MUFU.EX2 R39, R39 ;  /* 0x0000002700277308 */ /* 0x000e220000000800 */
[----:B-1----:R-:W-:Y:S01]  /*5d10*/  FADD.FTZ R5, R63, R0 ;  /* 0x000000003f057221 */ /* 0x002fe20000010000 */
[----:B------:R-:W-:-:S06]  /*5d20*/  IMAD.MOV.U32 R0, RZ, RZ, 0x3f800000 ;  /* 0x3f800000ff007424 */ /* 0x000fcc00078e00ff */
[----:B------:R-:W1:Y:S01]  /*5d30*/  MUFU.EX2 R2, R2 ;  /* 0x0000000200027308 */ /* 0x000e620000000800 */
[----:B--2---:R-:W-:-:S04]  /*5d40*/  FADD.FTZ R18, R38, R21 ;  /* 0x0000001526127221 */ /* 0x004fc80000010000 */
[C---:B0-----:R-:W-:Y:S01]  /*5d50*/  FADD.FTZ R18, R39.reuse, R18 ;  /* 0x0000001227127221 */ /* 0x041fe20000010000 */
[----:B------:R-:W-:Y:S02]  /*5d60*/  F2FP.F16.F32.PACK_AB R194, R39, R38 ;  /* 0x0000002627c2723e */ /* 0x000fe400000000ff */
[----:B------:R-:W-:Y:S01]  /*5d70*/  CS2R R38, SRZ ;  /* 0x0000000000267805 */ /* 0x000fe2000001ff00 */
[C---:B-1----:R-:W-:Y:S01]  /*5d80*/  FADD.FTZ R5, R2.reuse, R5 ;  /* 0x0000000502057221 */ /* 0x042fe20000010000 */
[----:B------:R-:W-:Y:S02]  /*5d90*/  F2FP.F16.F32.PACK_AB R195, R2, R63 ;  /* 0x0000003f02c3723e */ /* 0x000fe400000000ff */
[----:B------:R-:W-:Y:S02]  /*5da0*/  CS2R R62, SRZ ;  /* 0x00000000003e7805 */ /* 0x000fe4000001ff00 */
[----:B------:R-:W-:Y:S01]  /*5db0*/  MOV R2, 0x3f800000 ;  /* 0x3f80000000027802 */ /* 0x000fe20000000f00 */
[----:B------:R-:W-:Y:S06]  /*5dc0*/  @!P1 BRA `(.L_x_2427) ;  /* 0x0000004000d49947 */ /* 0x000fec0003800000 */
[----:B------:R-:W-:Y:S01]  /*5dd0*/  R2UR UR4, R17 ;  /* 0x00000000110472ca */ /* 0x000fe200000e0000 */
[----:B------:R-:W-:Y:S01]  /*5de0*/  IMAD.MOV.U32 R228, RZ, RZ, R3 ;  /* 0x000000ffffe47224 */ /* 0x000fe200078e0003 */
[----:B------:R-:W-:Y:S01]  /*5df0*/  MOV R151, RZ ;  /* 0x000000ff00977202 */ /* 0x000fe20000000f00 */
[----:B------:R-:W-:Y:S01]  /*5e00*/  IMAD.MOV.U32 R21, RZ, RZ, R4 ;  /* 0x000000ffff157224 */ /* 0x000fe200078e0004 */
[----:B------:R-:W-:Y:S01]  /*5e10*/  UMOV UR60, UR36 ;  /* 0x00000024003c7c82 */ /* 0x000fe20008000000 */
[----:B------:R-:W-:Y:S01]  /*5e20*/  IMAD.MOV.U32 R2, RZ, RZ, 0x3f800000 ;  /* 0x3f800000ff027424 */ /* 0x000fe200078e00ff */
[----:B------:R-:W-:-:S07]  /*5e30*/  ULDC UR37, c[0x0][0x9d8] ;  /* 0x0002760000257ab9 */ /* 0x000fce0000000800 */
[----:B------:R-:W-:-:S07]  /*5e40*/  IMAD.U32 R20, RZ, RZ, UR4 ;  /* 0x00000004ff147e24 */ /* 0x000fce000f8e00ff */
.L_x_2438:
[----:B------:R-:W-:Y:S01]  /*5e50*/  R2UR UR5, R20 ;  /* 0x00000000140572ca */ /* 0x000fe200000e0000 */
[----:B------:R-:W-:-:S04]  /*5e60*/  UISETP.NE.AND UP0, UPT, UR60, 0x1, UPT ;  /* 0x000000013c00788c */ /* 0x000fc8000bf05270 */
[----:B------:R-:W-:-:S08]  /*5e70*/  USEL UR4, URZ, 0x1, UP0 ;  /* 0x000000013f047887 */ /* 0x000fd00008000000 */
[----:B------:R-:W-:-:S06]  /*5e80*/  ULOP3.LUT UR4, UR5, UR4, URZ, 0x3c, !UPT ;  /* 0x0000000405047292 */ /* 0x000fcc000f8e3c3f */
[----:B------:R-:W-:Y:S01]  /*5e90*/  IMAD.U32 R17, RZ, RZ, UR4 ;  /* 0x00000004ff117e24 */ /* 0x000fe2000f8e00ff */
[----:B------:R-:W-:Y:S06]  /*5ea0*/  @!P0 BRA `(.L_x_2428) ;  /* 0x0000000000048947 */ /* 0x000fec0003800000 */
[----:B------:R-:W-:Y:S01]  /*5eb0*/  BPT.TRAP 0x1 ;  /* 0x000000040000795c */ /* 0x000fe20000300000 */
.L_x_2428:
[----:B------:R-:W-:Y:S01]  /*5ec0*/  R2UR UR4, R16 ;  /* 0x00000000100472ca */ /* 0x000fe200000e0000 */
[----:B------:R-:W-:Y:S01]  /*5ed0*/  UIADD3 UR36, UR60, 0x1, URZ ;  /* 0x000000013c247890 */ /* 0x000fe2000fffe03f */
[----:B------:R-:W-:-:S03]  /*5ee0*/  R2UR UR5, R17 ;  /* 0x00000000110572ca */ /* 0x000fc600000e0000 */
[----:B------:R-:W-:-:S04]  /*5ef0*/  UISETP.NE.AND UP0, UPT, UR36, 0x2, UPT ;  /* 0x000000022400788c */ /* 0x000fc8000bf05270 */
[----:B------:R-:W-:-:S04]  /*5f00*/  USEL UR36, UR36, URZ, UP0 ;  /* 0x0000003f24247287 */ /* 0x000fc80008000000 */
[----:B------:R-:W-:Y:S02]  /*5f10*/  ULEA UR4, UR36, UR4, 0x3 ;  /* 0x0000000424047291 */ /* 0x000fe4000f8e183f */
[----:B------:R-:W-:-:S04]  /*5f20*/  IMAD.U32 R4, RZ, RZ, UR5 ;  /* 0x00000005ff047e24 */ /* 0x000fc8000f8e00ff */
[----:B------:R-:W-:Y:S01]  /*5f30*/  IMAD.U32 R3, RZ, RZ, UR4 ;  /* 0x00000004ff037e24 */ /* 0x000fe2000f8e00ff */
[----:B------:R-:W-:-:S04]  /*5f40*/  SHF.L.U32 R4, R4, 0x1f, RZ ;  /* 0x0000001f04047819 */ /* 0x000fc800000006ff */
[----:B------:R0:W1:Y:S01]  /*5f50*/  SYNCS.PHASECHK.TRANS64.TRYWAIT P1, [UR4+0x38830], R4 ;  /* 0x03883004ff0075a7 */ /* 0x0000620008020144 */
[----:B------:R-:W-:Y:S05]  /*5f60*/  @!P0 BRA `(.L_x_2429) ;  /* 0x0000000000048947 */ /* 0x000fea0003800000 */
[----:B------:R-:W-:Y:S01]  /*5f70*/  BPT.TRAP 0x1 ;  /* 0x000000040000795c */ /* 0x000fe20000300000 */
.L_x_2429:
[----:B-1----:R-:W-:Y:S05]  /*5f80*/  @P1 BRA `(.L_x_2430) ;  /* 0x00000000000c1947 */ /* 0x002fea0003800000 */
[----:B------:R-:W-:-:S13]  /*5f90*/  R2UR UR4, R3 ;  /* 0x00000000030472ca */ /* 0x000fda00000e0000 */
[----:B------:R-:W1:Y:S02]  /*5fa0*/  SYNCS.PHASECHK.TRANS64.TRYWAIT P1, [UR4+0x38830], R4 ;  /* 0x03883004ff0075a7 */ /* 0x000e640008020144 */
[----:B-1----:R-:W-:Y:S05]  /*5fb0*/  @!P1 BRA `(.L_x_2431) ;  /* 0x0000012000a89947 */ /* 0x002fea0003800000 */
.L_x_2430:
        /* <DEDUP_REMOVED lines=25> */
[----:B------:R-:W-:Y:S01]  /*6150*/  UMOV UR59, 0x40000040 ;  /* 0x40000040003b7882 */ /* 0x000fe20000000000 */
[----:B------:R-:W-:Y:S01]  /*6160*/  UMOV UR56, UR6 ;  /* 0x0000000600387c82 */ /* 0x000fe20008000000 */
[----:B------:R-:W-:Y:S01]  /*6170*/  UMOV UR57, UR7 ;  /* 0x0000000700397c82 */ /* 0x000fe20008000000 */
        /* <DEDUP_REMOVED lines=56> */
[----:B------:R-:W-:Y:S01]  /*6500*/  UMOV UR59, 0x40000040 ;  /* 0x40000040003b7882 */ /* 0x000fe20000000000 */
[----:B------:R-:W-:Y:S01]  /*6510*/  UMOV UR56, UR6 ;  /* 0x0000000600387c82 */ /* 0x000fe20008000000 */
[----:B------:R-:W-:Y:S01]  /*6520*/  UMOV UR57, UR7 ;  /* 0x0000000700397c82 */ /* 0x000fe20008000000 */
        /* <DEDUP_REMOVED lines=95> */
[----:B------:R-:W-:Y:S01]  /*6b20*/  UMOV UR59, 0x40000040 ;  /* 0x40000040003b7882 */ /* 0x000fe20000000000 */
[----:B------:R-:W-:Y:S01]  /*6b30*/  UMOV UR56, UR6 ;  /* 0x0000000600387c82 */ /* 0x000fe20008000000 */
[----:B------:R-:W-:Y:S01]  /*6b40*/  UMOV UR57, UR7 ;  /* 0x0000000700397c82 */ /* 0x000fe20008000000 */
[----:B------:R-:W-:Y:S02]  /*6b50*/  R2UR UR6, R8 ;  /* 0x00000000080672ca */ /* 0x000fe400000e0000 */
[----:B------:R-:W-:Y:S01]  /*6b60*/  R2UR UR7, R9 ;  /* 0x00000000090772ca */ /* 0x000fe200000e0000 */
[----:B------:R-:W-:Y:S02]  /*6b70*/  WARPGROUP.DEPBAR.LE gsb0, 0x0 ;  /* 0x00008000000079c5 */ /* 0x000fe40000010000 */
[----:B-1----:R-:W-:-:S06]  /*6b80*/  WARPGROUP.ARRIVE ;  /* 0x00000000000079c5 */ /* 0x002fcc0000000000 */
[----:B------:R-:W-:Y:S01]  /*6b90*/  HGMMA.64x16x16.F32 R152, gdesc[UR56], RZ, !UPT, gsb0 ;  /* 0x00200000389879f0 */ /* 0x000fe2000c0008ff */
[----:B------:R-:W-:Y:S01]  /*6ba0*/  UIADD3 UR58, UR4, 0x2, URZ ;  /* 0x00000002043a7890 */ /* 0x000fe2000fffe03f */
[----:B------:R-:W-:Y:S01]  /*6bb0*/  UMOV UR59, 0x40000040 ;  /* 0x40000040003b7882 */ /* 0x000fe20000000000 */
[----:B------:R-:W-:Y:S01]  /*6bc0*/  UMOV UR56, UR14 ;  /* 0x0000000e00387c82 */ /* 0x000fe20008000000 */
[----:B------:R-:W-:Y:S01]  /*6bd0*/  UMOV UR57, UR15 ;  /* 0x0000000f00397c82 */ /* 0x000fe20008000000 */
[----:B------:R-:W-:Y:S02]  /*6be0*/  WARPGROUP.DEPBAR.LE gsb0, 0x0 ;  /* 0x00008000000079c5 */ /* 0x000fe40000010000 */
[----:B------:R-:W-:-:S06]  /*6bf0*/  WARPGROUP.ARRIVE ;  /* 0x00000000000079c5 */ /* 0x000fcc0000000000 */
[----:B------:R-:W-:Y:S01]  /*6c00*/  HGMMA.64x16x16.F32 R184, gdesc[UR56], R184, gsb0 ;  /* 0x0020000038b879f0 */ /* 0x000fe200080008b8 */
        /* <DEDUP_REMOVED lines=25> */
[----:B------:R-:W-:Y:S01]  /*6da0*/  UIADD3 UR14, UR4, 0x282, URZ ;  /* 0x00000282040e7890 */ /* 0x000fe2000fffe03f */
[----:B------:R-:W-:Y:S01]  /*6db0*/  UMOV UR15, 0x40000040 ;  /* 0x40000040000f7882 */ /* 0x000fe20000000000 */
        /* <DEDUP_REMOVED lines=368> */
.L_x_2432:
        /* <DEDUP_REMOVED lines=8> */
.L_x_2433:
[----:B--2---:R-:W-:Y:S05]  /*8540*/  @P1 BRA `(.L_x_2434) ;  /* 0x0000000000081947 */ /* 0x004fea0003800000 */
[----:B------:R-:W2:Y:S02]  /*8550*/  SYNCS.PHASECHK.TRANS64.TRYWAIT P1, [UR4+0x38850], R0 ;  /* 0x03885000ff0075a7 */ /* 0x000ea40008020144 */
[----:B--2---:R-:W-:Y:S05]  /*8560*/  @!P1 BRA `(.L_x_2435) ;  /* 0x000000fc00589947 */ /* 0x004fea0003800000 */
.L_x_2434:
        /* <DEDUP_REMOVED lines=37> */
.L_x_2436:
[----:B------:R-:W-:Y:S01]  /*87c0*/  R2UR UR6, R213 ;  /* 0x00000000d50672ca */ /* 0x000fe200000e0000 */
[----:B-12---:R-:W-:Y:S01]  /*87d0*/  FMUL.FTZ R0, R187, UR37 ;  /* 0x00000025bb007c20 */ /* 0x006fe20008410000 */
[----:B------:R-:W-:Y:S01]  /*87e0*/  R2UR UR5, R214 ;  /* 0x00000000d60572ca */ /* 0x000fe200000e0000 */
[----:B------:R-:W-:Y:S01]  /*87f0*/  FMUL.FTZ R187, R188, UR37 ;  /* 0x00000025bcbb7c20 */ /* 0x000fe20008410000 */
[----:B------:R-:W-:Y:S01]  /*8800*/  FMUL.FTZ R188, R177, UR37 ;  /* 0x00000025b1bc7c20 */ /* 0x000fe20008410000 */
[----:B------:R-:W-:Y:S01]  /*8810*/  FMUL.FTZ R177, R179, UR37 ;  /* 0x00000025b3b17c20 */ /* 0x000fe20008410000 */
[----:B------:R-:W-:Y:S01]  /*8820*/  FMUL.FTZ R2, R186, UR37 ;  /* 0x00000025ba027c20 */ /* 0x000fe20008410000 */
[----:B------:R-:W-:Y:S01]  /*8830*/  FMUL.FTZ R186, R189, UR37 ;  /* 0x00000025bdba7c20 */ /* 0x000fe20008410000 */
[----:B------:R-:W-:Y:S01]  /*8840*/  R2UR UR7, R23 ;  /* 0x00000000170772ca */ /* 0x000fe200000e0000 */
[----:B------:R-:W-:Y:S01]  /*8850*/  FMUL.FTZ R192, R184, UR37 ;  /* 0x00000025b8c07c20 */ /* 0x000fe20008410000 */
[----:B------:R-:W-:Y:S01]  /*8860*/  FMUL.FTZ R184, R191, UR37 ;  /* 0x00000025bfb87c20 */ /* 0x000fe20008410000 */
[----:B------:R-:W-:Y:S01]  /*8870*/  FMUL.FTZ R191, R181, UR37 ;  /* 0x00000025b5bf7c20 */ /* 0x000fe20008410000 */
[----:B------:R-:W-:Y:S01]  /*8880*/  FMUL.FTZ R185, R185, UR37 ;  /* 0x00000025b9b97c20 */ /* 0x000fe20008410000 */
[----:B------:R-:W-:Y:S01]  /*8890*/  UISETP.NE.AND UP0, UPT, UR6, URZ, UPT ;  /* 0x0000003f0600728c */ /* 0x000fe2000bf05270 */
[----:B------:R-:W-:Y:S01]  /*88a0*/  R2UR UR6, R212 ;  /* 0x00000000d40672ca */ /* 0x000fe200000e0000 */
[----:B0-----:R-:W-:-:S02]  /*88b0*/  VIADD R4, R216, UR5 ;  /* 0x00000005d8047c36 */ /* 0x001fc40008000000 */
[----:B------:R-:W-:Y:S01]  /*88c0*/  FMUL.FTZ R181, R169, UR37 ;  /* 0x00000025a9b57c20 */ /* 0x000fe20008410000 */
[----:B------:R-:W0:Y:S01]  /*88d0*/  MUFU.TANH R192, R192 ;  /* 0x000000c000c07308 */ /* 0x000e220000002400 */
[----:B------:R-:W-:Y:S01]  /*88e0*/  FMUL.FTZ R20, R190, UR37 ;  /* 0x00000025be147c20 */ /* 0x000fe20008410000 */
[----:B------:R-:W-:Y:S01]  /*88f0*/  PLOP3.LUT P1, PT, PT, PT, UP0, 0x80, 0x0 ;  /* 0x000000000000781c */ /* 0x000fe20003f2f008 */
[----:B------:R-:W-:Y:S01]  /*8900*/  FMUL.FTZ R190, R176, UR37 ;  /* 0x00000025b0be7c20 */ /* 0x000fe20008410000 */
[----:B------:R-:W-:Y:S01]  /*8910*/  PLOP3.LUT P2, PT, PT, PT, UP0, 0x80, 0x0 ;  /* 0x000000000000781c */ /* 0x000fe20003f4f008 */
[----:B------:R-:W-:Y:S01]  /*8920*/  FMUL.FTZ R193, R173, UR37 ;  /* 0x00000025adc17c20 */ /* 0x000fe20008410000 */
[----:B------:R-:W-:Y:S01]  /*8930*/  MOV R169, UR7 ;  /* 0x0000000700a97c02 */ /* 0x000fe20008000f00 */
[----:B------:R-:W-:Y:S01]  /*8940*/  @UP0 ULDC UR5, c[0x0][0x44c] ;  /* 0x0001130000050ab9 */ /* 0x000fe20000000800 */
[----:B------:R-:W1:Y:S01]  /*8950*/  MUFU.TANH R185, R185 ;  /* 0x000000b900b97308 */ /* 0x000e620000002400 */
        /* <DEDUP_REMOVED lines=12> */
[----:B------:R-:W-:Y:S01]  /*8a20*/  UMOV UR5, 0x1 ;  /* 0x0000000100057882 */ /* 0x000fe20000000000 */
[----:B------:R-:W-:Y:S01]  /*8a30*/  FMUL.FTZ R179, R168, UR37 ;  /* 0x00000025a8b37c20 */ /* 0x000fe20008410000 */
[----:B------:R-:W-:Y:S01]  /*8a40*/  UIMAD UR5, UR61, -0x50, UR5 ;  /* 0xffffffb03d0578a4 */ /* 0x000fe2000f8e0205 */
[----:B------:R-:W-:Y:S01]  /*8a50*/  IMAD.MOV.U32 R168, RZ, RZ, -0x2 ;  /* 0xfffffffeffa87424 */ /* 0x000fe200078e00ff */
[----:B------:R-:W3:Y:S01]  /*8a60*/  SHFL.IDX PT, R189, R4, RZ, 0x1c1f ;  /* 0x001c1fff04bd7589 */ /* 0x000ee200000e0000 */
[----:B------:R-:W4:Y:S01]  /*8a70*/  MUFU.TANH R186, R186 ;  /* 0x000000ba00ba7308 */ /* 0x000f220000002400 */
[----:B------:R-:W-:Y:S01]  /*8a80*/  FMUL.FTZ R162, R162, UR37 ;  /* 0x00000025a2a27c20 */ /* 0x000fe20008410000 */
[----:B------:R-:W-:Y:S01]  /*8a90*/  FMUL.FTZ R159, R159, UR37 ;  /* 0x000000259f9f7c20 */ /* 0x000fe20008410000 */
[----:B------:R-:W-:Y:S01]  /*8aa0*/  IMAD R168, R215, R168, UR5 ;  /* 0x00000005d7a87e24 */ /* 0x000fe2000f8e02a8 */
[----:B------:R-:W-:Y:S01]  /*8ab0*/  ULDC UR5, c[0x0][0x988] ;  /* 0x0002620000057ab9 */ /* 0x000fe20000000800 */
[----:B------:R-:W-:Y:S01]  /*8ac0*/  FMUL.FTZ R163, R163, UR37 ;  /* 0x00000025a3a37c20 */ /* 0x000fe20008410000 */
[----:B------:R-:W-:Y:S01]  /*8ad0*/  FMUL.FTZ R166, R166, UR37 ;  /* 0x00000025a6a67c20 */ /* 0x000fe20008410000 */
[----:B------:R-:W-:Y:S01]  /*8ae0*/  FMUL.FTZ R167, R167, UR37 ;  /* 0x00000025a7a77c20 */ /* 0x000fe20008410000 */
[----:B------:R-:W-:Y:S01]  /*8af0*/  IADD3 R168, -R169, UR6, R168 ;  /* 0x00000006a9a87c10 */ /* 0x000fe2000fffe1a8 */
[----:B------:R-:W5:Y:S01]  /*8b00*/  MUFU.TANH R190, R190 ;  /* 0x000000be00be7308 */ /* 0x000f620000002400 */
[----:B------:R-:W-:Y:S01]  /*8b10*/  R2UR UR6, R3 ;  /* 0x00000000030672ca */ /* 0x000fe200000e0000 */
[----:B------:R-:W-:Y:S01]  /*8b20*/  FMUL.FTZ R154, R154, UR37 ;  /* 0x000000259a9a7c20 */ /* 0x000fe20008410000 */
[----:B------:R-:W-:Y:S01]  /*8b30*/  FMUL.FTZ R155, R155, UR37 ;  /* 0x000000259b9b7c20 */ /* 0x000fe20008410000 */
[----:B------:R-:W-:Y:S01]  /*8b40*/  FMUL.FTZ R158, R158, UR37 ;  /* 0x000000259e9e7c20 */ /* 0x000fe20008410000 */
[----:B------:R-:W2:Y:S03]  /*8b50*/  S2UR UR7, SR_CgaCtaId ;  /* 0x00000000000779c3 */ /* 0x000ea60000008800 */
[----:B------:R-:W5:Y:S01]  /*8b60*/  MUFU.TANH R188, R188 ;  /* 0x000000bc00bc7308 */ /* 0x000f620000002400 */
[----:B---3--:R-:W-:-:S05]  /*8b70*/  IMAD.IADD R189, R168, 0x1, R189 ;  /* 0x00000001a8bd7824 */ /* 0x008fca00078e02bd */
[----:B------:R-:W-:Y:S02]  /*8b80*/  UIADD3 UR6, UR6, 0x38840, URZ ;  /* 0x0003884006067890 */ /* 0x000fe4000fffe03f */
[----:B------:R-:W3:Y:S01]  /*8b90*/  MUFU.TANH R178, R178 ;  /* 0x000000b200b27308 */ /* 0x000ee20000002400 */
[C---:B------:R-:W-:Y:S02]  /*8ba0*/  ISETP.GT.AND P1, PT, R189.reuse, RZ, PT ;  /* 0x000000ffbd00720c */ /* 0x040fe40003f24270 */
[----:B------:R-:W-:Y:S02]  /*8bb0*/  ISETP.GT.AND P2, PT, R189, 0x1, PT ;  /* 0x00000001bd00780c */ /* 0x000fe40003f44270 */
[----:B0-----:R-:W-:-:S03]  /*8bc0*/  FSEL R160, R192, -INF , P1 ;  /* 0xff800000c0a07808 */ /* 0x001fc60000800000 */
[----:B------:R-:W0:Y:S01]  /*8bd0*/  MUFU.TANH R191, R191 ;  /* 0x000000bf00bf7308 */ /* 0x000e220000002400 */
[----:B------:R-:W-:Y:S02]  /*8be0*/  ISETP.GT.AND P1, PT, R189, 0x8, PT ;  /* 0x00000008bd00780c */ /* 0x000fe40003f24270 */
[----:B-1----:R-:W-:Y:S01]  /*8bf0*/  FSEL R169, R185, -INF , P2 ;  /* 0xff800000b9a97808 */ /* 0x002fe20001000000 */
[----:B------:R-:W-:Y:S01]  /*8c00*/  FMUL.FTZ R185, R161, UR37 ;  /* 0x00000025a1b97c20 */ /* 0x000fe20008410000 */
[----:B------:R-:W-:Y:S01]  /*8c10*/  FMNMX.FTZ R172, R160, R21, !PT ;  /* 0x00000015a0ac7209 */ /* 0x000fe20007810000 */
[----:B--2---:R-:W-:Y:S01]  /*8c20*/  UPRMT UR6, UR7, 0x654, UR6 ;  /* 0x0000065407067896 */ /* 0x004fe20008000006 */
[----:B------:R-:W-:Y:S01]  /*8c30*/  ISETP.GT.AND P2, PT, R189, 0x9, PT ;  /* 0x00000009bd00780c */ /* 0x000fe20003f44270 */
[----:B------:R1:W-:Y:S01]  /*8c40*/  MUFU.TANH R192, R173 ;  /* 0x000000ad00c07308 */ /* 0x0003e20000002400 */
[----:B------:R-:W-:Y:S02]  /*8c50*/  FSEL R161, R187, -INF , P1 ;  /* 0xff800000bba17808 */ /* 0x000fe40000800000 */
[----:B------:R-:W-:-:S02]  /*8c60*/  FMNMX.FTZ R194, R169, R172, !PT ;  /* 0x000000aca9c27209 */ /* 0x000fc40007810000 */
[----:B------:R-:W-:Y:S02]  /*8c70*/  ISETP.GT.AND P1, PT, R189, 0x10, PT ;  /* 0x00000010bd00780c */ /* 0x000fe40003f24270 */
[----:B----4-:R-:W-:Y:S01]  /*8c80*/  FSEL R172, R186, -INF , P2 ;  /* 0xff800000baac7808 */ /* 0x010fe20001000000 */
[----:B------:R-:W2:Y:S01]  /*8c90*/  MUFU.TANH R179, R179 ;  /* 0x000000b300b37308 */ /* 0x000ea20000002400 */
[----:B-1----:R-:W-:Y:S01]  /*8ca0*/  FMNMX.FTZ R173, R161, R194, !PT ;  /* 0x000000c2a1ad7209 */ /* 0x002fe20007810000 */
[----:B------:R-:W-:Y:S01]  /*8cb0*/  FMUL.FTZ R186, R164, UR37 ;  /* 0x00000025a4ba7c20 */ /* 0x000fe20008410000 */
[----:B------:R-:W-:Y:S01]  /*8cc0*/  ISETP.GT.AND P2, PT, R189, 0x11, PT ;  /* 0x00000011bd00780c */ /* 0x000fe20003f44270 */
[----:B------:R-:W-:Y:S01]  /*8cd0*/  SYNCS.ARRIVE.TRANS64.RED.A1T0 RZ, [UR6], RZ ;  /* 0x000000ffffff79a7 */ /* 0x000fe20008100406 */
[----:B-----5:R-:W-:Y:S02]  /*8ce0*/  FSEL R164, R190, -INF , P1 ;  /* 0xff800000bea47808 */ /* 0x020fe40000800000 */
[----:B------:R-:W-:Y:S01]  /*8cf0*/  FMNMX.FTZ R187, R172, R173, !PT ;  /* 0x000000adacbb7209 */ /* 0x000fe20007810000 */
[----:B------:R-:W1:Y:S01]  /*8d00*/  MUFU.TANH R181, R181 ;  /* 0x000000b500b57308 */ /* 0x000e620000002400 */
[----:B------:R-:W-:-:S02]  /*8d10*/  FSEL R173, R188, -INF , P2 ;  /* 0xff800000bcad7808 */ /* 0x000fc40001000000 */
[----:B------:R-:W-:Y:S02]  /*8d20*/  ISETP.GT.AND P1, PT, R189, 0x18, PT ;  /* 0x00000018bd00780c */ /* 0x000fe40003f24270 */
[----:B------:R-:W-:Y:S01]  /*8d30*/  FMNMX.FTZ R188, R164, R187, !PT ;  /* 0x000000bba4bc7209 */ /* 0x000fe20007810000 */
[----:B------:R-:W-:Y:S01]  /*8d40*/  FMUL.FTZ R187, R165, UR37 ;  /* 0x00000025a5bb7c20 */ /* 0x000fe20008410000 */
[----:B------:R-:W-:Y:S01]  /*8d50*/  ISETP.GT.AND P2, PT, R189, 0x19, PT ;  /* 0x00000019bd00780c */ /* 0x000fe20003f44270 */
[----:B------:R-:W4:Y:S01]  /*8d60*/  MUFU.TANH R180, R180 ;  /* 0x000000b400b47308 */ /* 0x000f220000002400 */
[----:B---3--:R-:W-:Y:S02]  /*8d70*/  FSEL R178, R178, -INF , P1 ;  /* 0xff800000b2b27808 */ /* 0x008fe40000800000 */
[----:B------:R-:W-:Y:S01]  /*8d80*/  FMNMX.FTZ R195, R173, R188, !PT ;  /* 0x000000bcadc37209 */ /* 0x000fe20007810000 */
[----:B------:R-:W-:Y:S01]  /*8d90*/  FMUL.FTZ R188, R152, UR37 ;  /* 0x0000002598bc7c20 */ /* 0x000fe20008410000 */
[----:B------:R-:W-:-:S02]  /*8da0*/  ISETP.GT.AND P1, PT, R189, 0x20, PT ;  /* 0x00000020bd00780c */ /* 0x000fc40003f24270 */
[----:B0-----:R-:W-:Y:S01]  /*8db0*/  FSEL R165, R191, -INF , P2 ;  /* 0xff800000bfa57808 */ /* 0x001fe20001000000 */
[----:B------:R-:W0:Y:S01]  /*8dc0*/  MUFU.TANH R193, R193 ;  /* 0x000000c100c17308 */ /* 0x000e220000002400 */
[----:B------:R-:W-:Y:S02]  /*8dd0*/  FMNMX.FTZ R190, R178, R195, !PT ;  /* 0x000000c3b2be7209 */ /* 0x000fe40007810000 */
[----:B------:R-:W-:Y:S02]  /*8de0*/  ISETP.GT.AND P2, PT, R189, 0x21, PT ;  /* 0x00000021bd00780c */ /* 0x000fe40003f44270 */
[----:B--2---:R-:W-:Y:S02]  /*8df0*/  FSEL R152, R179, -INF , P1 ;  /* 0xff800000b3987808 */ /* 0x004fe40000800000 */
[----:B------:R-:W-:Y:S01]  /*8e00*/  FMNMX.FTZ R191, R165, R190, !PT ;  /* 0x000000bea5bf7209 */ /* 0x000fe20007810000 */
[----:B------:R-:W2:Y:S01]  /*8e10*/  MUFU.TANH R185, R185 ;  /* 0x000000b900b97308 */ /* 0x000ea20000002400 */
[----:B------:R-:W-:Y:S01]  /*8e20*/  ISETP.GT.AND P1, PT, R189, 0x28, PT ;  /* 0x00000028bd00780c */ /* 0x000fe20003f24270 */
[----:B------:R-:W-:Y:S01]  /*8e30*/  FMUL.FTZ R190, R153, UR37 ;  /* 0x0000002599be7c20 */ /* 0x000fe20008410000 */
[----:B-1----:R-:W-:-:S02]  /*8e40*/  FSEL R179, R181, -INF , P2 ;  /* 0xff800000b5b37808 */ /* 0x002fc40001000000 */
[----:B------:R-:W-:Y:S01]  /*8e50*/  FMNMX.FTZ R194, R152, R191, !PT ;  /* 0x000000bf98c27209 */ /* 0x000fe20007810000 */
[----:B------:R-:W-:Y:S01]  /*8e60*/  FMUL.FTZ R191, R156, UR37 ;  /* 0x000000259cbf7c20 */ /* 0x000fe20008410000 */
[----:B------:R-:W-:Y:S01]  /*8e70*/  ISETP.GT.AND P2, PT, R189, 0x29, PT ;  /* 0x00000029bd00780c */ /* 0x000fe20003f44270 */
[----:B------:R-:W1:Y:S01]  /*8e80*/  MUFU.TANH R186, R186 ;  /* 0x000000ba00ba7308 */ /* 0x000e620000002400 */
[----:B----4-:R-:W-:Y:S02]  /*8e90*/  FSEL R153, R180, -INF , P1 ;  /* 0xff800000b4997808 */ /* 0x010fe40000800000 */
[----:B------:R-:W-:Y:S02]  /*8ea0*/  FMNMX.FTZ R194, R179, R194, !PT ;  /* 0x000000c2b3c27209 */ /* 0x000fe40007810000 */
[----:B------:R-:W-:Y:S02]  /*8eb0*/  ISETP.GT.AND P1, PT, R189, 0x30, PT ;  /* 0x00000030bd00780c */ /* 0x000fe40003f24270 */
[----:B0-----:R-:W-:Y:S01]  /*8ec0*/  FSEL R180, R193, -INF , P2 ;  /* 0xff800000c1b47808 */ /* 0x001fe20001000000 */
[----:B------:R-:W0:Y:S01]  /*8ed0*/  MUFU.TANH R187, R187 ;  /* 0x000000bb00bb7308 */ /* 0x000e220000002400 */
[----:B------:R-:W-:-:S02]  /*8ee0*/  FMNMX.FTZ R193, R153, R194, !PT ;  /* 0x000000c299c17209 */ /* 0x000fc40007810000 */
[C---:B------:R-:W-:Y:S02]  /*8ef0*/  ISETP.GT.AND P2, PT, R189.reuse, 0x31, PT ;  /* 0x00000031bd00780c */ /* 0x040fe40003f44270 */
[----:B------:R-:W-:Y:S02]  /*8f00*/  FSEL R181, R192, -INF , P1 ;  /* 0xff800000c0b57808 */ /* 0x000fe40000800000 */
[----:B------:R-:W-:Y:S01]  /*8f10*/  FMNMX.FTZ R192, R180, R193, !PT ;  /* 0x000000c1b4c07209 */ /* 0x000fe20007810000 */
[----:B------:R-:W3:Y:S01]  /*8f20*/  MUFU.TANH R188, R188 ;  /* 0x000000bc00bc7308 */ /* 0x000ee20000002400 */
[----:B------:R-:W-:Y:S01]  /*8f30*/  ISETP.GT.AND P1, PT, R189, 0x38, PT ;  /* 0x00000038bd00780c */ /* 0x000fe20003f24270 */
[----:B------:R-:W-:Y:S01]  /*8f40*/  FMUL.FTZ R193, R182, UR37 ;  /* 0x00000025b6c17c20 */ /* 0x000fe20008410000 */
[----:B--2---:R-:W-:Y:S02]  /*8f50*/  FSEL R156, R185, -INF , P2 ;  /* 0xff800000b99c7808 */ /* 0x004fe40001000000 */
[----:B------:R-:W-:Y:S01]  /*8f60*/  FMNMX.FTZ R185, R181, R192, !PT ;  /* 0x000000c0b5b97209 */ /* 0x000fe20007810000 */
[----:B------:R-:W-:Y:S01]  /*8f70*/  FMUL.FTZ R192, R157, UR37 ;  /* 0x000000259dc07c20 */ /* 0x000fe20008410000 */
[----:B-1----:R-:W-:Y:S01]  /*8f80*/  FSEL R157, R186, -INF , P1 ;  /* 0xff800000ba9d7808 */ /* 0x002fe20000800000 */
[----:B------:R-:W1:Y:S01]  /*8f90*/  MUFU.TANH R190, R190 ;  /* 0x000000be00be7308 */ /* 0x000e620000002400 */
[----:B------:R-:W-:-:S02]  /*8fa0*/  ISETP.GT.AND P2, PT, R189, 0x39, PT ;  /* 0x00000039bd00780c */ /* 0x000fc40003f44270 */
[----:B------:R-:W-:Y:S02]  /*8fb0*/  FMNMX.FTZ R186, R156, R185, !PT ;  /* 0x000000b99cba7209 */ /* 0x000fe40007810000 */
[----:B------:R-:W-:Y:S02]  /*8fc0*/  ISETP.GT.AND P1, PT, R189, 0x40, PT ;  /* 0x00000040bd00780c */ /* 0x000fe40003f24270 */
[----:B0-----:R-:W-:Y:S01]  /*8fd0*/  FSEL R185, R187, -INF , P2 ;  /* 0xff800000bbb97808 */ /* 0x001fe20001000000 */
[----:B------:R-:W0:Y:S01]  /*8fe0*/  MUFU.TANH R191, R191 ;  /* 0x000000bf00bf7308 */ /* 0x000e220000002400 */
[----:B------:R-:W-:Y:S02]  /*8ff0*/  FMNMX.FTZ R194, R157, R186, !PT ;  /* 0x000000ba9dc27209 */ /* 0x000fe40007810000 */
[----:B------:R-:W-:Y:S02]  /*9000*/  ISETP.GT.AND P2, PT, R189, 0x41, PT ;  /* 0x00000041bd00780c */ /* 0x000fe40003f44270 */
[----:B---3--:R-:W-:-:S02]  /*9010*/  FSEL R186, R188, -INF , P1 ;  /* 0xff800000bcba7808 */ /* 0x008fc40000800000 */
[----:B------:R-:W-:Y:S01]  /*9020*/  FMNMX.FTZ R195, R185, R194, !PT ;  /* 0x000000c2b9c37209 */ /* 0x000fe20007810000 */
[----:B------:R-:W2:Y:S01]  /*9030*/  MUFU.TANH R192, R192 ;  /* 0x000000c000c07308 */ /* 0x000ea20000002400 */
[----:B------:R-:W-:Y:S02]  /*9040*/  ISETP.GT.AND P1, PT, R189, 0x48, PT ;  /* 0x00000048bd00780c */ /* 0x000fe40003f24270 */
[----:B-1----:R-:W-:Y:S01]  /*9050*/  FSEL R187, R190, -INF , P2 ;  /* 0xff800000bebb7808 */ /* 0x002fe20001000000 */
[----:B------:R-:W-:Y:S01]  /*9060*/  FMUL.FTZ R190, R183, UR37 ;  /* 0x00000025b7be7c20 */ /* 0x000fe20008410000 */
[----:B------:R-:W-:Y:S02]  /*9070*/  FMNMX.FTZ R182, R186, R195, !PT ;  /* 0x000000c3bab67209 */ /* 0x000fe40007810000 */
[----:B------:R-:W-:Y:S01]  /*9080*/  ISETP.GT.AND P2, PT, R189, 0x49, PT ;  /* 0x00000049bd00780c */ /* 0x000fe20003f44270 */
[----:B------:R1:W-:Y:S01]  /*9090*/  MUFU.TANH R188, R193 ;  /* 0x000000c100bc7308 */ /* 0x0003e20000002400 */
[----:B0-----:R-:W-:-:S02]  /*90a0*/  FSEL R183, R191, -INF , P1 ;  /* 0xff800000bfb77808 */ /* 0x001fc40000800000 */
[----:B------:R-:W-:-:S04]  /*90b0*/  FMNMX.FTZ R194, R187, R182, !PT ;  /* 0x000000b6bbc27209 */ /* 0x000fc80007810000 */
[----:B------:R-:W-:Y:S01]  /*90c0*/  FMNMX.FTZ R191, R183, R194, !PT ;  /* 0x000000c2b7bf7209 */ /* 0x000fe20007810000 */
[----:B------:R0:W-:Y:S01]  /*90d0*/  MUFU.TANH R189, R190 ;  /* 0x000000be00bd7308 */ /* 0x0001e20000002400 */
[----:B--2---:R-:W-:Y:S01]  /*90e0*/  FSEL R182, R192, -INF , P2 ;  /* 0xff800000c0b67808 */ /* 0x004fe20001000000 */
[----:B-1----:R-:W1:Y:S03]  /*90f0*/  SHFL.IDX PT, R193, R4, 0x1, 0x1c1f ;  /* 0x003c1f0004c17f89 */ /* 0x002e6600000e0000 */
[----:B------:R-:W-:-:S03]  /*9100*/  FMNMX.FTZ R191, R182, R191, !PT ;  /* 0x000000bfb6bf7209 */ /* 0x000fc60007810000 */
[----:B------:R-:W2:Y:S02]  /*9110*/  MUFU.TANH R2, R2 ;  /* 0x0000000200027308 */ /* 0x000ea40000002400 */
[----:B------:R-:W0:Y:S06]  /*9120*/  SHFL.BFLY PT, R192, R191, 0x2, 0x1f ;  /* 0x0c401f00bfc07f89 */ /* 0x000e2c00000e0000 */
[----:B------:R-:W3:Y:S08]  /*9130*/  MUFU.TANH R0, R0 ;  /* 0x0000000000007308 */ /* 0x000ef00000002400 */
[----:B------:R-:W4:Y:S01]  /*9140*/  MUFU.TANH R20, R20 ;  /* 0x0000001400147308 */ /* 0x000f220000002400 */
[----:B-1----:R-:W-:-:S05]  /*9150*/  IMAD.IADD R168, R168, 0x1, R193 ;  /* 0x00000001a8a87824 */ /* 0x002fca00078e02c1 */
[C---:B------:R-:W-:Y:S02]  /*9160*/  ISETP.GT.AND P1, PT, R168.reuse, RZ, PT ;  /* 0x000000ffa800720c */ /* 0x040fe40003f24270 */
[----:B------:R-:W1:Y:S01]  /*9170*/  MUFU.TANH R184, R184 ;  /* 0x000000b800b87308 */ /* 0x000e620000002400 */
[----:B------:R-:W-:Y:S02]  /*9180*/  ISETP.GT.AND P2, PT, R168, 0x1, PT ;  /* 0x00000001a800780c */ /* 0x000fe40003f44270 */
[----:B0-----:R-:W-:Y:S02]  /*9190*/  FMNMX.FTZ R190, R191, R192, !PT ;  /* 0x000000c0bfbe7209 */ /* 0x001fe40007810000 */
[----:B--2---:R-:W-:Y:S02]  /*91a0*/  FSEL R2, R2, -INF , P1 ;  /* 0xff80000002027808 */ /* 0x004fe40000800000 */
[----:B------:R-:W-:Y:S01]  /*91b0*/  ISETP.GT.AND P1, PT, R168, 0x8, PT ;  /* 0x00000008a800780c */ /* 0x000fe20003f24270 */
[----:B------:R-:W0:Y:S01]  /*91c0*/  SHFL.BFLY PT, R191, R190, 0x1, 0x1f ;  /* 0x0c201f00bebf7f89 */ /* 0x000e2200000e0000 */
[----:B------:R-:W2:Y:S01]  /*91d0*/  MUFU.TANH R176, R176 ;  /* 0x000000b000b07308 */ /* 0x000ea20000002400 */
[----:B---3--:R-:W-:-:S02]  /*91e0*/  FSEL R0, R0, -INF , P2 ;  /* 0xff80000000007808 */ /* 0x008fc40001000000 */
[----:B------:R-:W-:Y:S02]  /*91f0*/  ISETP.GT.AND P2, PT, R168, 0x9, PT ;  /* 0x00000009a800780c */ /* 0x000fe40003f44270 */
[----:B----4-:R-:W-:Y:S02]  /*9200*/  FSEL R20, R20, -INF , P1 ;  /* 0xff80000014147808 */ /* 0x010fe40000800000 */
[----:B------:R-:W-:Y:S01]  /*9210*/  ISETP.GT.AND P1, PT, R168, 0x10, PT ;  /* 0x00000010a800780c */ /* 0x000fe20003f24270 */
[----:B------:R-:W3:Y:S01]  /*9220*/  MUFU.TANH R177, R177 ;  /* 0x000000b100b17308 */ /* 0x000ee20000002400 */
[----:B-1----:R-:W-:Y:S02]  /*9230*/  FSEL R184, R184, -INF , P2 ;  /* 0xff800000b8b87808 */ /* 0x002fe40001000000 */
[C---:B------:R-:W-:Y:S02]  /*9240*/  ISETP.GT.AND P2, PT, R168.reuse, 0x11, PT ;  /* 0x00000011a800780c */ /* 0x040fe40003f44270 */
[----:B------:R-:W-:-:S02]  /*9250*/  ISETP.GT.AND P3, PT, R168, 0x18, PT ;  /* 0x00000018a800780c */ /* 0x000fc40003f64270 */
[----:B------:R-:W-:Y:S01]  /*9260*/  ISETP.GT.AND P4, PT, R168, 0x19, PT ;  /* 0x00000019a800780c */ /* 0x000fe20003f84270 */
[----:B------:R-:W1:Y:S01]  /*9270*/  MUFU.TANH R170, R170 ;  /* 0x000000aa00aa7308 */ /* 0x000e620000002400 */
[----:B--2---:R-:W-:Y:S02]  /*9280*/  FSEL R176, R176, -INF , P1 ;  /* 0xff800000b0b07808 */ /* 0x004fe40000800000 */
[----:B------:R-:W-:Y:S02]  /*9290*/  FSEL R188, R188, -INF , P3 ;  /* 0xff800000bcbc7808 */ /* 0x000fe40001800000 */
[----:B------:R-:W-:Y:S02]  /*92a0*/  FSEL R189, R189, -INF , P4 ;  /* 0xff800000bdbd7808 */ /* 0x000fe40002000000 */
[----:B0-----:R-:W-:Y:S01]  /*92b0*/  FMNMX.FTZ R4, R190, R191, !PT ;  /* 0x000000bfbe047209 */ /* 0x001fe20007810000 */
[----:B------:R-:W0:Y:S01]  /*92c0*/  MUFU.TANH R171, R171 ;  /* 0x000000ab00ab7308 */ /* 0x000e220000002400 */
[----:B------:R-:W-:-:S02]  /*92d0*/  FMNMX.FTZ R191, R2, R228, !PT ;  /* 0x000000e402bf7209 */ /* 0x000fc40007810000 */
[----:B---3--:R-:W-:Y:S01]  /*92e0*/  FSEL R177, R177, -INF , P2 ;  /* 0xff800000b1b17808 */ /* 0x008fe20001000000 */
[----:B------:R-:W-:Y:S01]  /*92f0*/  FMUL.FTZ R192, R4, UR5 ;  /* 0x0000000504c07c20 */ /* 0x000fe20008410000 */
[----:B------:R-:W-:Y:S02]  /*9300*/  FMNMX.FTZ R191, R0, R191, !PT ;  /* 0x000000bf00bf7209 */ /* 0x000fe40007810000 */
[----:B------:R-:W-:Y:S01]  /*9310*/  FSETP.NEU.FTZ.AND P1, PT, R4, -INF , PT ;  /* 0xff8000000400780b */ /* 0x000fe20003f3d000 */
[----:B------:R-:W2:Y:S01]  /*9320*/  MUFU.TANH R174, R174 ;  /* 0x000000ae00ae7308 */ /* 0x000ea20000002400 */
[----:B------:R-:W-:Y:S02]  /*9330*/  FMNMX.FTZ R191, R20, R191, !PT ;  /* 0x000000bf14bf7209 */ /* 0x000fe40007810000 */
[----:B------:R-:W-:Y:S02]  /*9340*/  ISETP.GT.AND P2, PT, R168, 0x20, PT ;  /* 0x00000020a800780c */ /* 0x000fe40003f44270 */
[----:B------:R-:W-:-:S02]  /*9350*/  FMNMX.FTZ R191, R184, R191, !PT ;  /* 0x000000bfb8bf7209 */ /* 0x000fc40007810000 */
[----:B------:R-:W-:Y:S01]  /*9360*/  ISETP.GT.AND P3, PT, R168, 0x21, PT ;  /* 0x00000021a800780c */ /* 0x000fe20003f64270 */
[----:B------:R-:W3:Y:S01]  /*9370*/  MUFU.TANH R175, R175 ;  /* 0x000000af00af7308 */ /* 0x000ee20000002400 */
[----:B------:R-:W-:Y:S02]  /*9380*/  FMNMX.FTZ R190, R176, R191, !PT ;  /* 0x000000bfb0be7209 */ /* 0x000fe40007810000 */
[----:B-1----:R-:W-:Y:S02]  /*9390*/  FSEL R170, R170, -INF , P2 ;  /* 0xff800000aaaa7808 */ /* 0x002fe40001000000 */
[----:B------:R-:W-:Y:S02]  /*93a0*/  FMNMX.FTZ R191, R177, R190, !PT ;  /* 0x000000beb1bf7209 */ /* 0x000fe40007810000 */
[----:B------:R-:W-:Y:S01]  /*93b0*/  ISETP.GT.AND P2, PT, R168, 0x28, PT ;  /* 0x00000028a800780c */ /* 0x000fe20003f44270 */
[----:B------:R1:W-:Y:S01]  /*93c0*/  MUFU.TANH R3, R159 ;  /* 0x0000009f00037308 */ /* 0x0003e20000002400 */
[----:B------:R-:W-:-:S02]  /*93d0*/  FMNMX.FTZ R190, R188, R191, !PT ;  /* 0x000000bfbcbe7209 */ /* 0x000fc40007810000 */
[----:B0-----:R-:W-:Y:S02]  /*93e0*/  FSEL R171, R171, -INF , P3 ;  /* 0xff800000abab7808 */ /* 0x001fe40001800000 */
[----:B------:R-:W-:Y:S02]  /*93f0*/  FMNMX.FTZ R191, R189, R190, !PT ;  /* 0x000000bebdbf7209 */ /* 0x000fe40007810000 */
[----:B------:R-:W-:Y:S01]  /*9400*/  ISETP.GT.AND P3, PT, R168, 0x29, PT ;  /* 0x00000029a800780c */ /* 0x000fe20003f64270 */
[----:B------:R-:W0:Y:S01]  /*9410*/  MUFU.TANH R162, R162 ;  /* 0x000000a200a27308 */ /* 0x000e220000002400 */
[----:B-1----:R-:W-:Y:S02]  /*9420*/  FSEL R159, R192, RZ, P1 ;  /* 0x000000ffc09f7208 */ /* 0x002fe40000800000 */
[----:B--2---:R-:W-:Y:S02]  /*9430*/  FSEL R174, R174, -INF , P2 ;  /* 0xff800000aeae7808 */ /* 0x004fe40001000000 */
[----:B------:R-:W-:Y:S01]  /*9440*/  ISETP.GT.AND P2, PT, R168, 0x30, PT ;  /* 0x00000030a800780c */ /* 0x000fe20003f44270 */
[--C-:B------:R-:W-:Y:S01]  /*9450*/  FFMA.FTZ R208, R160, UR5, -R159.reuse ;  /* 0x00000005a0d07c23 */ /* 0x100fe2000801089f */
[----:B------:R-:W-:Y:S01]  /*9460*/  FMNMX.FTZ R160, R170, R191, !PT ;  /* 0x000000bfaaa07209 */ /* 0x000fe20007810000 */
[----:B------:R-:W1:Y:S01]  /*9470*/  MUFU.TANH R163, R163 ;  /* 0x000000a300a37308 */ /* 0x000e620000002400 */
[--C-:B------:R-:W-:Y:S01]  /*9480*/  FFMA.FTZ R191, R169, UR5, -R159.reuse ;  /* 0x00000005a9bf7c23 */ /* 0x100fe2000801089f */
[----:B---3--:R-:W-:Y:S01]  /*9490*/  FSEL R175, R175, -INF , P3 ;  /* 0xff800000afaf7808 */ /* 0x008fe20001800000 */
[--C-:B------:R-:W-:Y:S01]  /*94a0*/  FFMA.FTZ R210, R161, UR5, -R159.reuse ;  /* 0x00000005a1d27c23 */ /* 0x100fe2000801089f */
[----:B------:R-:W-:Y:S01]  /*94b0*/  FMNMX.FTZ R169, R171, R160, !PT ;  /* 0x000000a0aba97209 */ /* 0x000fe20007810000 */
[--C-:B------:R-:W-:Y:S01]  /*94c0*/  FFMA.FTZ R204, R164, UR5, -R159.reuse ;  /* 0x00000005a4cc7c23 */ /* 0x100fe2000801089f */
[----:B------:R-:W-:Y:S01]  /*94d0*/  ISETP.GT.AND P3, PT, R168, 0x31, PT ;  /* 0x00000031a800780c */ /* 0x000fe20003f64270 */
[--C-:B------:R-:W-:Y:S01]  /*94e0*/  FFMA.FTZ R206, R178, UR5, -R159.reuse ;  /* 0x00000005b2ce7c23 */ /* 0x100fe2000801089f */
[----:B------:R-:W2:Y:S01]  /*94f0*/  MUFU.TANH R166, R166 ;  /* 0x000000a600a67308 */ /* 0x000ea20000002400 */
[----:B------:R-:W-:Y:S01]  /*9500*/  FMNMX.FTZ R190, R174, R169, !PT ;  /* 0x000000a9aebe7209 */ /* 0x000fe20007810000 */
[--C-:B------:R-:W-:Y:S01]  /*9510*/  FFMA.FTZ R198, R157, UR5, -R159.reuse ;  /* 0x000000059dc67c23 */ /* 0x100fe2000801089f */
[----:B0-----:R-:W-:Y:S01]  /*9520*/  FSEL R162, R162, -INF , P2 ;  /* 0xff800000a2a27808 */ /* 0x001fe20001000000 */
[--C-:B------:R-:W-:Y:S01]  /*9530*/  FFMA.FTZ R200, R152, UR5, -R159.reuse ;  /* 0x0000000598c87c23 */ /* 0x100fe2000801089f */
[----:B------:R-:W-:Y:S01]  /*9540*/  FMNMX.FTZ R161, R175, R190, !PT ;  /* 0x000000beafa17209 */ /* 0x000fe20007810000 */
[--C-:B------:R-:W-:Y:S01]  /*9550*/  FFMA.FTZ R202, R153, UR5, -R159.reuse ;  /* 0x0000000599ca7c23 */ /* 0x100fe2000801089f */
[----:B------:R-:W-:Y:S01]  /*9560*/  ISETP.GT.AND P2, PT, R168, 0x38, PT ;  /* 0x00000038a800780c */ /* 0x000fe20003f44270 */
[----:B------:R-:W0:Y:S01]  /*9570*/  MUFU.TANH R167, R167 ;  /* 0x000000a700a77308 */ /* 0x000e220000002400 */
[----:B-1----:R-:W-:Y:S01]  /*9580*/  FSEL R163, R163, -INF , P3 ;  /* 0xff800000a3a37808 */ /* 0x002fe20001800000 */
[--C-:B------:R-:W-:Y:S01]  /*9590*/  FFMA.FTZ R165, R165, UR5, -R159.reuse ;  /* 0x00000005a5a57c23 */ /* 0x100fe2000801089f */
[----:B------:R-:W-:Y:S01]  /*95a0*/  FMNMX.FTZ R190, R162, R161, !PT ;  /* 0x000000a1a2be7209 */ /* 0x000fe20007810000 */
[--C-:B------:R-:W-:Y:S01]  /*95b0*/  FFMA.FTZ R161, R172, UR5, -R159.reuse ;  /* 0x00000005aca17c23 */ /* 0x100fe2000801089f */
[----:B------:R-:W-:Y:S01]  /*95c0*/  ISETP.GT.AND P3, PT, R168, 0x39, PT ;  /* 0x00000039a800780c */ /* 0x000fe20003f64270 */
[--C-:B------:R-:W-:Y:S01]  /*95d0*/  FFMA.FTZ R196, R181, UR5, -R159.reuse ;  /* 0x00000005b5c47c23 */ /* 0x100fe2000801089f */
[----:B------:R-:W-:Y:S01]  /*95e0*/  FMNMX.FTZ R169, R163, R190, !PT ;  /* 0x000000bea3a97209 */ /* 0x000fe20007810000 */
[----:B------:R-:W1:Y:S01]  /*95f0*/  MUFU.TANH R154, R154 ;  /* 0x0000009a009a7308 */ /* 0x000e620000002400 */
[----:B--2---:R-:W-:Y:S01]  /*9600*/  FSEL R166, R166, -INF , P2 ;  /* 0xff800000a6a67808 */ /* 0x004fe20001000000 */
[--C-:B------:R-:W-:Y:S01]  /*9610*/  FFMA.FTZ R153, R185, UR5, -R159.reuse ;  /* 0x00000005b9997c23 */ /* 0x100fe2000801089f */
[----:B------:R-:W-:Y:S01]  /*9620*/  ISETP.GT.AND P2, PT, R168, 0x40, PT ;  /* 0x00000040a800780c */ /* 0x000fe20003f44270 */
[--C-:B------:R-:W-:Y:S01]  /*9630*/  FFMA.FTZ R192, R186, UR5, -R159.reuse ;  /* 0x00000005bac07c23 */ /* 0x100fe2000801089f */
[----:B------:R-:W-:Y:S01]  /*9640*/  FMNMX.FTZ R172, R166, R169, !PT ;  /* 0x000000a9a6ac7209 */ /* 0x000fe20007810000 */
[--C-:B------:R-:W-:Y:S01]  /*9650*/  FFMA.FTZ R152, R187, UR5, -R159.reuse ;  /* 0x00000005bb987c23 */ /* 0x100fe2000801089f */
[----:B------:R-:W-:Y:S01]  /*9660*/  FFMA.FTZ R194, R183, UR5, -R159 ;  /* 0x00000005b7c27c23 */ /* 0x000fe2000801089f */
[----:B------:R-:W2:Y:S01]  /*9670*/  MUFU.TANH R155, R155 ;  /* 0x0000009b009b7308 */ /* 0x000ea20000002400 */
[----:B0-----:R-:W-:-:S02]  /*9680*/  FSEL R167, R167, -INF , P3 ;  /* 0xff800000a7a77808 */ /* 0x001fc40001800000 */
[----:B------:R-:W-:-:S05]  /*9690*/  ISETP.GT.AND P3, PT, R168, 0x41, PT ;  /* 0x00000041a800780c */ /* 0x000fca0003f64270 */
[----:B------:R-:W0:Y:S01]  /*96a0*/  MUFU.TANH R158, R158 ;  /* 0x0000009e009e7308 */ /* 0x000e220000002400 */
[----:B-1----:R-:W-:Y:S02]  /*96b0*/  FSEL R154, R154, -INF , P2 ;  /* 0xff8000009a9a7808 */ /* 0x002fe40001000000 */
[----:B------:R-:W-:-:S05]  /*96c0*/  ISETP.GT.AND P2, PT, R168, 0x48, PT ;  /* 0x00000048a800780c */ /* 0x000fca0003f44270 */
[----:B------:R1:W-:Y:S01]  /*96d0*/  MUFU.EX2 R160, R191 ;  /* 0x000000bf00a07308 */ /* 0x0003e20000000800 */
[----:B--2---:R-:W-:Y:S02]  /*96e0*/  FSEL R169, R155, -INF , P3 ;  /* 0xff8000009ba97808 */ /* 0x004fe40001800000 */
[----:B------:R-:W-:Y:S01]  /*96f0*/  ISETP.GT.AND P3, PT, R168, 0x49, PT ;  /* 0x00000049a800780c */ /* 0x000fe20003f64270 */
[----:B------:R-:W-:-:S03]  /*9700*/  FFMA.FTZ R168, R173, UR5, -R159 ;  /* 0x00000005ada87c23 */ /* 0x000fc6000801089f */
[----:B------:R-:W-:Y:S01]  /*9710*/  FSEL R173, R3, -INF , P3 ;  /* 0xff80000003ad7808 */ /* 0x000fe20001800000 */
[----:B------:R-:W-:Y:S01]  /*9720*/  MUFU.EX2 R208, R208 ;  /* 0x000000d000d07308 */ /* 0x000fe20000000800 */
[----:B-1----:R-:W-:Y:S02]  /*9730*/  FMNMX.FTZ R191, R167, R172, !PT ;  /* 0x000000aca7bf7209 */ /* 0x002fe40007810000 */
[----:B0-----:R-:W-:Y:S02]  /*9740*/  FSEL R172, R158, -INF , P2 ;  /* 0xff8000009eac7808 */ /* 0x001fe40001000000 */
        /* <DEDUP_REMOVED lines=123> */
.L_x_2437:
        /* <DEDUP_REMOVED lines=34> */
.L_x_2427:
[----:B------:R-:W-:-:S13]  /*a120*/  ISETP.LE.AND P1, PT, RZ, UR61, PT ;  /* 0x0000003dff007c0c */ /* 0x000fda000bf23270 */
[----:B------:R-:W-:Y:S05]  /*a130*/  @!P1 BRA `(.L_x_2439) ;  /* 0x0000004000089947 */ /* 0x000fea0003800000 */
[----:B------:R-:W-:Y:S01]  /*a140*/  R2UR UR4, R17 ;  /* 0x00000000110472ca */ /* 0x000fe200000e0000 */
[----:B------:R-:W-:Y:S01]  /*a150*/  IMAD.MOV.U32 R20, RZ, RZ, R3 ;  /* 0x000000ffff147224 */ /* 0x000fe200078e0003 */
[----:B------:R-:W-:Y:S01]  /*a160*/  MOV R21, R4 ;  /* 0x0000000400157202 */ /* 0x000fe20000000f00 */
[----:B------:R-:W-:Y:S01]  /*a170*/  UMOV UR60, UR36 ;  /* 0x00000024003c7c82 */ /* 0x000fe20008000000 */
[----:B------:R-:W-:-:S09]  /*a180*/  ULDC UR37, c[0x0][0x9d8] ;  /* 0x0002760000257ab9 */ /* 0x000fd20000000800 */
[----:B------:R-:W-:-:S07]  /*a190*/  IMAD.U32 R23, RZ, RZ, UR4 ;  /* 0x00000004ff177e24 */ /* 0x000fce000f8e00ff */
.L_x_2450:
        /* <DEDUP_REMOVED lines=9> */
.L_x_2440:
        /* <DEDUP_REMOVED lines=8> */
.L_x_2441:
[----:B-1----:R-:W-:Y:S05]  /*a2b0*/  @P1 BRA `(.L_x_2442) ;  /* 0x0000000000081947 */ /* 0x002fea0003800000 */
[----:B------:R-:W1:Y:S02]  /*a2c0*/  SYNCS.PHASECHK.TRANS64.TRYWAIT P1, [UR4+0x38830], R3 ;  /* 0x03883003ff0075a7 */ /* 0x000e640008020144 */
[----:B-1----:R-:W-:Y:S05]  /*a2d0*/  @!P1 BRA `(.L_x_2443) ;  /* 0x000000e000149947 */ /* 0x002fea0003800000 */
.L_x_2442:
        /* <DEDUP_REMOVED lines=655> */
.L_x_2444:
        /* <DEDUP_REMOVED lines=8> */
.L_x_2445:
[----:B---3--:R-:W-:Y:S05]  /*cc50*/  @P1 BRA `(.L_x_2446) ;  /* 0x0000000000081947 */ /* 0x008fea0003800000 */
[----:B------:R-:W3:Y:S02]  /*cc60*/  SYNCS.PHASECHK.TRANS64.TRYWAIT P1, [UR4+0x38850], R0 ;  /* 0x03885000ff0075a7 */ /* 0x000ee40008020144 */
[----:B---3--:R-:W-:Y:S05]  /*cc70*/  @!P1 BRA `(.L_x_2447) ;  /* 0x000000b400c49947 */ /* 0x008fea0003800000 */
.L_x_2446:
        /* <DEDUP_REMOVED lines=37> */
.L_x_2448:
        /* <DEDUP_REMOVED lines=265> */
.L_x_2449:
        /* <DEDUP_REMOVED lines=29> */
[----:B------:R-:W-:Y:S02]  /*e130*/  F2FP.F16.F32.PACK_AB R195, R152, R195 ;  /* 0x000000c398c3723e */ /* 0x000fe400000000ff */
[----:B------:R-:W-:Y:S01]  /*e140*/  MOV R23, UR4 ;  /* 0x0000000400177c02 */ /* 0x000fe20008000f00 */
[----:B------:R-:W-:Y:S06]  /*e150*/  @P1 BRA `(.L_x_2450) ;  /* 0xffffffc000101947 */ /* 0x000fec000383ffff */
.L_x_2439:
        /* <DEDUP_REMOVED lines=131> */
.L_x_2451:
        /* <DEDUP_REMOVED lines=8> */
.L_x_2452:
[----:B-1----:R-:W-:Y:S05]  /*ea10*/  @P1 BRA `(.L_x_2453) ;  /* 0x0000000000081947 */ /* 0x002fea0003800000 */
[----:B------:R-:W1:Y:S02]  /*ea20*/  SYNCS.PHASECHK.TRANS64.TRYWAIT P1, [UR8+0x38850], R0 ;  /* 0x03885000ff0075a7 */ /* 0x000e640008020148 */
[----:B-1----:R-:W-:Y:S05]  /*ea30*/  @!P1 BRA `(.L_x_2454) ;  /* 0x00000098006c9947 */ /* 0x002fea0003800000 */
.L_x_2453:
[----:B------:R-:W-:Y:S01]  /*ea40*/  R2UR UR4, R16 ;  /* 0x00000000100472ca */ /* 0x000fe200000e0000 */
[----:B------:R-:W-:Y:S01]  /*ea50*/  WARPGROUP.ARRIVE ;  /* 0x00000000000079c5 */ /* 0x000fe20000000000 */
[----:B------:R-:W-:Y:S01]  /*ea60*/  UMOV UR7, 0x40000040 ;  /* 0x4000004000077882 */ /* 0x000fe20000000000 */
[----:B-1----:R-:W1:Y:S01]  /*ea70*/  SHFL.BFLY PT, R7, R18, 0x2, 0x1f ;  /* 0x0c401f0012077f89 */ /* 0x002e6200000e0000 */
[----:B------:R-:W-:Y:S02]  /*ea80*/  IMAD.MOV.U32 R6, RZ, RZ, RZ ;  /* 0x000000ffff067224 */ /* 0x000fe400078e00ff */
[----:B------:R-:W-:Y:S01]  /*ea90*/  IMAD.U32 R13, RZ, RZ, UR5 ;  /* 0x00000005ff0d7e24 */ /* 0x000fe2000f8e00ff */
        /* <DEDUP_REMOVED lines=8> */
[----:B------:R-:W-:Y:S01]  /*eb20*/  IMAD.MOV.U32 R5, RZ, RZ, RZ ;  /* 0x000000ffff057224 */ /* 0x000fe200078e00ff */
[----:B------:R-:W0:Y:S04]  /*eb30*/  SHFL.BFLY PT, R0, R7, 0x1, 0x1f ;  /* 0x0c201f0007007f89 */ /* 0x000e2800000e0000 */
[----:B------:R-:W-:Y:S01]  /*eb40*/  UMOV UR6, UR4 ;  /* 0x0000000400067c82 */ /* 0x000fe20008000000 */
[----:B------:R-:W1:Y:S01]  /*eb50*/  SHFL.BFLY PT, R9, R2, 0x1, 0x1f ;  /* 0x0c201f0002097f89 */ /* 0x000e6200000e0000 */
[----:B------:R-:W-:Y:S01]  /*eb60*/  HGMMA.64x256x16.F32 R24, R208, gdesc[UR4].tnspB, R24, gsb0 ;  /* 0x43e00004d0187df0 */ /* 0x000fe20008000818 */
[----:B------:R-:W-:Y:S01]  /*eb70*/  UIADD3 UR6, UR4, 0x80, URZ ;  /* 0x0000008004067890 */ /* 0x000fe2000fffe03f */
[----:B------:R-:W-:Y:S01]  /*eb80*/  UMOV UR7, 0x40000040 ;  /* 0x4000004000077882 */ /* 0x000fe20000000000 */
[----:B0-----:R-:W-:Y:S01]  /*eb90*/  FADD.FTZ R11, R7, R0 ;  /* 0x00000000070b7221 */ /* 0x001fe20000010000 */
[----:B------:R-:W-:Y:S01]  /*eba0*/  IMAD.U32 R7, RZ, RZ, UR5 ;  /* 0x00000005ff077e24 */ /* 0x000fe2000f8e00ff */
[----:B------:R-:W-:Y:S01]  /*ebb0*/  MOV R0, 0xff800000 ;  /* 0xff80000000007802 */ /* 0x000fe20000000f00 */
[----:B-1----:R-:W-:-:S02]  /*ebc0*/  FADD.FTZ R12, R2, R9 ;  /* 0x00000009020c7221 */ /* 0x002fc40000010000 */
[----:B------:R-:W-:Y:S01]  /*ebd0*/  FSETP.NE.FTZ.AND P1, PT, R11, RZ, PT ;  /* 0x000000ff0b00720b */ /* 0x000fe20003f35000 */
[----:B------:R-:W-:Y:S02]  /*ebe0*/  IMAD.MOV.U32 R2, RZ, RZ, -0x800000 ;  /* 0xff800000ff027424 */ /* 0x000fe400078e00ff */
[----:B------:R-:W-:-:S10]  /*ebf0*/  FSETP.NE.FTZ.AND P2, PT, R12, RZ, PT ;  /* 0x000000ff0c00720b */ /* 0x000fd40003f55000 */
[----:B------:R-:W0:Y:S01]  /*ec00*/  @P1 MUFU.LG2 R8, R11 ;  /* 0x0000000b00081308 */ /* 0x000e220000000c00 */
[----:B------:R-:W-:Y:S02]  /*ec10*/  @P1 FMUL.FTZ R7, R7, 0.69314718246459960938 ;  /* 0x3f31721807071820 */ /* 0x000fe40000410000 */
[----:B------:R-:W-:-:S05]  /*ec20*/  @P2 FMUL.FTZ R13, R13, 0.69314718246459960938 ;  /* 0x3f3172180d0d2820 */ /* 0x000fca0000410000 */
        /* <DEDUP_REMOVED lines=32> */
.L_x_2455:
        /* <DEDUP_REMOVED lines=143> */
.L_x_2419:
[----:B------:R-:W0:Y:S08]  /*f720*/  S2UR UR4, SR_CgaCtaId ;  /* 0x00000000000479c3 */ /* 0x000e300000008800 */
[----:B------:R-:W-:Y:S06]  /*f730*/  BAR.SYNC.DEFER_BLOCKING 0x5, 0x180 ;  /* 0x0146000000007b1d */ /* 0x000fec0000010000 */
[----:B------:R-:W-:Y:S01]  /*f740*/  UMOV UR7, 0x400 ;  /* 0x0000040000077882 */ /* 0x000fe20000000000 */
[----:B------:R-:W-:Y:S01]  /*f750*/  BSSY B0, `(.L_x_2456) ;  /* 0x00002f0000007945 */ /* 0x000fe20003800000 */
[----:B0-----:R-:W-:-:S09]  /*f760*/  ULEA UR7, UR4, UR7, 0x18 ;  /* 0x0000000704077291 */ /* 0x001fd2000f8ec03f */
[----:B------:R-:W0:Y:S02]  /*f770*/  LDS.128 R4, [UR7+0x388d0] ;  /* 0x0388d007ff047984 */ /* 0x000e240008000c00 */
[----:B0-----:R-:W-:Y:S02]  /*f780*/  R2UR UR5, R5 ;  /* 0x00000000050572ca */ /* 0x001fe400000e0000 */
[----:B------:R-:W-:Y:S01]  /*f790*/  R2UR UR6, R6 ;  /* 0x00000000060672ca */ /* 0x000fe200000e0000 */
[----:B------:R-:W-:Y:S06]  /*f7a0*/  BAR.ARV 0x4, 0x180 ;  /* 0x0106000000007b1d */ /* 0x000fec0000002000 */
[----:B------:R-:W-:Y:S08]  /*f7b0*/  @P0 BRA `(.L_x_2457) ;  /* 0x0000002000100947 */ /* 0x000ff00003800000 */
[----:B------:R-:W2:Y:S01]  /*f7c0*/  LDL R8, [R1+0x4] ;  /* 0x0000040001087983 */ /* 0x000ea20000100800 */
[----:B------:R-:W0:Y:S01]  /*f7d0*/  S2UR UR4, SR_SWINHI ;  /* 0x00000000000479c3 */ /* 0x000e220000002f00 */
[----:B------:R-:W-:Y:S01]  /*f7e0*/  IMAD.MOV.U32 R98, RZ, RZ, 0x2 ;  /* 0x00000002ff627424 */ /* 0x000fe200078e00ff */
        /* <DEDUP_REMOVED lines=11> */
[----:B------:R-:W-:Y:S01]  /*f8a0*/  UMOV UR8, UR7 ;  /* 0x0000000700087c82 */ /* 0x000fe20008000000 */
[----:B0-----:R-:W-:Y:S01]  /*f8b0*/  UMOV UR9, UR4 ;  /* 0x0000000400097c82 */ /* 0x001fe20008000000 */
        /* <DEDUP_REMOVED lines=16> */
[----:B------:R-:W-:Y:S02]  /*f9c0*/  R2UR UR11, R223 ;  /* 0x00000000df0b72ca */ /* 0x000fe400000e0000 */
[----:B------:R-:W-:Y:S02]  /*f9d0*/  R2UR UR10, R221 ;  /* 0x00000000dd0a72ca */ /* 0x000fe400000e0000 */
[----:B------:R-:W-:-:S02]  /*f9e0*/  F2FP.F16.F32.PACK_AB R74, R77, R76 ;  /* 0x0000004c4d4a723e */ /* 0x000fc400000000ff */
[----:B------:R-:W-:Y:S02]  /*f9f0*/  F2FP.F16.F32.PACK_AB R75, R16, R75 ;  /* 0x0000004b104b723e */ /* 0x000fe400000000ff */
[----:B------:R-:W-:Y:S01]  /*fa00*/  F2FP.F16.F32.PACK_AB R81, R3, R82 ;  /* 0x000000520351723e */ /* 0x000fe200000000ff */
[----:B------:R-:W0:Y:S01]  /*fa10*/  LDC R16, c[0x0][0xbe8] ;  /* 0x0002fa00ff107b82 */ /* 0x000e220000000800 */
[----:B------:R-:W-:Y:S02]  /*fa20*/  F2FP.F16.F32.PACK_AB R82, R85, R84 ;  /* 0x000000545552723e */ /* 0x000fe400000000ff */
[----:B------:R-:W-:Y:S02]  /*fa30*/  F2FP.F16.F32.PACK_AB R83, R83, R86 ;  /* 0x000000565353723e */ /* 0x000fe400000000ff */
[----:B------:R-:W-:Y:S01]  /*fa40*/  F2FP.F16.F32.PACK_AB R84, R89, R88 ;  /* 0x000000585954723e */ /* 0x000fe200000000ff */
[----:B------:R-:W-:Y:S01]  /*fa50*/  USHF.L.U64.HI UR13, UR10, 0x2, UR11 ;  /* 0x000000020a0d7899 */ /* 0x000fe2000801020b */
[----:B------:R-:W-:Y:S01]  /*fa60*/  F2FP.F16.F32.PACK_AB R85, R91, R90 ;  /* 0x0000005a5b55723e */ /* 0x000fe200000000ff */
[----:B------:R-:W-:Y:S01]  /*fa70*/  USHF.L.U32 UR12, UR10, 0x2, URZ ;  /* 0x000000020a0c7899 */ /* 0x000fe2000800063f */
[----:B------:R-:W-:-:S02]  /*fa80*/  F2FP.F16.F32.PACK_AB R86, R93, R92 ;  /* 0x0000005c5d56723e */ /* 0x000fc400000000ff */
[----:B------:R-:W-:Y:S01]  /*fa90*/  F2FP.F16.F32.PACK_AB R87, R165, R87 ;  /* 0x00000057a557723e */ /* 0x000fe200000000ff */
[----:B------:R-:W-:Y:S01]  /*faa0*/  ULDC.64 UR10, c[0x0][0xc00] ;  /* 0x00030000000a7ab9 */ /* 0x000fe20000000a00 */
[----:B------:R-:W-:Y:S01]  /*fab0*/  F2FP.F16.F32.PACK_AB R96, R97, R96 ;  /* 0x000000606160723e */ /* 0x000fe200000000ff */
[----:B------:R-:W-:Y:S01]  /*fac0*/  UISETP.NE.U32.AND UP0, UPT, UR10, URZ, UPT ;  /* 0x0000003f0a00728c */ /* 0x000fe2000bf05070 */
[----:B------:R-:W-:Y:S01]  /*fad0*/  F2FP.F16.F32.PACK_AB R104, R105, R104 ;  /* 0x000000686968723e */ /* 0x000fe200000000ff */
[----:B------:R-:W-:Y:S01]  /*fae0*/  UIADD3 UR4, UP1, UR12, UR10, URZ ;  /* 0x0000000a0c047290 */ /* 0x000fe2000ff3e03f */
[----:B------:R-:W-:Y:S01]  /*faf0*/  F2FP.F16.F32.PACK_AB R97, R167, R166 ;  /* 0x000000a6a761723e */ /* 0x000fe200000000ff */
[----:B------:R-:W-:Y:S01]  /*fb00*/  UISETP.NE.AND.EX UP0, UPT, UR11, URZ, UPT, UP0 ;  /* 0x0000003f0b00728c */ /* 0x000fe2000bf05300 */
[----:B------:R-:W-:Y:S01]  /*fb10*/  F2FP.F16.F32.PACK_AB R105, R107, R106 ;  /* 0x0000006a6b69723e */ /* 0x000fe200000000ff */
[----:B------:R-:W-:Y:S01]  /*fb20*/  UIADD3.X UR10, UR13, UR11, URZ, UP1, !UPT ;  /* 0x0000000b0d0a7290 */ /* 0x000fe20008ffe43f */
        /* <DEDUP_REMOVED lines=22> */
[----:B------:R-:W-:Y:S01]  /*fc90*/  R2UR UR14, R214 ;  /* 0x00000000d60e72ca */ /* 0x000fe200000e0000 */
[----:B--2---:R-:W-:-:S03]  /*fca0*/  IMAD.WIDE R98, R8, R98, UR8 ;  /* 0x0000000808627e25 */ /* 0x004fc6000f8e0262 */
[C---:B------:R-:W-:Y:S02]  /*fcb0*/  IADD3 R169, P1, R98.reuse, 0x20, RZ ;  /* 0x0000002062a97810 */ /* 0x040fe40007f3e0ff */
[C---:B------:R-:W-:Y:S02]  /*fcc0*/  IADD3 R171, P0, R98.reuse, 0x40, RZ ;  /* 0x0000004062ab7810 */ /* 0x040fe40007f1e0ff */
[C---:B------:R-:W-:Y:S01]  /*fcd0*/  IADD3 R173, P4, R98.reuse, 0x60, RZ ;  /* 0x0000006062ad7810 */ /* 0x040fe20007f9e0ff */
[--C-:B------:R-:W-:Y:S01]  /*fce0*/  IMAD.X R9, RZ, RZ, R99.reuse, P1 ;  /* 0x000000ffff097224 */ /* 0x100fe200008e0663 */
[C---:B------:R-:W-:Y:S01]  /*fcf0*/  LOP3.LUT R5, R98.reuse, 0x380, RZ, 0xc0, !PT ;  /* 0x0000038062057812 */ /* 0x040fe200078ec0ff */
[--C-:B------:R-:W-:Y:S01]  /*fd00*/  IMAD.X R11, RZ, RZ, R99.reuse, P0 ;  /* 0x000000ffff0b7224 */ /* 0x100fe200000e0663 */
[C---:B------:R-:W-:Y:S01]  /*fd10*/  IADD3 R175, P3, R98.reuse, 0x4000, RZ ;  /* 0x0000400062af7810 */ /* 0x040fe20007f7e0ff */
[----:B------:R-:W-:Y:S01]  /*fd20*/  IMAD.X R13, RZ, RZ, R99, P4 ;  /* 0x000000ffff0d7224 */ /* 0x000fe200020e0663 */
[----:B------:R-:W-:-:S02]  /*fd30*/  IADD3 R177, P6, R98, 0x4020, RZ ;  /* 0x0000402062b17810 */ /* 0x000fc40007fde0ff */
[C---:B------:R-:W-:Y:S02]  /*fd40*/  IADD3 R179, P5, R98.reuse, 0x4040, RZ ;  /* 0x0000404062b37810 */ /* 0x040fe40007fbe0ff */
[C---:B------:R-:W-:Y:S01]  /*fd50*/  IADD3 R181, P2, R98.reuse, 0x4060, RZ ;  /* 0x0000406062b57810 */ /* 0x040fe20007f5e0ff */
[--C-:B------:R-:W-:Y:S01]  /*fd60*/  IMAD.X R19, RZ, RZ, R99.reuse, P6 ;  /* 0x000000ffff137224 */ /* 0x100fe200030e0663 */
[----:B------:R-:W-:Y:S01]  /*fd70*/  IADD3 R183, P1, R98, 0x8000, RZ ;  /* 0x0000800062b77810 */ /* 0x000fe20007f3e0ff */
[--C-:B------:R-:W-:Y:S01]  /*fd80*/  IMAD.X R21, RZ, RZ, R99.reuse, P5 ;  /* 0x000000ffff157224 */ /* 0x100fe200028e0663 */
[----:B------:R-:W-:Y:S01]  /*fd90*/  LOP3.LUT R8, R169, 0x380, RZ, 0xc0, !PT ;  /* 0x00000380a9087812 */ /* 0x000fe200078ec0ff */
[--C-:B------:R-:W-:Y:S01]  /*fda0*/  IMAD.X R31, RZ, RZ, R99.reuse, P2 ;  /* 0x000000ffff1f7224 */ /* 0x100fe200010e0663 */
[----:B------:R-:W-:Y:S01]  /*fdb0*/  LOP3.LUT R10, R171, 0x380, RZ, 0xc0, !PT ;  /* 0x00000380ab0a7812 */ /* 0x000fe200078ec0ff */
[----:B------:R-:W-:Y:S01]  /*fdc0*/  IMAD.X R39, RZ, RZ, R99, P1 ;  /* 0x000000ffff277224 */ /* 0x000fe200008e0663 */
[----:B------:R-:W-:-:S02]  /*fdd0*/  LOP3.LUT R12, R173, 0x380, RZ, 0xc0, !PT ;  /* 0x00000380ad0c7812 */ /* 0x000fc400078ec0ff */
[----:B------:R-:W-:Y:S02]  /*fde0*/  SHF.R.U64 R5, R5, 0x3, RZ ;  /* 0x0000000305057819 */ /* 0x000fe400000012ff */
[----:B------:R-:W-:Y:S02]  /*fdf0*/  LOP3.LUT R14, R175, 0x380, RZ, 0xc0, !PT ;  /* 0x00000380af0e7812 */ /* 0x000fe400078ec0ff */
[----:B------:R-:W-:Y:S02]  /*fe00*/  SHF.R.U64 R8, R8, 0x3, RZ ;  /* 0x0000000308087819 */ /* 0x000fe400000012ff */
[----:B------:R-:W-:Y:S02]  /*fe10*/  IADD3 R46, P0, R98, 0x8020, RZ ;  /* 0x00008020622e7810 */ /* 0x000fe40007f1e0ff */
[----:B------:R-:W-:Y:S02]  /*fe20*/  IADD3.X R15, RZ, R99, RZ, P3, !PT ;  /* 0x00000063ff0f7210 */ /* 0x000fe40001ffe4ff */
[----:B------:R-:W-:Y:S01]  /*fe30*/  SHF.R.U64 R10, R10, 0x3, RZ ;  /* 0x000000030a0a7819 */ /* 0x000fe200000012ff */
[----:B------:R-:W-:Y:S01]  /*fe40*/  IMAD.X R47, RZ, RZ, R99, P0 ;  /* 0x000000ffff2f7224 */ /* 0x000fe200000e0663 */
[----:B------:R-:W-:-:S02]  /*fe50*/  LOP3.LUT R18, R177, 0x380, RZ, 0xc0, !PT ;  /* 0x00000380b1127812 */ /* 0x000fc400078ec0ff */
[C---:B------:R-:W-:Y:S02]  /*fe60*/  IADD3 R54, P4, R98.reuse, 0x8040, RZ ;  /* 0x0000804062367810 */ /* 0x040fe40007f9e0ff */
[C---:B------:R-:W-:Y:S02]  /*fe70*/  IADD3 R62, P3, R98.reuse, 0x8060, RZ ;  /* 0x00008060623e7810 */ /* 0x040fe40007f7e0ff */
[C---:B------:R-:W-:Y:S01]  /*fe80*/  IADD3 R70, P6, R98.reuse, 0xc000, RZ ;  /* 0x0000c00062467810 */ /* 0x040fe20007fde0ff */
[--C-:B------:R-:W-:Y:S01]  /*fe90*/  IMAD.X R55, RZ, RZ, R99.reuse, P4 ;  /* 0x000000ffff377224 */ /* 0x100fe200020e0663 */
[C---:B------:R-:W-:Y:S02]  /*fea0*/  IADD3 R4, P5, R98.reuse, 0xc020, RZ ;  /* 0x0000c02062047810 */ /* 0x040fe40007fbe0ff */
[C---:B------:R-:W-:Y:S01]  /*feb0*/  IADD3 R23, P2, R98.reuse, 0xc040, RZ ;  /* 0x0000c04062177810 */ /* 0x040fe20007f5e0ff */
[--C-:B------:R-:W-:Y:S01]  /*fec0*/  IMAD.X R71, RZ, RZ, R99.reuse, P6 ;  /* 0x000000ffff477224 */ /* 0x100fe200030e0663 */
[----:B------:R-:W-:Y:S01]  /*fed0*/  IADD3 R6, P1, R98, 0xc060, RZ ;  /* 0x0000c06062067810 */ /* 0x000fe20007f3e0ff */
[--C-:B------:R-:W-:Y:S01]  /*fee0*/  IMAD.X R79, RZ, RZ, R99.reuse, P5 ;  /* 0x000000ffff4f7224 */ /* 0x100fe200028e0663 */
[----:B------:R-:W-:Y:S01]  /*fef0*/  SHF.R.U64 R12, R12, 0x3, RZ ;  /* 0x000000030c0c7819 */ /* 0x000fe200000012ff */
[----:B------:R-:W-:Y:S01]  /*ff00*/  IMAD.X R95, RZ, RZ, R99, P2 ;  /* 0x000000ffff5f7224 */ /* 0x000fe200010e0663 */
[----:B------:R-:W-:-:S02]  /*ff10*/  LOP3.LUT R20, R179, 0x380, RZ, 0xc0, !PT ;  /* 0x00000380b3147812 */ /* 0x000fc400078ec0ff */
[----:B------:R-:W-:Y:S01]  /*ff20*/  LOP3.LUT R98, R5, R98, RZ, 0x3c, !PT ;  /* 0x0000006205627212 */ /* 0x000fe200078e3cff */
[----:B------:R-:W-:Y:S01]  /*ff30*/  IMAD.X R5, RZ, RZ, R99, P1 ;  /* 0x000000ffff057224 */ /* 0x000fe200008e0663 */
[----:B------:R-:W-:Y:S02]  /*ff40*/  SHF.R.U64 R14, R14, 0x3, RZ ;  /* 0x000000030e0e7819 */ /* 0x000fe400000012ff */
[----:B------:R-:W-:Y:S02]  /*ff50*/  LOP3.LUT R30, R181, 0x380, RZ, 0xc0, !PT ;  /* 0x00000380b51e7812 */ /* 0x000fe400078ec0ff */
        /* <DEDUP_REMOVED lines=8> */
[----:B------:R-:W-:-:S02]  /*ffe0*/  IADD3.X R63, RZ, R99, RZ, P3, !PT ;  /* 0x00000063ff3f7210 */ /* 0x000fc40001ffe4ff */
[----:B------:R-:W-:Y:S02]  /*fff0*/  LOP3.LUT R14, R14, R175, RZ, 0x3c, !PT ;  /* 0x000000af0e0e7212 */ /* 0x000fe400078e3cff */
[----:B------:R-:W-:Y:S02]  /*10000*/  SHF.R.U64 R30, R30, 0x3, RZ ;  /* 0x000000031e1e7819 */ /* 0x000fe400000012ff */
[----:B------:R-:W-:Y:S02]  /*10010*/  LOP3.LUT R173, R62, 0x380, RZ, 0xc0, !PT ;  /* 0x000003803ead7812 */ /* 0x000fe400078ec0ff */
[----:B------:R-:W-:Y:S01]  /*10020*/  MOV R98, R98 ;  /* 0x0000006200627202 */ /* 0x000fe20000000f00 */
[----:B------:R-:W-:Y:S01]  /*10030*/  BAR.SYNC.DEFER_BLOCKING 0x1, 0x100 ;  /* 0x0044000000007b1d */ /* 0x000fe20000010000 */
[----:B------:R-:W-:Y:S02]  /*10040*/  LOP3.LUT R78, R4, 0x380, RZ, 0xc0, !PT ;  /* 0x00000380044e7812 */ /* 0x000fe400078ec0ff */
[----:B------:R-:W-:-:S02]  /*10050*/  SHF.R.U64 R38, R38, 0x3, RZ ;  /* 0x0000000326267819 */ /* 0x000fc400000012ff */
[----:B------:R-:W-:Y:S02]  /*10060*/  LOP3.LUT R175, R70, 0x380, RZ, 0xc0, !PT ;  /* 0x0000038046af7812 */ /* 0x000fe400078ec0ff */
[----:B------:R-:W-:Y:S02]  /*10070*/  LOP3.LUT R99, R6, 0x380, RZ, 0xc0, !PT ;  /* 0x0000038006637812 */ /* 0x000fe400078ec0ff */
[----:B------:R-:W-:Y:S02]  /*10080*/  LOP3.LUT R18, R18, R177, RZ, 0x3c, !PT ;  /* 0x000000b112127212 */ /* 0x000fe400078e3cff */
[----:B------:R-:W-:Y:S02]  /*10090*/  SHF.R.U64 R169, R169, 0x3, RZ ;  /* 0x00000003a9a97819 */ /* 0x000fe400000012ff */
[----:B------:R-:W-:Y:S02]  /*100a0*/  MOV R8, R8 ;  /* 0x0000000800087202 */ /* 0x000fe40000000f00 */
[----:B------:R-:W-:-:S02]  /*100b0*/  LOP3.LUT R20, R20, R179, RZ, 0x3c, !PT ;  /* 0x000000b314147212 */ /* 0x000fc400078e3cff */
[----:B------:R-:W-:Y:S02]  /*100c0*/  SHF.R.U64 R171, R171, 0x3, RZ ;  /* 0x00000003abab7819 */ /* 0x000fe400000012ff */
[----:B------:R-:W-:Y:S02]  /*100d0*/  LOP3.LUT R94, R23, 0x380, RZ, 0xc0, !PT ;  /* 0x00000380175e7812 */ /* 0x000fe400078ec0ff */
[----:B------:R-:W-:Y:S02]  /*100e0*/  MOV R10, R10 ;  /* 0x0000000a000a7202 */ /* 0x000fe40000000f00 */
[----:B------:R-:W-:Y:S01]  /*100f0*/  LOP3.LUT R30, R30, R181, RZ, 0x3c, !PT ;  /* 0x000000b51e1e7212 */ /* 0x000fe200078e3cff */
[----:B------:R1:W-:Y:S01]  /*10100*/  STSM.16.M88.4 [R98], R24 ;  /* 0x0000001862007844 */ /* 0x0003e20000000200 */
[----:B------:R-:W-:Y:S02]  /*10110*/  SHF.R.U64 R173, R173, 0x3, RZ ;  /* 0x00000003adad7819 */ /* 0x000fe400000012ff */
[----:B------:R-:W-:Y:S01]  /*10120*/  SHF.R.U64 R29, R78, 0x3, RZ ;  /* 0x000000034e1d7819 */ /* 0x000fe200000012ff */
[----:B------:R2:W-:Y:S01]  /*10130*/  STSM.16.M88.4 [R8], R32 ;  /* 0x0000002008007844 */ /* 0x0005e20000000200 */
[----:B------:R-:W-:-:S02]  /*10140*/  MOV R12, R12 ;  /* 0x0000000c000c7202 */ /* 0x000fc40000000f00 */
[----:B------:R-:W-:Y:S01]  /*10150*/  LOP3.LUT R38, R38, R183, RZ, 0x3c, !PT ;  /* 0x000000b726267212 */ /* 0x000fe200078e3cff */
[----:B------:R3:W-:Y:S01]  /*10160*/  STSM.16.M88.4 [R10], R40 ;  /* 0x000000280a007844 */ /* 0x0007e20000000200 */
[----:B------:R-:W-:Y:S02]  /*10170*/  SHF.R.U64 R175, R175, 0x3, RZ ;  /* 0x00000003afaf7819 */ /* 0x000fe400000012ff */
[----:B------:R-:W-:Y:S01]  /*10180*/  SHF.R.U64 R99, R99, 0x3, RZ ;  /* 0x0000000363637819 */ /* 0x000fe200000012ff */
[----:B------:R4:W-:Y:S01]  /*10190*/  STSM.16.M88.4 [R12], R48 ;  /* 0x000000300c007844 */ /* 0x0009e20000000200 */
[----:B------:R-:W-:Y:S02]  /*101a0*/  MOV R14, R14 ;  /* 0x0000000e000e7202 */ /* 0x000fe40000000f00 */
[----:B------:R-:W-:Y:S02]  /*101b0*/  LOP3.LUT R46, R169, R46, RZ, 0x3c, !PT ;  /* 0x0000002ea92e7212 */ /* 0x000fe400078e3cff */
[----:B------:R-:W-:Y:S01]  /*101c0*/  MOV R18, R18 ;  /* 0x0000001200127202 */ /* 0x000fe20000000f00 */
[----:B------:R4:W-:Y:S01]  /*101d0*/  STSM.16.M88.4 [R14], R56 ;  /* 0x000000380e007844 */ /* 0x0009e20000000200 */
[----:B------:R-:W-:-:S02]  /*101e0*/  LOP3.LUT R54, R171, R54, RZ, 0x3c, !PT ;  /* 0x00000036ab367212 */ /* 0x000fc400078e3cff */
[----:B------:R-:W-:Y:S01]  /*101f0*/  SHF.R.U64 R28, R94, 0x3, RZ ;  /* 0x000000035e1c7819 */ /* 0x000fe200000012ff */
[----:B------:R4:W-:Y:S01]  /*10200*/  STSM.16.M88.4 [R18], R64 ;  /* 0x0000004012007844 */ /* 0x0009e20000000200 */
[----:B------:R-:W-:Y:S02]  /*10210*/  MOV R20, R20 ;  /* 0x0000001400147202 */ /* 0x000fe40000000f00 */
[----:B------:R-:W-:Y:S02]  /*10220*/  LOP3.LUT R62, R173, R62, RZ, 0x3c, !PT ;  /* 0x0000003ead3e7212 */ /* 0x000fe400078e3cff */
[----:B------:R-:W-:Y:S01]  /*10230*/  LOP3.LUT R78, R29, R4, RZ, 0x3c, !PT ;  /* 0x000000041d4e7212 */ /* 0x000fe200078e3cff */
[----:B------:R4:W-:Y:S01]  /*10240*/  STSM.16.M88.4 [R20], R72 ;  /* 0x0000004814007844 */ /* 0x0009e20000000200 */
[----:B------:R-:W-:Y:S02]  /*10250*/  MOV R30, R30 ;  /* 0x0000001e001e7202 */ /* 0x000fe40000000f00 */
[----:B------:R-:W-:-:S02]  /*10260*/  LOP3.LUT R70, R175, R70, RZ, 0x3c, !PT ;  /* 0x00000046af467212 */ /* 0x000fc400078e3cff */
[----:B------:R-:W-:Y:S01]  /*10270*/  LOP3.LUT R4, R99, R6, RZ, 0x3c, !PT ;  /* 0x0000000663047212 */ /* 0x000fe200078e3cff */
[----:B------:R4:W-:Y:S01]  /*10280*/  STSM.16.M88.4 [R30], R80 ;  /* 0x000000501e007844 */ /* 0x0009e20000000200 */
[----:B------:R-:W-:Y:S02]  /*10290*/  MOV R38, R38 ;  /* 0x0000002600267202 */ /* 0x000fe40000000f00 */
[----:B------:R-:W-:Y:S02]  /*102a0*/  MOV R46, R46 ;  /* 0x0000002e002e7202 */ /* 0x000fe40000000f00 */
[----:B-1----:R-:W-:Y:S01]  /*102b0*/  F2FP.F16.F32.PACK_AB R98, R101, R100 ;  /* 0x000000646562723e */ /* 0x002fe200000000ff */
[----:B------:R4:W-:Y:S01]  /*102c0*/  STSM.16.M88.4 [R38], R84 ;  /* 0x0000005426007844 */ /* 0x0009e20000000200 */
[----:B------:R-:W-:Y:S02]  /*102d0*/  F2FP.F16.F32.PACK_AB R99, R103, R102 ;  /* 0x000000666763723e */ /* 0x000fe400000000ff */
[----:B------:R-:W-:-:S02]  /*102e0*/  LOP3.LUT R94, R28, R23, RZ, 0x3c, !PT ;  /* 0x000000171c5e7212 */ /* 0x000fc400078e3cff */
[----:B------:R-:W-:Y:S01]  /*102f0*/  MOV R54, R54 ;  /* 0x0000003600367202 */ /* 0x000fe20000000f00 */
[----:B------:R4:W-:Y:S01]  /*10300*/  STSM.16.M88.4 [R46], R96 ;  /* 0x000000602e007844 */ /* 0x0009e20000000200 */
[----:B------:R-:W-:Y:S02]  /*10310*/  MOV R62, R62 ;  /* 0x0000003e003e7202 */ /* 0x000fe40000000f00 */
[----:B------:R-:W-:Y:S01]  /*10320*/  MOV R70, R70 ;  /* 0x0000004600467202 */ /* 0x000fe20000000f00 */
[----:B------:R4:W-:Y:S01]  /*10330*/  STSM.16.M88.4 [R54], R104 ;  /* 0x0000006836007844 */ /* 0x0009e20000000200 */
[----:B------:R-:W-:Y:S02]  /*10340*/  MOV R78, R78 ;  /* 0x0000004e004e7202 */ /* 0x000fe40000000f00 */
[----:B------:R-:W-:Y:S01]  /*10350*/  MOV R94, R94 ;  /* 0x0000005e005e7202 */ /* 0x000fe20000000f00 */
[----:B------:R4:W-:Y:S01]  /*10360*/  STSM.16.M88.4 [R62], R112 ;  /* 0x000000703e007844 */ /* 0x0009e20000000200 */
[----:B------:R-:W-:Y:S01]  /*10370*/  MOV R6, R4 ;  /* 0x0000000400067202 */ /* 0x000fe20000000f00 */
[----:B------:R-:W-:Y:S01]  /*10380*/  IMAD.U32 R4, RZ, RZ, UR4 ;  /* 0x00000004ff047e24 */ /* 0x000fe2000f8e00ff */
[----:B------:R-:W-:Y:S01]  /*10390*/  PLOP3.LUT P0, PT, PT, PT, UP0, 0x80, 0x0 ;  /* 0x000000000000781c */ /* 0x000fe20003f0f008 */
[----:B------:R4:W-:Y:S01]  /*103a0*/  STSM.16.M88.4 [R70], R120 ;  /* 0x0000007846007844 */ /* 0x0009e20000000200 */
[----:B------:R-:W-:Y:S01]  /*103b0*/  IMAD.U32 R5, RZ, RZ, UR10 ;  /* 0x0000000aff057e24 */ /* 0x000fe2000f8e00ff */
[----:B------:R-:W-:-:S02]  /*103c0*/  ULDC.64 UR10, c[0x0][0xc08] ;  /* 0x00030200000a7ab9 */ /* 0x000fc40000000a00 */
[----:B------:R4:W-:Y:S04]  /*103d0*/  STSM.16.M88.4 [R78], R128 ;  /* 0x000000804e007844 */ /* 0x0009e80000000200 */
[----:B------:R4:W-:Y:S04]  /*103e0*/  STSM.16.M88.4 [R94], R136 ;  /* 0x000000885e007844 */ /* 0x0009e80000000200 */
[----:B------:R4:W-:Y:S01]  /*103f0*/  STSM.16.M88.4 [R6], R144 ;  /* 0x0000009006007844 */ /* 0x0009e20000000200 */
[----:B------:R-:W-:Y:S06]  /*10400*/  BAR.SYNC.DEFER_BLOCKING 0x1, 0x100 ;  /* 0x0044000000007b1d */ /* 0x000fec0000010000 */
[----:B------:R-:W4:Y:S01]  /*10410*/  @P0 LDG.E R3, desc[UR38][R4.64] ;  /* 0x0000002604030981 */ /* 0x000f22000c1e1900 */
[----:B------:R-:W-:Y:S01]  /*10420*/  UISETP.NE.U32.AND UP1, UPT, UR10, URZ, UPT ;  /* 0x0000003f0a00728c */ /* 0x000fe2000bf25070 */
[----:B0-----:R-:W-:Y:S01]  /*10430*/  ISETP.NE.AND P1, PT, R16, 0x1, PT ;  /* 0x000000011000780c */ /* 0x001fe20003f25270 */
[----:B------:R-:W-:Y:S01]  /*10440*/  UMOV UR4, URZ ;  /* 0x0000003f00047c82 */ /* 0x000fe20008000000 */
[----:B------:R-:W-:Y:S01]  /*10450*/  VIADD R13, R216, UR14 ;  /* 0x0000000ed80d7c36 */ /* 0x000fe20008000000 */
[----:B------:R-:W-:-:S06]  /*10460*/  UISETP.NE.AND.EX UP1, UPT, UR11, URZ, UPT, UP1 ;  /* 0x0000003f0b00728c */ /* 0x000fcc000bf25310 */
[----:B------:R-:W-:-:S04]  /*10470*/  PLOP3.LUT P2, PT, PT, PT, UP1, 0x80, 0x0 ;  /* 0x000000000000781c */ /* 0x000fc80003f4f018 */
[----:B--2---:R-:W0:Y:S01]  /*10480*/  @P1 LDC R8, c[0x0][0xbec] ;  /* 0x0002fb00ff081b82 */ /* 0x004e220000000800 */
[----:B------:R-:W-:-:S03]  /*10490*/  @UP1 UIADD3 UR10, UP2, UR12, UR10, URZ ;  /* 0x0000000a0c0a1290 */ /* 0x000fc6000ff5e03f */
[----:B------:R-:W-:Y:S01]  /*104a0*/  ULDC UR12, c[0x0][0xa88] ;  /* 0x0002a200000c7ab9 */ /* 0x000fe20000000800 */
[----:B------:R-:W-:Y:S02]  /*104b0*/  @UP1 UIADD3.X UR11, UR13, UR11, URZ, UP2, !UPT ;  /* 0x0000000b0d0b1290 */ /* 0x000fe400097fe43f */
[----:B---3--:R-:W-:Y:S01]  /*104c0*/  IMAD.U32 R10, RZ, RZ, UR10 ;  /* 0x0000000aff0a7e24 */ /* 0x008fe2000f8e00ff */
[----:B------:R-:W1:Y:S03]  /*104d0*/  @P1 LDC R9, c[0x0][0xbf0] ;  /* 0x0002fc00ff091b82 */ /* 0x000e660000000800 */
[----:B------:R-:W-:Y:S01]  /*104e0*/  IMAD.U32 R11, RZ, RZ, UR11 ;  /* 0x0000000bff0b7e24 */ /* 0x000fe2000f8e00ff */
[----:B----4-:R-:W-:Y:S02]  /*104f0*/  @P0 R2UR UR4, R3 ;  /* 0x00000000030402ca */ /* 0x010fe400000e0000 */
[----:B------:R-:W-:-:S06]  /*10500*/  MOV R3, UR12 ;  /* 0x0000000c00037c02 */ /* 0x000fcc0008000f00 */
[----:B------:R2:W5:Y:S01]  /*10510*/  @P2 LDG.E R3, desc[UR38][R10.64] ;  /* 0x000000260a032981 */ /* 0x000562000c1e1900 */
[----:B01----:R-:W-:Y:S06]  /*10520*/  @P2 BRA `(.L_x_2458) ;  /* 0x0000000000102947 */ /* 0x003fec0003800000 */
[----:B------:R-:W-:Y:S05]  /*10530*/  @!P0 BRA `(.L_x_2458) ;  /* 0x00000000000c8947 */ /* 0x000fea0003800000 */
[----:B------:R-:W3:Y:S04]  /*10540*/  LDG.E R6, desc[UR38][R4.64] ;  /* 0x0000002604067981 */ /* 0x000ee8000c1e1900 */
[----:B-----5:R-:W3:Y:S02]  /*10550*/  LDG.E R3, desc[UR38][R4.64+0x4] ;  /* 0x0000042604037981 */ /* 0x020ee4000c1e1900 */
[----:B---3--:R-:W-:-:S07]  /*10560*/  IMAD.IADD R3, R3, 0x1, -R6 ;  /* 0x0000000103037824 */ /* 0x008fce00078e0a06 */
.L_x_2458:
[----:B------:R-:W3:Y:S01]  /*10570*/  LDL R14, [R1] ;  /* 0x00000000010e7983 */ /* 0x000ee20000100800 */
[----:B------:R-:W-:Y:S01]  /*10580*/  R2UR UR21, R222 ;  /* 0x00000000de1572ca */ /* 0x000fe200000e0000 */
[----:B------:R-:W-:Y:S01]  /*10590*/  ULDC.64 UR16, c[0x0][0xb90] ;  /* 0x0002e40000107ab9 */ /* 0x000fe20000000a00 */
[----:B------:R-:W-:Y:S01]  /*105a0*/  R2UR UR19, R223 ;  /* 0x00000000df1372ca */ /* 0x000fe200000e0000 */
[----:B------:R-:W-:Y:S01]  /*105b0*/  @P1 IMAD.HI.U32 R4, R13, R8, RZ ;  /* 0x000000080d041227 */ /* 0x000fe200078e00ff */
[----:B------:R-:W-:Y:S01]  /*105c0*/  R2UR UR18, R221 ;  /* 0x00000000dd1272ca */ /* 0x000fe200000e0000 */
[----:B------:R-:W-:Y:S01]  /*105d0*/  USHF.R.S32.HI UR11, URZ, 0x1f, UR4 ;  /* 0x0000001f3f0b7899 */ /* 0x000fe20008011404 */
[----:B------:R-:W-:Y:S01]  /*105e0*/  R2UR UR20, R214 ;  /* 0x00000000d61472ca */ /* 0x000fe200000e0000 */
[----:B------:R-:W-:Y:S01]  /*105f0*/  UMOV UR10, UR4 ;  /* 0x00000004000a7c82 */ /* 0x000fe20008000000 */
[--C-:B------:R-:W-:Y:S01]  /*10600*/  IMAD.MOV.U32 R8, RZ, RZ, R13.reuse ;  /* 0x000000ffff087224 */ /* 0x100fe200078e000d */
[----:B------:R-:W-:Y:S01]  /*10610*/  @P1 SHF.R.U32.HI R8, RZ, R9, R4 ;  /* 0x00000009ff081219 */ /* 0x000fe20000011604 */
[----:B------:R-:W-:Y:S01]  /*10620*/  IMAD.MOV.U32 R5, RZ, RZ, 0x2 ;  /* 0x00000002ff057424 */ /* 0x000fe200078e00ff */
[----:B------:R-:W-:Y:S01]  /*10630*/  LEA R4, R224, R22, 0x6 ;  /* 0x00000016e0047211 */ /* 0x000fe200078e30ff */
[----:B-----5:R-:W-:Y:S01]  /*10640*/  IMAD R23, R3, R16, RZ ;  /* 0x0000001003177224 */ /* 0x020fe200078e02ff */
[----:B------:R-:W-:Y:S01]  /*10650*/  USHF.R.S32.HI UR15, URZ, 0x1f, UR21 ;  /* 0x0000001f3f0f7899 */ /* 0x000fe20008011415 */
[--C-:B--2---:R-:W-:Y:S01]  /*10660*/  IMAD.MOV R11, RZ, RZ, -R8.reuse ;  /* 0x000000ffff0b7224 */ /* 0x104fe200078e0a08 */
[----:B------:R-:W-:Y:S01]  /*10670*/  USEL UR19, UR19, URZ, !UP0 ;  /* 0x0000003f13137287 */ /* 0x000fe2000c000000 */
[----:B------:R-:W-:Y:S01]  /*10680*/  SHF.R.S32.HI R9, RZ, 0x1f, R8 ;  /* 0x0000001fff097819 */ /* 0x000fe20000011408 */
[----:B------:R-:W-:Y:S01]  /*10690*/  UIMAD UR14, UR15, UR16, URZ ;  /* 0x000000100f0e72a4 */ /* 0x000fe2000f8e023f */
[----:B------:R-:W-:Y:S01]  /*106a0*/  IMAD R11, R16, R11, R13 ;  /* 0x0000000b100b7224 */ /* 0x000fe200078e020d */
[----:B------:R-:W-:Y:S01]  /*106b0*/  UIMAD.WIDE.U32 UR12, UR21, UR16, UR10 ;  /* 0x00000010150c72a5 */ /* 0x000fe2000f8e000a */
[----:B------:R-:W-:Y:S01]  /*106c0*/  IMAD.WIDE R4, R4, R5, UR8 ;  /* 0x0000000804047e25 */ /* 0x000fe2000f8e0205 */
[----:B------:R-:W-:-:S02]  /*106d0*/  UIMAD UR14, UR21, UR17, UR14 ;  /* 0x00000011150e72a4 */ /* 0x000fc4000f8e020e */
[----:B------:R-:W-:Y:S01]  /*106e0*/  USEL UR18, UR18, URZ, !UP0 ;  /* 0x0000003f12127287 */ /* 0x000fe2000c000000 */
[----:B------:R-:W-:Y:S01]  /*106f0*/  SHF.R.S32.HI R6, RZ, 0x1f, R11 ;  /* 0x0000001fff067819 */ /* 0x000fe2000001140b */
[----:B------:R-:W-:Y:S01]  /*10700*/  ULDC.64 UR16, c[0x0][0xb98] ;  /* 0x0002e60000107ab9 */ /* 0x000fe20000000a00 */
[----:B------:R-:W-:Y:S01]  /*10710*/  UIADD3 UR13, UR13, UR14, URZ ;  /* 0x0000000e0d0d7290 */ /* 0x000fe2000fffe03f */
[C---:B------:R-:W-:Y:S01]  /*10720*/  IADD3 R33, P3, R4.reuse, 0x4000, RZ ;  /* 0x0000400004217810 */ /* 0x040fe20007f7e0ff */
[----:B------:R-:W-:Y:S01]  /*10730*/  UIMAD UR10, UR19, UR16, URZ ;  /* 0x00000010130a72a4 */ /* 0x000fe2000f8e023f */
[----:B------:R-:W-:Y:S01]  /*10740*/  IADD3 R37, P2, R4, 0x5000, RZ ;  /* 0x0000500004257810 */ /* 0x000fe20007f5e0ff */
[----:B------:R-:W-:Y:S01]  /*10750*/  UIMAD.WIDE.U32 UR12, UR18, UR16, UR12 ;  /* 0x00000010120c72a5 */ /* 0x000fe2000f8e000c */
[----:B------:R-:W-:Y:S01]  /*10760*/  LOP3.LUT R32, R33, 0x380, RZ, 0xc0, !PT ;  /* 0x0000038021207812 */ /* 0x000fe200078ec0ff */
[----:B------:R-:W-:Y:S01]  /*10770*/  UIMAD UR10, UR18, UR17, UR10 ;  /* 0x00000011120a72a4 */ /* 0x000fe2000f8e020a */
[----:B------:R-:W-:Y:S01]  /*10780*/  LOP3.LUT R36, R37, 0x380, RZ, 0xc0, !PT ;  /* 0x0000038025247812 */ /* 0x000fe200078ec0ff */
[----:B------:R-:W-:Y:S01]  /*10790*/  ULDC.64 UR8, c[0x0][0xb88] ;  /* 0x0002e20000087ab9 */ /* 0x000fe20000000a00 */
[----:B------:R-:W-:Y:S01]  /*107a0*/  SHF.R.U64 R32, R32, 0x3, RZ ;  /* 0x0000000320207819 */ /* 0x000fe200000012ff */
[----:B------:R-:W-:Y:S01]  /*107b0*/  IMAD R6, R6, UR8, RZ ;  /* 0x0000000806067c24 */ /* 0x000fe2000f8e02ff */
[----:B------:R-:W-:Y:S01]  /*107c0*/  IADD3 R8, P0, R8, UR12, RZ ;  /* 0x0000000c08087c10 */ /* 0x000fe2000ff1e0ff */
[----:B------:R-:W-:Y:S01]  /*107d0*/  IMAD.U32 R10, RZ, RZ, UR10 ;  /* 0x0000000aff0a7e24 */ /* 0x000fe2000f8e00ff */
[----:B------:R-:W-:Y:S01]  /*107e0*/  LOP3.LUT R32, R32, R33, RZ, 0x3c, !PT ;  /* 0x0000002120207212 */ /* 0x000fe200078e3cff */
[----:B------:R-:W-:Y:S01]  /*107f0*/  IMAD R15, R11, UR9, R6 ;  /* 0x000000090b0f7c24 */ /* 0x000fe2000f8e0206 */
[----:B------:R-:W-:-:S02]  /*10800*/  SHF.R.U64 R36, R36, 0x3, RZ ;  /* 0x0000000324247819 */ /* 0x000fc400000012ff */
[----:B------:R-:W-:Y:S01]  /*10810*/  IADD3.X R9, R9, UR13, R10, P0, !PT ;  /* 0x0000000d09097c10 */ /* 0x000fe200087fe40a */
[----:B------:R-:W-:Y:S01]  /*10820*/  ULDC.64 UR12, c[0x0][0xaa0] ;  /* 0x0002a800000c7ab9 */ /* 0x000fe20000000a00 */
[----:B------:R-:W-:Y:S02]  /*10830*/  IADD3.X R33, RZ, R5, RZ, P3, !PT ;  /* 0x00000005ff217210 */ /* 0x000fe40001ffe4ff */
[----:B------:R-:W-:Y:S01]  /*10840*/  IADD3 R53, P3, R4, 0xa000, RZ ;  /* 0x0000a00004357810 */ /* 0x000fe20007f7e0ff */
[----:B------:R-:W-:Y:S01]  /*10850*/  IMAD.WIDE.U32 R8, R11, UR8, R8 ;  /* 0x000000080b087c25 */ /* 0x000fe2000f8e0008 */
[----:B------:R-:W-:Y:S01]  /*10860*/  ULDC.64 UR8, c[0x0][0xb50] ;  /* 0x0002d40000087ab9 */ /* 0x000fe20000000a00 */
[----:B------:R-:W-:Y:S02]  /*10870*/  LOP3.LUT R36, R36, R37, RZ, 0x3c, !PT ;  /* 0x0000002524247212 */ /* 0x000fe400078e3cff */
[----:B------:R-:W-:Y:S01]  /*10880*/  IMAD.IADD R9, R9, 0x1, R15 ;  /* 0x0000000109097824 */ /* 0x000fe200078e020f */
[----:B------:R-:W-:Y:S01]  /*10890*/  LEA R10, P0, R8, UR8, 0x2 ;  /* 0x00000008080a7c11 */ /* 0x000fe2000f8010ff */
[----:B------:R-:W-:Y:S01]  /*108a0*/  IMAD.X R37, RZ, RZ, R5, P2 ;  /* 0x000000ffff257224 */ /* 0x000fe200010e0605 */
[----:B------:R-:W-:-:S02]  /*108b0*/  LOP3.LUT R52, R53, 0x380, RZ, 0xc0, !PT ;  /* 0x0000038035347812 */ /* 0x000fc400078ec0ff */
[----:B------:R-:W-:Y:S01]  /*108c0*/  LEA.HI.X R11, R8, UR9, R9, 0x2, P0 ;  /* 0x00000009080b7c11 */ /* 0x000fe200080f1409 */
[----:B------:R-:W-:Y:S01]  /*108d0*/  SHFL.IDX PT, R18, R10, RZ, 0x1c1f ;  /* 0x001c1fff0a127589 */ /* 0x000fe200000e0000 */
[C---:B------:R-:W-:Y:S02]  /*108e0*/  IADD3 R29, P0, R4.reuse, 0x3000, RZ ;  /* 0x00003000041d7810 */ /* 0x040fe40007f1e0ff */
[----:B------:R-:W-:Y:S01]  /*108f0*/  IADD3 R57, P2, R4, 0xb000, RZ ;  /* 0x0000b00004397810 */ /* 0x000fe20007f5e0ff */
[----:B------:R-:W0:Y:S01]  /*10900*/  SHFL.IDX PT, R19, R11, RZ, 0x1c1f ;  /* 0x001c1fff0b137589 */ /* 0x000e2200000e0000 */
[----:B------:R-:W-:Y:S02]  /*10910*/  LOP3.LUT R28, R29, 0x380, RZ, 0xc0, !PT ;  /* 0x000003801d1c7812 */ /* 0x000fe400078ec0ff */
[----:B------:R-:W-:Y:S01]  /*10920*/  SHF.R.U64 R52, R52, 0x3, RZ ;  /* 0x0000000334347819 */ /* 0x000fe200000012ff */
[----:B------:R-:W-:Y:S01]  /*10930*/  SHFL.IDX PT, R20, R10, 0x1, 0x1c1f ;  /* 0x003c1f000a147f89 */ /* 0x000fe200000e0000 */
[----:B------:R-:W-:-:S02]  /*10940*/  SHF.R.U64 R28, R28, 0x3, RZ ;  /* 0x000000031c1c7819 */ /* 0x000fc400000012ff */
[----:B------:R-:W-:Y:S01]  /*10950*/  LOP3.LUT R56, R57, 0x380, RZ, 0xc0, !PT ;  /* 0x0000038039387812 */ /* 0x000fe200078ec0ff */
[----:B------:R-:W1:Y:S01]  /*10960*/  SHFL.IDX PT, R21, R11, 0x1, 0x1c1f ;  /* 0x003c1f000b157f89 */ /* 0x000e6200000e0000 */
[----:B------:R-:W-:Y:S01]  /*10970*/  LOP3.LUT R28, R28, R29, RZ, 0x3c, !PT ;  /* 0x0000001d1c1c7212 */ /* 0x000fe200078e3cff */
[--C-:B------:R-:W-:Y:S01]  /*10980*/  IMAD.X R29, RZ, RZ, R5.reuse, P0 ;  /* 0x000000ffff1d7224 */ /* 0x100fe200000e0605 */
[----:B------:R-:W-:Y:S02]  /*10990*/  IADD3 R49, P0, R4, 0x9000, RZ ;  /* 0x0000900004317810 */ /* 0x000fe40007f1e0ff */
[----:B------:R-:W-:Y:S01]  /*109a0*/  LOP3.LUT R52, R52, R53, RZ, 0x3c, !PT ;  /* 0x0000003534347212 */ /* 0x000fe200078e3cff */
[----:B------:R-:W-:Y:S01]  /*109b0*/  IMAD.X R53, RZ, RZ, R5, P3 ;  /* 0x000000ffff357224 */ /* 0x000fe200018e0605 */
[----:B------:R-:W-:Y:S02]  /*109c0*/  LOP3.LUT R48, R49, 0x380, RZ, 0xc0, !PT ;  /* 0x0000038031307812 */ /* 0x000fe400078ec0ff */
[----:B------:R-:W-:-:S02]  /*109d0*/  IADD3 R13, P5, R4, 0x1000, RZ ;  /* 0x00001000040d7810 */ /* 0x000fc40007fbe0ff */
[----:B------:R-:W-:Y:S02]  /*109e0*/  SHF.R.U64 R48, R48, 0x3, RZ ;  /* 0x0000000330307819 */ /* 0x000fe400000012ff */
[----:B------:R-:W-:Y:S02]  /*109f0*/  IADD3 R25, P4, R4, 0x2000, RZ ;  /* 0x0000200004197810 */ /* 0x000fe40007f9e0ff */
[----:B------:R-:W-:Y:S01]  /*10a00*/  LOP3.LUT R48, R48, R49, RZ, 0x3c, !PT ;  /* 0x0000003130307212 */ /* 0x000fe200078e3cff */
[----:B------:R-:W-:Y:S01]  /*10a10*/  IMAD.X R49, RZ, RZ, R5, P0 ;  /* 0x000000ffff317224 */ /* 0x000fe200000e0605 */
[----:B------:R-:W-:Y:S02]  /*10a20*/  SHF.R.U64 R56, R56, 0x3, RZ ;  /* 0x0000000338387819 */ /* 0x000fe400000012ff */
[----:B------:R-:W-:Y:S02]  /*10a30*/  IADD3 R8, P3, R4, 0xf000, RZ ;  /* 0x0000f00004087810 */ /* 0x000fe40007f7e0ff */
[----:B------:R-:W-:-:S02]  /*10a40*/  LOP3.LUT P0, RZ, R226, 0x3, RZ, 0xc0, !PT ;  /* 0x00000003e2ff7812 */ /* 0x000fc4000780c0ff */
[----:B------:R-:W-:Y:S02]  /*10a50*/  LOP3.LUT R12, R13, 0x380, RZ, 0xc0, !PT ;  /* 0x000003800d0c7812 */ /* 0x000fe400078ec0ff */
[----:B------:R-:W-:Y:S01]  /*10a60*/  IADD3 R41, P6, R4, 0x6000, RZ ;  /* 0x0000600004297810 */ /* 0x000fe20007fde0ff */
[----:B------:R-:W-:Y:S01]  /*10a70*/  UIMAD UR10, UR11, UR12, URZ ;  /* 0x0000000c0b0a72a4 */ /* 0x000fe2000f8e023f */
[----:B------:R-:W-:Y:S01]  /*10a80*/  LOP3.LUT R24, R25, 0x380, RZ, 0xc0, !PT ;  /* 0x0000038019187812 */ /* 0x000fe200078ec0ff */
[----:B------:R-:W-:Y:S01]  /*10a90*/  UIMAD.WIDE.U32 UR8, UR4, UR12, URZ ;  /* 0x0000000c040872a5 */ /* 0x000fe2000f8e003f */
[----:B------:R-:W-:Y:S01]  /*10aa0*/  LOP3.LUT R56, R56, R57, RZ, 0x3c, !PT ;  /* 0x0000003938387212 */ /* 0x000fe200078e3cff */
[--C-:B------:R-:W-:Y:S01]  /*10ab0*/  IMAD.X R57, RZ, RZ, R5.reuse, P2 ;  /* 0x000000ffff397224 */ /* 0x100fe200010e0605 */
[----:B------:R-:W-:Y:S01]  /*10ac0*/  LOP3.LUT R3, R8, 0x380, RZ, 0xc0, !PT ;  /* 0x0000038008037812 */ /* 0x000fe200078ec0ff */
[----:B------:R-:W-:Y:S01]  /*10ad0*/  IMAD.X R61, RZ, RZ, R5, P3 ;  /* 0x000000ffff3d7224 */ /* 0x000fe200018e0605 */
[----:B------:R-:W-:-:S02]  /*10ae0*/  SHF.R.U64 R12, R12, 0x3, RZ ;  /* 0x000000030c0c7819 */ /* 0x000fc400000012ff */
[----:B------:R-:W-:Y:S02]  /*10af0*/  SHF.R.U64 R24, R24, 0x3, RZ ;  /* 0x0000000318187819 */ /* 0x000fe400000012ff */
[----:B------:R-:W-:Y:S02]  /*10b00*/  SHF.R.U64 R3, R3, 0x3, RZ ;  /* 0x0000000303037819 */ /* 0x000fe400000012ff */
[----:B------:R-:W-:Y:S01]  /*10b10*/  LOP3.LUT R12, R12, R13, RZ, 0x3c, !PT ;  /* 0x0000000d0c0c7212 */ /* 0x000fe200078e3cff */
[--C-:B------:R-:W-:Y:S01]  /*10b20*/  IMAD.X R13, RZ, RZ, R5.reuse, P5 ;  /* 0x000000ffff0d7224 */ /* 0x100fe200028e0605 */
[----:B------:R-:W-:Y:S01]  /*10b30*/  LOP3.LUT R24, R24, R25, RZ, 0x3c, !PT ;  /* 0x0000001918187212 */ /* 0x000fe200078e3cff */
[----:B------:R-:W-:Y:S01]  /*10b40*/  IMAD.X R25, RZ, RZ, R5, P4 ;  /* 0x000000ffff197224 */ /* 0x000fe200020e0605 */
[C---:B------:R-:W-:Y:S02]  /*10b50*/  IADD3 R45, P5, R4.reuse, 0x7000, RZ ;  /* 0x00007000042d7810 */ /* 0x040fe40007fbe0ff */
[----:B------:R-:W-:-:S02]  /*10b60*/  IADD3 R69, P4, R4, 0x8000, RZ ;  /* 0x0000800004457810 */ /* 0x000fc40007f9e0ff */
[----:B------:R-:W-:Y:S02]  /*10b70*/  LOP3.LUT R60, R3, R8, RZ, 0x3c, !PT ;  /* 0x00000008033c7212 */ /* 0x000fe400078e3cff */
[----:B------:R-:W2:Y:S01]  /*10b80*/  @P1 LDC R3, c[0x0][0xbec] ;  /* 0x0002fb00ff031b82 */ /* 0x000ea20000000800 */
[----:B------:R-:W-:Y:S02]  /*10b90*/  LOP3.LUT R40, R41, 0x380, RZ, 0xc0, !PT ;  /* 0x0000038029287812 */ /* 0x000fe400078ec0ff */
[----:B------:R-:W-:Y:S02]  /*10ba0*/  LOP3.LUT R44, R45, 0x380, RZ, 0xc0, !PT ;  /* 0x000003802d2c7812 */ /* 0x000fe400078ec0ff */
[----:B------:R-:W-:Y:S02]  /*10bb0*/  LOP3.LUT R68, R69, 0x380, RZ, 0xc0, !PT ;  /* 0x0000038045447812 */ /* 0x000fe400078ec0ff */
[----:B------:R-:W-:Y:S02]  /*10bc0*/  LOP3.LUT R9, R4, 0x380, RZ, 0xc0, !PT ;  /* 0x0000038004097812 */ /* 0x000fe400078ec0ff */
[----:B------:R-:W-:-:S02]  /*10bd0*/  SHF.R.U64 R40, R40, 0x3, RZ ;  /* 0x0000000328287819 */ /* 0x000fc400000012ff */
[----:B------:R-:W-:Y:S02]  /*10be0*/  SHF.R.U64 R44, R44, 0x3, RZ ;  /* 0x000000032c2c7819 */ /* 0x000fe400000012ff */
[----:B------:R-:W-:Y:S02]  /*10bf0*/  SHF.R.U64 R68, R68, 0x3, RZ ;  /* 0x0000000344447819 */ /* 0x000fe400000012ff */
[----:B------:R-:W-:Y:S02]  /*10c00*/  SHF.R.U64 R9, R9, 0x3, RZ ;  /* 0x0000000309097819 */ /* 0x000fe400000012ff */
[----:B------:R-:W-:Y:S01]  /*10c10*/  LOP3.LUT R40, R40, R41, RZ, 0x3c, !PT ;  /* 0x0000002928287212 */ /* 0x000fe200078e3cff */
[--C-:B------:R-:W-:Y:S01]  /*10c20*/  IMAD.X R41, RZ, RZ, R5.reuse, P6 ;  /* 0x000000ffff297224 */ /* 0x100fe200030e0605 */
[----:B------:R-:W-:Y:S01]  /*10c30*/  LOP3.LUT R44, R44, R45, RZ, 0x3c, !PT ;  /* 0x0000002d2c2c7212 */ /* 0x000fe200078e3cff */
[--C-:B------:R-:W-:Y:S01]  /*10c40*/  IMAD.X R45, RZ, RZ, R5.reuse, P5 ;  /* 0x000000ffff2d7224 */ /* 0x100fe200028e0605 */
[----:B------:R-:W-:Y:S01]  /*10c50*/  LOP3.LUT R68, R68, R69, RZ, 0x3c, !PT ;  /* 0x0000004544447212 */ /* 0x000fe200078e3cff */
[----:B------:R-:W-:Y:S01]  /*10c60*/  IMAD.X R69, RZ, RZ, R5, P4 ;  /* 0x000000ffff457224 */ /* 0x000fe200020e0605 */
[C---:B------:R-:W-:Y:S01]  /*10c70*/  IADD3 R77, P6, R4.reuse, 0xc000, RZ ;  /* 0x0000c000044d7810 */ /* 0x040fe20007fde0ff */
[----:B------:R-:W-:Y:S01]  /*10c80*/  UIMAD UR10, UR4, UR13, UR10 ;  /* 0x0000000d040a72a4 */ /* 0x000fe2000f8e020a */
[----:B------:R-:W-:-:S02]  /*10c90*/  IADD3 R73, P5, R4, 0xd000, RZ ;  /* 0x0000d00004497810 */ /* 0x000fc40007fbe0ff */
[----:B------:R-:W-:Y:S01]  /*10ca0*/  IADD3 R65, P4, R4, 0xe000, RZ ;  /* 0x0000e00004417810 */ /* 0x000fe20007f9e0ff */
[----:B------:R-:W-:Y:S01]  /*10cb0*/  ULDC.64 UR12, c[0x0][0xae8] ;  /* 0x0002ba00000c7ab9 */ /* 0x000fe20000000a00 */
[----:B------:R-:W-:Y:S01]  /*10cc0*/  LOP3.LUT R4, R9, R4, RZ, 0x3c, !PT ;  /* 0x0000000409047212 */ /* 0x000fe200078e3cff */
[----:B------:R-:W-:Y:S01]  /*10cd0*/  UIADD3 UR9, UR9, UR10, URZ ;  /* 0x0000000a09097290 */ /* 0x000fe2000fffe03f */
[----:B------:R-:W-:Y:S01]  /*10ce0*/  LOP3.LUT R76, R77, 0x380, RZ, 0xc0, !PT ;  /* 0x000003804d4c7812 */ /* 0x000fe200078ec0ff */
[----:B------:R-:W-:Y:S01]  /*10cf0*/  UIMAD UR4, UR15, UR12, URZ ;  /* 0x0000000c0f0472a4 */ /* 0x000fe2000f8e023f */
[----:B------:R-:W-:Y:S02]  /*10d00*/  LOP3.LUT R72, R73, 0x380, RZ, 0xc0, !PT ;  /* 0x0000038049487812 */ /* 0x000fe400078ec0ff */
[----:B------:R-:W-:Y:S01]  /*10d10*/  LOP3.LUT R64, R65, 0x380, RZ, 0xc0, !PT ;  /* 0x0000038041407812 */ /* 0x000fe200078ec0ff */
[----:B------:R-:W-:Y:S01]  /*10d20*/  UIMAD UR4, UR21, UR13, UR4 ;  /* 0x0000000d150472a4 */ /* 0x000fe2000f8e0204 */
[----:B------:R-:W-:Y:S01]  /*10d30*/  SHF.R.U64 R76, R76, 0x3, RZ ;  /* 0x000000034c4c7819 */ /* 0x000fe200000012ff */
[----:B------:R-:W-:Y:S01]  /*10d40*/  UIMAD.WIDE.U32 UR8, UR21, UR12, UR8 ;  /* 0x0000000c150872a5 */ /* 0x000fe2000f8e0008 */
[----:B------:R-:W-:Y:S01]  /*10d50*/  SHF.R.U64 R72, R72, 0x3, RZ ;  /* 0x0000000348487819 */ /* 0x000fe200000012ff */
[----:B------:R-:W-:Y:S01]  /*10d60*/  ULDC.64 UR10, c[0x0][0xaf0] ;  /* 0x0002bc00000a7ab9 */ /* 0x000fe20000000a00 */
[----:B------:R-:W-:Y:S01]  /*10d70*/  SHF.R.U64 R64, R64, 0x3, RZ ;  /* 0x0000000340407819 */ /* 0x000fe200000012ff */
[----:B------:R-:W-:Y:S01]  /*10d80*/  UIADD3 UR9, UR9, UR4, URZ ;  /* 0x0000000409097290 */ /* 0x000fe2000fffe03f */
[----:B------:R-:W-:Y:S01]  /*10d90*/  LOP3.LUT R76, R76, R77, RZ, 0x3c, !PT ;  /* 0x0000004d4c4c7212 */ /* 0x000fe200078e3cff */
[----:B------:R-:W-:Y:S01]  /*10da0*/  UIMAD UR4, UR19, UR10, URZ ;  /* 0x0000000a130472a4 */ /* 0x000fe2000f8e023f */
[----:B------:R-:W-:Y:S01]  /*10db0*/  LOP3.LUT R72, R72, R73, RZ, 0x3c, !PT ;  /* 0x0000004948487212 */ /* 0x000fe200078e3cff */
[--C-:B------:R-:W-:Y:S01]  /*10dc0*/  IMAD.X R77, RZ, RZ, R5.reuse, P6 ;  /* 0x000000ffff4d7224 */ /* 0x100fe200030e0605 */
[----:B------:R-:W-:Y:S01]  /*10dd0*/  LOP3.LUT R64, R64, R65, RZ, 0x3c, !PT ;  /* 0x0000004140407212 */ /* 0x000fe200078e3cff */
[----:B------:R-:W-:-:S02]  /*10de0*/  IMAD.X R73, RZ, RZ, R5, P5 ;  /* 0x000000ffff497224 */ /* 0x000fc400028e0605 */
[----:B------:R-:W-:Y:S01]  /*10df0*/  IMAD.X R65, RZ, RZ, R5, P4 ;  /* 0x000000ffff417224 */ /* 0x000fe200020e0605 */
[----:B------:R-:W-:Y:S02]  /*10e00*/  UIMAD UR4, UR18, UR11, UR4 ;  /* 0x0000000b120472a4 */ /* 0x000fe4000f8e0204 */
[----:B------:R-:W-:-:S03]  /*10e10*/  UIMAD.WIDE.U32 UR8, UR18, UR10, UR8 ;  /* 0x0000000a120872a5 */ /* 0x000fc6000f8e0008 */
[----:B------:R-:W-:Y:S01]  /*10e20*/  ULDC.64 UR10, c[0x0][0xae0] ;  /* 0x0002b800000a7ab9 */ /* 0x000fe20000000a00 */
[----:B------:R-:W-:Y:S01]  /*10e30*/  UIADD3 UR4, UR9, UR4, URZ ;  /* 0x0000000409047290 */ /* 0x000fe2000fffe03f */
[----:B------:R-:W-:Y:S01]  /*10e40*/  IADD3 R80, R224, UR20, RZ ;  /* 0x00000014e0507c10 */ /* 0x000fe2000fffe0ff */
[----:B------:R-:W-:-:S04]  /*10e50*/  UIADD3 UR7, UR7, 0x38820, URZ ;  /* 0x0003882007077890 */ /* 0x000fc8000fffe03f */
[----:B------:R-:W-:Y:S01]  /*10e60*/  UPRMT UR7, URZ, 0x654, UR7 ;  /* 0x000006543f077896 */ /* 0x000fe20008000007 */
[----:B------:R-:W-:Y:S01]  /*10e70*/  BSSY B1, `(.L_x_2459) ;  /* 0x0000054000017945 */ /* 0x000fe20003800000 */
[----:B------:R-:W-:Y:S02]  /*10e80*/  SHF.R.S32.HI R81, RZ, 0x1f, R219 ;  /* 0x0000001fff517819 */ /* 0x000fe400000114db */
[----:B------:R-:W-:Y:S02]  /*10e90*/  SHF.R.S32.HI R82, RZ, 0x1f, R217 ;  /* 0x0000001fff527819 */ /* 0x000fe400000114d9 */
[----:B------:R-:W-:Y:S02]  /*10ea0*/  SHF.R.S32.HI R83, RZ, 0x1f, R218 ;  /* 0x0000001fff537819 */ /* 0x000fe400000114da */
[----:B------:R-:W-:Y:S01]  /*10eb0*/  SHF.R.S32.HI R84, RZ, 0x1f, R22 ;  /* 0x0000001fff547819 */ /* 0x000fe20000011416 */
[----:B---3--:R-:W-:-:S05]  /*10ec0*/  VIADD R14, R14, UR20 ;  /* 0x000000140e0e7c36 */ /* 0x008fca0008000000 */
[C---:B------:R-:W-:Y:S02]  /*10ed0*/  ISETP.GE.OR P2, PT, R14.reuse, R23, P0 ;  /* 0x000000170e00720c */ /* 0x040fe40000746670 */
[----:B------:R-:W-:-:S04]  /*10ee0*/  IADD3 R6, R14, 0x8, RZ ;  /* 0x000000080e067810 */ /* 0x000fc80007ffe0ff */
[----:B------:R-:W-:-:S07]  /*10ef0*/  ISETP.GE.OR P0, PT, R6, R23, P0 ;  /* 0x000000170600720c */ /* 0x000fce0000706670 */
[----:B0-----:R0:W-:Y:S06]  /*10f00*/  @!P2 ST.E desc[UR38][R18.64], R2 ;  /* 0x000000021200a985 */ /* 0x0011ec000c101926 */
[----:B-1----:R1:W-:Y:S04]  /*10f10*/  @!P0 ST.E desc[UR38][R20.64], R0 ;  /* 0x0000000014008985 */ /* 0x0023e8000c101926 */
[----:B------:R3:W5:Y:S01]  /*10f20*/  LD.E.128 R8, desc[UR38][R4.64] ;  /* 0x0000002604087980 */ /* 0x000762000c101d00 */
[----:B0-----:R-:W0:Y:S01]  /*10f30*/  @P1 LDC R19, c[0x0][0xbf0] ;  /* 0x0002fc00ff131b82 */ /* 0x001e220000000800 */
[----:B------:R-:W-:-:S02]  /*10f40*/  IMAD.U32 R2, RZ, RZ, UR8 ;  /* 0x00000008ff027e24 */ /* 0x000fc4000f8e00ff */
[----:B------:R-:W5:Y:S01]  /*10f50*/  LD.E.128 R12, desc[UR38][R12.64] ;  /* 0x000000260c0c7980 */ /* 0x000f62000c101d00 */
[----:B-1----:R-:W-:-:S03]  /*10f60*/  LEA R0, R220, R224, 0x5 ;  /* 0x000000e0dc007211 */ /* 0x002fc600078e28ff */
[----:B------:R-:W5:Y:S02]  /*10f70*/  LD.E.128 R24, desc[UR38][R24.64] ;  /* 0x0000002618187980 */ /* 0x000f64000c101d00 */
[----:B---3--:R-:W-:Y:S02]  /*10f80*/  VIADD R4, R0, UR20 ;  /* 0x0000001400047c36 */ /* 0x008fe40008000000 */
[----:B------:R-:W5:Y:S02]  /*10f90*/  LD.E.128 R28, desc[UR38][R28.64] ;  /* 0x000000261c1c7980 */ /* 0x000f64000c101d00 */
[----:B--2---:R-:W-:Y:S02]  /*10fa0*/  @P1 IMAD.HI.U32 R0, R4, R3, RZ ;  /* 0x0000000304001227 */ /* 0x004fe400078e00ff */
[----:B------:R-:W5:Y:S02]  /*10fb0*/  LD.E.128 R32, desc[UR38][R32.64] ;  /* 0x0000002620207980 */ /* 0x000f64000c101d00 */
[----:B------:R-:W-:-:S02]  /*10fc0*/  IMAD.MOV.U32 R5, RZ, RZ, R4 ;  /* 0x000000ffff057224 */ /* 0x000fc400078e0004 */
[----:B------:R-:W5:Y:S01]  /*10fd0*/  LD.E.128 R36, desc[UR38][R36.64] ;  /* 0x0000002624247980 */ /* 0x000f62000c101d00 */
[----:B0-----:R-:W-:-:S03]  /*10fe0*/  @P1 SHF.R.U32.HI R5, RZ, R19, R0 ;  /* 0x00000013ff051219 */ /* 0x001fc60000011600 */
[----:B------:R-:W5:Y:S01]  /*10ff0*/  LD.E.128 R40, desc[UR38][R40.64] ;  /* 0x0000002628287980 */ /* 0x000f62000c101d00 */
[--C-:B------:R-:W-:Y:S01]  /*11000*/  SHF.R.S32.HI R0, RZ, 0x1f, R5.reuse ;  /* 0x0000001fff007819 */ /* 0x100fe20000011405 */
[----:B------:R-:W-:Y:S02]  /*11010*/  IMAD.MOV R19, RZ, RZ, -R5 ;  /* 0x000000ffff137224 */ /* 0x000fe400078e0a05 */
[----:B------:R-:W5:Y:S01]  /*11020*/  LD.E.128 R44, desc[UR38][R44.64] ;  /* 0x000000262c2c7980 */ /* 0x000f62000c101d00 */
[----:B------:R-:W-:Y:S01]  /*11030*/  IMAD.U32 R3, RZ, RZ, UR9 ;  /* 0x00000009ff037e24 */ /* 0x000fe2000f8e00ff */
[----:B------:R-:W-:Y:S01]  /*11040*/  ULDC.64 UR8, c[0x0][0xad8] ;  /* 0x0002b60000087ab9 */ /* 0x000fe20000000a00 */
[----:B------:R-:W-:Y:S01]  /*11050*/  IMAD R0, R0, UR10, RZ ;  /* 0x0000000a00007c24 */ /* 0x000fe2000f8e02ff */
[----:B------:R-:W5:Y:S01]  /*11060*/  LD.E.128 R68, desc[UR38][R68.64] ;  /* 0x0000002644447980 */ /* 0x000f62000c101d00 */
[----:B------:R-:W-:Y:S02]  /*11070*/  IMAD R19, R16, R19, R4 ;  /* 0x0000001310137224 */ /* 0x000fe400078e0204 */
[----:B------:R-:W-:Y:S01]  /*11080*/  IMAD.U32 R3, RZ, RZ, UR4 ;  /* 0x00000004ff037e24 */ /* 0x000fe2000f8e00ff */
[----:B------:R-:W5:Y:S01]  /*11090*/  LD.E.128 R48, desc[UR38][R48.64] ;  /* 0x0000002630307980 */ /* 0x000f62000c101d00 */
[----:B------:R-:W-:Y:S01]  /*110a0*/  IMAD R21, R5, UR11, R0 ;  /* 0x0000000b05157c24 */ /* 0x000fe2000f8e0200 */
[----:B------:R-:W-:-:S02]  /*110b0*/  SHF.R.S32.HI R0, RZ, 0x1f, R19 ;  /* 0x0000001fff007819 */ /* 0x000fc40000011413 */
[----:B------:R-:W5:Y:S01]  /*110c0*/  LD.E.128 R52, desc[UR38][R52.64] ;  /* 0x0000002634347980 */ /* 0x000f62000c101d00 */
[----:B------:R-:W-:-:S03]  /*110d0*/  IMAD.WIDE.U32 R2, R5, UR10, R2 ;  /* 0x0000000a05027c25 */ /* 0x000fc6000f8e0002 */
[----:B------:R-:W5:Y:S04]  /*110e0*/  LD.E.128 R56, desc[UR38][R56.64] ;  /* 0x0000002638387980 */ /* 0x000f68000c101d00 */
[----:B------:R-:W5:Y:S04]  /*110f0*/  LD.E.128 R76, desc[UR38][R76.64] ;  /* 0x000000264c4c7980 */ /* 0x000f68000c101d00 */
[----:B------:R-:W5:Y:S04]  /*11100*/  LD.E.128 R72, desc[UR38][R72.64] ;  /* 0x0000002648487980 */ /* 0x000f68000c101d00 */
[----:B------:R-:W5:Y:S04]  /*11110*/  LD.E.128 R64, desc[UR38][R64.64] ;  /* 0x0000002640407980 */ /* 0x000f68000c101d00 */
[----:B------:R-:W5:Y:S01]  /*11120*/  LD.E.128 R60, desc[UR38][R60.64] ;  /* 0x000000263c3c7980 */ /* 0x000f62000c101d00 */
[----:B------:R-:W-:Y:S01]  /*11130*/  IMAD.IADD R3, R3, 0x1, R21 ;  /* 0x0000000103037824 */ /* 0x000fe200078e0215 */
[----:B------:R-:W-:Y:S01]  /*11140*/  ISETP.GE.AND P2, PT, R80, R23, PT ;  /* 0x000000175000720c */ /* 0x000fe20003f46270 */
[----:B------:R-:W-:Y:S01]  /*11150*/  IMAD R4, R0, UR8, RZ ;  /* 0x0000000800047c24 */ /* 0x000fe2000f8e02ff */
[----:B------:R-:W-:Y:S01]  /*11160*/  @!PT LDS RZ, [RZ] ;  /* 0x00000000fffff984 */ /* 0x000fe20000000800 */
[----:B------:R-:W-:Y:S01]  /*11170*/  @!PT LDS RZ, [RZ] ;  /* 0x00000000fffff984 */ /* 0x000fe20000000800 */
[----:B------:R-:W-:Y:S01]  /*11180*/  @!PT LDS RZ, [RZ] ;  /* 0x00000000fffff984 */ /* 0x000fe20000000800 */
[----:B------:R-:W-:Y:S01]  /*11190*/  @!PT LDS RZ, [RZ] ;  /* 0x00000000fffff984 */ /* 0x000fe20000000800 */
[----:B------:R0:W-:Y:S06]  /*111a0*/  MEMBAR.ALL.CTA ;  /* 0x0000000000007992 */ /* 0x0001ec0000008000 */
[----:B0-----:R-:W0:Y:S01]  /*111b0*/  FENCE.VIEW.ASYNC.S ;  /* 0x00000000000073c6 */ /* 0x001e220000000000 */
[----:B------:R-:W-:-:S04]  /*111c0*/  IMAD.WIDE.U32 R2, R19, UR8, R2 ;  /* 0x0000000813027c25 */ /* 0x000fc8000f8e0002 */
[----:B------:R-:W-:Y:S01]  /*111d0*/  IMAD R5, R19, UR9, R4 ;  /* 0x0000000913057c24 */ /* 0x000fe2000f8e0204 */
[----:B------:R-:W-:Y:S01]  /*111e0*/  ULDC.64 UR8, c[0x0][0xa80] ;  /* 0x0002a00000087ab9 */ /* 0x000fe20000000a00 */
[----:B------:R-:W-:Y:S01]  /*111f0*/  VIADD R0, R80, 0x20 ;  /* 0x0000002050007836 */ /* 0x000fe20000000000 */
[----:B------:R-:W-:Y:S01]  /*11200*/  LEA R6, P3, R2, UR8, 0x1 ;  /* 0x0000000802067c11 */ /* 0x000fe2000f8608ff */
[----:B------:R-:W-:-:S03]  /*11210*/  IMAD.IADD R3, R3, 0x1, R5 ;  /* 0x0000000103037824 */ /* 0x000fc600078e0205 */
[-C--:B------:R-:W-:Y:S01]  /*11220*/  ISETP.GE.AND P1, PT, R0, R23.reuse, PT ;  /* 0x000000170000720c */ /* 0x080fe20003f26270 */
[----:B------:R-:W-:Y:S01]  /*11230*/  VIADD R0, R80, 0x40 ;  /* 0x0000004050007836 */ /* 0x000fe20000000000 */
[----:B------:R-:W-:Y:S01]  /*11240*/  LEA.HI.X R16, R2, UR9, R3, 0x1, P3 ;  /* 0x0000000902107c11 */ /* 0x000fe200098f0c03 */
[----:B0-----:R0:W1:Y:S03]  /*11250*/  SHFL.IDX PT, R20, R6, RZ, 0x181f ;  /* 0x00181fff06147589 */ /* 0x00106600000e0000 */
[----:B------:R-:W-:Y:S02]  /*11260*/  ISETP.GE.AND P0, PT, R0, R23, PT ;  /* 0x000000170000720c */ /* 0x000fe40003f06270 */
[----:B------:R0:W2:Y:S01]  /*11270*/  SHFL.IDX PT, R0, R16, RZ, 0x181f ;  /* 0x00181fff10007589 */ /* 0x0000a200000e0000 */
[----:B------:R-:W-:Y:S01]  /*11280*/  SYNCS.ARRIVE.TRANS64.RED.A1T0 RZ, [UR7], RZ ;  /* 0x000000ffffff79a7 */ /* 0x000fe20008100407 */
[----:B------:R-:W-:Y:S09]  /*11290*/  @P2 BRA `(.L_x_2460) ;  /* 0x0000000000442947 */ /* 0x000ff20003800000 */
        /* <DEDUP_REMOVED lines=17> */
.L_x_2460:
[----:B------:R-:W-:Y:S05]  /*113b0*/  BSYNC B1 ;  /* 0x0000000000017941 */ /* 0x000fea0003800000 */
.L_x_2459:
[----:B--2---:R2:W4:Y:S01]  /*113c0*/  SHFL.IDX PT, R0, R16, 0x1, 0x181f ;  /* 0x00381f0010007f89 */ /* 0x00452200000e0000 */
        /* <DEDUP_REMOVED lines=9> */
[----:B------:R-:W-:Y:S02]  /*11460*/  @!P3 LEA R4, P5, R218, R10, 0x1 ;  /* 0x0000000ada04b211 */ /* 0x000fe400078a08ff */
        /* <DEDUP_REMOVED lines=10> */
.L_x_2462:
[----:B------:R-:W-:Y:S05]  /*11510*/  BSYNC B1 ;  /* 0x0000000000017941 */ /* 0x000fea0003800000 */
.L_x_2461:
[----:B----4-:R4:W0:Y:S01]  /*11520*/  SHFL.IDX PT, R0, R16, 0x2, 0x181f ;  /* 0x00581f0010007f89 */ /* 0x01082200000e0000 */
        /* <DEDUP_REMOVED lines=20> */
.L_x_2464:
[----:B------:R-:W-:Y:S05]  /*11670*/  BSYNC B1 ;  /* 0x0000000000017941 */ /* 0x000fea0003800000 */
.L_x_2463:
[----:B0-----:R-:W-:Y:S01]  /*11680*/  VIADD R0, R80, 0x60 ;  /* 0x0000006050007836 */ /* 0x001fe20000000000 */
[----:B--2-4-:R-:W4:Y:S04]  /*11690*/  SHFL.IDX PT, R16, R16, 0x3, 0x181f ;  /* 0x00781f0010107f89 */ /* 0x014f2800000e0000 */
[----:B------:R-:W-:Y:S01]  /*116a0*/  ISETP.GE.AND P0, PT, R0, R23, PT ;  /* 0x000000170000720c */ /* 0x000fe20003f06270 */
[----:B------:R-:W0:-:S12]  /*116b0*/  SHFL.IDX PT, R6, R6, 0x3, 0x181f ;  /* 0x00781f0006067f89 */ /* 0x000e1800000e0000 */
[----:B------:R-:W-:Y:S05]  /*116c0*/  @P0 BRA `(.L_x_2465) ;  /* 0x0000000c00e00947 */ /* 0x000fea0003800000 */
[----:B------:R-:W-:Y:S02]  /*116d0*/  ULDC UR4, c[0x0][0xac8] ;  /* 0x0002b20000047ab9 */ /* 0x000fe40000000800 */
[----:B------:R-:W-:Y:S02]  /*116e0*/  ISETP.GE.AND P3, PT, R22, UR4, PT ;  /* 0x0000000416007c0c */ /* 0x000fe4000bf66270 */
[----:B------:R-:W-:Y:S02]  /*116f0*/  ISETP.GE.AND P4, PT, R218, UR4, PT ;  /* 0x00000004da007c0c */ /* 0x000fe4000bf86270 */
[----:B------:R-:W-:-:S09]  /*11700*/  ISETP.GE.AND P5, PT, R217, UR4, PT ;  /* 0x00000004d9007c0c */ /* 0x000fd2000bfa6270 */
[-C--:B0-----:R-:W-:Y:S02]  /*11710*/  @!P3 LEA R2, P0, R22, R6.reuse, 0x1 ;  /* 0x000000061602b211 */ /* 0x081fe400078008ff */
[-C--:B------:R-:W-:Y:S02]  /*11720*/  @!P4 LEA R4, P1, R218, R6.reuse, 0x1 ;  /* 0x00000006da04c211 */ /* 0x080fe400078208ff */
[C---:B------:R-:W-:Y:S02]  /*11730*/  @!P5 LEA R8, P2, R217.reuse, R6, 0x1 ;  /* 0x00000006d908d211 */ /* 0x040fe400078408ff */
[-C--:B----4-:R-:W-:Y:S02]  /*11740*/  @!P3 LEA.HI.X R3, R22, R16.reuse, R84, 0x1, P0 ;  /* 0x000000101603b211 */ /* 0x090fe400000f0c54 */
        /* <DEDUP_REMOVED lines=11> */
.L_x_2457:
        /* <DEDUP_REMOVED lines=9> */
[----:B------:R-:W-:Y:S01]  /*11890*/  IMAD.U32 R2, RZ, RZ, UR8 ;  /* 0x00000008ff027e24 */ /* 0x000fe2000f8e00ff */
[----:B------:R-:W-:Y:S01]  /*118a0*/  MOV R3, UR9 ;  /* 0x0000000900037c02 */ /* 0x000fe20008000f00 */
[----:B------:R-:W-:Y:S02]  /*118b0*/  ULDC.64 UR8, c[0x0][0xc08] ;  /* 0x0003020000087ab9 */ /* 0x000fe40000000a00 */
[----:B------:R-:W-:-:S04]  /*118c0*/  UISETP.NE.U32.AND UP1, UPT, UR8, URZ, UPT ;  /* 0x0000003f0800728c */ /* 0x000fc8000bf25070 */
[----:B------:R-:W-:Y:S01]  /*118d0*/  UISETP.NE.AND.EX UP1, UPT, UR9, URZ, UPT, UP1 ;  /* 0x0000003f0900728c */ /* 0x000fe2000bf25310 */
[----:B------:R-:W2:Y:S05]  /*118e0*/  @P2 LDG.E R6, desc[UR38][R2.64] ;  /* 0x0000002602062981 */ /* 0x000eaa000c1e1900 */
        /* <DEDUP_REMOVED lines=22> */
.L_x_2466:
        /* <DEDUP_REMOVED lines=49> */
.L_x_2468:
[----:B------:R-:W-:Y:S05]  /*11d60*/  BSYNC B1 ;  /* 0x0000000000017941 */ /* 0x000fea0003800000 */
.L_x_2467:
[----:B0-----:R-:W0:Y:S01]  /*11d70*/  @P0 LDC R3, c[0x0][0xbf0] ;  /* 0x0002fc00ff030b82 */ /* 0x001e220000000800 */
[----:B------:R-:W-:Y:S01]  /*11d80*/  R2UR UR16, R214 ;  /* 0x00000000d61072ca */ /* 0x000fe200000e0000 */
        /* <DEDUP_REMOVED lines=10> */
[----:B------:R-:W-:Y:S01]  /*11e30*/  SHF.R.S32.HI R18, RZ, 0x1f, R217 ;  /* 0x0000001fff127819 */ /* 0x000fe200000114d9 */
[----:B------:R-:W-:Y:S01]  /*11e40*/  UIMAD UR4, UR11, UR14, URZ ;  /* 0x0000000e0b0472a4 */ /* 0x000fe2000f8e023f */
[----:B------:R-:W-:Y:S01]  /*11e50*/  VIADD R6, R2, UR16 ;  /* 0x0000001002067c36 */ /* 0x000fe20008000000 */
[----:B------:R-:W-:Y:S01]  /*11e60*/  UIMAD.WIDE.U32 UR8, UR17, UR14, UR8 ;  /* 0x0000000e110872a5 */ /* 0x000fe2000f8e0008 */
[----:B------:R-:W-:Y:S01]  /*11e70*/  SHF.R.S32.HI R19, RZ, 0x1f, R218 ;  /* 0x0000001fff137819 */ /* 0x000fe200000114da */
[----:B------:R-:W-:Y:S01]  /*11e80*/  UIMAD UR4, UR17, UR15, UR4 ;  /* 0x0000000f110472a4 */ /* 0x000fe2000f8e0204 */
[----:B------:R-:W-:Y:S01]  /*11e90*/  @P0 IMAD.HI.U32 R2, R6, R11, RZ ;  /* 0x0000000b06020227 */ /* 0x000fe200078e00ff */
[----:B------:R-:W-:Y:S01]  /*11ea0*/  ULDC.64 UR10, c[0x0][0xaf0] ;  /* 0x0002bc00000a7ab9 */ /* 0x000fe20000000a00 */
[----:B------:R-:W-:Y:S01]  /*11eb0*/  MOV R5, R6 ;  /* 0x0000000600057202 */ /* 0x000fe20000000f00 */
[----:B------:R-:W-:Y:S01]  /*11ec0*/  UIADD3 UR9, UR9, UR4, URZ ;  /* 0x0000000409097290 */ /* 0x000fe2000fffe03f */
[----:B------:R-:W-:Y:S01]  /*11ed0*/  SHF.R.S32.HI R20, RZ, 0x1f, R22 ;  /* 0x0000001fff147819 */ /* 0x000fe20000011416 */
        /* <DEDUP_REMOVED lines=10> */
[----:B------:R-:W-:-:S02]  /*11f80*/  IMAD R9, R13, R9, R6 ;  /* 0x000000090d097224 */ /* 0x000fc400078e0206 */
[----:B------:R-:W-:Y:S01]  /*11f90*/  IMAD.U32 R2, RZ, RZ, UR8 ;  /* 0x00000008ff027e24 */ /* 0x000fe2000f8e00ff */
[----:B------:R-:W-:Y:S01]  /*11fa0*/  ULDC.64 UR8, c[0x0][0xad8] ;  /* 0x0002b60000087ab9 */ /* 0x000fe20000000a00 */
[----:B------:R-:W-:Y:S02]  /*11fb0*/  IMAD.U32 R3, RZ, RZ, UR4 ;  /* 0x00000004ff037e24 */ /* 0x000fe4000f8e00ff */
[C---:B------:R-:W-:Y:S01]  /*11fc0*/  IMAD R11, R5.reuse, UR11, R4 ;  /* 0x0000000b050b7c24 */ /* 0x040fe2000f8e0204 */
[----:B------:R-:W-:Y:S01]  /*11fd0*/  SHF.R.S32.HI R4, RZ, 0x1f, R9 ;  /* 0x0000001fff047819 */ /* 0x000fe20000011409 */
[----:B------:R-:W-:-:S04]  /*11fe0*/  IMAD.WIDE.U32 R2, R5, UR10, R2 ;  /* 0x0000000a05027c25 */ /* 0x000fc8000f8e0002 */
[----:B------:R-:W-:Y:S02]  /*11ff0*/  IMAD.IADD R3, R3, 0x1, R11 ;  /* 0x0000000103037824 */ /* 0x000fe400078e020b */
[----:B------:R-:W-:Y:S02]  /*12000*/  IMAD R4, R4, UR8, RZ ;  /* 0x0000000804047c24 */ /* 0x000fe4000f8e02ff */
[----:B------:R-:W-:Y:S02]  /*12010*/  VIADD R6, R224, UR16 ;  /* 0x00000010e0067c36 */ /* 0x000fe40008000000 */
[----:B-----5:R-:W-:Y:S02]  /*12020*/  IMAD R13, R0, R13, RZ ;  /* 0x0000000d000d7224 */ /* 0x020fe400078e02ff */
[C---:B------:R-:W-:Y:S01]  /*12030*/  IMAD R5, R9.reuse, UR9, R4 ;  /* 0x0000000909057c24 */ /* 0x040fe2000f8e0204 */
[C---:B------:R-:W-:Y:S01]  /*12040*/  IADD3 R0, R6.reuse, 0x20, RZ ;  /* 0x0000002006007810 */ /* 0x040fe20007ffe0ff */
        /* <DEDUP_REMOVED lines=29> */
.L_x_2470:
[----:B------:R-:W-:Y:S05]  /*12220*/  BSYNC B1 ;  /* 0x0000000000017941 */ /* 0x000fea0003800000 */
.L_x_2469:
        /* <DEDUP_REMOVED lines=21> */
.L_x_2472:
[----:B------:R-:W-:Y:S05]  /*12380*/  BSYNC B1 ;  /* 0x0000000000017941 */ /* 0x000fea0003800000 */
.L_x_2471:
        /* <DEDUP_REMOVED lines=21> */
.L_x_2474:
[----:B------:R-:W-:Y:S05]  /*124e0*/  BSYNC B1 ;  /* 0x0000000000017941 */ /* 0x000fea0003800000 */
.L_x_2473:
        /* <DEDUP_REMOVED lines=22> */
.L_x_2465:
[----:B------:R-:W-:Y:S05]  /*12650*/  BSYNC B0 ;  /* 0x0000000000007941 */ /* 0x000fea0003800000 */
.L_x_2456:
[----:B------:R-:W-:Y:S02]  /*12660*/  ULDC UR4, c[0x0][0xc3c] ;  /* 0x00030f0000047ab9 */ /* 0x000fe40000000800 */
[----:B------:R-:W-:-:S13]  /*12670*/  ISETP.GE.AND P0, PT, R7, UR4, PT ;  /* 0x0000000407007c0c */ /* 0x000fda000bf06270 */
[----:B------:R-:W-:Y:S05]  /*12680*/  @!P0 BRA `(.L_x_2475) ;  /* 0xfffffee400d48947 */ /* 0x000fea000383ffff */
[----:B------:R-:W-:Y:S05]  /*12690*/  EXIT ;  /* 0x000000000000794d */ /* 0x000fea0003800000 */
.L_x_2414:
        /* <DEDUP_REMOVED lines=16> */
.L_x_2476:
        /* <DEDUP_REMOVED lines=40> */
.L_x_2482:
        /* <DEDUP_REMOVED lines=12> */
.L_x_2481:
[----:B------:R-:W-:Y:S05]  /*12ae0*/  BSYNC B0 ;  /* 0x0000000000007941 */ /* 0x000fea0003800000 */
.L_x_2480:
        /* <DEDUP_REMOVED lines=20> */
.L_x_2478:
[----:B------:R-:W-:-:S05]  /*12c30*/  IADD3 R11, -R3, R4, RZ ;  /* 0x00000004030b7210 */ /* 0x000fca0007ffe1ff */
        /* <DEDUP_REMOVED lines=19> */
.L_x_2483:
[----:B-1----:R-:W-:Y:S02]  /*12d70*/  IMAD.MOV R2, RZ, RZ, -R3 ;  /* 0x000000ffff027224 */ /* 0x002fe400078e0a03 */
[----:B---3--:R-:W-:Y:S02]  /*12d80*/  IMAD R16, R16, UR5, R11 ;  /* 0x0000000510107c24 */ /* 0x008fe4000f8e020b */
[----:B------:R-:W-:Y:S01]  /*12d90*/  IMAD.MOV.U32 R11, RZ, RZ, R2 ;  /* 0x000000ffff0b7224 */ /* 0x000fe200078e0002 */
[----:B------:R-:W-:Y:S02]  /*12da0*/  IABS R2, R4 ;  /* 0x0000000400027213 */ /* 0x000fe40000000000 */
[----:B--2---:R-:W-:Y:S01]  /*12db0*/  IADD3 R9, -R16, UR6, RZ ;  /* 0x0000000610097c10 */ /* 0x004fe2000fffe1ff */
[----:B------:R-:W-:Y:S02]  /*12dc0*/  IMAD R11, R11, R12, RZ ;  /* 0x0000000c0b0b7224 */ /* 0x000fe400078e02ff */
[----:B------:R-:W-:Y:S01]  /*12dd0*/  IMAD.MOV R8, RZ, RZ, -R2 ;  /* 0x000000ffff087224 */ /* 0x000fe200078e0a02 */
[----:B------:R-:W-:-:S02]  /*12de0*/  MOV R2, RZ ;  /* 0x000000ff00027202 */ /* 0x000fc40000000f00 */
        /* <DEDUP_REMOVED lines=21> */
[----:B------:R-:W-:Y:S02]  /*12f40*/  VIADDMNMX R13, R6, UR5, R7, PT ;  /* 0x00000005060d7c46 */ /* 0x000fe4000b800107 */
[----:B------:R-:W-:Y:S02]  /*12f50*/  IABS R9, R4 ;  /* 0x0000000400097213 */ /* 0x000fe40000000000 */
[-C--:B------:R-:W-:Y:S01]  /*12f60*/  IABS R8, R13.reuse ;  /* 0x0000000d00087213 */ /* 0x080fe20000000000 */
[----:B------:R-:W-:Y:S01]  /*12f70*/  IMAD.MOV R18, RZ, RZ, -R13 ;  /* 0x000000ffff127224 */ /* 0x000fe200078e0a0d */
[----:B0-----:R-:W-:-:S02]  /*12f80*/  IABS R10, R13 ;  /* 0x0000000d000a7213 */ /* 0x001fc40000000000 */
[----:B------:R-:W0:Y:S08]  /*12f90*/  I2F.RP R6, R8 ;  /* 0x0000000800067306 */ /* 0x000e300000209400 */
[----:B0-----:R-:W0:Y:S02]  /*12fa0*/  MUFU.RCP R6, R6 ;  /* 0x0000000600067308 */ /* 0x001e240000001000 */
[----:B0-----:R-:W-:-:S06]  /*12fb0*/  VIADD R3, R6, 0xffffffe ;  /* 0x0ffffffe06037836 */ /* 0x001fcc0000000000 */
[----:B------:R-:W0:Y:S02]  /*12fc0*/  F2I.FTZ.U32.TRUNC.NTZ R3, R3 ;  /* 0x0000000300037305 */ /* 0x000e24000021f000 */
[----:B0-----:R-:W-:-:S04]  /*12fd0*/  IMAD.MOV R7, RZ, RZ, -R3 ;  /* 0x000000ffff077224 */ /* 0x001fc800078e0a03 */
        /* <DEDUP_REMOVED lines=17> */
[----:B------:R-:W-:-:S04]  /*130f0*/  IMAD R18, R2, R18, R3 ;  /* 0x0000001202127224 */ /* 0x000fc800078e0203 */
[----:B------:R-:W-:Y:S01]  /*13100*/  IMAD.IADD R17, R0, 0x1, R17 ;  /* 0x0000000100117824 */ /* 0x000fe200078e0211 */
[----:B------:R-:W-:Y:S06]  /*13110*/  BRA `(.L_x_2484) ;  /* 0x0000000000147947 */ /* 0x000fec0003800000 */
.L_x_2479:
[----:B------:R-:W-:Y:S01]  /*13120*/  ULDC UR4, c[0x0][0xc3c] ;  /* 0x00030f0000047ab9 */ /* 0x000fe20000000800 */
[----:B------:R-:W-:Y:S01]  /*13130*/  IMAD.MOV.U32 R17, RZ, RZ, RZ ;  /* 0x000000ffff117224 */ /* 0x000fe200078e00ff */
[----:B------:R-:W-:Y:S01]  /*13140*/  MOV R16, UR6 ;  /* 0x0000000600107c02 */ /* 0x000fe20008000f00 */
[----:B------:R-:W-:Y:S02]  /*13150*/  IMAD.MOV.U32 R18, RZ, RZ, RZ ;  /* 0x000000ffff127224 */ /* 0x000fe400078e00ff */
[----:B------:R-:W-:-:S07]  /*13160*/  IMAD.U32 R19, RZ, RZ, UR4 ;  /* 0x00000004ff137e24 */ /* 0x000fce000f8e00ff */
.L_x_2484:
[----:B------:R-:W-:-:S13]  /*13170*/  ISETP.NE.AND P0, PT, R5, RZ, PT ;  /* 0x000000ff0500720c */ /* 0x000fda0003f05270 */
[----:B------:R-:W0:Y:S01]  /*13180*/  @!P0 S2R R3, SR_CgaCtaId ;  /* 0x0000000000038919 */ /* 0x000e220000008800 */
[----:B------:R-:W-:-:S04]  /*13190*/  @!P0 MOV R0, 0x400 ;  /* 0x0000040000008802 */ /* 0x000fc80000000f00 */
[----:B0-----:R-:W-:-:S05]  /*131a0*/  @!P0 LEA R0, R3, R0, 0x18 ;  /* 0x0000000003008211 */ /* 0x001fca00078ec0ff */
[----:B------:R1:W-:Y:S01]  /*131b0*/  @!P0 STS.128 [R0+0x388d0], R16 ;  /* 0x0388d01000008388 */ /* 0x0003e20000000c00 */
[----:B------:R-:W-:Y:S06]  /*131c0*/  BAR.ARV 0x5, 0x180 ;  /* 0x0146000000007b1d */ /* 0x000fec0000002000 */
.L_x_2477:
        /* <DEDUP_REMOVED lines=8> */
[----:B------:R-:W-:Y:S01]  /*13250*/  BSSY B8, `(.L_x_2485) ;  /* 0x00004b8000087945 */ /* 0x000fe20003800000 */
[----:B------:R-:W-:Y:S01]  /*13260*/  MOV R28, 0x1 ;  /* 0x00000001001c7802 */ /* 0x000fe20000000f00 */
        /* <DEDUP_REMOVED lines=9> */
[----:B------:R-:W-:Y:S01]  /*13300*/  LOP3.LUT R0, R0, 0x38, R2, 0x78, !PT ;  /* 0x0000003800007812 */ /* 0x000fe200078e7802 */
[----:B------:R-:W-:-:S03]  /*13310*/  IMAD.SHL.U32 R2, R2, 0x10, RZ ;  /* 0x0000001002027824 */ /* 0x000fc600078e00ff */
[----:B------:R-:W-:Y:S02]  /*13320*/  LOP3.LUT R32, R0, 0x200, R33, 0xf8, !PT ;  /* 0x0000020000207812 */ /* 0x000fe400078ef821 */
[----:B------:R-:W-:Y:S01]  /*13330*/  LOP3.LUT R33, R33, 0x38, RZ, 0xc0, !PT ;  /* 0x0000003821217812 */ /* 0x000fe200078ec0ff */
[----:B------:R-:W-:Y:S01]  /*13340*/  ULOP3.LUT UR36, UR4, 0x2, URZ, 0xfc, !UPT ;  /* 0x0000000204247892 */ /* 0x000fe2000f8efc3f */
[----:B------:R-:W-:Y:S02]  /*13350*/  LOP3.LUT R2, R3, 0x70, R2, 0xf8, !PT ;  /* 0x0000007003027812 */ /* 0x000fe400078ef802 */
[----:B------:R-:W-:Y:S01]  /*13360*/  UMOV UR4, 0x400 ;  /* 0x0000040000047882 */ /* 0x000fe20000000000 */
[C---:B------:R-:W-:Y:S01]  /*13370*/  LOP3.LUT R0, R33.reuse, 0x40, RZ, 0xfc, !PT ;  /* 0x0000004021007812 */ /* 0x040fe200078efcff */
[----:B0-----:R-:W-:Y:S01]  /*13380*/  ULEA UR4, UR5, UR4, 0x18 ;  /* 0x0000000405047291 */ /* 0x001fe2000f8ec03f */
[C---:B------:R-:W-:Y:S02]  /*13390*/  LOP3.LUT R37, R33.reuse, 0x80, RZ, 0xfc, !PT ;  /* 0x0000008021257812 */ /* 0x040fe400078efcff */
[----:B------:R-:W-:-:S03]  /*133a0*/  LOP3.LUT R36, R33, 0xc0, RZ, 0xfc, !PT ;  /* 0x000000c021247812 */ /* 0x000fc600078efcff */
[----:B------:R-:W-:-:S04]  /*133b0*/  IMAD.U32 R22, RZ, RZ, UR4 ;  /* 0x00000004ff167e24 */ /* 0x000fc8000f8e00ff */
[----:B---3--:R-:W-:-:S07]  /*133c0*/  IMAD R34, R32, 0x2, R22 ;  /* 0x0000000220227824 */ /* 0x008fce00078e0216 */
.L_x_2550:
        /* <DEDUP_REMOVED lines=19> */
[----:B------:R-:W-:Y:S02]  /*13500*/  LOP3.LUT R23, R23, 0xffffff7f, RZ, 0xc0, !PT ;  /* 0xffffff7f17177812 */ /* 0x000fe400078ec0ff */
[----:B------:R-:W-:Y:S02]  /*13510*/  ISETP.NE.AND.EX P2, PT, RZ, UR5, PT, P0 ;  /* 0x00000005ff007c0c */ /* 0x000fe4000bf45300 */
[----:B------:R-:W-:Y:S02]  /*13520*/  ISETP.NE.U32.AND P0, PT, RZ, UR6, PT ;  /* 0x00000006ff007c0c */ /* 0x000fe4000bf05070 */
[----:B-1----:R-:W-:Y:S02]  /*13530*/  IADD3 R2, P1, R24, UR4, RZ ;  /* 0x0000000418027c10 */ /* 0x002fe4000ff3e0ff */
[----:B------:R-:W-:-:S02]  /*13540*/  ISETP.NE.AND.EX P0, PT, RZ, UR7, PT, P0 ;  /* 0x00000007ff007c0c */ /* 0x000fc4000bf05300 */
[----:B------:R-:W-:Y:S01]  /*13550*/  IADD3.X R3, R25, UR5, RZ, P1, !PT ;  /* 0x0000000519037c10 */ /* 0x000fe20008ffe4ff */
[----:B------:R-:W-:-:S04]  /*13560*/  ULDC.64 UR4, c[0x0][0x418] ;  /* 0x0001060000047ab9 */ /* 0x000fc80000000a00 */
[----:B------:R-:W-:Y:S01]  /*13570*/  @P2 LOP3.LUT R23, R23, 0x80, RZ, 0xfc, !PT ;  /* 0x0000008017172812 */ /* 0x000fe200078efcff */
[----:B------:R1:W5:Y:S05]  /*13580*/  @P2 LDG.E R35, desc[UR38][R2.64] ;  /* 0x0000002602232981 */ /* 0x00036a000c1e1900 */
        /* <DEDUP_REMOVED lines=9> */
[----:B0-----:R-:W-:Y:S01]  /*13620*/  MOV R0, UR4 ;  /* 0x0000000400007c02 */ /* 0x001fe20008000f00 */
        /* <DEDUP_REMOVED lines=11> */
.L_x_2486:
        /* <DEDUP_REMOVED lines=9> */
.L_x_2487:
        /* <DEDUP_REMOVED lines=8> */
[----:B--2---:R-:W-:-:S07]  /*137f0*/  IMAD.IADD R0, R5, 0x1, -R0 ;  /* 0x0000000105007824 */ /* 0x004fce00078e0a00 */
.L_x_2488:
[----:B------:R-:W3:Y:S01]  /*13800*/  LDL R5, [R1+0x10] ;  /* 0x0000100001057983 */ /* 0x000ee20000100800 */
[----:B-12---:R-:W1:Y:S01]  /*13810*/  LDC R2, c[0x0][0x448] ;  /* 0x00011200ff027b82 */ /* 0x006e620000000800 */
[----:B-----5:R-:W-:Y:S01]  /*13820*/  IADD3 R0, -R30, R0, RZ ;  /* 0x000000001e007210 */ /* 0x020fe20007ffe1ff */
[----:B------:R-:W-:Y:S01]  /*13830*/  BSSY B7, `(.L_x_2489) ;  /* 0x0000398000077945 */ /* 0x000fe20003800000 */
[----:B------:R-:W-:-:S03]  /*13840*/  LOP3.LUT R23, R23, 0xfffffeff, RZ, 0xc0, !PT ;  /* 0xfffffeff17177812 */ /* 0x000fc600078ec0ff */
[----:B------:R2:W-:Y:S01]  /*13850*/  STL [R1+0x4], R0 ;  /* 0x0000040001007387 */ /* 0x0005e20000100800 */
[----:B-1----:R-:W-:Y:S01]  /*13860*/  ISETP.NE.AND P0, PT, R2, 0x1, PT ;  /* 0x000000010200780c */ /* 0x002fe20003f05270 */
[----:B------:R-:W-:-:S04]  /*13870*/  IMAD.SHL.U32 R2, R17, 0x80, RZ ;  /* 0x0000008011027824 */ /* 0x000fc800078e00ff */
[----:B------:R-:W-:-:S08]  /*13880*/  VIADD R2, R2, 0x7f ;  /* 0x0000007f02027836 */ /* 0x000fd00000000000 */
[----:B------:R-:W1:Y:S01]  /*13890*/  @P0 LDC R3, c[0x0][0x44c] ;  /* 0x00011300ff030b82 */ /* 0x000e620000000800 */
[----:B------:R-:W-:-:S07]  /*138a0*/  @P0 LOP3.LUT R23, R23, 0x100, RZ, 0xfc, !PT ;  /* 0x0000010017170812 */ /* 0x000fce00078efcff */
[----:B0-----:R-:W0:Y:S01]  /*138b0*/  @P0 LDC R4, c[0x0][0x450] ;  /* 0x00011400ff040b82 */ /* 0x001e220000000800 */
[----:B-1----:R-:W-:-:S05]  /*138c0*/  @P0 IMAD.HI.U32 R3, R2, R3, RZ ;  /* 0x0000000302030227 */ /* 0x002fca00078e00ff */
[----:B0-----:R-:W-:Y:S02]  /*138d0*/  @P0 SHF.R.U32.HI R2, RZ, R4, R3 ;  /* 0x00000004ff020219 */ /* 0x001fe40000011603 */
[C---:B---3--:R-:W-:Y:S01]  /*138e0*/  IADD3 R3, R0.reuse, 0x50, -R5 ;  /* 0x0000005000037810 */ /* 0x048fe20007ffe805 */
[----:B--2---:R-:W-:-:S04]  /*138f0*/  VIADD R0, R0, 0x4f ;  /* 0x0000004f00007836 */ /* 0x004fc80000000000 */
[----:B------:R-:W-:Y:S02]  /*13900*/  IMAD.IADD R2, R3, 0x1, R2 ;  /* 0x0000000103027824 */ /* 0x000fe400078e0202 */
[----:B------:R-:W-:-:S04]  /*13910*/  IMAD.HI R0, R0, 0x66666667, RZ ;  /* 0x6666666700007827 */ /* 0x000fc800078e02ff */
[----:B------:R-:W-:Y:S01]  /*13920*/  IMAD.HI R2, R2, 0x66666667, RZ ;  /* 0x6666666702027827 */ /* 0x000fe200078e02ff */
[----:B------:R-:W-:-:S04]  /*13930*/  SHF.R.U32.HI R3, RZ, 0x1f, R0 ;  /* 0x0000001fff037819 */ /* 0x000fc80000011600 */
[----:B------:R-:W-:Y:S02]  /*13940*/  SHF.R.U32.HI R5, RZ, 0x1f, R2 ;  /* 0x0000001fff057819 */ /* 0x000fe40000011602 */
[----:B------:R-:W-:Y:S02]  /*13950*/  LEA.HI.SX32 R3, R0, R3, 0x1b ;  /* 0x0000000300037211 */ /* 0x000fe400078fdaff */
[----:B------:R-:W-:-:S04]  /*13960*/  LEA.HI.SX32 R2, R2, R5, 0x1b ;  /* 0x0000000502027211 */ /* 0x000fc800078fdaff */
[----:B------:R-:W-:-:S04]  /*13970*/  VIMNMX R4, R3, R2, PT ;  /* 0x0000000203047248 */ /* 0x000fc80003fe0100 */
[----:B------:R-:W-:Y:S01]  /*13980*/  ISETP.GT.AND P0, PT, R4, RZ, PT ;  /* 0x000000ff0400720c */ /* 0x000fe20003f04270 */
[----:B------:R0:W-:-:S12]  /*13990*/  STL [R1+0x14], R4 ;  /* 0x0000140401007387 */ /* 0x0001d80000100800 */
        /* <DEDUP_REMOVED lines=18> */
.L_x_2490:
        /* <DEDUP_REMOVED lines=20> */
.L_x_2493:
[----:B------:R-:W-:Y:S05]  /*13c00*/  BSYNC B6 ;  /* 0x0000000000067941 */ /* 0x000fea0003800000 */
.L_x_2492:
        /* <DEDUP_REMOVED lines=8> */
[----:B------:R0:W1:Y:S01]  /*13c90*/  LDC.64 R2, c[0x4][R26] ;  /* 0x010000001a027b82 */ /* 0x0000620000000a00 */
[----:B------:R-:W-:Y:S01]  /*13ca0*/  MOV R4, UR6 ;  /* 0x0000000600047c02 */ /* 0x000fe20008000f00 */
[----:B------:R-:W-:Y:S01]  /*13cb0*/  IMAD.U32 R5, RZ, RZ, UR7 ;  /* 0x00000007ff057e24 */ /* 0x000fe2000f8e00ff */
[----:B------:R-:W-:Y:S01]  /*13cc0*/  MOV R12, 0x1 ;  /* 0x00000001000c7802 */ /* 0x000fe20000000f00 */
        /* <DEDUP_REMOVED lines=8> */
.L_x_2496:
[----:B------:R0:W1:Y:S01]  /*13d50*/  LDC.64 R2, c[0x4][R26] ;  /* 0x010000001a027b82 */ /* 0x0000620000000a00 */
[----:B------:R-:W-:Y:S01]  /*13d60*/  ULDC.64 UR6, c[0x4][0xa8] ;  /* 0x01002a0000067ab9 */ /* 0x000fe20000000a00 */
[----:B------:R-:W-:Y:S01]  /*13d70*/  ULDC.64 UR8, c[0x4][0xb0] ;  /* 0x01002c0000087ab9 */ /* 0x000fe20000000a00 */
[----:B------:R-:W-:Y:S01]  /*13d80*/  ULDC.64 UR4, c[0x4][0x18] ;  /* 0x0100060000047ab9 */ /* 0x000fe20000000a00 */
[----:B------:R-:W-:Y:S01]  /*13d90*/  IMAD.U32 R4, RZ, RZ, UR6 ;  /* 0x00000006ff047e24 */ /* 0x000fe2000f8e00ff */
[----:B------:R-:W-:Y:S01]  /*13da0*/  MOV R11, UR5 ;  /* 0x00000005000b7c02 */ /* 0x000fe20008000f00 */
[----:B------:R-:W-:Y:S02]  /*13db0*/  IMAD.U32 R5, RZ, RZ, UR7 ;  /* 0x00000007ff057e24 */ /* 0x000fe4000f8e00ff */
[----:B------:R-:W-:Y:S02]  /*13dc0*/  IMAD.U32 R6, RZ, RZ, UR8 ;  /* 0x00000008ff067e24 */ /* 0x000fe4000f8e00ff */
[----:B------:R-:W-:-:S02]  /*13dd0*/  IMAD.U32 R7, RZ, RZ, UR9 ;  /* 0x00000009ff077e24 */ /* 0x000fc4000f8e00ff */
[----:B------:R-:W-:Y:S02]  /*13de0*/  IMAD.U32 R10, RZ, RZ, UR4 ;  /* 0x00000004ff0a7e24 */ /* 0x000fe4000f8e00ff */
[----:B------:R-:W-:Y:S02]  /*13df0*/  IMAD.MOV.U32 R8, RZ, RZ, 0x70 ;  /* 0x00000070ff087424 */ /* 0x000fe400078e00ff */
[----:B------:R-:W-:Y:S02]  /*13e00*/  IMAD.MOV.U32 R12, RZ, RZ, 0x1 ;  /* 0x00000001ff0c7424 */ /* 0x000fe400078e00ff */
[----:B0-----:R-:W-:-:S07]  /*13e10*/  IMAD.MOV.U32 R13, RZ, RZ, RZ ;  /* 0x000000ffff0d7224 */ /* 0x001fce00078e00ff */
[----:B------:R-:W-:-:S07]  /*13e20*/  LEPC R20, `(.L_x_2495) ;  /* 0x000000001014794e */ /* 0x000fce0000000000 */
[----:B-1----:R-:W-:Y:S05]  /*13e30*/  CALL.ABS.NOINC R2 ;  /* 0x0000000002007343 */ /* 0x002fea0003c00000 */
.L_x_2495:
[----:B------:R-:W-:Y:S05]  /*13e40*/  BSYNC B6 ;  /* 0x0000000000067941 */ /* 0x000fea0003800000 */
.L_x_2494:
[----:B------:R-:W2:Y:S01]  /*13e50*/  LDL R2, [R1+0x14] ;  /* 0x0000140001027983 */ /* 0x000ea20000100800 */
[----:B------:R-:W-:Y:S01]  /*13e60*/  ULDC.64 UR4, c[0x0][0x9f8] ;  /* 0x00027e0000047ab9 */ /* 0x000fe20000000a00 */
[----:B------:R-:W0:Y:S01]  /*13e70*/  LDC R9, c[0x0][0x430] ;  /* 0x00010c00ff097b82 */ /* 0x000e220000000800 */
[----:B------:R-:W-:-:S04]  /*13e80*/  ISETP.NE.U32.AND P0, PT, RZ, UR4, PT ;  /* 0x00000004ff007c0c */ /* 0x000fc8000bf05070 */
[----:B------:R-:W-:-:S13]  /*13e90*/  ISETP.NE.AND.EX P0, PT, RZ, UR5, PT, P0 ;  /* 0x00000005ff007c0c */ /* 0x000fda000bf05300 */
[----:B------:R-:W-:Y:S01]  /*13ea0*/  @P0 IADD3 R24, P1, R24, UR4, RZ ;  /* 0x0000000418180c10 */ /* 0x000fe2000ff3e0ff */
[----:B------:R-:W-:-:S03]  /*13eb0*/  ULDC UR4, c[0x0][0x2f4] ;  /* 0x0000bd0000047ab9 */ /* 0x000fc60000000800 */
[----:B------:R-:W-:-:S05]  /*13ec0*/  @P0 IADD3.X R25, R25, UR5, RZ, P1, !PT ;  /* 0x0000000519190c10 */ /* 0x000fca0008ffe4ff */
[----:B------:R1:W5:Y:S01]  /*13ed0*/  @P0 LDG.E R31, desc[UR38][R24.64] ;  /* 0x00000026181f0981 */ /* 0x000362000c1e1900 */
[C---:B------:R-:W-:Y:S01]  /*13ee0*/  ISETP.GE.AND P0, PT, R33.reuse, UR4, PT ;  /* 0x0000000421007c0c */ /* 0x040fe2000bf06270 */
[----:B------:R-:W-:Y:S01]  /*13ef0*/  UMOV UR5, 0xffffffff ;  /* 0xffffffff00057882 */ /* 0x000fe20000000000 */
[----:B------:R-:W-:Y:S02]  /*13f00*/  LOP3.LUT R20, R33, 0x40, RZ, 0xfc, !PT ;  /* 0x0000004021147812 */ /* 0x000fe400078efcff */
[----:B------:R-:W-:Y:S02]  /*13f10*/  LOP3.LUT R23, R23, 0xffffffef, RZ, 0xc0, !PT ;  /* 0xffffffef17177812 */ /* 0x000fe400078ec0ff */
[----:B------:R-:W-:Y:S02]  /*13f20*/  ISETP.GE.AND P2, PT, R20, UR4, PT ;  /* 0x0000000414007c0c */ /* 0x000fe4000bf46270 */
[----:B------:R-:W-:-:S05]  /*13f30*/  ISETP.GE.AND P1, PT, R37, UR4, PT ;  /* 0x0000000425007c0c */ /* 0x000fca000bf26270 */
        /* <DEDUP_REMOVED lines=8> */
[----:B--2---:R-:W-:Y:S01]  /*13fc0*/  VIADD R26, R2, 0xffffffff ;  /* 0xffffffff021a7836 */ /* 0x004fe20000000000 */
[----:B01----:R-:W-:Y:S06]  /*13fd0*/  BRA.DIV UR5, `(.L_x_2497) ;  /* 0x00000046051c7947 */ /* 0x003fec000b800000 */
.L_x_2567:
[----:B------:R-:W0:Y:S01]  /*13fe0*/  S2R R0, SR_TID.X ;  /* 0x0000000000007919 */ /* 0x000e220000002100 */
[----:B------:R-:W1:Y:S01]  /*13ff0*/  S2R R3, SR_TID.X ;  /* 0x0000000000037919 */ /* 0x000e620000002100 */
[----:B0-----:R-:W-:-:S04]  /*14000*/  LOP3.LUT R0, R0, 0x7f, RZ, 0xc0, !PT ;  /* 0x0000007f00007812 */ /* 0x001fc800078ec0ff */
[----:B------:R-:W-:Y:S02]  /*14010*/  SHF.R.U32.HI R2, RZ, 0x3, R0 ;  /* 0x00000003ff027819 */ /* 0x000fe40000011600 */
[----:B------:R-:W2:Y:S01]  /*14020*/  LDL R0, [R1+0x4] ;  /* 0x0000040001007983 */ /* 0x000ea20000100800 */
[----:B-1----:R-:W-:Y:S01]  /*14030*/  IMAD.SHL.U32 R8, R3, 0x10, RZ ;  /* 0x0000001003087824 */ /* 0x002fe200078e00ff */
[----:B------:R-:W-:Y:S02]  /*14040*/  ISETP.NE.AND P1, PT, R9, 0x1, PT ;  /* 0x000000010900780c */ /* 0x000fe40003f25270 */
[----:B-----5:R-:W-:Y:S02]  /*14050*/  SHF.R.S32.HI R10, RZ, 0x1f, R31 ;  /* 0x0000001fff0a7819 */ /* 0x020fe4000001141f */
[----:B------:R-:W-:Y:S02]  /*14060*/  LOP3.LUT R8, R2, 0x70, R8, 0xf8, !PT ;  /* 0x0000007002087812 */ /* 0x000fe400078ef808 */
[----:B------:R-:W-:Y:S01]  /*14070*/  LOP3.LUT R23, R23, 0xffffffbf, RZ, 0xc0, !PT ;  /* 0xffffffbf17177812 */ /* 0x000fe200078ec0ff */
[----:B------:R0:W-:Y:S02]  /*14080*/  STL [R1+0xc], R10 ;  /* 0x00000c0a01007387 */ /* 0x0001e40000100800 */
[----:B------:R-:W-:-:S04]  /*14090*/  IMAD R6, R26, 0x50, R8 ;  /* 0x000000501a067824 */ /* 0x000fc800078e0208 */
[----:B------:R-:W1:Y:S01]  /*140a0*/  @P1 LDC R5, c[0x0][0x434] ;  /* 0x00010d00ff051b82 */ /* 0x000e620000000800 */
[----:B------:R-:W-:-:S04]  /*140b0*/  @P1 LOP3.LUT R23, R23, 0x40, RZ, 0xfc, !PT ;  /* 0x0000004017171812 */ /* 0x000fc800078efcff */
[----:B------:R-:W-:Y:S02]  /*140c0*/  LOP3.LUT R23, R23, 0xffffffdf, RZ, 0xc0, !PT ;  /* 0xffffffdf17177812 */ /* 0x000fe400078ec0ff */
[C---:B--2---:R-:W-:Y:S01]  /*140d0*/  ISETP.GE.AND P0, PT, R6.reuse, R0, PT ;  /* 0x000000000600720c */ /* 0x044fe20003f06270 */
[----:B------:R-:W-:Y:S01]  /*140e0*/  IMAD.IADD R6, R6, 0x1, R30 ;  /* 0x0000000106067824 */ /* 0x000fe200078e021e */
[----:B------:R-:W2:Y:S02]  /*140f0*/  @P1 LDC R0, c[0x0][0x438] ;  /* 0x00010e00ff001b82 */ /* 0x000ea40000000800 */
[----:B------:R-:W-:Y:S01]  /*14100*/  ISETP.GT.U32.OR P0, PT, R8, 0x4f, P0 ;  /* 0x0000004f0800780c */ /* 0x000fe20000704470 */
[----:B-1----:R-:W-:Y:S01]  /*14110*/  @P1 IMAD.HI.U32 R4, R6, R5, RZ ;  /* 0x0000000506041227 */ /* 0x002fe200078e00ff */
[----:B------:R-:W-:-:S11]  /*14120*/  MOV R7, R6 ;  /* 0x0000000600077202 */ /* 0x000fd60000000f00 */
[----:B------:R-:W1:Y:S01]  /*14130*/  @!P0 LDC.64 R2, c[0x0][0x428] ;  /* 0x00010a00ff028b82 */ /* 0x000e620000000a00 */
[----:B--2---:R-:W-:-:S04]  /*14140*/  @P1 SHF.R.U32.HI R7, RZ, R0, R4 ;  /* 0x00000000ff071219 */ /* 0x004fc80000011604 */
        /* <DEDUP_REMOVED lines=16> */
[----:B------:R-:W-:-:S07]  /*14250*/  SHF.R.S32.HI R30, RZ, 0x1f, R18 ;  /* 0x0000001fff1e7819 */ /* 0x000fce0000011412 */
[----:B------:R-:W-:-:S04]  /*14260*/  @P2 LOP3.LUT R23, R23, 0x20, RZ, 0xfc, !PT ;  /* 0x0000002017172812 */ /* 0x000fc800078efcff */
[----:B------:R-:W-:-:S04]  /*14270*/  LOP3.LUT R23, R23, 0xfffffffe, RZ, 0xc0, !PT ;  /* 0xfffffffe17177812 */ /* 0x000fc800078ec0ff */
[----:B------:R-:W-:Y:S01]  /*14280*/  @P0 LOP3.LUT R23, R23, 0x1, RZ, 0xfc, !PT ;  /* 0x0000000117170812 */ /* 0x000fe200078efcff */
[----:B0-----:R-:W-:Y:S06]  /*14290*/  @!P2 BRA `(.L_x_2498) ;  /* 0x000000000004a947 */ /* 0x001fec0003800000 */
[----:B------:R-:W-:Y:S01]  /*142a0*/  BPT.TRAP 0x1 ;  /* 0x000000040000795c */ /* 0x000fe20000300000 */
.L_x_2498:
        /* <DEDUP_REMOVED lines=25> */
.L_x_2568:
[----:B------:R-:W-:Y:S05]  /*14440*/  BSYNC B0 ;  /* 0x0000000000007941 */ /* 0x000fea0003800000 */
.L_x_2499:
        /* <DEDUP_REMOVED lines=67> */
[----:B------:R-:W-:Y:S01]  /*14880*/  @P0 LEA R21, R7, R22, 0x1 ;  /* 0x0000001607150211 */ /* 0x000fe200078e08ff */
[----:B------:R-:W1:Y:S01]  /*14890*/  SHFL.IDX PT, R0, R0, 0x4, 0x181f ;  /* 0x00981f0000007f89 */ /* 0x000e6200000e0000 */
[----:B0-----:R-:W-:-:S05]  /*148a0*/  @P0 LEA R2, P1, R33, R2, 0x1 ;  /* 0x0000000221020211 */ /* 0x001fca00078208ff */
[----:B------:R-:W-:Y:S02]  /*148b0*/  @P0 IMAD.X R3, RZ, RZ, R8, P1 ;  /* 0x000000ffff030224 */ /* 0x000fe400008e0608 */
[----:B------:R0:W2:Y:S04]  /*148c0*/  SHFL.IDX PT, R8, R6, 0x4, 0x181f ;  /* 0x00981f0006087f89 */ /* 0x0000a800000e0000 */
[----:B------:R0:W-:Y:S04]  /*148d0*/  @P0 LDGSTS.E.BYPASS.LTC128B.128 [R21+0x25c00], desc[UR38][R2.64], !P5 ;  /* 0x25c0000002150fae */ /* 0x0001e8000e901d66 */
[----:B------:R0:W-:Y:S04]  /*148e0*/  @P0 LDGSTS.E.BYPASS.LTC128B.128 [R21+0x28400], desc[UR38][R2.64+0x80], !P4 ;  /* 0x2840008002150fae */ /* 0x0001e8000e101d66 */
[----:B------:R0:W-:Y:S04]  /*148f0*/  @P0 LDGSTS.E.BYPASS.LTC128B.128 [R21+0x2ac00], desc[UR38][R2.64+0x100], !P3 ;  /* 0x2ac0010002150fae */ /* 0x0001e8000d901d66 */
[----:B-1----:R0:W-:Y:S02]  /*14900*/  @P0 LDGSTS.E.BYPASS.LTC128B.128 [R21+0x2d400], desc[UR38][R2.64+0x180], !P2 ;  /* 0x2d40018002150fae */ /* 0x0021e4000d101d66 */
.L_x_2580:
        /* <DEDUP_REMOVED lines=17> */
.L_x_2503:
[----:B------:R-:W-:Y:S05]  /*14a20*/  BSYNC B0 ;  /* 0x0000000000007941 */ /* 0x000fea0003800000 */
.L_x_2502:
[----:B------:R-:W-:Y:S01]  /*14a30*/  NOP ;  /* 0x0000000000007918 */ /* 0x000fe20000000000 */
[----:B------:R-:W-:-:S13]  /*14a40*/  PLOP3.LUT P0, PT, PT, PT, PT, 0x80, 0x0 ;  /* 0x000000000000781c */ /* 0x000fda0003f0f070 */
.L_x_2504:
        /* <DEDUP_REMOVED lines=10> */
.L_x_2505:
        /* <DEDUP_REMOVED lines=23> */
[----:B------:R-:W-:Y:S01]  /*14c60*/  IMAD.U32 R4, RZ, RZ, UR6 ;  /* 0x00000006ff047e24 */ /* 0x000fe2000f8e00ff */
[----:B------:R-:W-:Y:S01]  /*14c70*/  MOV R6, UR8 ;  /* 0x0000000800067c02 */ /* 0x000fe20008000f00 */
[----:B------:R-:W0:Y:S01]  /*14c80*/  LDC.64 R2, c[0x4][R2] ;  /* 0x0100000002027b82 */ /* 0x000e220000000a00 */
[----:B---3--:R-:W-:Y:S02]  /*14c90*/  IMAD.U32 R5, RZ, RZ, UR7 ;  /* 0x00000007ff057e24 */ /* 0x008fe4000f8e00ff */
[----:B------:R-:W-:Y:S02]  /*14ca0*/  IMAD.U32 R7, RZ, RZ, UR9 ;  /* 0x00000009ff077e24 */ /* 0x000fe4000f8e00ff */
[----:B------:R-:W-:-:S02]  /*14cb0*/  IMAD.U32 R10, RZ, RZ, UR4 ;  /* 0x00000004ff0a7e24 */ /* 0x000fc4000f8e00ff */
[----:B------:R-:W-:Y:S02]  /*14cc0*/  IMAD.U32 R11, RZ, RZ, UR5 ;  /* 0x00000005ff0b7e24 */ /* 0x000fe4000f8e00ff */
[----:B--2---:R-:W-:Y:S02]  /*14cd0*/  IMAD.MOV.U32 R8, RZ, RZ, 0x70 ;  /* 0x00000070ff087424 */ /* 0x004fe400078e00ff */
[----:B------:R-:W-:Y:S02]  /*14ce0*/  IMAD.MOV.U32 R12, RZ, RZ, 0x1 ;  /* 0x00000001ff0c7424 */ /* 0x000fe400078e00ff */
[----:B------:R-:W-:-:S07]  /*14cf0*/  IMAD.MOV.U32 R13, RZ, RZ, RZ ;  /* 0x000000ffff0d7224 */ /* 0x000fce00078e00ff */
[----:B------:R-:W-:-:S07]  /*14d00*/  LEPC R20, `(.L_x_2507) ;  /* 0x000000001014794e */ /* 0x000fce0000000000 */
[----:B0-----:R-:W-:Y:S05]  /*14d10*/  CALL.ABS.NOINC R2 ;  /* 0x0000000002007343 */ /* 0x001fea0003c00000 */
.L_x_2507:
[----:B------:R-:W-:Y:S05]  /*14d20*/  BSYNC B6 ;  /* 0x0000000000067941 */ /* 0x000fea0003800000 */
.L_x_2506:
[----:B------:R-:W4:Y:S01]  /*14d30*/  LDL.LU R2, [R1+0x18] ;  /* 0x0000180001027983 */ /* 0x000f220000300800 */
[----:B------:R-:W-:-:S03]  /*14d40*/  ULDC.64 UR4, c[0x0][0x2d8] ;  /* 0x0000b60000047ab9 */ /* 0x000fc60000000a00 */
[----:B------:R-:W3:Y:S01]  /*14d50*/  LDL.LU.64 R20, [R1+0x20] ;  /* 0x0000200001147983 */ /* 0x000ee20000300a00 */
[----:B------:R-:W-:Y:S02]  /*14d60*/  IMAD.MOV.U32 R3, RZ, RZ, R35 ;  /* 0x000000ffff037224 */ /* 0x000fe400078e0023 */
[----:B------:R-:W-:Y:S01]  /*14d70*/  IMAD R0, R30, UR4, RZ ;  /* 0x000000041e007c24 */ /* 0x000fe2000f8e02ff */
[----:B------:R0:W5:Y:S03]  /*14d80*/  LDL R9, [R1+0x10] ;  /* 0x0000100001097983 */ /* 0x0001660000100800 */
[C---:B------:R-:W-:Y:S01]  /*14d90*/  IMAD R0, R18.reuse, UR5, R0 ;  /* 0x0000000512007c24 */ /* 0x040fe2000f8e0200 */
[----:B--2---:R-:W-:Y:S02]  /*14da0*/  LOP3.LUT R8, R33, 0x40, RZ, 0xfc, !PT ;  /* 0x0000004021087812 */ /* 0x004fe400078efcff */
[----:B----4-:R-:W-:Y:S01]  /*14db0*/  MOV R4, R2 ;  /* 0x0000000200047202 */ /* 0x010fe20000000f00 */
[----:B---3--:R-:W-:Y:S01]  /*14dc0*/  IMAD.MOV.U32 R2, RZ, RZ, R20 ;  /* 0x000000ffff027224 */ /* 0x008fe200078e0014 */
[----:B------:R-:W1:Y:S01]  /*14dd0*/  S2R R21, SR_TID.X ;  /* 0x0000000000157919 */ /* 0x000e620000002100 */
[----:B------:R-:W2:Y:S02]  /*14de0*/  LDC R20, c[0x0][0x448] ;  /* 0x00011200ff147b82 */ /* 0x000ea40000000800 */
[----:B------:R-:W-:Y:S01]  /*14df0*/  IMAD.WIDE.U32 R2, R18, UR4, R2 ;  /* 0x0000000412027c25 */ /* 0x000fe2000f8e0002 */
[----:B------:R-:W-:-:S03]  /*14e00*/  ULDC.64 UR4, c[0x0][0x2e0] ;  /* 0x0000b80000047ab9 */ /* 0x000fc60000000a00 */
[----:B------:R-:W-:Y:S02]  /*14e10*/  IMAD.IADD R3, R3, 0x1, R0 ;  /* 0x0000000103037824 */ /* 0x000fe400078e0200 */
[----:B------:R-:W-:Y:S02]  /*14e20*/  IMAD R4, R4, UR4, RZ ;  /* 0x0000000404047c24 */ /* 0x000fe4000f8e02ff */
[----:B------:R-:W-:-:S04]  /*14e30*/  IMAD.WIDE.U32 R2, R29, UR4, R2 ;  /* 0x000000041d027c25 */ /* 0x000fc8000f8e0002 */
[----:B------:R-:W-:Y:S01]  /*14e40*/  IMAD R4, R29, UR5, R4 ;  /* 0x000000051d047c24 */ /* 0x000fe2000f8e0204 */
[----:B------:R-:W-:Y:S01]  /*14e50*/  ULDC.64 UR4, c[0x0][0x2d0] ;  /* 0x0000b40000047ab9 */ /* 0x000fe20000000a00 */
[----:B--2---:R-:W-:Y:S02]  /*14e60*/  ISETP.NE.AND P6, PT, R20, 0x1, PT ;  /* 0x000000011400780c */ /* 0x004fe40003fc5270 */
[----:B------:R-:W2:Y:S01]  /*14e70*/  S2R R20, SR_TID.X ;  /* 0x0000000000147919 */ /* 0x000ea20000002100 */
[----:B-1----:R-:W-:-:S04]  /*14e80*/  LOP3.LUT R21, R21, 0x7f, RZ, 0xc0, !PT ;  /* 0x0000007f15157812 */ /* 0x002fc800078ec0ff */
[----:B------:R-:W-:-:S06]  /*14e90*/  SHF.R.U32.HI R21, RZ, 0x3, R21 ;  /* 0x00000003ff157819 */ /* 0x000fcc0000011615 */
[----:B------:R-:W1:Y:S08]  /*14ea0*/  @P6 LDC R7, c[0x0][0x44c] ;  /* 0x00011300ff076b82 */ /* 0x000e700000000800 */
[----:B------:R-:W3:Y:S01]  /*14eb0*/  @P6 LDC R5, c[0x0][0x450] ;  /* 0x00011400ff056b82 */ /* 0x000ee20000000800 */
[----:B--2---:R-:W-:-:S05]  /*14ec0*/  IMAD.SHL.U32 R20, R20, 0x10, RZ ;  /* 0x0000001014147824 */ /* 0x004fca00078e00ff */
[----:B------:R-:W-:-:S05]  /*14ed0*/  LOP3.LUT R20, R21, 0x70, R20, 0xf8, !PT ;  /* 0x0000007015147812 */ /* 0x000fca00078ef814 */
[----:B------:R-:W-:-:S04]  /*14ee0*/  IMAD R6, R17, 0x80, R20 ;  /* 0x0000008011067824 */ /* 0x000fc800078e0214 */
[----:B-1----:R-:W-:-:S04]  /*14ef0*/  @P6 IMAD.HI.U32 R7, R6, R7, RZ ;  /* 0x0000000706076227 */ /* 0x002fc800078e00ff */
[----:B------:R-:W-:Y:S01]  /*14f00*/  IMAD.MOV.U32 R0, RZ, RZ, R6 ;  /* 0x000000ffff007224 */ /* 0x000fe200078e0006 */
[----:B---3--:R-:W-:Y:S02]  /*14f10*/  @P6 SHF.R.U32.HI R0, RZ, R5, R7 ;  /* 0x00000005ff006219 */ /* 0x008fe40000011607 */
[----:B------:R-:W1:Y:S01]  /*14f20*/  LDC R5, c[0x0][0x448] ;  /* 0x00011200ff057b82 */ /* 0x000e620000000800 */
[----:B------:R-:W-:Y:S02]  /*14f30*/  IADD3 R3, R3, R4, RZ ;  /* 0x0000000403037210 */ /* 0x000fe40007ffe0ff */
[----:B------:R-:W-:Y:S01]  /*14f40*/  IMAD.MOV R4, RZ, RZ, -R0 ;  /* 0x000000ffff047224 */ /* 0x000fe200078e0a00 */
[----:B------:R-:W2:Y:S01]  /*14f50*/  S2R R20, SR_TID.X ;  /* 0x0000000000147919 */ /* 0x000ea20000002100 */
[----:B------:R-:W-:-:S04]  /*14f60*/  IMAD.WIDE.U32 R2, R0, UR4, R2 ;  /* 0x0000000400027c25 */ /* 0x000fc8000f8e0002 */
[----:B-1----:R-:W-:Y:S01]  /*14f70*/  IMAD R4, R5, R4, R6 ;  /* 0x0000000405047224 */ /* 0x002fe200078e0206 */
[----:B------:R-:W-:-:S05]  /*14f80*/  SHF.R.S32.HI R6, RZ, 0x1f, R0 ;  /* 0x0000001fff067819 */ /* 0x000fca0000011400 */
        /* <DEDUP_REMOVED lines=11> */
[----:B------:R-:W-:Y:S01]  /*15040*/  ULDC UR4, c[0x0][0x2b8] ;  /* 0x0000ae0000047ab9 */ /* 0x000fe20000000800 */
[----:B--2---:R-:W-:-:S03]  /*15050*/  LOP3.LUT R20, R20, 0x7f, RZ, 0xc0, !PT ;  /* 0x0000007f14147812 */ /* 0x004fc600078ec0ff */
[----:B------:R-:W-:Y:S01]  /*15060*/  LEA.HI.X R0, R2, UR5, R3, 0x1, P0 ;  /* 0x0000000502007c11 */ /* 0x000fe200080f0c03 */
[----:B------:R-:W-:Y:S01]  /*15070*/  UMOV UR5, 0xffffffff ;  /* 0xffffffff00057882 */ /* 0x000fe20000000000 */
[----:B------:R-:W-:Y:S02]  /*15080*/  ISETP.GE.AND P4, PT, R33, UR4, PT ;  /* 0x0000000421007c0c */ /* 0x000fe4000bf86270 */
[----:B------:R-:W-:Y:S02]  /*15090*/  ISETP.GE.AND P3, PT, R8, UR4, PT ;  /* 0x0000000408007c0c */ /* 0x000fe4000bf66270 */
[----:B------:R-:W-:Y:S02]  /*150a0*/  ISETP.GE.AND P2, PT, R37, UR4, PT ;  /* 0x0000000425007c0c */ /* 0x000fe4000bf46270 */
[----:B------:R-:W-:Y:S02]  /*150b0*/  ISETP.GE.AND P1, PT, R36, UR4, PT ;  /* 0x0000000424007c0c */ /* 0x000fe4000bf26270 */
[----:B------:R-:W-:Y:S01]  /*150c0*/  SHF.R.U32.HI R8, RZ, 0x3, R20 ;  /* 0x00000003ff087819 */ /* 0x000fe20000011614 */
[----:B0-----:R-:W-:Y:S10]  /*150d0*/  BRA.DIV UR5, `(.L_x_2508) ;  /* 0x0000003a05f47947 */ /* 0x001ff4000b800000 */
[----:B------:R-:W0:Y:S01]  /*150e0*/  SHFL.IDX PT, R14, R4, RZ, 0x181f ;  /* 0x00181fff040e7589 */ /* 0x000e2200000e0000 */
[----:B-----5:R-:W-:Y:S02]  /*150f0*/  IMAD R5, R9, R5, RZ ;  /* 0x0000000509057224 */ /* 0x020fe400078e02ff */
[----:B------:R-:W-:Y:S01]  /*15100*/  IMAD R17, R17, 0x80, R8 ;  /* 0x0000008011117824 */ /* 0x000fe200078e0208 */
[----:B------:R-:W1:Y:S04]  /*15110*/  SHFL.IDX PT, R2, R0, RZ, 0x181f ;  /* 0x00181fff00027589 */ /* 0x000e6800000e0000 */
[C---:B------:R-:W-:Y:S02]  /*15120*/  ISETP.GE.AND P0, PT, R17.reuse, R5, PT ;  /* 0x000000051100720c */ /* 0x040fe40003f06270 */
[----:B------:R-:W-:-:S11]  /*15130*/  IADD3 R6, R17, 0x10, RZ ;  /* 0x0000001011067810 */ /* 0x000fd60007ffe0ff */
        /* <DEDUP_REMOVED lines=8> */
[----:B------:R-:W-:Y:S01]  /*151c0*/  ISETP.GE.AND P0, PT, R6, R5, PT ;  /* 0x000000050600720c */ /* 0x000fe20003f06270 */
[----:B------:R-:W-:-:S02]  /*151d0*/  VIADD R6, R17, 0x20 ;  /* 0x0000002011067836 */ /* 0x000fc40000000000 */
[----:B-1----:R-:W1:Y:S10]  /*151e0*/  SHFL.IDX PT, R2, R0, 0x1, 0x181f ;  /* 0x00381f0000027f89 */ /* 0x002e7400000e0000 */
[----:B0-----:R-:W-:-:S05]  /*151f0*/  @!P0 LEA R14, P5, R33, R14, 0x1 ;  /* 0x0000000e210e8211 */ /* 0x001fca00078a08ff */
[----:B-1----:R-:W-:Y:S02]  /*15200*/  @!P0 IMAD.X R7, RZ, RZ, R2, P5 ;  /* 0x000000ffff078224 */ /* 0x002fe400028e0602 */
[----:B------:R-:W-:Y:S02]  /*15210*/  @!P0 IMAD.MOV.U32 R2, RZ, RZ, R14 ;  /* 0x000000ffff028224 */ /* 0x000fe400078e000e */
[----:B------:R-:W-:Y:S01]  /*15220*/  @!P0 IMAD.MOV.U32 R3, RZ, RZ, R7 ;  /* 0x000000ffff038224 */ /* 0x000fe200078e0007 */
        /* <DEDUP_REMOVED lines=11> */
[----:B------:R-:W0:Y:S01]  /*152e0*/  SHFL.IDX PT, R14, R4, 0x3, 0x181f ;  /* 0x00781f00040e7f89 */ /* 0x000e2200000e0000 */
[----:B------:R-:W-:-:S05]  /*152f0*/  @!P0 MOV R3, R7 ;  /* 0x0000000700038202 */ /* 0x000fca0000000f00 */
        /* <DEDUP_REMOVED lines=20> */
[----:B-1----:R-:W-:Y:S01]  /*15440*/  @!P0 IMAD.X R7, RZ, RZ, R2, P5 ;  /* 0x000000ffff078224 */ /* 0x002fe200028e0602 */
[----:B------:R-:W-:Y:S02]  /*15450*/  @!P0 MOV R2, R14 ;  /* 0x0000000e00028202 */ /* 0x000fe40000000f00 */
[----:B------:R-:W0:Y:S01]  /*15460*/  SHFL.IDX PT, R14, R4, 0x5, 0x181f ;  /* 0x00b81f00040e7f89 */ /* 0x000e2200000e0000 */
[----:B------:R-:W-:-:S05]  /*15470*/  @!P0 IMAD.MOV.U32 R3, RZ, RZ, R7 ;  /* 0x000000ffff038224 */ /* 0x000fca00078e0007 */
        /* <DEDUP_REMOVED lines=16> */
[----:B------:R-:W-:-:S03]  /*15580*/  ISETP.GE.AND P0, PT, R6, R5, PT ;  /* 0x000000050600720c */ /* 0x000fc60003f06270 */
[----:B------:R-:W-:Y:S04]  /*15590*/  SHFL.IDX PT, R6, R0, 0x7, 0x181f ;  /* 0x00f81f0000067f89 */ /* 0x000fe800000e0000 */
[----:B-1----:R-:W1:Y:S06]  /*155a0*/  SHFL.IDX PT, R2, R0, 0x6, 0x181f ;  /* 0x00d81f0000027f89 */ /* 0x002e6c00000e0000 */
        /* <DEDUP_REMOVED lines=9> */
.L_x_2597:
[----:B------:R-:W-:Y:S01]  /*15640*/  VIADD R0, R17, 0x70 ;  /* 0x0000007011007836 */ /* 0x000fe20000000000 */
[----:B------:R-:W-:Y:S04]  /*15650*/  BSSY B0, `(.L_x_2509) ;  /* 0x000000c000007945 */ /* 0x000fe80003800000 */
[----:B------:R-:W-:-:S13]  /*15660*/  ISETP.GE.AND P0, PT, R0, R5, PT ;  /* 0x000000050000720c */ /* 0x000fda0003f06270 */
[----:B------:R-:W-:Y:S05]  /*15670*/  @P0 BRA `(.L_x_2510) ;  /* 0x0000000000240947 */ /* 0x000fea0003800000 */
[----:B01----:R-:W-:-:S05]  /*15680*/  LEA R2, P0, R33, R14, 0x1 ;  /* 0x0000000e21027211 */ /* 0x003fca00078008ff */
        /* <DEDUP_REMOVED lines=8> */
.L_x_2510:
[----:B------:R-:W-:Y:S05]  /*15710*/  BSYNC B0 ;  /* 0x0000000000007941 */ /* 0x000fea0003800000 */
.L_x_2509:
[----:B------:R-:W-:Y:S01]  /*15720*/  NOP ;  /* 0x0000000000007918 */ /* 0x000fe20000000000 */
[----:B------:R-:W-:-:S13]  /*15730*/  PLOP3.LUT P0, PT, PT, PT, PT, 0x80, 0x0 ;  /* 0x000000000000781c */ /* 0x000fda0003f0f070 */
.L_x_2511:
[----:B------:R-:W-:Y:S02]  /*15740*/  PLOP3.LUT P1, PT, P1, P0, PT, 0xa2, 0x0 ;  /* 0x000000000000781c */ /* 0x000fe40000f21472 */
[----:B------:R-:W-:-:S08]  /*15750*/  @P0 R2UR P1, UR4, R22 ;  /* 0x00000000160402ca */ /* 0x000fd00000020000 */
[----:B------:R-:W-:-:S05]  /*15760*/  @P0 PLOP3.LUT P0, PT, P1, PT, PT, 0x80, 0x0 ;  /* 0x000000000000081c */ /* 0x000fca0000f0f070 */
[----:B------:R-:W-:Y:S01]  /*15770*/  @!P1 SYNCS.ARRIVE.TRANS64.RED.A0T1 RZ, [UR4+0x38800], RZ ;  /* 0x038800ffffff99a7 */ /* 0x000fe20008200404 */
[----:B------:R-:W-:Y:S07]  /*15780*/  @!P1 ARRIVES.LDGSTSBAR.64.TRANSCNT [UR4+0x38800] ;  /* 0x03880000ff0099b0 */ /* 0x000fee0008000a84 */
[----:B------:R-:W-:Y:S05]  /*15790*/  @P0 BRA.U.ANY `(.L_x_2511) ;  /* 0xfffffffd00e80947 */ /* 0x000fea000393ffff */
[----:B0-2---:R-:W2:Y:S02]  /*157a0*/  LDL.LU R2, [R1+0x28] ;  /* 0x0000280001027983 */ /* 0x005ea40000300800 */
[----:B--2---:R-:W-:-:S05]  /*157b0*/  VIADD R2, R2, 0x1 ;  /* 0x0000000102027836 */ /* 0x004fca0000000000 */
[----:B------:R0:W-:Y:S01]  /*157c0*/  STL [R1+0x28], R2 ;  /* 0x0000280201007387 */ /* 0x0001e20000100800 */
        /* <DEDUP_REMOVED lines=9> */
.L_x_2598:
[----:B------:R-:W-:Y:S05]  /*15860*/  BSYNC B0 ;  /* 0x0000000000007941 */ /* 0x000fea0003800000 */
.L_x_2512:
[----:B------:R-:W2:Y:S01]  /*15870*/  LDL R0, [R1+0x14] ;  /* 0x0000140001007983 */ /* 0x000ea20000100800 */
[----:B------:R-:W-:Y:S01]  /*15880*/  BSSY B0, `(.L_x_2514) ;  /* 0x0000115000007945 */ /* 0x000fe20003800000 */
[----:B--2---:R-:W-:-:S13]  /*15890*/  ISETP.GE.AND P0, PT, R0, 0x2, PT ;  /* 0x000000020000780c */ /* 0x004fda0003f06270 */
[----:B------:R-:W-:Y:S05]  /*158a0*/  @!P0 BRA `(.L_x_2515) ;  /* 0x0000001000488947 */ /* 0x000fea0003800000 */
[C---:B------:R-:W-:Y:S01]  /*158b0*/  LOP3.LUT R2, R33.reuse, 0x40, RZ, 0xfc, !PT ;  /* 0x0000004021027812 */ /* 0x040fe200078efcff */
[----:B------:R-:W-:Y:S01]  /*158c0*/  ULDC UR4, c[0x0][0x2f4] ;  /* 0x0000bd0000047ab9 */ /* 0x000fe20000000800 */
[----:B------:R-:W-:Y:S01]  /*158d0*/  IADD3 R0, R0, -0x2, RZ ;  /* 0xfffffffe00007810 */ /* 0x000fe20007ffe0ff */
[----:B------:R-:W-:Y:S01]  /*158e0*/  IMAD.MOV.U32 R17, RZ, RZ, R28 ;  /* 0x000000ffff117224 */ /* 0x000fe200078e001c */
[----:B------:R-:W-:Y:S01]  /*158f0*/  ISETP.GE.AND P4, PT, R33, UR4, PT ;  /* 0x0000000421007c0c */ /* 0x000fe2000bf86270 */
[----:B------:R-:W-:Y:S01]  /*15900*/  IMAD.MOV.U32 R7, RZ, RZ, R27 ;  /* 0x000000ffff077224 */ /* 0x000fe200078e001b */
[----:B------:R-:W-:Y:S01]  /*15910*/  ISETP.GE.AND P3, PT, R2, UR4, PT ;  /* 0x0000000402007c0c */ /* 0x000fe2000bf66270 */
[----:B------:R-:W-:Y:S01]  /*15920*/  IMAD.MOV.U32 R29, RZ, RZ, R26 ;  /* 0x000000ffff1d7224 */ /* 0x000fe200078e001a */
[----:B------:R-:W-:Y:S02]  /*15930*/  ISETP.GE.AND P2, PT, R37, UR4, PT ;  /* 0x0000000425007c0c */ /* 0x000fe4000bf46270 */
[----:B------:R-:W-:-:S13]  /*15940*/  ISETP.GE.AND P1, PT, R36, UR4, PT ;  /* 0x0000000424007c0c */ /* 0x000fda000bf26270 */
.L_x_2528:
[----:B------:R-:W2:Y:S04]  /*15950*/  LDL R6, [R1+0x8] ;  /* 0x0000080001067983 */ /* 0x000ea80000100800 */
[----:B------:R-:W3:Y:S01]  /*15960*/  LDL R8, [R1+0xc] ;  /* 0x00000c0001087983 */ /* 0x000ee20000100800 */
[----:B------:R-:W4:Y:S01]  /*15970*/  S2R R2, SR_TID.X ;  /* 0x0000000000027919 */ /* 0x000f220000002100 */
[----:B------:R-:W1:Y:S01]  /*15980*/  S2R R4, SR_TID.X ;  /* 0x0000000000047919 */ /* 0x000e620000002100 */
[----:B----4-:R-:W-:-:S04]  /*15990*/  LOP3.LUT R2, R2, 0x7f, RZ, 0xc0, !PT ;  /* 0x0000007f02027812 */ /* 0x010fc800078ec0ff */
[----:B0-----:R-:W-:Y:S02]  /*159a0*/  SHF.R.U32.HI R3, RZ, 0x3, R2 ;  /* 0x00000003ff037819 */ /* 0x001fe40000011602 */
[----:B------:R-:W0:Y:S01]  /*159b0*/  LDC R2, c[0x0][0x430] ;  /* 0x00010c00ff027b82 */ /* 0x000e220000000800 */
[----:B-1----:R-:W-:-:S05]  /*159c0*/  IMAD.SHL.U32 R9, R4, 0x10, RZ ;  /* 0x0000001004097824 */ /* 0x002fca00078e00ff */
        /* <DEDUP_REMOVED lines=14> */
[----:B------:R-:W-:Y:S01]  /*15ab0*/  @!P6 IMAD R5, R31, R5, R2 ;  /* 0x000000051f05e224 */ /* 0x000fe200078e0202 */
[----:B------:R-:W-:-:S05]  /*15ac0*/  @!P6 MOV R2, R10 ;  /* 0x0000000a0002e202 */ /* 0x000fca0000000f00 */
[----:B------:R-:W-:-:S04]  /*15ad0*/  @!P6 IMAD.WIDE.U32 R2, R31, R4, R2 ;  /* 0x000000041f02e225 */ /* 0x000fc800078e0002 */
[----:B------:R-:W-:Y:S02]  /*15ae0*/  @!P6 IMAD.IADD R5, R5, 0x1, R3 ;  /* 0x000000010505e824 */ /* 0x000fe400078e0203 */
[----:B------:R-:W-:Y:S01]  /*15af0*/  IMAD.MOV.U32 R4, RZ, RZ, RZ ;  /* 0x000000ffff047224 */ /* 0x000fe200078e00ff */
        /* <DEDUP_REMOVED lines=16> */
.L_x_2516:
[----:B------:R-:W-:Y:S01]  /*15c00*/  IMAD R6, R27, 0x8, R22 ;  /* 0x000000081b067824 */ /* 0x000fe200078e0216 */
[----:B------:R-:W-:Y:S01]  /*15c10*/  SHF.L.U32 R3, R28, 0x1f, RZ ;  /* 0x0000001f1c037819 */ /* 0x000fe200000006ff */
[----:B------:R-:W-:Y:S03]  /*15c20*/  BSSY B1, `(.L_x_2517) ;  /* 0x0000003000017945 */ /* 0x000fe60003800000 */
[----:B------:R-:W0:Y:S02]  /*15c30*/  SYNCS.PHASECHK.TRANS64.TRYWAIT P0, [R6+URZ+0x38840], R3 ;  /* 0x03884003060075a7 */ /* 0x000e24000800017f */
[----:B0-----:R-:W-:Y:S05]  /*15c40*/  @!P0 BRA `(.L_x_2518) ;  /* 0x0000003800e48947 */ /* 0x001fea0003800000 */
.L_x_2599:
[----:B------:R-:W-:Y:S05]  /*15c50*/  BSYNC B1 ;  /* 0x0000000000017941 */ /* 0x000fea0003800000 */
.L_x_2517:
        /* <DEDUP_REMOVED lines=69> */
.L_x_2611:
        /* <DEDUP_REMOVED lines=17> */
.L_x_2520:
        /* <DEDUP_REMOVED lines=10> */
.L_x_2521:
[----:B------:R2:W-:Y:S01]  /*16260*/  SYNCS.ARRIVE.TRANS64.A1T0 RZ, [R6+URZ+0x38830], RZ ;  /* 0x038830ff06ff79a7 */ /* 0x0005e2000810003f */
[----:B------:R-:W-:Y:S05]  /*16270*/  @!P6 BRA `(.L_x_2522) ;  /* 0x000000000004e947 */ /* 0x000fea0003800000 */
[----:B------:R-:W-:Y:S01]  /*16280*/  BPT.TRAP 0x1 ;  /* 0x000000040000795c */ /* 0x000fe20000300000 */
.L_x_2522:
[----:B-1----:R-:W-:Y:S01]  /*16290*/  SHF.L.U32 R2, R17, 0x1f, RZ ;  /* 0x0000001f11027819 */ /* 0x002fe200000006ff */
[----:B--2---:R-:W-:Y:S01]  /*162a0*/  IMAD R6, R7, 0x8, R22 ;  /* 0x0000000807067824 */ /* 0x004fe200078e0216 */
[----:B------:R-:W-:Y:S03]  /*162b0*/  BSSY B1, `(.L_x_2523) ;  /* 0x0000003000017945 */ /* 0x000fe60003800000 */
[----:B------:R-:W1:Y:S02]  /*162c0*/  SYNCS.PHASECHK.TRANS64.TRYWAIT P0, [R6+URZ+0x38860], R2 ;  /* 0x03886002060075a7 */ /* 0x000e64000800017f */
[----:B-1----:R-:W-:Y:S05]  /*162d0*/  @!P0 BRA `(.L_x_2524) ;  /* 0x0000003c00188947 */ /* 0x002fea0003800000 */
.L_x_2612:
[----:B------:R-:W-:Y:S05]  /*162e0*/  BSYNC B1 ;  /* 0x0000000000017941 */ /* 0x000fea0003800000 */
.L_x_2523:
        /* <DEDUP_REMOVED lines=60> */
.L_x_2624:
        /* <DEDUP_REMOVED lines=33> */
.L_x_2526:
        /* <DEDUP_REMOVED lines=10> */
.L_x_2527:
[C---:B------:R-:W-:Y:S01]  /*16960*/  ISETP.GT.AND P0, PT, R26.reuse, RZ, PT ;  /* 0x000000ff1a00720c */ /* 0x040fe20003f04270 */
[----:B------:R2:W-:Y:S01]  /*16970*/  SYNCS.ARRIVE.TRANS64.A1T0 RZ, [R6+URZ+0x38850], RZ ;  /* 0x038850ff06ff79a7 */ /* 0x0005e2000810003f */
[----:B------:R-:W-:Y:S01]  /*16980*/  IADD3 R0, R26, -0x1, RZ ;  /* 0xffffffff1a007810 */ /* 0x000fe20007ffe0ff */
[----:B------:R-:W-:Y:S02]  /*16990*/  IMAD.MOV.U32 R17, RZ, RZ, R28 ;  /* 0x000000ffff117224 */ /* 0x000fe400078e001c */
[----:B------:R-:W-:Y:S02]  /*169a0*/  IMAD.MOV.U32 R7, RZ, RZ, R27 ;  /* 0x000000ffff077224 */ /* 0x000fe400078e001b */
[----:B------:R-:W-:-:S06]  /*169b0*/  IMAD.MOV.U32 R29, RZ, RZ, R26 ;  /* 0x000000ffff1d7224 */ /* 0x000fcc00078e001a */
[----:B--2---:R-:W-:Y:S05]  /*169c0*/  @P0 BRA `(.L_x_2528) ;  /* 0xffffffec00e00947 */ /* 0x004fea000383ffff */
.L_x_2515:
[----:B------:R-:W-:Y:S05]  /*169d0*/  BSYNC B0 ;  /* 0x0000000000007941 */ /* 0x000fea0003800000 */
.L_x_2514:
        /* <DEDUP_REMOVED lines=17> */
.L_x_2530:
[----:B------:R-:W-:Y:S05]  /*16af0*/  BSYNC B0 ;  /* 0x0000000000007941 */ /* 0x000fea0003800000 */
.L_x_2529:
[----:B------:R-:W-:-:S13]  /*16b00*/  LOP3.LUT P0, RZ, R23, 0x20, RZ, 0xc0, !PT ;  /* 0x0000002017ff7812 */ /* 0x000fda000780c0ff */
[----:B------:R-:W-:Y:S05]  /*16b10*/  @!P0 BRA `(.L_x_2531) ;  /* 0x0000000000048947 */ /* 0x000fea0003800000 */
[----:B------:R-:W-:Y:S01]  /*16b20*/  BPT.TRAP 0x1 ;  /* 0x000000040000795c */ /* 0x000fe20000300000 */
.L_x_2531:
[----:B------:R-:W2:Y:S01]  /*16b30*/  LDL.LU R0, [R1+0x4] ;  /* 0x0000040001007983 */ /* 0x000ea20000300800 */
[----:B------:R-:W-:Y:S01]  /*16b40*/  IMAD R4, R27, 0x8, R22 ;  /* 0x000000081b047824 */ /* 0x000fe200078e0216 */
[----:B0-----:R-:W-:Y:S01]  /*16b50*/  SHF.L.U32 R3, R28, 0x1f, RZ ;  /* 0x0000001f1c037819 */ /* 0x001fe200000006ff */
[----:B------:R-:W-:Y:S03]  /*16b60*/  BSSY B0, `(.L_x_2532) ;  /* 0x0000004000007945 */ /* 0x000fe60003800000 */
[----:B------:R-:W0:Y:S01]  /*16b70*/  SYNCS.PHASECHK.TRANS64.TRYWAIT P0, [R4+URZ+0x38860], R3 ;  /* 0x03886003040075a7 */ /* 0x000e22000800017f */
[----:B--2---:R-:W-:Y:S01]  /*16b80*/  IMAD R5, R26, -0x50, R0 ;  /* 0xffffffb01a057824 */ /* 0x004fe200078e0200 */
[----:B0-----:R-:W-:Y:S06]  /*16b90*/  @!P0 BRA `(.L_x_2533) ;  /* 0x0000003800d48947 */ /* 0x001fec0003800000 */
.L_x_2625:
[----:B------:R-:W-:Y:S05]  /*16ba0*/  BSYNC B0 ;  /* 0x0000000000007941 */ /* 0x000fea0003800000 */
.L_x_2532:
[----:B------:R-:W2:Y:S01]  /*16bb0*/  S2R R0, SR_TID.X ;  /* 0x0000000000007919 */ /* 0x000ea20000002100 */
[----:B------:R-:W-:Y:S01]  /*16bc0*/  UMOV UR4, 0xffffffff ;  /* 0xffffffff00047882 */ /* 0x000fe20000000000 */
[----:B------:R-:W-:Y:S01]  /*16bd0*/  IMAD R7, R27, 0x5000, R32 ;  /* 0x000050001b077824 */ /* 0x000fe200078e0220 */
[----:B--2---:R-:W-:-:S04]  /*16be0*/  LOP3.LUT R0, R0, 0x7f, RZ, 0xc0, !PT ;  /* 0x0000007f00007812 */ /* 0x004fc800078ec0ff */
[----:B------:R-:W-:-:S05]  /*16bf0*/  SHF.R.U32.HI R0, RZ, 0x3, R0 ;  /* 0x00000003ff007819 */ /* 0x000fca0000011600 */
[----:B------:R-:W-:Y:S01]  /*16c00*/  IMAD.IADD R5, R5, 0x1, -R0 ;  /* 0x0000000105057824 */ /* 0x000fe200078e0a00 */
[----:B------:R-:W-:Y:S06]  /*16c10*/  BRA.DIV UR4, `(.L_x_2534) ;  /* 0x0000003a04c87947 */ /* 0x000fec000b800000 */
[----:B-1----:R-:W1:Y:S01]  /*16c20*/  SHFL.IDX PT, R14, R24, RZ, 0x181f ;  /* 0x00181fff180e7589 */ /* 0x002e6200000e0000 */
[----:B------:R-:W-:Y:S01]  /*16c30*/  ULDC UR4, c[0x0][0x2f4] ;  /* 0x0000bd0000047ab9 */ /* 0x000fe20000000800 */
[C---:B------:R-:W-:Y:S01]  /*16c40*/  IMAD.SHL.U32 R8, R33.reuse, 0x2, RZ ;  /* 0x0000000221087824 */ /* 0x040fe200078e00ff */
[C---:B------:R-:W-:Y:S01]  /*16c50*/  ISETP.GE.AND P3, PT, R33.reuse, UR4, PT ;  /* 0x0000000421007c0c */ /* 0x040fe2000bf66270 */
[----:B0-----:R-:W0:Y:S01]  /*16c60*/  SHFL.IDX PT, R3, R25, RZ, 0x181f ;  /* 0x00181fff19037589 */ /* 0x001e2200000e0000 */
[----:B------:R-:W-:Y:S02]  /*16c70*/  LOP3.LUT R6, R33, 0x40, RZ, 0xfc, !PT ;  /* 0x0000004021067812 */ /* 0x000fe400078efcff */
[----:B------:R-:W-:Y:S01]  /*16c80*/  ISETP.LT.OR P4, PT, R5, 0x1, P3 ;  /* 0x000000010500780c */ /* 0x000fe20001f81670 */
[----:B------:R-:W-:Y:S01]  /*16c90*/  SHFL.IDX PT, R9, R25, 0x2, 0x181f ;  /* 0x00581f0019097f89 */ /* 0x000fe200000e0000 */
[----:B------:R-:W-:Y:S02]  /*16ca0*/  ISETP.GE.AND P2, PT, R6, UR4, PT ;  /* 0x0000000406007c0c */ /* 0x000fe4000bf46270 */
[----:B------:R-:W-:-:S02]  /*16cb0*/  LEA R0, R7, R22, 0x1 ;  /* 0x0000001607007211 */ /* 0x000fc400078e08ff */
        /* <DEDUP_REMOVED lines=48> */
.L_x_2637:
        /* <DEDUP_REMOVED lines=15> */
.L_x_2535:
        /* <DEDUP_REMOVED lines=10> */
.L_x_2536:
[----:B------:R1:W-:Y:S01]  /*17150*/  SYNCS.ARRIVE.TRANS64.A1T0 RZ, [R4+URZ+0x38850], RZ ;  /* 0x038850ff04ff79a7 */ /* 0x0003e2000810003f */
[----:B------:R-:W-:-:S05]  /*17160*/  VIADD R27, R27, 0x1 ;  /* 0x000000011b1b7836 */ /* 0x000fca0000000000 */
[----:B------:R-:W-:-:S04]  /*17170*/  ISETP.NE.AND P0, PT, R27, 0x2, PT ;  /* 0x000000021b00780c */ /* 0x000fc80003f05270 */
[----:B0-----:R-:W-:Y:S02]  /*17180*/  SEL R3, RZ, 0x1, P0 ;  /* 0x00000001ff037807 */ /* 0x001fe40000000000 */
[----:B------:R-:W-:Y:S02]  /*17190*/  SEL R27, R27, RZ, P0 ;  /* 0x000000ff1b1b7207 */ /* 0x000fe40000000000 */
[----:B-1----:R-:W-:-:S07]  /*171a0*/  LOP3.LUT R28, R28, R3, RZ, 0x3c, !PT ;  /* 0x000000031c1c7212 */ /* 0x002fce00078e3cff */
.L_x_2491:
[----:B------:R-:W-:Y:S05]  /*171b0*/  BSYNC B7 ;  /* 0x0000000000077941 */ /* 0x000fea0003800000 */
.L_x_2489:
[----:B------:R-:W-:-:S13]  /*171c0*/  LOP3.LUT P0, RZ, R23, 0x200, RZ, 0xc0, !PT ;  /* 0x0000020017ff7812 */ /* 0x000fda000780c0ff */
[----:B------:R-:W-:Y:S05]  /*171d0*/  @!P0 BRA `(.L_x_2537) ;  /* 0x0000000000248947 */ /* 0x000fea0003800000 */
[----:B------:R-:W-:Y:S05]  /*171e0*/  WARPSYNC.ALL ;  /* 0x0000000000007948 */ /* 0x000fea0003800000 */
[----:B------:R-:W0:Y:S08]  /*171f0*/  S2UR UR5, SR_CgaCtaId ;  /* 0x00000000000579c3 */ /* 0x000e300000008800 */
[----:B------:R-:W-:Y:S06]  /*17200*/  BAR.SYNC.DEFER_BLOCKING 0x5, 0x180 ;  /* 0x0146000000007b1d */ /* 0x000fec0000010000 */
[----:B------:R-:W-:-:S02]  /*17210*/  UMOV UR4, 0x400 ;  /* 0x0000040000047882 */ /* 0x000fc40000000000 */
[----:B0-----:R-:W-:-:S06]  /*17220*/  ULEA UR4, UR5, UR4, 0x18 ;  /* 0x0000000405047291 */ /* 0x001fcc000f8ec03f */
[----:B------:R-:W-:-:S05]  /*17230*/  MOV R22, UR4 ;  /* 0x0000000400167c02 */ /* 0x000fca0008000f00 */
[----:B------:R0:W1:Y:S01]  /*17240*/  LDS.128 R16, [R22+0x388d0] ;  /* 0x0388d00016107984 */ /* 0x0000620000000c00 */
[----:B------:R-:W-:Y:S06]  /*17250*/  BAR.ARV 0x4, 0x180 ;  /* 0x0106000000007b1d */ /* 0x000fec0000002000 */
[----:B------:R-:W-:Y:S05]  /*17260*/  BRA `(.L_x_2538) ;  /* 0x0000000800cc7947 */ /* 0x000fea0003800000 */
.L_x_2537:
[----:B------:R-:W0:Y:S01]  /*17270*/  S2R R0, SR_TID.X ;  /* 0x0000000000007919 */ /* 0x000e220000002100 */
[----:B------:R-:W-:Y:S01]  /*17280*/  UMOV UR4, 0xffffffff ;  /* 0xffffffff00047882 */ /* 0x000fe20000000000 */
[----:B0-----:R-:W-:-:S04]  /*17290*/  LOP3.LUT R8, R0, 0x1f, RZ, 0xc0, !PT ;  /* 0x0000001f00087812 */ /* 0x001fc800078ec0ff */
[----:B------:R-:W-:Y:S01]  /*172a0*/  ISETP.NE.AND P0, PT, R8, 0x1f, PT ;  /* 0x0000001f0800780c */ /* 0x000fe20003f05270 */
[----:B------:R-:W-:-:S12]  /*172b0*/  BRA.DIV UR4, `(.L_x_2539) ;  /* 0x0000003e04287947 */ /* 0x000fd8000b800000 */
[----:B------:R-:W-:Y:S01]  /*172c0*/  IMAD.IADD R5, R19, 0x1, R8 ;  /* 0x0000000113057824 */ /* 0x000fe200078e0208 */
[----:B------:R-:W-:-:S04]  /*172d0*/  ULDC UR4, c[0x0][0xc3c] ;  /* 0x00030f0000047ab9 */ /* 0x000fc80000000800 */
[----:B------:R-:W-:-:S13]  /*172e0*/  ISETP.GE.OR P1, PT, R5, UR4, !P0 ;  /* 0x0000000405007c0c */ /* 0x000fda000c726670 */
[----:B------:R-:W0:Y:S02]  /*172f0*/  @!P1 LDC.64 R2, c[0x0][0xc80] ;  /* 0x00032000ff029b82 */ /* 0x000e240000000a00 */
[----:B0-----:R-:W-:-:S06]  /*17300*/  @!P1 IMAD.WIDE R2, R5, 0x4, R2 ;  /* 0x0000000405029825 */ /* 0x001fcc00078e0202 */
        /* <DEDUP_REMOVED lines=25> */
[----:B------:R0:W1:Y:S02]  /*174a0*/  SHFL.IDX PT, R14, R6, 0x1f, 0x1f ;  /* 0x03e01f00060e7f89 */ /* 0x00006400000e0000 */
.L_x_2647:
[----:B------:R-:W-:Y:S02]  /*174b0*/  ULDC UR4, c[0x0][0xc38] ;  /* 0x00030e0000047ab9 */ /* 0x000fe40000000800 */
[----:B------:R-:W-:-:S04]  /*174c0*/  IMAD.U32 R7, RZ, RZ, UR4 ;  /* 0x00000004ff077e24 */ /* 0x000fc8000f8e00ff */
[----:B-1----:R-:W-:-:S04]  /*174d0*/  IMAD R14, R14, R7, RZ ;  /* 0x000000070e0e7224 */ /* 0x002fc800078e02ff */
[----:B------:R-:W-:-:S05]  /*174e0*/  IMAD.IADD R9, R4, 0x1, R14 ;  /* 0x0000000104097824 */ /* 0x000fca00078e020e */
[----:B------:R-:W-:-:S13]  /*174f0*/  ISETP.GT.AND P6, PT, R9, R0, PT ;  /* 0x000000000900720c */ /* 0x000fda0003fc4270 */
[----:B------:R-:W-:Y:S05]  /*17500*/  @P6 BRA `(.L_x_2540) ;  /* 0x00000000009c6947 */ /* 0x000fea0003800000 */
.L_x_2545:
        /* <DEDUP_REMOVED lines=14> */
.L_x_2543:
[----:B------:R-:W-:Y:S05]  /*175f0*/  BSYNC B0 ;  /* 0x0000000000007941 */ /* 0x000fea0003800000 */
.L_x_2542:
[----:B------:R-:W-:-:S03]  /*17600*/  UMOV UR4, 0xffffffff ;  /* 0xffffffff00047882 */ /* 0x000fc60000000000 */
[----:B------:R-:W-:Y:S05]  /*17610*/  BRA.DIV UR4, `(.L_x_2544) ;  /* 0x0000003e04747947 */ /* 0x000fea000b800000 */
[----:B-----5:R-:W2:Y:S02]  /*17620*/  SHFL.UP PT, R14, R5, 0x1, RZ ;  /* 0x04200000050e7989 */ /* 0x020ea400000e00ff */
        /* <DEDUP_REMOVED lines=13> */
[----:B0-----:R-:W-:-:S05]  /*17700*/  IMAD.IADD R6, R4, 0x1, R7 ;  /* 0x0000000104067824 */ /* 0x001fca00078e0207 */
[----:B------:R0:W1:Y:S02]  /*17710*/  SHFL.IDX PT, R14, R6, 0x1f, 0x1f ;  /* 0x03e01f00060e7f89 */ /* 0x00006400000e0000 */
.L_x_2655:
[----:B------:R-:W-:Y:S02]  /*17720*/  ULDC UR4, c[0x0][0xc38] ;  /* 0x00030e0000047ab9 */ /* 0x000fe40000000800 */
[----:B------:R-:W-:-:S04]  /*17730*/  IMAD.U32 R7, RZ, RZ, UR4 ;  /* 0x00000004ff077e24 */ /* 0x000fc8000f8e00ff */
[----:B-1----:R-:W-:-:S04]  /*17740*/  IMAD R14, R14, R7, RZ ;  /* 0x000000070e0e7224 */ /* 0x002fc800078e02ff */
[----:B------:R-:W-:-:S05]  /*17750*/  IMAD.IADD R9, R14, 0x1, R9 ;  /* 0x000000010e097824 */ /* 0x000fca00078e0209 */
[----:B------:R-:W-:-:S13]  /*17760*/  ISETP.GT.AND P6, PT, R9, R0, PT ;  /* 0x000000000900720c */ /* 0x000fda0003fc4270 */
[----:B------:R-:W-:Y:S05]  /*17770*/  @!P6 BRA `(.L_x_2545) ;  /* 0xfffffffc0064e947 */ /* 0x000fea000383ffff */
.L_x_2540:
        /* <DEDUP_REMOVED lines=8> */
.L_x_2659:
[----:B------:R-:W-:Y:S01]  /*17800*/  ISETP.NE.AND P0, PT, R2, RZ, PT ;  /* 0x000000ff0200720c */ /* 0x000fe20003f05270 */
[----:B------:R-:W-:-:S12]  /*17810*/  IMAD.MOV.U32 R14, RZ, RZ, RZ ;  /* 0x000000ffff0e7224 */ /* 0x000fd800078e00ff */
[----:B------:R-:W-:Y:S05]  /*17820*/  @!P0 BRA `(.L_x_2547) ;  /* 0x0000000000108947 */ /* 0x000fea0003800000 */
[----:B------:R-:W-:Y:S01]  /*17830*/  UMOV UR4, 0xffffffff ;  /* 0xffffffff00047882 */ /* 0x000fe20000000000 */
[----:B------:R-:W-:Y:S02]  /*17840*/  VIADD R12, R4, 0xffffffff ;  /* 0xffffffff040c7836 */ /* 0x000fe40000000000 */
[----:B------:R-:W-:Y:S05]  /*17850*/  BRA.DIV UR4, `(.L_x_2548) ;  /* 0x0000003e04e87947 */ /* 0x000fea000b800000 */
[----:B------:R3:W4:Y:S02]  /*17860*/  SHFL.IDX PT, R14, R6, R12, 0x1f ;  /* 0x00001f0c060e7589 */ /* 0x00072400000e0000 */
.L_x_2547:
[----:B------:R-:W5:Y:S01]  /*17870*/  LDC.64 R2, c[0x0][0xc90] ;  /* 0x00032400ff027b82 */ /* 0x000f620000000a00 */
[----:B------:R-:W-:-:S04]  /*17880*/  IMAD.IADD R19, R4, 0x1, R19 ;  /* 0x0000000104137824 */ /* 0x000fc800078e0213 */
[----:B-----5:R-:W-:-:S05]  /*17890*/  IMAD.WIDE R2, R19, 0x4, R2 ;  /* 0x0000000413027825 */ /* 0x020fca00078e0202 */
[----:B0--3--:R0:W1:Y:S01]  /*178a0*/  LDG.E R6, desc[UR38][R2.64] ;  /* 0x0000002602067981 */ /* 0x009062000c1e1900 */
[----:B----4-:R-:W-:Y:S02]  /*178b0*/  IMAD R16, R14, R7, R16 ;  /* 0x000000070e107224 */ /* 0x010fe400078e0210 */
[----:B0-----:R-:W-:Y:S02]  /*178c0*/  IMAD.MOV.U32 R2, RZ, RZ, RZ ;  /* 0x000000ffff027224 */ /* 0x001fe400078e00ff */
[----:B-12---:R-:W-:-:S05]  /*178d0*/  IMAD R4, R5, R6, RZ ;  /* 0x0000000605047224 */ /* 0x006fca00078e02ff */
[----:B------:R-:W-:-:S04]  /*178e0*/  IABS R8, R4 ;  /* 0x0000000400087213 */ /* 0x000fc80000000000 */
[----:B------:R-:W0:Y:S08]  /*178f0*/  I2F.RP R10, R8 ;  /* 0x00000008000a7306 */ /* 0x000e300000209400 */
[----:B0-----:R-:W0:Y:S02]  /*17900*/  MUFU.RCP R10, R10 ;  /* 0x0000000a000a7308 */ /* 0x001e240000001000 */
[----:B0-----:R-:W-:-:S06]  /*17910*/  VIADD R11, R10, 0xffffffe ;  /* 0x0ffffffe0a0b7836 */ /* 0x001fcc0000000000 */
[----:B------:R-:W0:Y:S02]  /*17920*/  F2I.FTZ.U32.TRUNC.NTZ R3, R11 ;  /* 0x0000000b00037305 */ /* 0x000e24000021f000 */
[----:B0-----:R-:W-:-:S04]  /*17930*/  IMAD.MOV R9, RZ, RZ, -R3 ;  /* 0x000000ffff097224 */ /* 0x001fc800078e0a03 */
        /* <DEDUP_REMOVED lines=28> */
[----:B0-----:R-:W-:-:S06]  /*17b00*/  IADD3 R3, R8, 0xffffffe, RZ ;  /* 0x0ffffffe08037810 */ /* 0x001fcc0007ffe0ff */
        /* <DEDUP_REMOVED lines=12> */
[----:B------:R-:W-:Y:S02]  /*17bd0*/  @!P1 IMAD.IADD R4, R4, 0x1, -R7 ;  /* 0x0000000104049824 */ /* 0x000fe400078e0a07 */
[----:B------:R-:W-:Y:S01]  /*17be0*/  @!P1 VIADD R2, R2, 0x1 ;  /* 0x0000000102029836 */ /* 0x000fe20000000000 */
[----:B------:R-:W-:Y:S02]  /*17bf0*/  ISETP.NE.AND P1, PT, R6, RZ, PT ;  /* 0x000000ff0600720c */ /* 0x000fe40003f25270 */
[----:B------:R-:W-:-:S13]  /*17c00*/  ISETP.GE.U32.AND P0, PT, R4, R7, PT ;  /* 0x000000070400720c */ /* 0x000fda0003f06070 */
[----:B------:R-:W-:-:S05]  /*17c10*/  @P0 IADD3 R2, R2, 0x1, RZ ;  /* 0x0000000102020810 */ /* 0x000fca0007ffe0ff */
[----:B------:R-:W-:Y:S01]  /*17c20*/  @!P2 IMAD.MOV R2, RZ, RZ, -R2 ;  /* 0x000000ffff02a224 */ /* 0x000fe200078e0a02 */
[----:B------:R-:W-:Y:S01]  /*17c30*/  @!P1 LOP3.LUT R2, RZ, R6, RZ, 0x33, !PT ;  /* 0x00000006ff029212 */ /* 0x000fe200078e33ff */
[----:B------:R-:W-:-:S04]  /*17c40*/  IMAD.MOV R6, RZ, RZ, -R6 ;  /* 0x000000ffff067224 */ /* 0x000fc800078e0a06 */
[----:B------:R-:W-:Y:S01]  /*17c50*/  IMAD R18, R2, R6, R9 ;  /* 0x0000000602127224 */ /* 0x000fe200078e0209 */
[----:B------:R-:W-:-:S05]  /*17c60*/  LOP3.LUT R2, RZ, R2, RZ, 0x33, !PT ;  /* 0x00000002ff027212 */ /* 0x000fca00078e33ff */
[----:B------:R-:W-:Y:S01]  /*17c70*/  IMAD.IADD R17, R5, 0x1, R2 ;  /* 0x0000000105117824 */ /* 0x000fe200078e0202 */
[----:B------:R-:W-:Y:S06]  /*17c80*/  BRA `(.L_x_2549) ;  /* 0x00000000001c7947 */ /* 0x000fec0003800000 */
.L_x_2541:
[----:B------:R-:W-:Y:S01]  /*17c90*/  UMOV UR4, URZ ;  /* 0x0000003f00047c82 */ /* 0x000fe20008000000 */
[----:B------:R-:W-:Y:S01]  /*17ca0*/  UMOV UR5, URZ ;  /* 0x0000003f00057c82 */ /* 0x000fe20008000000 */
[----:B------:R-:W-:Y:S01]  /*17cb0*/  ULDC UR6, c[0x0][0xc3c] ;  /* 0x00030f0000067ab9 */ /* 0x000fe20000000800 */
[----:B------:R-:W-:Y:S01]  /*17cc0*/  IMAD.MOV.U32 R16, RZ, RZ, R0 ;  /* 0x000000ffff107224 */ /* 0x000fe200078e0000 */
[----:B------:R-:W-:Y:S01]  /*17cd0*/  MOV R18, UR5 ;  /* 0x0000000500127c02 */ /* 0x000fe20008000f00 */
[----:B------:R-:W-:Y:S02]  /*17ce0*/  IMAD.U32 R17, RZ, RZ, UR4 ;  /* 0x00000004ff117e24 */ /* 0x000fe4000f8e00ff */
[----:B------:R-:W-:-:S07]  /*17cf0*/  IMAD.U32 R19, RZ, RZ, UR6 ;  /* 0x00000006ff137e24 */ /* 0x000fce000f8e00ff */
.L_x_2549:
[----:B------:R-:W1:Y:S01]  /*17d00*/  S2R R0, SR_TID.X ;  /* 0x0000000000007919 */ /* 0x000e620000002100 */
        /* <DEDUP_REMOVED lines=9> */
.L_x_2538:
[----:B------:R-:W-:Y:S02]  /*17da0*/  ULDC UR4, c[0x0][0xc3c] ;  /* 0x00030f0000047ab9 */ /* 0x000fe40000000800 */
[----:B-1----:R-:W-:-:S13]  /*17db0*/  ISETP.GE.AND P0, PT, R19, UR4, PT ;  /* 0x0000000413007c0c */ /* 0x002fda000bf06270 */
[----:B------:R-:W-:Y:S05]  /*17dc0*/  @!P0 BRA `(.L_x_2550) ;  /* 0xffffffb400808947 */ /* 0x000fea000383ffff */
[----:B------:R-:W-:Y:S05]  /*17dd0*/  BSYNC B8 ;  /* 0x0000000000087941 */ /* 0x000fea0003800000 */
.L_x_2485:
[----:B-1----:R-:W3:Y:S01]  /*17de0*/  LDL.LU R0, [R1+0x28] ;  /* 0x0000280001007983 */ /* 0x002ee20000300800 */
[----:B------:R-:W-:Y:S01]  /*17df0*/  BSSY B0, `(.L_x_2551) ;  /* 0x000000b000007945 */ /* 0x000fe20003800000 */
[----:B------:R-:W1:Y:S01]  /*17e00*/  S2R R5, SR_CgaCtaId ;  /* 0x0000000000057919 */ /* 0x000e620000008800 */
[----:B---3--:R-:W-:-:S05]  /*17e10*/  VIADD R0, R0, 0x1 ;  /* 0x0000000100007836 */ /* 0x008fca0000000000 */
        /* <DEDUP_REMOVED lines=8> */
.L_x_2662:
[----:B------:R-:W-:Y:S05]  /*17ea0*/  BSYNC B0 ;  /* 0x0000000000007941 */ /* 0x000fea0003800000 */
.L_x_2551:
[----:B------:R-:W-:-:S03]  /*17eb0*/  UMOV UR4, 0xffffffff ;  /* 0xffffffff00047882 */ /* 0x000fc60000000000 */
[----:B------:R-:W-:Y:S05]  /*17ec0*/  BRA.DIV UR4, `(.L_x_2553) ;  /* 0x0000003a04847947 */ /* 0x000fea000b800000 */
[----:B-1----:R-:W1:Y:S02]  /*17ed0*/  S2R R0, SR_TID.X ;  /* 0x0000000000007919 */ /* 0x002e640000002100 */
[----:B-1----:R-:W-:-:S04]  /*17ee0*/  SHF.R.U32.HI R0, RZ, 0x5, R0 ;  /* 0x00000005ff007819 */ /* 0x002fc80000011600 */
[----:B------:R-:W-:-:S05]  /*17ef0*/  LOP3.LUT R0, R0, 0x3, RZ, 0xc0, !PT ;  /* 0x0000000300007812 */ /* 0x000fca00078ec0ff */
[----:B------:R1:W3:Y:S02]  /*17f00*/  SHFL.IDX PT, R14, R0, RZ, 0x1f ;  /* 0x00001fff000e7589 */ /* 0x0002e400000e0000 */
.L_x_2665:
[----:B---3--:R-:W-:Y:S01]  /*17f10*/  ISETP.NE.AND P0, PT, R14, RZ, PT ;  /* 0x000000ff0e00720c */ /* 0x008fe20003f05270 */
[----:B------:R-:W-:-:S12]  /*17f20*/  BSSY B0, `(.L_x_2554) ;  /* 0x0000026000007945 */ /* 0x000fd80003800000 */
[----:B------:R-:W-:Y:S05]  /*17f30*/  @P0 BRA `(.L_x_2555) ;  /* 0x0000000000900947 */ /* 0x000fea0003800000 */
[----:B------:R-:W-:-:S03]  /*17f40*/  UMOV UR4, 0xffffffff ;  /* 0xffffffff00047882 */ /* 0x000fc60000000000 */
[----:B------:R-:W-:Y:S05]  /*17f50*/  BRA.DIV UR4, `(.L_x_2556) ;  /* 0x0000003a04947947 */ /* 0x000fea000b800000 */
[----:B------:R-:W-:-:S13]  /*17f60*/  ELECT P6, URZ, PT ;  /* 0x00000000003f782f */ /* 0x000fda00038c0000 */
.L_x_2668:
[----:B------:R-:W-:Y:S05]  /*17f70*/  @!P6 BRA `(.L_x_2555) ;  /* 0x000000000080e947 */ /* 0x000fea0003800000 */
[----:B-1----:R-:W3:Y:S02]  /*17f80*/  LDL R0, [R1+0x2c] ;  /* 0x00002c0001007983 */ /* 0x002ee40000100800 */
[----:B---3--:R-:W-:-:S13]  /*17f90*/  R2UR UR4, R0 ;  /* 0x00000000000472ca */ /* 0x008fda00000e0000 */
[----:B------:R-:W-:-:S06]  /*17fa0*/  ULOP3.LUT UR4, UR4, 0x2, URZ, 0xfc, !UPT ;  /* 0x0000000204047892 */ /* 0x000fcc000f8efc3f */
[----:B------:R-:W-:-:S05]  /*17fb0*/  IMAD.U32 R0, RZ, RZ, UR4 ;  /* 0x00000004ff007e24 */ /* 0x000fca000f8e00ff */
[----:B------:R-:W-:-:S13]  /*17fc0*/  ISETP.NE.AND P0, PT, R0, 0x3, PT ;  /* 0x000000030000780c */ /* 0x000fda0003f05270 */
[----:B------:R-:W-:Y:S05]  /*17fd0*/  @!P0 BRA `(.L_x_2557) ;  /* 0x0000000000048947 */ /* 0x000fea0003800000 */
[----:B------:R-:W-:Y:S01]  /*17fe0*/  BPT.TRAP 0x1 ;  /* 0x000000040000795c */ /* 0x000fe20000300000 */
.L_x_2557:
[C---:B------:R-:W-:Y:S01]  /*17ff0*/  IMAD R5, R27.reuse, 0x8, R4 ;  /* 0x000000081b057824 */ /* 0x040fe200078e0204 */
[----:B------:R-:W-:Y:S01]  /*18000*/  SHF.L.U32 R0, R28, 0x1f, RZ ;  /* 0x0000001f1c007819 */ /* 0x000fe200000006ff */
[----:B------:R-:W-:-:S03]  /*18010*/  VIADD R27, R27, 0x1 ;  /* 0x000000011b1b7836 */ /* 0x000fc60000000000 */
[----:B------:R-:W1:Y:S02]  /*18020*/  SYNCS.PHASECHK.TRANS64.TRYWAIT P1, [R5+URZ+0x38840], R0 ;  /* 0x03884000050075a7 */ /* 0x000e64000802017f */
[----:B------:R-:W-:-:S04]  /*18030*/  ISETP.NE.AND P2, PT, R27, 0x2, PT ;  /* 0x000000021b00780c */ /* 0x000fc80003f45270 */
[----:B------:R-:W-:Y:S01]  /*18040*/  SEL R3, RZ, 0x1, P2 ;  /* 0x00000001ff037807 */ /* 0x000fe20001000000 */
[----:B-1----:R-:W-:Y:S08]  /*18050*/  @!P1 BRA `(.L_x_2558) ;  /* 0x0000003800749947 */ /* 0x002ff00003800000 */
.L_x_2669:
[----:B------:R-:W-:Y:S02]  /*18060*/  SEL R27, R27, RZ, P2 ;  /* 0x000000ff1b1b7207 */ /* 0x000fe40001000000 */
[----:B------:R-:W-:Y:S01]  /*18070*/  LOP3.LUT R2, R28, R3, RZ, 0x3c, !PT ;  /* 0x000000031c027212 */ /* 0x000fe200078e3cff */
[----:B------:R-:W-:Y:S06]  /*18080*/  @!P0 BRA `(.L_x_2559) ;  /* 0x0000000000048947 */ /* 0x000fec0003800000 */
[----:B------:R-:W-:Y:S01]  /*18090*/  BPT.TRAP 0x1 ;  /* 0x000000040000795c */ /* 0x000fe20000300000 */
.L_x_2559:
[----:B------:R-:W-:Y:S02]  /*180a0*/  LEA R27, R27, R4, 0x3 ;  /* 0x000000041b1b7211 */ /* 0x000fe400078e18ff */
[----:B------:R-:W-:-:S04]  /*180b0*/  SHF.L.U32 R2, R2, 0x1f, RZ ;  /* 0x0000001f02027819 */ /* 0x000fc800000006ff */
[----:B------:R-:W3:Y:S02]  /*180c0*/  SYNCS.PHASECHK.TRANS64.TRYWAIT P1, [R27+URZ+0x38840], R2 ;  /* 0x038840021b0075a7 */ /* 0x000ee4000802017f */
[----:B---3--:R-:W-:Y:S05]  /*180d0*/  @!P1 BRA `(.L_x_2560) ;  /* 0x0000003800689947 */ /* 0x008fea0003800000 */
.L_x_2670:
[----:B------:R-:W-:Y:S05]  /*180e0*/  @!P0 BRA `(.L_x_2561) ;  /* 0x0000000000048947 */ /* 0x000fea0003800000 */
[----:B------:R-:W-:Y:S01]  /*180f0*/  BPT.TRAP 0x1 ;  /* 0x000000040000795c */ /* 0x000fe20000300000 */
.L_x_2561:
[----:B------:R-:W4:Y:S02]  /*18100*/  SYNCS.PHASECHK.TRANS64.TRYWAIT P1, [R5+URZ+0x38860], R0 ;  /* 0x03886000050075a7 */ /* 0x000f24000802017f */
[----:B----4-:R-:W-:Y:S05]  /*18110*/  @!P1 BRA `(.L_x_2562) ;  /* 0x00000038006c9947 */ /* 0x010fea0003800000 */
.L_x_2671:
[----:B------:R-:W-:Y:S05]  /*18120*/  @!P0 BRA `(.L_x_2563) ;  /* 0x0000000000048947 */ /* 0x000fea0003800000 */
[----:B------:R-:W-:Y:S01]  /*18130*/  BPT.TRAP 0x1 ;  /* 0x000000040000795c */ /* 0x000fe20000300000 */
.L_x_2563:
[----:B------:R0:W0:Y:S02]  /*18140*/  SYNCS.PHASECHK.TRANS64.TRYWAIT P0, [R27+URZ+0x38860], R2 ;  /* 0x038860021b0075a7 */ /* 0x000024000800017f */
[----:B0-----:R-:W-:Y:S05]  /*18150*/  @!P0 NANOSLEEP.SYNCS 0x989680 ;  /* 0x009896800000895d */ /* 0x001fea0003900000 */
[----:B------:R-:W0:Y:S02]  /*18160*/  @!P0 SYNCS.PHASECHK.TRANS64 P0, [R27+URZ+0x38860], R2 ;  /* 0x038860021b0085a7 */ /* 0x000e24000800007f */
[----:B0-----:R-:W-:Y:S05]  /*18170*/  @!P0 BRA `(.L_x_2563) ;  /* 0xfffffffc00f08947 */ /* 0x001fea000383ffff */
.L_x_2555:
[----:B------:R-:W-:Y:S05]  /*18180*/  BSYNC B0 ;  /* 0x0000000000007941 */ /* 0x000fea0003800000 */
.L_x_2554:
[----:B------:R-:W-:Y:S05]  /*18190*/  EXIT ;  /* 0x000000000000794d */ /* 0x000fea0003800000 */
.L_x_2421:
[----:B------:R-:W-:-:S13]  /*181a0*/  R2UR UR4, R16 ;  /* 0x00000000100472ca */ /* 0x000fda00000e0000 */
[----:B0-----:R-:W-:-:S04]  /*181b0*/  IMAD.U32 R3, RZ, RZ, UR4 ;  /* 0x00000004ff037e24 */ /* 0x001fc8000f8e00ff */
[----:B------:R0:W1:Y:S03]  /*181c0*/  SYNCS.PHASECHK.TRANS64.TRYWAIT P1, [R3+URZ+0x38800], R0 ;  /* 0x03880000030075a7 */ /* 0x000066000802017f */
[----:B-1----:R-:W-:Y:S05]  /*181d0*/  @!P1 NANOSLEEP.SYNCS 0x989680 ;  /* 0x009896800000995d */ /* 0x002fea0003900000 */
[----:B------:R-:W1:Y:S02]  /*181e0*/  @!P1 SYNCS.PHASECHK.TRANS64 P1, [R3+URZ+0x38800], R0 ;  /* 0x03880000030095a7 */ /* 0x000e64000802007f */
[----:B-1----:R-:W-:Y:S05]  /*181f0*/  @!P1 BRA `(.L_x_2421) ;  /* 0xfffffffc00e89947 */ /* 0x002fea000383ffff */
[----:B------:R-:W-:Y:S05]  /*18200*/  BRA `(.L_x_2564) ;  /* 0xfffffe98006c7947 */ /* 0x000fea000383ffff */
.L_x_2425:
[----:B-1----:R1:W2:Y:S02]  /*18210*/  SYNCS.PHASECHK.TRANS64.TRYWAIT P1, [R0+URZ+0x38830], R3 ;  /* 0x03883003000075a7 */ /* 0x0022a4000802017f */
[----:B--2---:R-:W-:Y:S05]  /*18220*/  @!P1 NANOSLEEP.SYNCS 0x989680 ;  /* 0x009896800000995d */ /* 0x004fea0003900000 */
[----:B------:R-:W2:Y:S02]  /*18230*/  @!P1 SYNCS.PHASECHK.TRANS64 P1, [R0+URZ+0x38830], R3 ;  /* 0x03883003000095a7 */ /* 0x000ea4000802007f */
[----:B--2---:R-:W-:Y:S05]  /*18240*/  @!P1 BRA `(.L_x_2425) ;  /* 0xfffffffc00f09947 */ /* 0x004fea000383ffff */
[----:B------:R-:W-:Y:S05]  /*18250*/  BRA `(.L_x_2424) ;  /* 0xfffffe9800907947 */ /* 0x000fea000383ffff */
.L_x_2431:
[----:B------:R-:W-:-:S13]  /*18260*/  R2UR UR4, R3 ;  /* 0x00000000030472ca */ /* 0x000fda00000e0000 */
[----:B-1----:R-:W-:-:S04]  /*18270*/  IMAD.U32 R153, RZ, RZ, UR4 ;  /* 0x00000004ff997e24 */ /* 0x002fc8000f8e00ff */
[----:B------:R1:W2:Y:S03]  /*18280*/  SYNCS.PHASECHK.TRANS64.TRYWAIT P1, [R153+URZ+0x38830], R4 ;  /* 0x03883004990075a7 */ /* 0x0002a6000802017f */
[----:B--2---:R-:W-:Y:S05]  /*18290*/  @!P1 NANOSLEEP.SYNCS 0x989680 ;  /* 0x009896800000995d */ /* 0x004fea0003900000 */
[----:B------:R-:W2:Y:S02]  /*182a0*/  @!P1 SYNCS.PHASECHK.TRANS64 P1, [R153+URZ+0x38830], R4 ;  /* 0x03883004990095a7 */ /* 0x000ea4000802007f */
[----:B--2---:R-:W-:Y:S05]  /*182b0*/  @!P1 BRA `(.L_x_2431) ;  /* 0xfffffffc00e89947 */ /* 0x004fea000383ffff */
[----:B------:R-:W-:Y:S05]  /*182c0*/  BRA `(.L_x_2430) ;  /* 0xfffffedc003c7947 */ /* 0x000fea000383ffff */
.L_x_2435:
[----:B--2---:R-:W-:-:S04]  /*182d0*/  IMAD.U32 R2, RZ, RZ, UR4 ;  /* 0x00000004ff027e24 */ /* 0x004fc8000f8e00ff */
[----:B------:R2:W3:Y:S03]  /*182e0*/  SYNCS.PHASECHK.TRANS64.TRYWAIT P1, [R2+URZ+0x38850], R0 ;  /* 0x03885000020075a7 */ /* 0x0004e6000802017f */
[----:B---3--:R-:W-:Y:S05]  /*182f0*/  @!P1 NANOSLEEP.SYNCS 0x989680 ;  /* 0x009896800000995d */ /* 0x008fea0003900000 */
[----:B------:R-:W3:Y:S02]  /*18300*/  @!P1 SYNCS.PHASECHK.TRANS64 P1, [R2+URZ+0x38850], R0 ;  /* 0x03885000020095a7 */ /* 0x000ee4000802007f */
[----:B---3--:R-:W-:Y:S05]  /*18310*/  @!P1 BRA `(.L_x_2435) ;  /* 0xfffffffc00ec9947 */ /* 0x008fea000383ffff */
[----:B------:R-:W-:Y:S05]  /*18320*/  BRA `(.L_x_2434) ;  /* 0xffffff0000907947 */ /* 0x000fea000383ffff */
.L_x_2443:
[----:B-1----:R-:W-:-:S04]  /*18330*/  IMAD.U32 R4, RZ, RZ, UR4 ;  /* 0x00000004ff047e24 */ /* 0x002fc8000f8e00ff */
[----:B------:R1:W2:Y:S03]  /*18340*/  SYNCS.PHASECHK.TRANS64.TRYWAIT P1, [R4+URZ+0x38830], R3 ;  /* 0x03883003040075a7 */ /* 0x0002a6000802017f */
[----:B--2---:R-:W-:Y:S05]  /*18350*/  @!P1 NANOSLEEP.SYNCS 0x989680 ;  /* 0x009896800000995d */ /* 0x004fea0003900000 */
[----:B------:R-:W2:Y:S02]  /*18360*/  @!P1 SYNCS.PHASECHK.TRANS64 P1, [R4+URZ+0x38830], R3 ;  /* 0x03883003040095a7 */ /* 0x000ea4000802007f */
[----:B--2---:R-:W-:Y:S05]  /*18370*/  @!P1 BRA `(.L_x_2443) ;  /* 0xfffffffc00ec9947 */ /* 0x004fea000383ffff */
[----:B------:R-:W-:Y:S05]  /*18380*/  BRA `(.L_x_2442) ;  /* 0xffffff1c00d47947 */ /* 0x000fea000383ffff */
.L_x_2447:
[----:B---3--:R-:W-:-:S04]  /*18390*/  IMAD.U32 R2, RZ, RZ, UR4 ;  /* 0x00000004ff027e24 */ /* 0x008fc8000f8e00ff */
[----:B------:R3:W4:Y:S03]  /*183a0*/  SYNCS.PHASECHK.TRANS64.TRYWAIT P1, [R2+URZ+0x38850], R0 ;  /* 0x03885000020075a7 */ /* 0x000726000802017f */
[----:B----4-:R-:W-:Y:S05]  /*183b0*/  @!P1 NANOSLEEP.SYNCS 0x989680 ;  /* 0x009896800000995d */ /* 0x010fea0003900000 */
[----:B------:R-:W4:Y:S02]  /*183c0*/  @!P1 SYNCS.PHASECHK.TRANS64 P1, [R2+URZ+0x38850], R0 ;  /* 0x03885000020095a7 */ /* 0x000f24000802007f */
[----:B----4-:R-:W-:Y:S05]  /*183d0*/  @!P1 BRA `(.L_x_2447) ;  /* 0xfffffffc00ec9947 */ /* 0x010fea000383ffff */
[----:B------:R-:W-:Y:S05]  /*183e0*/  BRA `(.L_x_2446) ;  /* 0xffffff4800247947 */ /* 0x000fea000383ffff */
.L_x_2454:
[----:B-1----:R-:W-:-:S04]  /*183f0*/  IMAD.U32 R7, RZ, RZ, UR8 ;  /* 0x00000008ff077e24 */ /* 0x002fc8000f8e00ff */
[----:B------:R1:W2:Y:S03]  /*18400*/  SYNCS.PHASECHK.TRANS64.TRYWAIT P1, [R7+URZ+0x38850], R0 ;  /* 0x03885000070075a7 */ /* 0x0002a6000802017f */
[----:B--2---:R-:W-:Y:S05]  /*18410*/  @!P1 NANOSLEEP.SYNCS 0x989680 ;  /* 0x009896800000995d */ /* 0x004fea0003900000 */
[----:B------:R-:W2:Y:S02]  /*18420*/  @!P1 SYNCS.PHASECHK.TRANS64 P1, [R7+URZ+0x38850], R0 ;  /* 0x03885000070095a7 */ /* 0x000ea4000802007f */
[----:B--2---:R-:W-:Y:S05]  /*18430*/  @!P1 BRA `(.L_x_2454) ;  /* 0xfffffffc00ec9947 */ /* 0x004fea000383ffff */
[----:B------:R-:W-:Y:S05]  /*18440*/  BRA `(.L_x_2453) ;  /* 0xffffff64007c7947 */ /* 0x000fea000383ffff */
.L_x_2497:
[----:B------:R-:W0:Y:S01]  /*18450*/  S2R R2, SR_TID.X ;  /* 0x0000000000027919 */ /* 0x000e220000002100 */
[----:B------:R-:W-:Y:S01]  /*18460*/  BSSY B0, `(.L_x_2565) ;  /* 0x000000a000007945 */ /* 0x000fe20003800000 */
[----:B------:R-:W-:Y:S02]  /*18470*/  IMAD.MOV.U32 R12, RZ, RZ, RZ ;  /* 0x000000ffff0c7224 */ /* 0x000fe400078e00ff */
[----:B------:R-:W-:Y:S02]  /*18480*/  IMAD.MOV.U32 R11, RZ, RZ, 0x1f ;  /* 0x0000001fff0b7424 */ /* 0x000fe400078e00ff */
[----:B------:R-:W-:Y:S01]  /*18490*/  IMAD.MOV.U32 R15, RZ, RZ, -0x1 ;  /* 0xffffffffff0f7424 */ /* 0x000fe200078e00ff */
[----:B0-----:R-:W-:-:S04]  /*184a0*/  SHF.R.U32.HI R2, RZ, 0x5, R2 ;  /* 0x00000005ff027819 */ /* 0x001fc80000011602 */
[----:B------:R-:W-:-:S04]  /*184b0*/  LOP3.LUT R2, R2, 0x3, RZ, 0xc0, !PT ;  /* 0x0000000302027812 */ /* 0x000fc800078ec0ff */
[----:B------:R-:W-:-:S07]  /*184c0*/  MOV R13, R2 ;  /* 0x00000002000d7202 */ /* 0x000fce0000000f00 */
[----:B-----5:R-:W-:Y:S05]  /*184d0*/  WARPSYNC.COLLECTIVE R15, `(.L_x_2566) ;  /* 0x000000000f087348 */ /* 0x020fea0003c00000 */
[----:B------:R0:W1:Y:S02]  /*184e0*/  SHFL.IDX P6, R14, R13, R12, R11 ;  /* 0x0000000c0d0e7389 */ /* 0x00006400000c000b */
[----:B01---5:R-:W-:Y:S01]  /*184f0*/  ENDCOLLECTIVE ;  /* 0x000000000000791b */ /* 0x023fe20003800000 */
.L_x_2566:
[----:B------:R-:W-:Y:S05]  /*18500*/  BSYNC B0 ;  /* 0x0000000000007941 */ /* 0x000fea0003800000 */
.L_x_2565:
[----:B------:R-:W-:Y:S05]  /*18510*/  BRA `(.L_x_2567) ;  /* 0xffffffb800b07947 */ /* 0x000fea000383ffff */
.L_x_2500:
[----:B0-----:R0:W1:Y:S02]  /*18520*/  SYNCS.PHASECHK.TRANS64.TRYWAIT P0, [R5+URZ+0x38840], R2 ;  /* 0x03884002050075a7 */ /* 0x001064000800017f */
[----:B-1----:R-:W-:Y:S05]  /*18530*/  @!P0 NANOSLEEP.SYNCS 0x989680 ;  /* 0x009896800000895d */ /* 0x002fea0003900000 */
[----:B------:R-:W1:Y:S02]  /*18540*/  @!P0 SYNCS.PHASECHK.TRANS64 P0, [R5+URZ+0x38840], R2 ;  /* 0x03884002050085a7 */ /* 0x000e64000800007f */
[----:B-1----:R-:W-:Y:S05]  /*18550*/  @!P0 BRA `(.L_x_2500) ;  /* 0xfffffffc00f08947 */ /* 0x002fea000383ffff */
[----:B------:R-:W-:Y:S05]  /*18560*/  BRA `(.L_x_2568) ;  /* 0xffffffbc00b47947 */ /* 0x000fea000383ffff */
.L_x_2501:
        /* <DEDUP_REMOVED lines=8> */
.L_x_2570:
[----:B------:R-:W-:Y:S05]  /*185f0*/  BSYNC B0 ;  /* 0x0000000000007941 */ /* 0x000fea0003800000 */
.L_x_2569:
[----:B------:R-:W-:Y:S01]  /*18600*/  IMAD.MOV.U32 R13, RZ, RZ, R0 ;  /* 0x000000ffff0d7224 */ /* 0x000fe200078e0000 */
[C---:B------:R-:W-:Y:S01]  /*18610*/  LOP3.LUT P5, RZ, R23.reuse, 0x10, RZ, 0xc0, !PT ;  /* 0x0000001017ff7812 */ /* 0x040fe200078ac0ff */
[----:B------:R-:W-:Y:S01]  /*18620*/  IMAD.MOV.U32 R12, RZ, RZ, RZ ;  /* 0x000000ffff0c7224 */ /* 0x000fe200078e00ff */
[C---:B------:R-:W-:Y:S01]  /*18630*/  LOP3.LUT P4, RZ, R23.reuse, 0x8, RZ, 0xc0, !PT ;  /* 0x0000000817ff7812 */ /* 0x040fe2000788c0ff */
[----:B------:R-:W-:Y:S01]  /*18640*/  IMAD.MOV.U32 R11, RZ, RZ, 0x181f ;  /* 0x0000181fff0b7424 */ /* 0x000fe200078e00ff */
[C---:B------:R-:W-:Y:S01]  /*18650*/  LOP3.LUT P3, RZ, R23.reuse, 0x4, RZ, 0xc0, !PT ;  /* 0x0000000417ff7812 */ /* 0x040fe2000786c0ff */
[----:B------:R-:W-:Y:S01]  /*18660*/  IMAD.MOV.U32 R15, RZ, RZ, -0x1 ;  /* 0xffffffffff0f7424 */ /* 0x000fe200078e00ff */
[----:B------:R-:W-:Y:S01]  /*18670*/  LOP3.LUT P2, RZ, R23, 0x2, RZ, 0xc0, !PT ;  /* 0x0000000217ff7812 */ /* 0x000fe2000784c0ff */
[----:B------:R-:W-:Y:S02]  /*18680*/  IMAD.MOV.U32 R2, RZ, RZ, R14 ;  /* 0x000000ffff027224 */ /* 0x000fe400078e000e */
[----:B------:R-:W-:-:S10]  /*18690*/  @P0 IMAD R9, R7, 0x2, R22 ;  /* 0x0000000207090824 */ /* 0x000fd400078e0216 */
[----:B------:R-:W-:Y:S05]  /*186a0*/  WARPSYNC.COLLECTIVE R15, `(.L_x_2571) ;  /* 0x000000000f087348 */ /* 0x000fea0003c00000 */
[----:B------:R0:W1:Y:S02]  /*186b0*/  SHFL.IDX P6, R14, R13, R12, R11 ;  /* 0x0000000c0d0e7389 */ /* 0x00006400000c000b */
[----:B01----:R-:W-:Y:S01]  /*186c0*/  ENDCOLLECTIVE ;  /* 0x000000000000791b */ /* 0x003fe20003800000 */
.L_x_2571:
[----:B------:R-:W-:Y:S02]  /*186d0*/  IMAD.MOV.U32 R13, RZ, RZ, R6 ;  /* 0x000000ffff0d7224 */ /* 0x000fe400078e0006 */
[----:B------:R-:W-:Y:S02]  /*186e0*/  IMAD.MOV.U32 R12, RZ, RZ, 0x1 ;  /* 0x00000001ff0c7424 */ /* 0x000fe400078e00ff */
[----:B------:R-:W-:-:S07]  /*186f0*/  IMAD.MOV.U32 R3, RZ, RZ, R14 ;  /* 0x000000ffff037224 */ /* 0x000fce00078e000e */
[----:B------:R-:W-:Y:S05]  /*18700*/  WARPSYNC.COLLECTIVE R15, `(.L_x_2572) ;  /* 0x000000000f087348 */ /* 0x000fea0003c00000 */
[----:B------:R0:W1:Y:S02]  /*18710*/  SHFL.IDX P6, R14, R13, R12, R11 ;  /* 0x0000000c0d0e7389 */ /* 0x00006400000c000b */
[----:B01----:R-:W-:Y:S01]  /*18720*/  ENDCOLLECTIVE ;  /* 0x000000000000791b */ /* 0x003fe20003800000 */
.L_x_2572:
[----:B------:R-:W-:-:S04]  /*18730*/  @P0 LEA R3, P1, R33, R3, 0x1 ;  /* 0x0000000321030211 */ /* 0x000fc800078208ff */
[----:B------:R-:W-:-:S04]  /*18740*/  @P0 IADD3.X R2, RZ, R2, RZ, P1, !PT ;  /* 0x00000002ff020210 */ /* 0x000fc80000ffe4ff */
[----:B------:R-:W-:Y:S01]  /*18750*/  @P0 LOP3.LUT R3, R3, R2, RZ, 0x3c, !PT ;  /* 0x0000000203030212 */ /* 0x000fe200078e3cff */
[----:B------:R-:W-:-:S03]  /*18760*/  IMAD.MOV.U32 R13, RZ, RZ, R0 ;  /* 0x000000ffff0d7224 */ /* 0x000fc600078e0000 */
[----:B------:R-:W-:-:S04]  /*18770*/  @P0 LOP3.LUT R2, R3, R2, RZ, 0x3c, !PT ;  /* 0x0000000203020212 */ /* 0x000fc800078e3cff */
[----:B------:R-:W-:Y:S01]  /*18780*/  @P0 LOP3.LUT R3, R3, R2, RZ, 0x3c, !PT ;  /* 0x0000000203030212 */ /* 0x000fe200078e3cff */
[----:B------:R-:W-:-:S04]  /*18790*/  IMAD.MOV.U32 R8, RZ, RZ, R14 ;  /* 0x000000ffff087224 */ /* 0x000fc800078e000e */
[----:B------:R-:W-:Y:S01]  /*187a0*/  @!PT LDS RZ, [RZ] ;  /* 0x00000000fffff984 */ /* 0x000fe20000000800 */
[----:B------:R-:W-:Y:S01]  /*187b0*/  @!PT LDS RZ, [RZ] ;  /* 0x00000000fffff984 */ /* 0x000fe20000000800 */
[----:B------:R-:W-:Y:S01]  /*187c0*/  @!PT LDS RZ, [RZ] ;  /* 0x00000000fffff984 */ /* 0x000fe20000000800 */
[----:B------:R0:W-:Y:S03]  /*187d0*/  @P0 LDGSTS.E.BYPASS.LTC128B.128 [R9+0x24400], desc[UR38][R2.64], !P5 ;  /* 0x2440000002090fae */ /* 0x0001e6000e901d66 */
[----:B0-----:R-:W-:Y:S05]  /*187e0*/  WARPSYNC.COLLECTIVE R15, `(.L_x_2573) ;  /* 0x000000000f087348 */ /* 0x001fea0003c00000 */
[----:B------:R1:W2:Y:S02]  /*187f0*/  SHFL.IDX P6, R14, R13, R12, R11 ;  /* 0x0000000c0d0e7389 */ /* 0x0002a400000c000b */
[----:B012---:R-:W-:Y:S01]  /*18800*/  ENDCOLLECTIVE ;  /* 0x000000000000791b */ /* 0x007fe20003800000 */
.L_x_2573:
        /* <DEDUP_REMOVED lines=8> */
[----:B------:R-:W-:Y:S01]  /*18890*/  IMAD.MOV.U32 R12, RZ, RZ, 0x2 ;  /* 0x00000002ff0c7424 */ /* 0x000fe200078e00ff */
[----:B0-----:R-:W-:-:S09]  /*188a0*/  MOV R2, R14 ;  /* 0x0000000e00027202 */ /* 0x001fd20000000f00 */
[----:B------:R-:W-:Y:S05]  /*188b0*/  WARPSYNC.COLLECTIVE R15, `(.L_x_2574) ;  /* 0x000000000f087348 */ /* 0x000fea0003c00000 */
[----:B------:R0:W1:Y:S02]  /*188c0*/  SHFL.IDX P6, R14, R13, R12, R11 ;  /* 0x0000000c0d0e7389 */ /* 0x00006400000c000b */
[----:B01----:R-:W-:Y:S01]  /*188d0*/  ENDCOLLECTIVE ;  /* 0x000000000000791b */ /* 0x003fe20003800000 */
.L_x_2574:
[----:B------:R-:W-:Y:S01]  /*188e0*/  @P0 IMAD R21, R7, 0x2, R22 ;  /* 0x0000000207150824 */ /* 0x000fe200078e0216 */
        /* <DEDUP_REMOVED lines=15> */
.L_x_2575:
[----:B------:R-:W-:Y:S02]  /*189e0*/  @P0 IMAD R9, R7, 0x2, R22 ;  /* 0x0000000207090824 */ /* 0x000fe400078e0216 */
[----:B------:R-:W-:Y:S02]  /*189f0*/  IMAD.MOV.U32 R13, RZ, RZ, R6 ;  /* 0x000000ffff0d7224 */ /* 0x000fe400078e0006 */
[----:B------:R-:W-:Y:S02]  /*18a00*/  IMAD.MOV.U32 R12, RZ, RZ, 0x3 ;  /* 0x00000003ff0c7424 */ /* 0x000fe400078e00ff */
[----:B------:R-:W-:-:S07]  /*18a10*/  IMAD.MOV.U32 R2, RZ, RZ, R14 ;  /* 0x000000ffff027224 */ /* 0x000fce00078e000e */
[----:B------:R-:W-:Y:S05]  /*18a20*/  WARPSYNC.COLLECTIVE R15, `(.L_x_2576) ;  /* 0x000000000f087348 */ /* 0x000fea0003c00000 */
[----:B------:R0:W1:Y:S02]  /*18a30*/  SHFL.IDX P6, R14, R13, R12, R11 ;  /* 0x0000000c0d0e7389 */ /* 0x00006400000c000b */
[----:B01----:R-:W-:Y:S01]  /*18a40*/  ENDCOLLECTIVE ;  /* 0x000000000000791b */ /* 0x003fe20003800000 */
.L_x_2576:
        /* <DEDUP_REMOVED lines=15> */
.L_x_2577:
[----:B------:R-:W-:Y:S02]  /*18b40*/  @P0 IMAD R21, R7, 0x2, R22 ;  /* 0x0000000207150824 */ /* 0x000fe400078e0216 */
[----:B------:R-:W-:Y:S01]  /*18b50*/  IMAD.MOV.U32 R13, RZ, RZ, R6 ;  /* 0x000000ffff0d7224 */ /* 0x000fe200078e0006 */
[----:B------:R-:W-:Y:S01]  /*18b60*/  MOV R12, 0x4 ;  /* 0x00000004000c7802 */ /* 0x000fe20000000f00 */
[----:B------:R-:W-:-:S07]  /*18b70*/  IMAD.MOV.U32 R2, RZ, RZ, R14 ;  /* 0x000000ffff027224 */ /* 0x000fce00078e000e */
[----:B------:R-:W-:Y:S05]  /*18b80*/  WARPSYNC.COLLECTIVE R15, `(.L_x_2578) ;  /* 0x000000000f087348 */ /* 0x000fea0003c00000 */
[----:B------:R0:W1:Y:S02]  /*18b90*/  SHFL.IDX P6, R14, R13, R12, R11 ;  /* 0x0000000c0d0e7389 */ /* 0x00006400000c000b */
[----:B01----:R-:W-:Y:S01]  /*18ba0*/  ENDCOLLECTIVE ;  /* 0x000000000000791b */ /* 0x003fe20003800000 */
.L_x_2578:
        /* <DEDUP_REMOVED lines=14> */
.L_x_2579:
[----:B------:R-:W-:Y:S01]  /*18c90*/  IMAD.MOV.U32 R0, RZ, RZ, R14 ;  /* 0x000000ffff007224 */ /* 0x000fe200078e000e */
[----:B------:R-:W-:Y:S06]  /*18ca0*/  BRA `(.L_x_2580) ;  /* 0xffffffbc00187947 */ /* 0x000fec000383ffff */
.L_x_2508:
[----:B------:R-:W-:Y:S01]  /*18cb0*/  IMAD.MOV.U32 R13, RZ, RZ, R0 ;  /* 0x000000ffff0d7224 */ /* 0x000fe200078e0000 */
[----:B------:R-:W-:Y:S01]  /*18cc0*/  MOV R11, 0x181f ;  /* 0x0000181f000b7802 */ /* 0x000fe20000000f00 */
[----:B------:R-:W-:Y:S02]  /*18cd0*/  IMAD.MOV.U32 R12, RZ, RZ, RZ ;  /* 0x000000ffff0c7224 */ /* 0x000fe400078e00ff */
[----:B------:R-:W-:Y:S02]  /*18ce0*/  IMAD.MOV.U32 R15, RZ, RZ, -0x1 ;  /* 0xffffffffff0f7424 */ /* 0x000fe400078e00ff */
[----:B-----5:R-:W-:Y:S02]  /*18cf0*/  IMAD R5, R9, R5, RZ ;  /* 0x0000000509057224 */ /* 0x020fe400078e02ff */
[----:B------:R-:W-:-:S07]  /*18d00*/  IMAD R17, R17, 0x80, R8 ;  /* 0x0000008011117824 */ /* 0x000fce00078e0208 */
[----:B------:R-:W-:Y:S05]  /*18d10*/  WARPSYNC.COLLECTIVE R15, `(.L_x_2581) ;  /* 0x000000000f087348 */ /* 0x000fea0003c00000 */
[----:B------:R0:W1:Y:S02]  /*18d20*/  SHFL.IDX P6, R14, R13, R12, R11 ;  /* 0x0000000c0d0e7389 */ /* 0x00006400000c000b */
[----:B01----:R-:W-:Y:S01]  /*18d30*/  ENDCOLLECTIVE ;  /* 0x000000000000791b */ /* 0x003fe20003800000 */
.L_x_2581:
[C---:B------:R-:W-:Y:S01]  /*18d40*/  VIADD R6, R17.reuse, 0x10 ;  /* 0x0000001011067836 */ /* 0x040fe20000000000 */
[----:B------:R-:W-:Y:S01]  /*18d50*/  ISETP.GE.AND P0, PT, R17, R5, PT ;  /* 0x000000051100720c */ /* 0x000fe20003f06270 */
[----:B------:R-:W-:Y:S02]  /*18d60*/  IMAD.MOV.U32 R13, RZ, RZ, R4 ;  /* 0x000000ffff0d7224 */ /* 0x000fe400078e0004 */
[----:B------:R-:W-:-:S10]  /*18d70*/  IMAD.MOV.U32 R2, RZ, RZ, R14 ;  /* 0x000000ffff027224 */ /* 0x000fd400078e000e */
[----:B------:R-:W-:Y:S05]  /*18d80*/  WARPSYNC.COLLECTIVE R15, `(.L_x_2582) ;  /* 0x000000000f087348 */ /* 0x000fea0003c00000 */
[----:B------:R0:W1:Y:S02]  /*18d90*/  SHFL.IDX P6, R14, R13, R12, R11 ;  /* 0x0000000c0d0e7389 */ /* 0x00006400000c000b */
[----:B01----:R-:W-:Y:S01]  /*18da0*/  ENDCOLLECTIVE ;  /* 0x000000000000791b */ /* 0x003fe20003800000 */
.L_x_2582:
        /* <DEDUP_REMOVED lines=8> */
.L_x_2583:
        /* <DEDUP_REMOVED lines=9> */
[----:B------:R-:W-:Y:S02]  /*18ec0*/  VIADD R6, R17, 0x20 ;  /* 0x0000002011067836 */ /* 0x000fe40000000000 */
[----:B0-----:R-:W-:-:S10]  /*18ed0*/  IMAD.MOV.U32 R2, RZ, RZ, R14 ;  /* 0x000000ffff027224 */ /* 0x001fd400078e000e */
[----:B------:R-:W-:Y:S05]  /*18ee0*/  WARPSYNC.COLLECTIVE R15, `(.L_x_2584) ;  /* 0x000000000f087348 */ /* 0x000fea0003c00000 */
[----:B------:R0:W1:Y:S02]  /*18ef0*/  SHFL.IDX P6, R14, R13, R12, R11 ;  /* 0x0000000c0d0e7389 */ /* 0x00006400000c000b */
[----:B01----:R-:W-:Y:S01]  /*18f00*/  ENDCOLLECTIVE ;  /* 0x000000000000791b */ /* 0x003fe20003800000 */
.L_x_2584:
        /* <DEDUP_REMOVED lines=8> */
.L_x_2585:
[----:B------:R-:W-:-:S05]  /*18f90*/  @!P0 IMAD.MOV.U32 R3, RZ, RZ, R7 ;  /* 0x000000ffff038224 */ /* 0x000fca00078e0007 */
        /* <DEDUP_REMOVED lines=9> */
[----:B------:R-:W-:Y:S01]  /*19030*/  VIADD R6, R17, 0x30 ;  /* 0x0000003011067836 */ /* 0x000fe20000000000 */
[----:B0-----:R-:W-:-:S11]  /*19040*/  MOV R2, R14 ;  /* 0x0000000e00027202 */ /* 0x001fd60000000f00 */
[----:B------:R-:W-:Y:S05]  /*19050*/  WARPSYNC.COLLECTIVE R15, `(.L_x_2586) ;  /* 0x000000000f087348 */ /* 0x000fea0003c00000 */
[----:B------:R0:W1:Y:S02]  /*19060*/  SHFL.IDX P6, R14, R13, R12, R11 ;  /* 0x0000000c0d0e7389 */ /* 0x00006400000c000b */
[----:B01----:R-:W-:Y:S01]  /*19070*/  ENDCOLLECTIVE ;  /* 0x000000000000791b */ /* 0x003fe20003800000 */
.L_x_2586:
        /* <DEDUP_REMOVED lines=8> */
.L_x_2587:
        /* <DEDUP_REMOVED lines=10> */
[----:B------:R-:W-:Y:S02]  /*191a0*/  VIADD R6, R17, 0x40 ;  /* 0x0000004011067836 */ /* 0x000fe40000000000 */
[----:B0-----:R-:W-:-:S10]  /*191b0*/  IMAD.MOV.U32 R2, RZ, RZ, R14 ;  /* 0x000000ffff027224 */ /* 0x001fd400078e000e */
[----:B------:R-:W-:Y:S05]  /*191c0*/  WARPSYNC.COLLECTIVE R15, `(.L_x_2588) ;  /* 0x000000000f087348 */ /* 0x000fea0003c00000 */
[----:B------:R0:W1:Y:S02]  /*191d0*/  SHFL.IDX P6, R14, R13, R12, R11 ;  /* 0x0000000c0d0e7389 */ /* 0x00006400000c000b */
[----:B01----:R-:W-:Y:S01]  /*191e0*/  ENDCOLLECTIVE ;  /* 0x000000000000791b */ /* 0x003fe20003800000 */
.L_x_2588:
        /* <DEDUP_REMOVED lines=8> */
.L_x_2589:
[----:B------:R-:W-:-:S05]  /*19270*/  @!P0 MOV R3, R7 ;  /* 0x0000000700038202 */ /* 0x000fca0000000f00 */
        /* <DEDUP_REMOVED lines=14> */
.L_x_2590:
        /* <DEDUP_REMOVED lines=8> */
.L_x_2591:
        /* <DEDUP_REMOVED lines=15> */
.L_x_2592:
        /* <DEDUP_REMOVED lines=8> */
.L_x_2593:
        /* <DEDUP_REMOVED lines=14> */
.L_x_2594:
        /* <DEDUP_REMOVED lines=8> */
.L_x_2595:
[----:B------:R-:W-:-:S05]  /*196b0*/  @!P0 MOV R3, R7 ;  /* 0x0000000700038202 */ /* 0x000fca0000000f00 */
        /* <DEDUP_REMOVED lines=12> */
.L_x_2596:
[----:B------:R-:W-:Y:S05]  /*19780*/  BRA `(.L_x_2597) ;  /* 0xffffffbc00ac7947 */ /* 0x000fea000383ffff */
.L_x_2513:
[----:B0-----:R0:W2:Y:S02]  /*19790*/  SYNCS.PHASECHK.TRANS64.TRYWAIT P0, [R22+URZ+0x38820], R3 ;  /* 0x03882003160075a7 */ /* 0x0010a4000800017f */
[----:B--2---:R-:W-:Y:S05]  /*197a0*/  @!P0 NANOSLEEP.SYNCS 0x989680 ;  /* 0x009896800000895d */ /* 0x004fea0003900000 */
[----:B------:R-:W2:Y:S02]  /*197b0*/  @!P0 SYNCS.PHASECHK.TRANS64 P0, [R22+URZ+0x38820], R3 ;  /* 0x03882003160085a7 */ /* 0x000ea4000800007f */
[----:B--2---:R-:W-:Y:S05]  /*197c0*/  @!P0 BRA `(.L_x_2513) ;  /* 0xfffffffc00f08947 */ /* 0x004fea000383ffff */
[----:B------:R-:W-:Y:S05]  /*197d0*/  BRA `(.L_x_2598) ;  /* 0xffffffc000207947 */ /* 0x000fea000383ffff */
.L_x_2518:
[----:B0-----:R0:W1:Y:S02]  /*197e0*/  SYNCS.PHASECHK.TRANS64.TRYWAIT P0, [R6+URZ+0x38840], R3 ;  /* 0x03884003060075a7 */ /* 0x001064000800017f */
[----:B-1----:R-:W-:Y:S05]  /*197f0*/  @!P0 NANOSLEEP.SYNCS 0x989680 ;  /* 0x009896800000895d */ /* 0x002fea0003900000 */
[----:B------:R-:W1:Y:S02]  /*19800*/  @!P0 SYNCS.PHASECHK.TRANS64 P0, [R6+URZ+0x38840], R3 ;  /* 0x03884003060085a7 */ /* 0x000e64000800007f */
[----:B-1----:R-:W-:Y:S05]  /*19810*/  @!P0 BRA `(.L_x_2518) ;  /* 0xfffffffc00f08947 */ /* 0x002fea000383ffff */
[----:B------:R-:W-:Y:S05]  /*19820*/  BRA `(.L_x_2599) ;  /* 0xffffffc400087947 */ /* 0x000fea000383ffff */
.L_x_2519:
        /* <DEDUP_REMOVED lines=8> */
.L_x_2601:
[----:B------:R-:W-:Y:S05]  /*198b0*/  BSYNC B1 ;  /* 0x0000000000017941 */ /* 0x000fea0003800000 */
.L_x_2600:
[----:B------:R-:W-:Y:S01]  /*198c0*/  IMAD.MOV.U32 R13, RZ, RZ, R8 ;  /* 0x000000ffff0d7224 */ /* 0x000fe200078e0008 */
[----:B------:R-:W-:Y:S01]  /*198d0*/  MOV R11, 0x181f ;  /* 0x0000181f000b7802 */ /* 0x000fe20000000f00 */
[----:B------:R-:W-:Y:S01]  /*198e0*/  IMAD.MOV.U32 R12, RZ, RZ, RZ ;  /* 0x000000ffff0c7224 */ /* 0x000fe200078e00ff */
        /* <DEDUP_REMOVED lines=8> */
.L_x_2602:
        /* <DEDUP_REMOVED lines=14> */
.L_x_2603:
        /* <DEDUP_REMOVED lines=14> */
.L_x_2604:
[----:B------:R-:W-:Y:S01]  /*19b30*/  MOV R13, R10 ;  /* 0x0000000a000d7202 */ /* 0x000fe20000000f00 */
[----:B------:R-:W-:Y:S02]  /*19b40*/  IMAD.MOV.U32 R12, RZ, RZ, 0x2 ;  /* 0x00000002ff0c7424 */ /* 0x000fe400078e00ff */
[----:B------:R-:W-:-:S07]  /*19b50*/  IMAD.MOV.U32 R2, RZ, RZ, R14 ;  /* 0x000000ffff027224 */ /* 0x000fce00078e000e */
[----:B------:R-:W-:Y:S05]  /*19b60*/  WARPSYNC.COLLECTIVE R15, `(.L_x_2605) ;  /* 0x000000000f087348 */ /* 0x000fea0003c00000 */
[----:B------:R0:W1:Y:S02]  /*19b70*/  SHFL.IDX P6, R14, R13, R12, R11 ;  /* 0x0000000c0d0e7389 */ /* 0x00006400000c000b */
[----:B01----:R-:W-:Y:S01]  /*19b80*/  ENDCOLLECTIVE ;  /* 0x000000000000791b */ /* 0x003fe20003800000 */
.L_x_2605:
        /* <DEDUP_REMOVED lines=14> */
.L_x_2606:
[----:B------:R-:W-:Y:S01]  /*19c70*/  MOV R13, R10 ;  /* 0x0000000a000d7202 */ /* 0x000fe20000000f00 */
[----:B------:R-:W-:Y:S02]  /*19c80*/  IMAD.MOV.U32 R12, RZ, RZ, 0x3 ;  /* 0x00000003ff0c7424 */ /* 0x000fe400078e00ff */
[----:B------:R-:W-:-:S07]  /*19c90*/  IMAD.MOV.U32 R2, RZ, RZ, R14 ;  /* 0x000000ffff027224 */ /* 0x000fce00078e000e */
[----:B------:R-:W-:Y:S05]  /*19ca0*/  WARPSYNC.COLLECTIVE R15, `(.L_x_2607) ;  /* 0x000000000f087348 */ /* 0x000fea0003c00000 */
[----:B------:R0:W1:Y:S02]  /*19cb0*/  SHFL.IDX P6, R14, R13, R12, R11 ;  /* 0x0000000c0d0e7389 */ /* 0x00006400000c000b */
[----:B01----:R-:W-:Y:S01]  /*19cc0*/  ENDCOLLECTIVE ;  /* 0x000000000000791b */ /* 0x003fe20003800000 */
.L_x_2607:
        /* <DEDUP_REMOVED lines=14> */
.L_x_2608:
[----:B------:R-:W-:Y:S01]  /*19db0*/  MOV R13, R10 ;  /* 0x0000000a000d7202 */ /* 0x000fe20000000f00 */
[----:B------:R-:W-:Y:S02]  /*19dc0*/  IMAD.MOV.U32 R12, RZ, RZ, 0x4 ;  /* 0x00000004ff0c7424 */ /* 0x000fe400078e00ff */
[----:B------:R-:W-:-:S07]  /*19dd0*/  IMAD.MOV.U32 R2, RZ, RZ, R14 ;  /* 0x000000ffff027224 */ /* 0x000fce00078e000e */
[----:B------:R-:W-:Y:S05]  /*19de0*/  WARPSYNC.COLLECTIVE R15, `(.L_x_2609) ;  /* 0x000000000f087348 */ /* 0x000fea0003c00000 */
[----:B------:R0:W1:Y:S02]  /*19df0*/  SHFL.IDX P6, R14, R13, R12, R11 ;  /* 0x0000000c0d0e7389 */ /* 0x00006400000c000b */
[----:B01----:R-:W-:Y:S01]  /*19e00*/  ENDCOLLECTIVE ;  /* 0x000000000000791b */ /* 0x003fe20003800000 */
.L_x_2609:
        /* <DEDUP_REMOVED lines=17> */
.L_x_2610:
[----:B------:R-:W-:Y:S01]  /*19f20*/  IMAD.MOV.U32 R2, RZ, RZ, R14 ;  /* 0x000000ffff027224 */ /* 0x000fe200078e000e */
[----:B------:R-:W-:Y:S06]  /*19f30*/  BRA `(.L_x_2611) ;  /* 0xffffffc0005c7947 */ /* 0x000fec000383ffff */
.L_x_2524:
[----:B-1----:R1:W2:Y:S02]  /*19f40*/  SYNCS.PHASECHK.TRANS64.TRYWAIT P0, [R6+URZ+0x38860], R2 ;  /* 0x03886002060075a7 */ /* 0x0022a4000800017f */
[----:B--2---:R-:W-:Y:S05]  /*19f50*/  @!P0 NANOSLEEP.SYNCS 0x989680 ;  /* 0x009896800000895d */ /* 0x004fea0003900000 */
[----:B------:R-:W2:Y:S02]  /*19f60*/  @!P0 SYNCS.PHASECHK.TRANS64 P0, [R6+URZ+0x38860], R2 ;  /* 0x03886002060085a7 */ /* 0x000ea4000800007f */
[----:B--2---:R-:W-:Y:S05]  /*19f70*/  @!P0 BRA `(.L_x_2524) ;  /* 0xfffffffc00f08947 */ /* 0x004fea000383ffff */
[----:B------:R-:W-:Y:S05]  /*19f80*/  BRA `(.L_x_2612) ;  /* 0xffffffc000d47947 */ /* 0x000fea000383ffff */
.L_x_2525:
[----:B------:R-:W-:Y:S01]  /*19f90*/  BSSY B1, `(.L_x_2613) ;  /* 0x0000008000017945 */ /* 0x000fe20003800000 */
[----:B------:R-:W-:Y:S01]  /*19fa0*/  IMAD.MOV.U32 R13, RZ, RZ, R25 ;  /* 0x000000ffff0d7224 */ /* 0x000fe200078e0019 */
[----:B------:R-:W-:Y:S01]  /*19fb0*/  MOV R12, RZ ;  /* 0x000000ff000c7202 */ /* 0x000fe20000000f00 */
[----:B------:R-:W-:Y:S02]  /*19fc0*/  IMAD.MOV.U32 R11, RZ, RZ, 0x181f ;  /* 0x0000181fff0b7424 */ /* 0x000fe400078e00ff */
[----:B------:R-:W-:-:S07]  /*19fd0*/  IMAD.MOV.U32 R15, RZ, RZ, -0x1 ;  /* 0xffffffffff0f7424 */ /* 0x000fce00078e00ff */
[----:B-1----:R-:W-:Y:S05]  /*19fe0*/  WARPSYNC.COLLECTIVE R15, `(.L_x_2614) ;  /* 0x000000000f087348 */ /* 0x002fea0003c00000 */
[----:B------:R0:W2:Y:S02]  /*19ff0*/  SHFL.IDX P6, R14, R13, R12, R11 ;  /* 0x0000000c0d0e7389 */ /* 0x0000a400000c000b */
[----:B012---:R-:W-:Y:S01]  /*1a000*/  ENDCOLLECTIVE ;  /* 0x000000000000791b */ /* 0x007fe20003800000 */
.L_x_2614:
[----:B------:R-:W-:Y:S05]  /*1a010*/  BSYNC B1 ;  /* 0x0000000000017941 */ /* 0x000fea0003800000 */
.L_x_2613:
        /* <DEDUP_REMOVED lines=9> */
.L_x_2615:
[----:B------:R-:W-:Y:S01]  /*1a0b0*/  IMAD.MOV.U32 R13, RZ, RZ, R25 ;  /* 0x000000ffff0d7224 */ /* 0x000fe200078e0019 */
[----:B------:R-:W-:Y:S01]  /*1a0c0*/  MOV R12, 0x1 ;  /* 0x00000001000c7802 */ /* 0x000fe20000000f00 */
[----:B------:R-:W-:-:S07]  /*1a0d0*/  IMAD.MOV.U32 R2, RZ, RZ, R14 ;  /* 0x000000ffff027224 */ /* 0x000fce00078e000e */
[----:B------:R-:W-:Y:S05]  /*1a0e0*/  WARPSYNC.COLLECTIVE R15, `(.L_x_2616) ;  /* 0x000000000f087348 */ /* 0x000fea0003c00000 */
[----:B------:R0:W1:Y:S02]  /*1a0f0*/  SHFL.IDX P6, R14, R13, R12, R11 ;  /* 0x0000000c0d0e7389 */ /* 0x00006400000c000b */
[----:B01----:R-:W-:Y:S01]  /*1a100*/  ENDCOLLECTIVE ;  /* 0x000000000000791b */ /* 0x003fe20003800000 */
.L_x_2616:
        /* <DEDUP_REMOVED lines=18> */
.L_x_2617:
[----:B------:R-:W-:Y:S01]  /*1a230*/  IMAD.MOV.U32 R13, RZ, RZ, R25 ;  /* 0x000000ffff0d7224 */ /* 0x000fe200078e0019 */
[----:B------:R-:W-:Y:S01]  /*1a240*/  MOV R12, 0x2 ;  /* 0x00000002000c7802 */ /* 0x000fe20000000f00 */
[----:B------:R-:W-:-:S07]  /*1a250*/  IMAD.MOV.U32 R2, RZ, RZ, R14 ;  /* 0x000000ffff027224 */ /* 0x000fce00078e000e */
[----:B------:R-:W-:Y:S05]  /*1a260*/  WARPSYNC.COLLECTIVE R15, `(.L_x_2618) ;  /* 0x000000000f087348 */ /* 0x000fea0003c00000 */
[----:B------:R0:W1:Y:S02]  /*1a270*/  SHFL.IDX P6, R14, R13, R12, R11 ;  /* 0x0000000c0d0e7389 */ /* 0x00006400000c000b */
[----:B01----:R-:W-:Y:S01]  /*1a280*/  ENDCOLLECTIVE ;  /* 0x000000000000791b */ /* 0x003fe20003800000 */
.L_x_2618:
        /* <DEDUP_REMOVED lines=18> */
.L_x_2619:
[----:B------:R-:W-:Y:S01]  /*1a3b0*/  IMAD.MOV.U32 R13, RZ, RZ, R25 ;  /* 0x000000ffff0d7224 */ /* 0x000fe200078e0019 */
[----:B------:R-:W-:Y:S01]  /*1a3c0*/  MOV R12, 0x3 ;  /* 0x00000003000c7802 */ /* 0x000fe20000000f00 */
[----:B------:R-:W-:-:S07]  /*1a3d0*/  IMAD.MOV.U32 R2, RZ, RZ, R14 ;  /* 0x000000ffff027224 */ /* 0x000fce00078e000e */
[----:B------:R-:W-:Y:S05]  /*1a3e0*/  WARPSYNC.COLLECTIVE R15, `(.L_x_2620) ;  /* 0x000000000f087348 */ /* 0x000fea0003c00000 */
[----:B------:R0:W1:Y:S02]  /*1a3f0*/  SHFL.IDX P6, R14, R13, R12, R11 ;  /* 0x0000000c0d0e7389 */ /* 0x00006400000c000b */
[----:B01----:R-:W-:Y:S01]  /*1a400*/  ENDCOLLECTIVE ;  /* 0x000000000000791b */ /* 0x003fe20003800000 */
.L_x_2620:
        /* <DEDUP_REMOVED lines=18> */
.L_x_2621:
[----:B------:R-:W-:Y:S01]  /*1a530*/  IMAD.MOV.U32 R13, RZ, RZ, R25 ;  /* 0x000000ffff0d7224 */ /* 0x000fe200078e0019 */
[----:B------:R-:W-:Y:S01]  /*1a540*/  MOV R12, 0x4 ;  /* 0x00000004000c7802 */ /* 0x000fe20000000f00 */
[----:B------:R-:W-:-:S07]  /*1a550*/  IMAD.MOV.U32 R2, RZ, RZ, R14 ;  /* 0x000000ffff027224 */ /* 0x000fce00078e000e */
[----:B------:R-:W-:Y:S05]  /*1a560*/  WARPSYNC.COLLECTIVE R15, `(.L_x_2622) ;  /* 0x000000000f087348 */ /* 0x000fea0003c00000 */
[----:B------:R0:W1:Y:S02]  /*1a570*/  SHFL.IDX P6, R14, R13, R12, R11 ;  /* 0x0000000c0d0e7389 */ /* 0x00006400000c000b */
[----:B01----:R-:W-:Y:S01]  /*1a580*/  ENDCOLLECTIVE ;  /* 0x000000000000791b */ /* 0x003fe20003800000 */
.L_x_2622:
        /* <DEDUP_REMOVED lines=13> */
.L_x_2623:
        /* <DEDUP_REMOVED lines=9> */
.L_x_2533:
[----:B0-----:R0:W2:Y:S02]  /*1a6f0*/  SYNCS.PHASECHK.TRANS64.TRYWAIT P0, [R4+URZ+0x38860], R3 ;  /* 0x03886003040075a7 */ /* 0x0010a4000800017f */
[----:B--2---:R-:W-:Y:S05]  /*1a700*/  @!P0 NANOSLEEP.SYNCS 0x989680 ;  /* 0x009896800000895d */ /* 0x004fea0003900000 */
[----:B------:R-:W2:Y:S02]  /*1a710*/  @!P0 SYNCS.PHASECHK.TRANS64 P0, [R4+URZ+0x38860], R3 ;  /* 0x03886003040085a7 */ /* 0x000ea4000800007f */
[----:B--2---:R-:W-:Y:S05]  /*1a720*/  @!P0 BRA `(.L_x_2533) ;  /* 0xfffffffc00f08947 */ /* 0x004fea000383ffff */
[----:B------:R-:W-:Y:S05]  /*1a730*/  BRA `(.L_x_2625) ;  /* 0xffffffc400187947 */ /* 0x000fea000383ffff */
.L_x_2534:
[----:B------:R-:W-:Y:S01]  /*1a740*/  BSSY B0, `(.L_x_2626) ;  /* 0x0000008000007945 */ /* 0x000fe20003800000 */
[----:B------:R-:W-:Y:S01]  /*1a750*/  IMAD.MOV.U32 R13, RZ, RZ, R25 ;  /* 0x000000ffff0d7224 */ /* 0x000fe200078e0019 */
[----:B------:R-:W-:Y:S01]  /*1a760*/  MOV R15, 0xffffffff ;  /* 0xffffffff000f7802 */ /* 0x000fe20000000f00 */
[----:B------:R-:W-:Y:S02]  /*1a770*/  IMAD.MOV.U32 R12, RZ, RZ, RZ ;  /* 0x000000ffff0c7224 */ /* 0x000fe400078e00ff */
[----:B------:R-:W-:-:S07]  /*1a780*/  IMAD.MOV.U32 R11, RZ, RZ, 0x181f ;  /* 0x0000181fff0b7424 */ /* 0x000fce00078e00ff */
[----:B01----:R-:W-:Y:S05]  /*1a790*/  WARPSYNC.COLLECTIVE R15, `(.L_x_2627) ;  /* 0x000000000f087348 */ /* 0x003fea0003c00000 */
[----:B-1----:R1:W2:Y:S02]  /*1a7a0*/  SHFL.IDX P6, R14, R13, R12, R11 ;  /* 0x0000000c0d0e7389 */ /* 0x0022a400000c000b */
[----:B012---:R-:W-:Y:S01]  /*1a7b0*/  ENDCOLLECTIVE ;  /* 0x000000000000791b */ /* 0x007fe20003800000 */
.L_x_2627:
[----:B------:R-:W-:Y:S05]  /*1a7c0*/  BSYNC B0 ;  /* 0x0000000000007941 */ /* 0x000fea0003800000 */
.L_x_2626:
[----:B------:R-:W-:Y:S01]  /*1a7d0*/  IMAD.MOV.U32 R13, RZ, RZ, R24 ;  /* 0x000000ffff0d7224 */ /* 0x000fe200078e0018 */
[C---:B------:R-:W-:Y:S01]  /*1a7e0*/  SHF.L.U32 R8, R33.reuse, 0x1, RZ ;  /* 0x0000000121087819 */ /* 0x040fe200000006ff */
[----:B------:R-:W-:Y:S01]  /*1a7f0*/  IMAD.MOV.U32 R12, RZ, RZ, RZ ;  /* 0x000000ffff0c7224 */ /* 0x000fe200078e00ff */
[----:B------:R-:W-:Y:S01]  /*1a800*/  LOP3.LUT R0, R33, 0x40, RZ, 0xfc, !PT ;  /* 0x0000004021007812 */ /* 0x000fe200078efcff */
[----:B------:R-:W-:Y:S02]  /*1a810*/  IMAD.MOV.U32 R11, RZ, RZ, 0x181f ;  /* 0x0000181fff0b7424 */ /* 0x000fe400078e00ff */
[----:B------:R-:W-:Y:S02]  /*1a820*/  IMAD.MOV.U32 R15, RZ, RZ, -0x1 ;  /* 0xffffffffff0f7424 */ /* 0x000fe400078e00ff */
[----:B------:R-:W-:-:S07]  /*1a830*/  IMAD.MOV.U32 R3, RZ, RZ, R14 ;  /* 0x000000ffff037224 */ /* 0x000fce00078e000e */
[----:B------:R-:W-:Y:S05]  /*1a840*/  WARPSYNC.COLLECTIVE R15, `(.L_x_2628) ;  /* 0x000000000f087348 */ /* 0x000fea0003c00000 */
[----:B------:R0:W1:Y:S02]  /*1a850*/  SHFL.IDX P6, R14, R13, R12, R11 ;  /* 0x0000000c0d0e7389 */ /* 0x00006400000c000b */
[----:B01----:R-:W-:Y:S01]  /*1a860*/  ENDCOLLECTIVE ;  /* 0x000000000000791b */ /* 0x003fe20003800000 */
.L_x_2628:
        /* <DEDUP_REMOVED lines=21> */
.L_x_2629:
[----:B------:R-:W-:Y:S01]  /*1a9c0*/  @!PT LDS RZ, [RZ] ;  /* 0x00000000fffff984 */ /* 0x000fe20000000800 */
[----:B------:R-:W-:Y:S01]  /*1a9d0*/  @!PT LDS RZ, [RZ] ;  /* 0x00000000fffff984 */ /* 0x000fe20000000800 */
[----:B------:R-:W-:Y:S01]  /*1a9e0*/  @!PT LDS RZ, [RZ] ;  /* 0x00000000fffff984 */ /* 0x000fe20000000800 */
[----:B------:R0:W-:Y:S01]  /*1a9f0*/  LDGSTS.E.BYPASS.LTC128B.128 [R0+0x5400], desc[UR38][R2.64+0x100], !P4 ;  /* 0x0540010002007fae */ /* 0x0001e2000e101d66 */
[----:B------:R-:W-:Y:S02]  /*1aa00*/  ISETP.LT.OR P4, PT, R5, 0x1, P0 ;  /* 0x000000010500780c */ /* 0x000fe40000781670 */
[----:B------:R-:W-:-:S11]  /*1aa10*/  MOV R13, R24 ;  /* 0x00000018000d7202 */ /* 0x000fd60000000f00 */
[----:B------:R0:W-:Y:S01]  /*1aa20*/  LDGSTS.E.BYPASS.LTC128B.128 [R0+0x7c00], desc[UR38][R2.64+0x180], !P4 ;  /* 0x07c0018002007fae */ /* 0x0001e2000e101d66 */
[----:B------:R-:W-:-:S07]  /*1aa30*/  IMAD.MOV.U32 R7, RZ, RZ, R14 ;  /* 0x000000ffff077224 */ /* 0x000fce00078e000e */
[----:B0-----:R-:W-:Y:S05]  /*1aa40*/  WARPSYNC.COLLECTIVE R15, `(.L_x_2630) ;  /* 0x000000000f087348 */ /* 0x001fea0003c00000 */
[----:B------:R1:W2:Y:S02]  /*1aa50*/  SHFL.IDX P6, R14, R13, R12, R11 ;  /* 0x0000000c0d0e7389 */ /* 0x0002a400000c000b */
[----:B012---:R-:W-:Y:S01]  /*1aa60*/  ENDCOLLECTIVE ;  /* 0x000000000000791b */ /* 0x007fe20003800000 */
.L_x_2630:
[----:B------:R-:W-:Y:S02]  /*1aa70*/  IMAD.MOV.U32 R13, RZ, RZ, R25 ;  /* 0x000000ffff0d7224 */ /* 0x000fe400078e0019 */
[----:B------:R-:W-:Y:S01]  /*1aa80*/  IMAD.MOV.U32 R12, RZ, RZ, 0x2 ;  /* 0x00000002ff0c7424 */ /* 0x000fe200078e00ff */
[----:B------:R-:W-:-:S13]  /*1aa90*/  IADD3 R2, P4, R14, R8, RZ ;  /* 0x000000080e027210 */ /* 0x000fda0007f9e0ff */
[----:B------:R-:W-:Y:S05]  /*1aaa0*/  WARPSYNC.COLLECTIVE R15, `(.L_x_2631) ;  /* 0x000000000f087348 */ /* 0x000fea0003c00000 */
[----:B------:R0:W1:Y:S02]  /*1aab0*/  SHFL.IDX P6, R14, R13, R12, R11 ;  /* 0x0000000c0d0e7389 */ /* 0x00006400000c000b */
[----:B01----:R-:W-:Y:S01]  /*1aac0*/  ENDCOLLECTIVE ;  /* 0x000000000000791b */ /* 0x003fe20003800000 */
.L_x_2631:
        /* <DEDUP_REMOVED lines=12> */
.L_x_2632:
        /* <DEDUP_REMOVED lines=14> */
.L_x_2633:
        /* <DEDUP_REMOVED lines=12> */
.L_x_2634:
        /* <DEDUP_REMOVED lines=14> */
.L_x_2635:
        /* <DEDUP_REMOVED lines=12> */
.L_x_2636:
        /* <DEDUP_REMOVED lines=9> */
.L_x_2539:
        /* <DEDUP_REMOVED lines=8> */
.L_x_2639:
[----:B------:R-:W-:Y:S05]  /*1afe0*/  BSYNC B0 ;  /* 0x0000000000007941 */ /* 0x000fea0003800000 */
.L_x_2638:
        /* <DEDUP_REMOVED lines=9> */
.L_x_2640:
[----:B------:R-:W-:Y:S02]  /*1b080*/  ULDC UR4, c[0x0][0xc3c] ;  /* 0x00030f0000047ab9 */ /* 0x000fe40000000800 */
[----:B------:R-:W-:-:S13]  /*1b090*/  ISETP.GE.OR P1, PT, R5, UR4, !P0 ;  /* 0x0000000405007c0c */ /* 0x000fda000c726670 */
[----:B------:R-:W0:Y:S01]  /*1b0a0*/  @!P1 LDC.64 R2, c[0x0][0xc80] ;  /* 0x00032000ff029b82 */ /* 0x000e220000000a00 */
[----:B------:R-:W-:Y:S01]  /*1b0b0*/  MOV R11, RZ ;  /* 0x000000ff000b7202 */ /* 0x000fe20000000f00 */
[----:B------:R-:W-:Y:S02]  /*1b0c0*/  IMAD.MOV.U32 R4, RZ, RZ, R14 ;  /* 0x000000ffff047224 */ /* 0x000fe400078e000e */
[----:B0-----:R-:W-:-:S06]  /*1b0d0*/  @!P1 IMAD.WIDE R2, R5, 0x4, R2 ;  /* 0x0000000405029825 */ /* 0x001fcc00078e0202 */
[----:B------:R-:W2:Y:S01]  /*1b0e0*/  @!P1 LDG.E R2, desc[UR38][R2.64] ;  /* 0x0000002602029981 */ /* 0x000ea2000c1e1900 */
[----:B------:R-:W-:Y:S01]  /*1b0f0*/  IMAD.MOV.U32 R5, RZ, RZ, RZ ;  /* 0x000000ffff057224 */ /* 0x000fe200078e00ff */
        /* <DEDUP_REMOVED lines=10> */
.L_x_2641:
[----:B------:R-:W-:Y:S01]  /*1b1a0*/  IMAD.MOV.U32 R12, RZ, RZ, 0x2 ;  /* 0x00000002ff0c7424 */ /* 0x000fe200078e00ff */
[----:B------:R-:W-:-:S05]  /*1b1b0*/  SEL R6, R14, RZ, P1 ;  /* 0x000000ff0e067207 */ /* 0x000fca0000800000 */
[----:B------:R-:W-:-:S04]  /*1b1c0*/  IMAD.IADD R6, R5, 0x1, R6 ;  /* 0x0000000105067824 */ /* 0x000fc800078e0206 */
[----:B------:R-:W-:-:S07]  /*1b1d0*/  IMAD.MOV.U32 R13, RZ, RZ, R6 ;  /* 0x000000ffff0d7224 */ /* 0x000fce00078e0006 */
[----:B------:R-:W-:Y:S05]  /*1b1e0*/  WARPSYNC.COLLECTIVE R15, `(.L_x_2642) ;  /* 0x000000000f087348 */ /* 0x000fea0003c00000 */
[----:B------:R0:W1:Y:S02]  /*1b1f0*/  SHFL.UP P6, R14, R13, R12, R11 ;  /* 0x0400000c0d0e7389 */ /* 0x00006400000c000b */
[----:B01----:R-:W-:Y:S01]  /*1b200*/  ENDCOLLECTIVE ;  /* 0x000000000000791b */ /* 0x003fe20003800000 */
.L_x_2642:
[----:B------:R-:W-:Y:S02]  /*1b210*/  MOV R12, 0x4 ;  /* 0x00000004000c7802 */ /* 0x000fe40000000f00 */
[----:B------:R-:W-:-:S05]  /*1b220*/  SEL R7, R14, RZ, P2 ;  /* 0x000000ff0e077207 */ /* 0x000fca0001000000 */
[----:B------:R-:W-:-:S04]  /*1b230*/  IMAD.IADD R7, R6, 0x1, R7 ;  /* 0x0000000106077824 */ /* 0x000fc800078e0207 */
[----:B------:R-:W-:-:S07]  /*1b240*/  IMAD.MOV.U32 R13, RZ, RZ, R7 ;  /* 0x000000ffff0d7224 */ /* 0x000fce00078e0007 */
[----:B------:R-:W-:Y:S05]  /*1b250*/  WARPSYNC.COLLECTIVE R15, `(.L_x_2643) ;  /* 0x000000000f087348 */ /* 0x000fea0003c00000 */
[----:B------:R0:W1:Y:S02]  /*1b260*/  SHFL.UP P6, R14, R13, R12, R11 ;  /* 0x0400000c0d0e7389 */ /* 0x00006400000c000b */
[----:B01----:R-:W-:Y:S01]  /*1b270*/  ENDCOLLECTIVE ;  /* 0x000000000000791b */ /* 0x003fe20003800000 */
.L_x_2643:
[----:B------:R-:W-:Y:S01]  /*1b280*/  IMAD.MOV.U32 R12, RZ, RZ, 0x8 ;  /* 0x00000008ff0c7424 */ /* 0x000fe200078e00ff */
[----:B------:R-:W-:-:S05]  /*1b290*/  SEL R2, R14, RZ, P3 ;  /* 0x000000ff0e027207 */ /* 0x000fca0001800000 */
[----:B------:R-:W-:-:S04]  /*1b2a0*/  IMAD.IADD R2, R7, 0x1, R2 ;  /* 0x0000000107027824 */ /* 0x000fc800078e0202 */
[----:B------:R-:W-:-:S07]  /*1b2b0*/  IMAD.MOV.U32 R13, RZ, RZ, R2 ;  /* 0x000000ffff0d7224 */ /* 0x000fce00078e0002 */
[----:B------:R-:W-:Y:S05]  /*1b2c0*/  WARPSYNC.COLLECTIVE R15, `(.L_x_2644) ;  /* 0x000000000f087348 */ /* 0x000fea0003c00000 */
[----:B------:R0:W1:Y:S02]  /*1b2d0*/  SHFL.UP P6, R14, R13, R12, R11 ;  /* 0x0400000c0d0e7389 */ /* 0x00006400000c000b */
[----:B01----:R-:W-:Y:S01]  /*1b2e0*/  ENDCOLLECTIVE ;  /* 0x000000000000791b */ /* 0x003fe20003800000 */
.L_x_2644:
[----:B------:R-:W-:Y:S02]  /*1b2f0*/  MOV R12, 0x10 ;  /* 0x00000010000c7802 */ /* 0x000fe40000000f00 */
[----:B------:R-:W-:-:S05]  /*1b300*/  SEL R3, R14, RZ, P4 ;  /* 0x000000ff0e037207 */ /* 0x000fca0002000000 */
[----:B------:R-:W-:-:S04]  /*1b310*/  IMAD.IADD R3, R2, 0x1, R3 ;  /* 0x0000000102037824 */ /* 0x000fc800078e0203 */
[----:B------:R-:W-:-:S07]  /*1b320*/  IMAD.MOV.U32 R13, RZ, RZ, R3 ;  /* 0x000000ffff0d7224 */ /* 0x000fce00078e0003 */
[----:B------:R-:W-:Y:S05]  /*1b330*/  WARPSYNC.COLLECTIVE R15, `(.L_x_2645) ;  /* 0x000000000f087348 */ /* 0x000fea0003c00000 */
[----:B------:R0:W1:Y:S02]  /*1b340*/  SHFL.UP P6, R14, R13, R12, R11 ;  /* 0x0400000c0d0e7389 */ /* 0x00006400000c000b */
[----:B01----:R-:W-:Y:S01]  /*1b350*/  ENDCOLLECTIVE ;  /* 0x000000000000791b */ /* 0x003fe20003800000 */
.L_x_2645:
        /* <DEDUP_REMOVED lines=8> */
.L_x_2646:
[----:B------:R-:W-:Y:S05]  /*1b3e0*/  BRA `(.L_x_2647) ;  /* 0xffffffc000307947 */ /* 0x000fea000383ffff */
.L_x_2544:
[----:B------:R-:W-:Y:S01]  /*1b3f0*/  BSSY B0, `(.L_x_2648) ;  /* 0x0000008000007945 */ /* 0x000fe20003800000 */
[----:B-----5:R-:W-:Y:S01]  /*1b400*/  IMAD.MOV.U32 R13, RZ, RZ, R5 ;  /* 0x000000ffff0d7224 */ /* 0x020fe200078e0005 */
[----:B------:R-:W-:Y:S01]  /*1b410*/  MOV R12, 0x1 ;  /* 0x00000001000c7802 */ /* 0x000fe20000000f00 */
[----:B------:R-:W-:Y:S02]  /*1b420*/  IMAD.MOV.U32 R11, RZ, RZ, RZ ;  /* 0x000000ffff0b7224 */ /* 0x000fe400078e00ff */
[----:B------:R-:W-:-:S07]  /*1b430*/  IMAD.MOV.U32 R15, RZ, RZ, -0x1 ;  /* 0xffffffffff0f7424 */ /* 0x000fce00078e00ff */
[----:B01----:R-:W-:Y:S05]  /*1b440*/  WARPSYNC.COLLECTIVE R15, `(.L_x_2649) ;  /* 0x000000000f087348 */ /* 0x003fea0003c00000 */
[----:B------:R2:W3:Y:S02]  /*1b450*/  SHFL.UP P6, R14, R13, R12, R11 ;  /* 0x0400000c0d0e7389 */ /* 0x0004e400000c000b */
[----:B0123--:R-:W-:Y:S01]  /*1b460*/  ENDCOLLECTIVE ;  /* 0x000000000000791b */ /* 0x00ffe20003800000 */
.L_x_2649:
[----:B------:R-:W-:Y:S05]  /*1b470*/  BSYNC B0 ;  /* 0x0000000000007941 */ /* 0x000fea0003800000 */
.L_x_2648:
        /* <DEDUP_REMOVED lines=8> */
.L_x_2650:
[----:B------:R-:W-:Y:S01]  /*1b500*/  IMAD.MOV.U32 R12, RZ, RZ, 0x4 ;  /* 0x00000004ff0c7424 */ /* 0x000fe200078e00ff */
[----:B------:R-:W-:-:S05]  /*1b510*/  SEL R2, R14, RZ, P2 ;  /* 0x000000ff0e027207 */ /* 0x000fca0001000000 */
[----:B------:R-:W-:-:S04]  /*1b520*/  IMAD.IADD R2, R13, 0x1, R2 ;  /* 0x000000010d027824 */ /* 0x000fc800078e0202 */
[----:B------:R-:W-:-:S07]  /*1b530*/  IMAD.MOV.U32 R13, RZ, RZ, R2 ;  /* 0x000000ffff0d7224 */ /* 0x000fce00078e0002 */
[----:B------:R-:W-:Y:S05]  /*1b540*/  WARPSYNC.COLLECTIVE R15, `(.L_x_2651) ;  /* 0x000000000f087348 */ /* 0x000fea0003c00000 */
[----:B------:R0:W1:Y:S02]  /*1b550*/  SHFL.UP P6, R14, R13, R12, R11 ;  /* 0x0400000c0d0e7389 */ /* 0x00006400000c000b */
[----:B01----:R-:W-:Y:S01]  /*1b560*/  ENDCOLLECTIVE ;  /* 0x000000000000791b */ /* 0x003fe20003800000 */
.L_x_2651:
[----:B------:R-:W-:Y:S02]  /*1b570*/  MOV R12, 0x8 ;  /* 0x00000008000c7802 */ /* 0x000fe40000000f00 */
[----:B------:R-:W-:-:S05]  /*1b580*/  SEL R3, R14, RZ, P3 ;  /* 0x000000ff0e037207 */ /* 0x000fca0001800000 */
[----:B------:R-:W-:-:S04]  /*1b590*/  IMAD.IADD R3, R2, 0x1, R3 ;  /* 0x0000000102037824 */ /* 0x000fc800078e0203 */
[----:B------:R-:W-:-:S07]  /*1b5a0*/  IMAD.MOV.U32 R13, RZ, RZ, R3 ;  /* 0x000000ffff0d7224 */ /* 0x000fce00078e0003 */
[----:B------:R-:W-:Y:S05]  /*1b5b0*/  WARPSYNC.COLLECTIVE R15, `(.L_x_2652) ;  /* 0x000000000f087348 */ /* 0x000fea0003c00000 */
[----:B------:R0:W1:Y:S02]  /*1b5c0*/  SHFL.UP P6, R14, R13, R12, R11 ;  /* 0x0400000c0d0e7389 */ /* 0x00006400000c000b */
[----:B01----:R-:W-:Y:S01]  /*1b5d0*/  ENDCOLLECTIVE ;  /* 0x000000000000791b */ /* 0x003fe20003800000 */
.L_x_2652:
[----:B------:R-:W-:Y:S01]  /*1b5e0*/  IMAD.MOV.U32 R12, RZ, RZ, 0x10 ;  /* 0x00000010ff0c7424 */ /* 0x000fe200078e00ff */
[----:B------:R-:W-:-:S05]  /*1b5f0*/  SEL R4, R14, RZ, P4 ;  /* 0x000000ff0e047207 */ /* 0x000fca0002000000 */
[----:B------:R-:W-:-:S04]  /*1b600*/  IMAD.IADD R4, R3, 0x1, R4 ;  /* 0x0000000103047824 */ /* 0x000fc800078e0204 */
[----:B------:R-:W-:-:S07]  /*1b610*/  IMAD.MOV.U32 R13, RZ, RZ, R4 ;  /* 0x000000ffff0d7224 */ /* 0x000fce00078e0004 */
[----:B------:R-:W-:Y:S05]  /*1b620*/  WARPSYNC.COLLECTIVE R15, `(.L_x_2653) ;  /* 0x000000000f087348 */ /* 0x000fea0003c00000 */
[----:B------:R0:W1:Y:S02]  /*1b630*/  SHFL.UP P6, R14, R13, R12, R11 ;  /* 0x0400000c0d0e7389 */ /* 0x00006400000c000b */
[----:B01----:R-:W-:Y:S01]  /*1b640*/  ENDCOLLECTIVE ;  /* 0x000000000000791b */ /* 0x003fe20003800000 */
.L_x_2653:
[----:B------:R-:W-:Y:S01]  /*1b650*/  MOV R12, 0x1f ;  /* 0x0000001f000c7802 */ /* 0x000fe20000000f00 */
[----:B------:R-:W-:Y:S01]  /*1b660*/  IMAD.MOV.U32 R11, RZ, RZ, 0x1f ;  /* 0x0000001fff0b7424 */ /* 0x000fe200078e00ff */
[----:B------:R-:W-:-:S05]  /*1b670*/  SEL R3, R14, RZ, P5 ;  /* 0x000000ff0e037207 */ /* 0x000fca0002800000 */
[----:B------:R-:W-:-:S04]  /*1b680*/  IMAD.IADD R6, R4, 0x1, R3 ;  /* 0x0000000104067824 */ /* 0x000fc800078e0203 */
[----:B------:R-:W-:-:S07]  /*1b690*/  IMAD.MOV.U32 R13, RZ, RZ, R6 ;  /* 0x000000ffff0d7224 */ /* 0x000fce00078e0006 */
[----:B------:R-:W-:Y:S05]  /*1b6a0*/  WARPSYNC.COLLECTIVE R15, `(.L_x_2654) ;  /* 0x000000000f087348 */ /* 0x000fea0003c00000 */
[----:B------:R0:W1:Y:S02]  /*1b6b0*/  SHFL.IDX P6, R14, R13, R12, R11 ;  /* 0x0000000c0d0e7389 */ /* 0x00006400000c000b */
[----:B01----:R-:W-:Y:S01]  /*1b6c0*/  ENDCOLLECTIVE ;  /* 0x000000000000791b */ /* 0x003fe20003800000 */
.L_x_2654:
[----:B------:R-:W-:Y:S05]  /*1b6d0*/  BRA `(.L_x_2655) ;  /* 0xffffffc000107947 */ /* 0x000fea000383ffff */
.L_x_2546:
[----:B------:R-:W-:Y:S01]  /*1b6e0*/  BSSY B0, `(.L_x_2656) ;  /* 0x0000006000007945 */ /* 0x000fe20003800000 */
[----:B------:R-:W-:Y:S01]  /*1b6f0*/  PLOP3.LUT P6, PT, P6, PT, PT, 0x8, 0x0 ;  /* 0x000000000000781c */ /* 0x000fe200037ce170 */
[----:B------:R-:W-:-:S12]  /*1b700*/  IMAD.MOV.U32 R15, RZ, RZ, -0x1 ;  /* 0xffffffffff0f7424 */ /* 0x000fd800078e00ff */
[----:B0-----:R-:W-:Y:S05]  /*1b710*/  WARPSYNC.COLLECTIVE R15, `(.L_x_2657) ;  /* 0x000000000f087348 */ /* 0x001fea0003c00000 */
[----:B------:R-:W-:Y:S01]  /*1b720*/  VOTE.ANY R14, PT, P6 ;  /* 0x00000000000e7806 */ /* 0x000fe200030e0100 */
[----:B0-----:R-:W-:Y:S06]  /*1b730*/  ENDCOLLECTIVE ;  /* 0x000000000000791b */ /* 0x001fec0003800000 */
.L_x_2657:
[----:B------:R-:W-:Y:S05]  /*1b740*/  BSYNC B0 ;  /* 0x0000000000007941 */ /* 0x000fea0003800000 */
.L_x_2656:
[----:B------:R-:W-:Y:S01]  /*1b750*/  IMAD.MOV.U32 R2, RZ, RZ, R14 ;  /* 0x000000ffff027224 */ /* 0x000fe200078e000e */
[----:B------:R-:W-:Y:S01]  /*1b760*/  MOV R11, 0x1f ;  /* 0x0000001f000b7802 */ /* 0x000fe20000000f00 */
[----:B------:R-:W-:Y:S02]  /*1b770*/  IMAD.MOV.U32 R13, RZ, RZ, R5 ;  /* 0x000000ffff0d7224 */ /* 0x000fe400078e0005 */
[----:B------:R-:W0:Y:S01]  /*1b780*/  POPC R4, R2 ;  /* 0x0000000200047309 */ /* 0x000e220000000000 */
[----:B------:R-:W-:Y:S02]  /*1b790*/  IMAD.MOV.U32 R15, RZ, RZ, -0x1 ;  /* 0xffffffffff0f7424 */ /* 0x000fe400078e00ff */
[----:B0-----:R-:W-:-:S07]  /*1b7a0*/  IMAD.MOV.U32 R12, RZ, RZ, R4 ;  /* 0x000000ffff0c7224 */ /* 0x001fce00078e0004 */
[----:B------:R-:W-:Y:S05]  /*1b7b0*/  WARPSYNC.COLLECTIVE R15, `(.L_x_2658) ;  /* 0x000000000f087348 */ /* 0x000fea0003c00000 */
[----:B------:R0:W1:Y:S02]  /*1b7c0*/  SHFL.IDX P6, R14, R13, R12, R11 ;  /* 0x0000000c0d0e7389 */ /* 0x00006400000c000b */
[----:B01----:R-:W-:Y:S01]  /*1b7d0*/  ENDCOLLECTIVE ;  /* 0x000000000000791b */ /* 0x003fe20003800000 */
.L_x_2658:
[----:B------:R-:W-:Y:S01]  /*1b7e0*/  IMAD.MOV.U32 R5, RZ, RZ, R14 ;  /* 0x000000ffff057224 */ /* 0x000fe200078e000e */
[----:B------:R-:W-:Y:S06]  /*1b7f0*/  BRA `(.L_x_2659) ;  /* 0xffffffc000007947 */ /* 0x000fec000383ffff */
.L_x_2548:
[----:B------:R-:W-:Y:S01]  /*1b800*/  BSSY B0, `(.L_x_2660) ;  /* 0x0000007000007945 */ /* 0x000fe20003800000 */
[----:B------:R-:W-:Y:S02]  /*1b810*/  IMAD.MOV.U32 R13, RZ, RZ, R6 ;  /* 0x000000ffff0d7224 */ /* 0x000fe400078e0006 */
[----:B------:R-:W-:Y:S02]  /*1b820*/  IMAD.MOV.U32 R11, RZ, RZ, 0x1f ;  /* 0x0000001fff0b7424 */ /* 0x000fe400078e00ff */
[----:B------:R-:W-:-:S07]  /*1b830*/  IMAD.MOV.U32 R15, RZ, RZ, -0x1 ;  /* 0xffffffffff0f7424 */ /* 0x000fce00078e00ff */
[----:B012---:R-:W-:Y:S05]  /*1b840*/  WARPSYNC.COLLECTIVE R15, `(.L_x_2661) ;  /* 0x000000000f087348 */ /* 0x007fea0003c00000 */
[----:B------:R3:W4:Y:S02]  /*1b850*/  SHFL.IDX P6, R14, R13, R12, R11 ;  /* 0x0000000c0d0e7389 */ /* 0x00072400000c000b */
[----:B01234-:R-:W-:Y:S01]  /*1b860*/  ENDCOLLECTIVE ;  /* 0x000000000000791b */ /* 0x01ffe20003800000 */
.L_x_2661:
[----:B------:R-:W-:Y:S05]  /*1b870*/  BSYNC B0 ;  /* 0x0000000000007941 */ /* 0x000fea0003800000 */
.L_x_2660:
[----:B------:R-:W-:Y:S05]  /*1b880*/  BRA `(.L_x_2547) ;  /* 0xffffffbc00f87947 */ /* 0x000fea000383ffff */
.L_x_2552:
[----:B-1----:R1:W3:Y:S02]  /*1b890*/  SYNCS.PHASECHK.TRANS64.TRYWAIT P0, [R4+URZ+0x38820], R0 ;  /* 0x03882000040075a7 */ /* 0x0022e4000800017f */
[----:B---3--:R-:W-:Y:S05]  /*1b8a0*/  @!P0 NANOSLEEP.SYNCS 0x989680 ;  /* 0x009896800000895d */ /* 0x008fea0003900000 */
[----:B------:R-:W3:Y:S02]  /*1b8b0*/  @!P0 SYNCS.PHASECHK.TRANS64 P0, [R4+URZ+0x38820], R0 ;  /* 0x03882000040085a7 */ /* 0x000ee4000800007f */
[----:B---3--:R-:W-:Y:S05]  /*1b8c0*/  @!P0 BRA `(.L_x_2552) ;  /* 0xfffffffc00f08947 */ /* 0x008fea000383ffff */
[----:B------:R-:W-:Y:S05]  /*1b8d0*/  BRA `(.L_x_2662) ;  /* 0xffffffc400707947 */ /* 0x000fea000383ffff */
.L_x_2553:
[----:B------:R-:W3:Y:S01]  /*1b8e0*/  S2R R2, SR_TID.X ;  /* 0x0000000000027919 */ /* 0x000ee20000002100 */
[----:B------:R-:W-:Y:S01]  /*1b8f0*/  BSSY B0, `(.L_x_2663) ;  /* 0x000000a000007945 */ /* 0x000fe20003800000 */
[----:B------:R-:W-:Y:S02]  /*1b900*/  IMAD.MOV.U32 R12, RZ, RZ, RZ ;  /* 0x000000ffff0c7224 */ /* 0x000fe400078e00ff */
[----:B------:R-:W-:Y:S02]  /*1b910*/  IMAD.MOV.U32 R11, RZ, RZ, 0x1f ;  /* 0x0000001fff0b7424 */ /* 0x000fe400078e00ff */
[----:B------:R-:W-:Y:S01]  /*1b920*/  IMAD.MOV.U32 R15, RZ, RZ, -0x1 ;  /* 0xffffffffff0f7424 */ /* 0x000fe200078e00ff */
[----:B---3--:R-:W-:-:S04]  /*1b930*/  SHF.R.U32.HI R2, RZ, 0x5, R2 ;  /* 0x00000005ff027819 */ /* 0x008fc80000011602 */
[----:B------:R-:W-:-:S04]  /*1b940*/  LOP3.LUT R2, R2, 0x3, RZ, 0xc0, !PT ;  /* 0x0000000302027812 */ /* 0x000fc800078ec0ff */
[----:B------:R-:W-:-:S07]  /*1b950*/  MOV R13, R2 ;  /* 0x00000002000d7202 */ /* 0x000fce0000000f00 */
[----:B012---:R-:W-:Y:S05]  /*1b960*/  WARPSYNC.COLLECTIVE R15, `(.L_x_2664) ;  /* 0x000000000f087348 */ /* 0x007fea0003c00000 */
[----:B------:R3:W4:Y:S02]  /*1b970*/  SHFL.IDX P6, R14, R13, R12, R11 ;  /* 0x0000000c0d0e7389 */ /* 0x00072400000c000b */
[----:B01234-:R-:W-:Y:S01]  /*1b980*/  ENDCOLLECTIVE ;  /* 0x000000000000791b */ /* 0x01ffe20003800000 */
.L_x_2664:
[----:B------:R-:W-:Y:S05]  /*1b990*/  BSYNC B0 ;  /* 0x0000000000007941 */ /* 0x000fea0003800000 */
.L_x_2663:
[----:B------:R-:W-:Y:S05]  /*1b9a0*/  BRA `(.L_x_2665) ;  /* 0xffffffc400587947 */ /* 0x000fea000383ffff */
.L_x_2556:
[----:B------:R-:W-:Y:S01]  /*1b9b0*/  BSSY B1, `(.L_x_2666) ;  /* 0x0000006000017945 */ /* 0x000fe20003800000 */
[----:B------:R-:W-:-:S07]  /*1b9c0*/  IMAD.MOV.U32 R15, RZ, RZ, -0x1 ;  /* 0xffffffffff0f7424 */ /* 0x000fce00078e00ff */
[----:B012---:R-:W-:Y:S05]  /*1b9d0*/  WARPSYNC.COLLECTIVE R15, `(.L_x_2667) ;  /* 0x000000000f0c7348 */ /* 0x007fea0003c00000 */
[----:B------:R-:W-:Y:S02]  /*1b9e0*/  ELECT P6, UR62, PT ;  /* 0x00000000003e782f */ /* 0x000fe400038c0000 */
[----:B------:R-:W-:Y:S01]  /*1b9f0*/  MOV R14, UR62 ;  /* 0x0000003e000e7c02 */ /* 0x000fe20008000f00 */
[----:B012---:R-:W-:Y:S10]  /*1ba00*/  ENDCOLLECTIVE ;  /* 0x000000000000791b */ /* 0x007ff40003800000 */
.L_x_2667:
[----:B------:R-:W-:Y:S05]  /*1ba10*/  BSYNC B1 ;  /* 0x0000000000017941 */ /* 0x000fea0003800000 */
.L_x_2666:
[----:B------:R-:W-:Y:S05]  /*1ba20*/  BRA `(.L_x_2668) ;  /* 0xffffffc400507947 */ /* 0x000fea000383ffff */
.L_x_2558:
[----:B-1----:R1:W3:Y:S02]  /*1ba30*/  SYNCS.PHASECHK.TRANS64.TRYWAIT P1, [R5+URZ+0x38840], R0 ;  /* 0x03884000050075a7 */ /* 0x0022e4000802017f */
[----:B---3--:R-:W-:Y:S05]  /*1ba40*/  @!P1 NANOSLEEP.SYNCS 0x989680 ;  /* 0x009896800000995d */ /* 0x008fea0003900000 */
[----:B------:R-:W3:Y:S02]  /*1ba50*/  @!P1 SYNCS.PHASECHK.TRANS64 P1, [R5+URZ+0x38840], R0 ;  /* 0x03884000050095a7 */ /* 0x000ee4000802007f */
[----:B---3--:R-:W-:Y:S05]  /*1ba60*/  @!P1 BRA `(.L_x_2558) ;  /* 0xfffffffc00f09947 */ /* 0x008fea000383ffff */
[----:B------:R-:W-:Y:S05]  /*1ba70*/  BRA `(.L_x_2669) ;  /* 0xffffffc400787947 */ /* 0x000fea000383ffff */
.L_x_2560:
[----:B---3--:R3:W4:Y:S02]  /*1ba80*/  SYNCS.PHASECHK.TRANS64.TRYWAIT P1, [R27+URZ+0x38840], R2 ;  /* 0x038840021b0075a7 */ /* 0x008724000802017f */
[----:B----4-:R-:W-:Y:S05]  /*1ba90*/  @!P1 NANOSLEEP.SYNCS 0x989680 ;  /* 0x009896800000995d */ /* 0x010fea0003900000 */
[----:B------:R-:W4:Y:S02]  /*1baa0*/  @!P1 SYNCS.PHASECHK.TRANS64 P1, [R27+URZ+0x38840], R2 ;  /* 0x038840021b0095a7 */ /* 0x000f24000802007f */
[----:B----4-:R-:W-:Y:S05]  /*1bab0*/  @!P1 BRA `(.L_x_2560) ;  /* 0xfffffffc00f09947 */ /* 0x010fea000383ffff */
[----:B------:R-:W-:Y:S05]  /*1bac0*/  BRA `(.L_x_2670) ;  /* 0xffffffc400847947 */ /* 0x000fea000383ffff */
.L_x_2562:
[----:B----4-:R4:W0:Y:S02]  /*1bad0*/  SYNCS.PHASECHK.TRANS64.TRYWAIT P1, [R5+URZ+0x38860], R0 ;  /* 0x03886000050075a7 */ /* 0x010824000802017f */
[----:B0-----:R-:W-:Y:S05]  /*1bae0*/  @!P1 NANOSLEEP.SYNCS 0x989680 ;  /* 0x009896800000995d */ /* 0x001fea0003900000 */
[----:B------:R-:W0:Y:S02]  /*1baf0*/  @!P1 SYNCS.PHASECHK.TRANS64 P1, [R5+URZ+0x38860], R0 ;  /* 0x03886000050095a7 */ /* 0x000e24000802007f */
[----:B0-----:R-:W-:Y:S05]  /*1bb00*/  @!P1 BRA `(.L_x_2562) ;  /* 0xfffffffc00f09947 */ /* 0x001fea000383ffff */
[----:B------:R-:W-:Y:S05]  /*1bb10*/  BRA `(.L_x_2671) ;  /* 0xffffffc400807947 */ /* 0x000fea000383ffff */
.L_x_2672:
        /* <DEDUP_REMOVED lines=14> */
.L_x_3301:


//--------------------- .text._ZN7cutlass13device_kernelIN5flash11enable_sm90INS1_16FlashAttnFwdSm90INS1_25CollectiveMainloopFwdSm90ILi2EN4cute5tupleIJNS5_1CILi1EEES8_S8_EEENS6_IJNS7_ILi128EEENS7_ILi80EEENS7_ILi256EEEEEELi256ENS_6half_tEfNS_4arch4Sm90ELb1ELb0ELb1ELb1ELb1ELb1ELb0ELb1ELb1ELb1ELb0ELb0EEENS1_21CollectiveEpilogueFwdINS6_IJSA_SC_SB_EEES9_SE_SG_Li256ELb1ELb1ELb0ELb0EEENS1_36VarlenDynamicPersistentTileSchedulerILi128ELi80ELi256ELi128ELb0ELb1ELb1ELb1ELb1ELb1EEEEEEEEEvNT_6ParamsE --------------------------
	.section	.text._ZN7cutlass13device_kernelIN5flash11enable_sm90INS1_16FlashAttnFwdSm90INS1_25CollectiveMainloopFwdSm90ILi2EN4cute5tupleIJNS5_1CILi1EEES8_S8_EEENS6_IJNS7_ILi128EEENS7_ILi80EEENS7_ILi256EEEEEELi256ENS_6half_tEfNS_4arch4Sm90ELb1ELb0ELb1ELb1ELb1ELb1ELb0ELb1ELb1ELb1ELb0ELb0EEENS1_21CollectiveEpilogueFwdINS6_IJSA_SC_SB_EEES9_SE_SG_Li256ELb1ELb1ELb0ELb0EEENS1_36VarlenDynamicPersistentTileSchedulerILi128ELi80ELi256ELi128ELb0ELb1ELb1ELb1ELb1ELb1EEEEEEEEEvNT_6ParamsE,"ax",@progbits
	.align	128
.text._ZN7cutlass13device_kernelIN5flash11enable_sm90INS1_16FlashAttnFwdSm90INS1_25CollectiveMainloopFwdSm90ILi2EN4cute5tupleIJNS5_1CILi1EEES8_S8_EEENS6_IJNS7_ILi128EEENS7_ILi80EEENS7_ILi256EEEEEELi256ENS_6half_tEfNS_4arch4Sm90ELb1ELb0ELb1ELb1ELb1ELb1ELb0ELb1ELb1ELb1ELb0ELb0EEENS1_21CollectiveEpilogueFwdINS6_IJSA_SC_SB_EEES9_SE_SG_Li256ELb1ELb1ELb0ELb0EEENS1_36VarlenDynamicPersistentTileSchedulerILi128ELi80ELi256ELi128ELb0ELb1ELb1ELb1ELb1ELb1EEEEEEEEEvNT_6ParamsE:
        .type           _ZN7cutlass13device_kernelIN5flash11enable_sm90INS1_16FlashAttnFwdSm90INS1_25CollectiveMainloopFwdSm90ILi2EN4cute5tupleIJNS5_1CILi1EEES8_S8_EEENS6_IJNS7_ILi128EEENS7_ILi80EEENS7_ILi256EEEEEELi256ENS_6half_tEfNS_4arch4Sm90ELb1ELb0ELb1ELb1ELb1ELb1ELb0ELb1ELb1ELb1ELb0ELb0EEENS1_21CollectiveEpilogueFwdINS6_IJSA_SC_SB_EEES9_SE_SG_Li256ELb1ELb1ELb0ELb0EEENS1_36VarlenDynamicPersistentTileSchedulerILi128ELi80ELi256ELi128ELb0ELb1ELb1ELb1ELb1ELb1EEEEEEEEEvNT_6ParamsE,@function
        .size           _ZN7cutlass13device_kernelIN5flash11enable_sm90INS1_16FlashAttnFwdSm90INS1_25CollectiveMainloopFwdSm90ILi2EN4cute5tupleIJNS5_1CILi1EEES8_S8_EEENS6_IJNS7_ILi128EEENS7_ILi80EEENS7_ILi256EEEEEELi256ENS_6half_tEfNS_4arch4Sm90ELb1ELb0ELb1ELb1ELb1ELb1ELb0ELb1ELb1ELb1ELb0ELb0EEENS1_21CollectiveEpilogueFwdINS6_IJSA_SC_SB_EEES9_SE_SG_Li256ELb1ELb1ELb0ELb0EEENS1_36VarlenDynamicPersistentTileSchedulerILi128ELi80ELi256ELi128ELb0ELb1ELb1ELb1ELb1ELb1EEEEEEEEEvNT_6ParamsE,(.L_x_3302 - _ZN7cutlass13device_kernelIN5flash11enable_sm90INS1_16FlashAttnFwdSm90INS1_25CollectiveMainloopFwdSm90ILi2EN4cute5tupleIJNS5_1CILi1EEES8_S8_EEENS6_IJNS7_ILi128EEENS7_ILi80EEENS7_ILi256EEEEEELi256ENS_6half_tEfNS_4arch4Sm90ELb1ELb0ELb1ELb1ELb1ELb1ELb0ELb1ELb1ELb1ELb0ELb0EEENS1_21CollectiveEpilogueFwdINS6_IJSA_SC_SB_EEES9_SE_SG_Li256ELb1ELb1ELb0ELb0EEENS1_36VarlenDynamicPersistentTileSchedulerILi128ELi80ELi256ELi128ELb0ELb1ELb1ELb1ELb1ELb1EEEEEEEEEvNT_6ParamsE)
        .other          _ZN7cutlass13device_kernelIN5flash11enable_sm90INS1_16FlashAttnFwdSm90INS1_25CollectiveMainloopFwdSm90ILi2EN4cute5tupleIJNS5_1CILi1EEES8_S8_EEENS6_IJNS7_ILi128EEENS7_ILi80EEENS7_ILi256EEEEEELi256ENS_6half_tEfNS_4arch4Sm90ELb1ELb0ELb1ELb1ELb1ELb1ELb0ELb1ELb1ELb1ELb0ELb0EEENS1_21CollectiveEpilogueFwdINS6_IJSA_SC_SB_EEES9_SE_SG_Li256ELb1ELb1ELb0ELb0EEENS1_36VarlenDynamicPersistentTileSchedulerILi128ELi80ELi256ELi128ELb0ELb1ELb1ELb1ELb1ELb1EEEEEEEEEvNT_6ParamsE,@"STO_CUDA_ENTRY STV_DEFAULT"
_ZN7cutlass13device_kernelIN5flash11enable_sm90INS1_16FlashAttnFwdSm90INS1_25CollectiveMainloopFwdSm90ILi2EN4cute5tupleIJNS5_1CILi1EEES8_S8_EEENS6_IJNS7_ILi128EEENS7_ILi80EEENS7_ILi256EEEEEELi256ENS_6half_tEfNS_4arch4Sm90ELb1ELb0ELb1ELb1ELb1ELb1ELb0ELb1ELb1ELb1ELb0ELb0EEENS1_21CollectiveEpilogueFwdINS6_IJSA_SC_SB_EEES9_SE_SG_Li256ELb1ELb1ELb0ELb0EEENS1_36VarlenDynamicPersistentTileSchedulerILi128ELi80ELi256ELi128ELb0ELb1ELb1ELb1ELb1ELb1EEEEEEEEEvNT_6ParamsE:
        /* <DEDUP_REMOVED lines=18> */
.L_x_2674:
[----:B------:R-:W-:Y:S05]  /*0120*/  BSYNC B0 ;  /* 0x0000000000007941 */ /* 0x000fea0003800000 */
.L_x_2673:
        /* <DEDUP_REMOVED lines=41> */
.L_x_2675:
        /* <DEDUP_REMOVED lines=22> */
.L_x_2676:
        /* <DEDUP_REMOVED lines=18> */
.L_x_2677:
        /* <DEDUP_REMOVED lines=22> */
.L_x_2678:
        /* <DEDUP_REMOVED lines=22> */
.L_x_2679:
[----:B0-----:R-:W-:Y:S01]  /*0900*/  UMOV UR4, 0x1 ;  /* 0x0000000100047882 */ /* 0x001fe20000000000 */
[----:B------:R-:W-:Y:S01]  /*0910*/  PLOP3.LUT P0, PT, PT, PT, UP0, 0x80, 0x0 ;  /* 0x000000000000781c */ /* 0x000fe20003f0f008 */
[----:B------:R-:W-:Y:S01]  /*0920*/  USEL UR4, UR4, 0x2, !UP0 ;  /* 0x0000000204047887 */ /* 0x000fe2000c000000 */
[----:B------:R-:W-:Y:S01]  /*0930*/  NOP ;  /* 0x0000000000007918 */ /* 0x000fe20000000000 */
[----:B------:R-:W-:Y:S01]  /*0940*/  ULDC.64 UR60, c[0x0][0x208] ;  /* 0x00008200003c7ab9 */ /* 0x000fe20000000a00 */
[----:B------:R-:W-:Y:S03]  /*0950*/  BSSY B9, `(.L_x_2680) ;  /* 0x0002ea8000097945 */ /* 0x000fe60003800000 */
[----:B------:R-:W-:-:S05]  /*0960*/  IMAD.U32 R3, RZ, RZ, UR4 ;  /* 0x00000004ff037e24 */ /* 0x000fca000f8e00ff */
[----:B------:R0:W-:Y:S01]  /*0970*/  STL [R1+0x90], R3 ;  /* 0x0000900301007387 */ /* 0x0001e20000100800 */
[----:B-12-4-:R-:W-:Y:S06]  /*0980*/  BAR.SYNC.DEFER_BLOCKING 0x0 ;  /* 0x0000000000007b1d */ /* 0x016fec0000010000 */
[----:B------:R-:W-:Y:S05]  /*0990*/  @!P0 BRA `(.L_x_2681) ;  /* 0x0000027400288947 */ /* 0x000fea0003800000 */
.L_x_2682:
        /* <DEDUP_REMOVED lines=10> */
[----:B------:R-:W-:-:S05]  /*0a40*/  LEA R22, R229, R22, 0x18 ;  /* 0x00000016e5167211 */ /* 0x000fca00078ec0ff */
[----:B------:R-:W1:Y:S01]  /*0a50*/  LDS.128 R28, [R22+0x388d0] ;  /* 0x0388d000161c7984 */ /* 0x000e620000000c00 */
[----:B------:R-:W-:Y:S06]  /*0a60*/  BAR.ARV 0x4, 0x180 ;  /* 0x0106000000007b1d */ /* 0x000fec0000002000 */
[----:B-1----:R-:W-:-:S13]  /*0a70*/  ISETP.GE.AND P0, PT, R31, UR4, PT ;  /* 0x000000041f007c0c */ /* 0x002fda000bf06270 */
[----:B------:R-:W-:Y:S05]  /*0a80*/  @P0 BRA `(.L_x_2683) ;  /* 0x000002e800500947 */ /* 0x000fea0003800000 */
[----:B------:R-:W2:Y:S01]  /*0a90*/  LDL R2, [R1+0x90] ;  /* 0x0000900001027983 */ /* 0x000ea20000100800 */
[----:B------:R-:W-:Y:S01]  /*0aa0*/  IADD3 R0, R0, -0x80, RZ ;  /* 0xffffff8000007810 */ /* 0x000fe20007ffe0ff */
[----:B------:R-:W-:Y:S01]  /*0ab0*/  IMAD.MOV.U32 R212, RZ, RZ, RZ ;  /* 0x000000ffffd47224 */ /* 0x000fe200078e00ff */
[----:B------:R-:W-:Y:S01]  /*0ac0*/  R2UR UR4, R22 ;  /* 0x00000000160472ca */ /* 0x000fe200000e0000 */
[----:B------:R-:W-:Y:S01]  /*0ad0*/  IMAD.MOV.U32 R227, RZ, RZ, RZ ;  /* 0x000000ffffe37224 */ /* 0x000fe200078e00ff */
[----:B0-----:R-:W-:Y:S01]  /*0ae0*/  SHF.R.S32.HI R3, RZ, 0x1f, R0 ;  /* 0x0000001fff037819 */ /* 0x001fe20000011400 */
[----:B------:R-:W-:Y:S02]  /*0af0*/  IMAD.MOV.U32 R224, RZ, RZ, RZ ;  /* 0x000000ffffe07224 */ /* 0x000fe400078e00ff */
[----:B------:R-:W-:Y:S01]  /*0b00*/  IMAD.MOV.U32 R219, RZ, RZ, RZ ;  /* 0x000000ffffdb7224 */ /* 0x000fe200078e00ff */
[CC--:B------:R-:W-:Y:S02]  /*0b10*/  LEA.HI R6, R3.reuse, R0.reuse, RZ, 0x5 ;  /* 0x0000000003067211 */ /* 0x0c0fe400078f28ff */
[----:B------:R-:W-:-:S02]  /*0b20*/  LEA.HI R4, R3, R0, RZ, 0x4 ;  /* 0x0000000003047211 */ /* 0x000fc400078f20ff */
[-C--:B------:R-:W-:Y:S01]  /*0b30*/  LEA.HI R13, R3, R0.reuse, RZ, 0x2 ;  /* 0x00000000030d7211 */ /* 0x080fe200078f10ff */
[----:B------:R-:W-:Y:S01]  /*0b40*/  IMAD.SHL.U32 R6, R6, 0x20, RZ ;  /* 0x0000002006067824 */ /* 0x000fe200078e00ff */
[----:B------:R-:W-:Y:S01]  /*0b50*/  LOP3.LUT R7, R4, 0x3fffff0, RZ, 0xc0, !PT ;  /* 0x03fffff004077812 */ /* 0x000fe200078ec0ff */
[----:B------:R-:W-:Y:S01]  /*0b60*/  UIADD3 UR4, UR4, 0x14400, URZ ;  /* 0x0001440004047890 */ /* 0x000fe2000fffe03f */
[----:B------:R-:W-:Y:S02]  /*0b70*/  LOP3.LUT R13, R13, 0xfffffffc, RZ, 0xc0, !PT ;  /* 0xfffffffc0d0d7812 */ /* 0x000fe400078ec0ff */
[----:B------:R-:W-:Y:S01]  /*0b80*/  LOP3.LUT R6, R6, 0xfffffc00, RZ, 0xc0, !PT ;  /* 0xfffffc0006067812 */ /* 0x000fe200078ec0ff */
[C---:B------:R-:W-:Y:S01]  /*0b90*/  IMAD.IADD R7, R0.reuse, 0x1, -R7 ;  /* 0x0000000100077824 */ /* 0x040fe200078e0a07 */
[----:B------:R-:W-:Y:S01]  /*0ba0*/  LEA.HI R220, R3, R0, RZ, 0x3 ;  /* 0x0000000003dc7211 */ /* 0x000fe200078f18ff */
[----:B------:R-:W-:-:S03]  /*0bb0*/  IMAD.IADD R13, R0, 0x1, -R13 ;  /* 0x00000001000d7824 */ /* 0x000fc600078e0a0d */
[----:B------:R-:W-:Y:S02]  /*0bc0*/  LEA R7, R7, R6, 0x6 ;  /* 0x0000000607077211 */ /* 0x000fe400078e30ff */
[----:B------:R-:W-:-:S04]  /*0bd0*/  LEA.HI R6, R13, R13, RZ, 0x1 ;  /* 0x0000000d0d067211 */ /* 0x000fc800078f08ff */
[----:B------:R-:W-:-:S05]  /*0be0*/  LOP3.LUT R6, R6, 0x1ffffffe, RZ, 0xc0, !PT ;  /* 0x1ffffffe06067812 */ /* 0x000fca00078ec0ff */
[----:B------:R-:W-:Y:S01]  /*0bf0*/  IMAD.IADD R13, R13, 0x1, -R6 ;  /* 0x000000010d0d7824 */ /* 0x000fe200078e0a06 */
[----:B--2---:R-:W-:Y:S02]  /*0c00*/  R2UR UR5, R2 ;  /* 0x00000000020572ca */ /* 0x004fe400000e0000 */
[CC--:B------:R-:W-:Y:S02]  /*0c10*/  LEA.HI R2, R3.reuse, R0.reuse, RZ, 0x7 ;  /* 0x0000000003027211 */ /* 0x0c0fe400078f38ff */
[----:B------:R-:W-:Y:S02]  /*0c20*/  LEA.HI R3, R3, R0, RZ, 0x6 ;  /* 0x0000000003037211 */ /* 0x000fe400078f30ff */
[----:B------:R-:W-:-:S03]  /*0c30*/  LOP3.LUT R5, R2, 0xffffff80, RZ, 0xc0, !PT ;  /* 0xffffff8002057812 */ /* 0x000fc600078ec0ff */
[----:B------:R-:W-:Y:S02]  /*0c40*/  IMAD.SHL.U32 R3, R3, 0x8, RZ ;  /* 0x0000000803037824 */ /* 0x000fe400078e00ff */
[----:B------:R-:W-:Y:S01]  /*0c50*/  IMAD.IADD R8, R0, 0x1, -R5 ;  /* 0x0000000100087824 */ /* 0x000fe200078e0a05 */
[----:B------:R-:W-:Y:S01]  /*0c60*/  SHF.R.S32.HI R5, RZ, 0x7, R2 ;  /* 0x00000007ff057819 */ /* 0x000fe20000011402 */
[----:B------:R-:W-:Y:S01]  /*0c70*/  ULOP3.LUT UR5, UR5, 0x1, URZ, 0xfc, !UPT ;  /* 0x0000000105057892 */ /* 0x000fe2000f8efc3f */
[----:B------:R-:W-:Y:S02]  /*0c80*/  LOP3.LUT R3, R3, 0xfffffe00, RZ, 0xc0, !PT ;  /* 0xfffffe0003037812 */ /* 0x000fe400078ec0ff */
[----:B------:R-:W-:Y:S02]  /*0c90*/  SHF.R.S32.HI R9, RZ, 0x1f, R8 ;  /* 0x0000001fff097819 */ /* 0x000fe40000011408 */
[----:B------:R-:W-:Y:S02]  /*0ca0*/  LEA.HI R2, R2, R5, RZ, 0x1 ;  /* 0x0000000502027211 */ /* 0x000fe400078f08ff */
[----:B------:R-:W-:-:S02]  /*0cb0*/  LEA.HI R10, R9, R8, RZ, 0x2 ;  /* 0x00000008090a7211 */ /* 0x000fc400078f10ff */
[----:B------:R-:W-:Y:S02]  /*0cc0*/  LOP3.LUT R2, R2, 0x3fffffe, RZ, 0xc0, !PT ;  /* 0x03fffffe02027812 */ /* 0x000fe400078ec0ff */
[--C-:B------:R-:W-:Y:S02]  /*0cd0*/  SHF.R.S32.HI R11, RZ, 0x2, R10.reuse ;  /* 0x00000002ff0b7819 */ /* 0x100fe4000001140a */
[----:B------:R-:W-:Y:S01]  /*0ce0*/  SHF.R.S32.HI R12, RZ, 0x1f, R10 ;  /* 0x0000001fff0c7819 */ /* 0x000fe2000001140a */
[----:B------:R-:W-:Y:S01]  /*0cf0*/  IMAD.IADD R2, R5, 0x1, -R2 ;  /* 0x0000000105027824 */ /* 0x000fe200078e0a02 */
[----:B------:R-:W-:Y:S02]  /*0d00*/  LEA.HI R9, R9, R8, RZ, 0x5 ;  /* 0x0000000809097211 */ /* 0x000fe400078f28ff */
[----:B------:R-:W-:Y:S02]  /*0d10*/  LEA.HI R12, R12, R11, RZ, 0x3 ;  /* 0x0000000b0c0c7211 */ /* 0x000fe400078f18ff */
[----:B------:R-:W-:-:S02]  /*0d20*/  SHF.R.S32.HI R5, RZ, 0x4, R4 ;  /* 0x00000004ff057819 */ /* 0x000fc40000011404 */
[----:B------:R-:W-:Y:S02]  /*0d30*/  LOP3.LUT R12, R12, 0xfffffff8, RZ, 0xc0, !PT ;  /* 0xfffffff80c0c7812 */ /* 0x000fe400078ec0ff */
[----:B------:R-:W-:Y:S02]  /*0d40*/  SHF.R.S32.HI R9, RZ, 0x5, R9 ;  /* 0x00000005ff097819 */ /* 0x000fe40000011409 */
[----:B------:R-:W-:Y:S01]  /*0d50*/  LEA.HI R4, R4, R5, RZ, 0x1 ;  /* 0x0000000504047211 */ /* 0x000fe200078f08ff */
[----:B------:R-:W-:-:S03]  /*0d60*/  IMAD.IADD R12, R11, 0x1, -R12 ;  /* 0x000000010b0c7824 */ /* 0x000fc600078e0a0c */
[----:B------:R-:W-:Y:S02]  /*0d70*/  LOP3.LUT R4, R4, 0x1ffffffe, RZ, 0xc0, !PT ;  /* 0x1ffffffe04047812 */ /* 0x000fe400078ec0ff */
[----:B------:R-:W-:-:S03]  /*0d80*/  LEA R9, R9, R12, 0x4 ;  /* 0x0000000c09097211 */ /* 0x000fc600078e20ff */
[----:B------:R-:W-:Y:S01]  /*0d90*/  IMAD.IADD R4, R5, 0x1, -R4 ;  /* 0x0000000105047824 */ /* 0x000fe200078e0a04 */
[----:B------:R-:W-:Y:S01]  /*0da0*/  LOP3.LUT R5, R220, 0xfffffff8, RZ, 0xc0, !PT ;  /* 0xfffffff8dc057812 */ /* 0x000fe200078ec0ff */
[----:B------:R-:W-:Y:S01]  /*0db0*/  IMAD R2, R2, 0x40, R9 ;  /* 0x0000004002027824 */ /* 0x000fe200078e0209 */
[----:B------:R-:W-:Y:S01]  /*0dc0*/  LOP3.LUT R9, R10, 0x7ffffffc, RZ, 0xc0, !PT ;  /* 0x7ffffffc0a097812 */ /* 0x000fe200078ec0ff */
[----:B------:R-:W-:Y:S01]  /*0dd0*/  IMAD R6, R4, 0x8, R7 ;  /* 0x0000000804067824 */ /* 0x000fe200078e0207 */
[----:B------:R-:W-:Y:S01]  /*0de0*/  IADD3 R5, R0, -R5, RZ ;  /* 0x8000000500057210 */ /* 0x000fe20007ffe0ff */
[----:B------:R-:W-:Y:S01]  /*0df0*/  IMAD R0, R13, 0x8, R2 ;  /* 0x000000080d007824 */ /* 0x000fe200078e0202 */
[----:B------:R-:W-:Y:S01]  /*0e00*/  SHF.R.S32.HI R220, RZ, 0x3, R220 ;  /* 0x00000003ffdc7819 */ /* 0x000fe200000114dc */
[----:B------:R-:W-:Y:S01]  /*0e10*/  IMAD.IADD R4, R8, 0x1, -R9 ;  /* 0x0000000108047824 */ /* 0x000fe200078e0a09 */
[----:B------:R-:W-:Y:S01]  /*0e20*/  STL [R1+0x8c], R6 ;  /* 0x00008c0601007387 */ /* 0x000fe20000100800 */
[C---:B------:R-:W-:Y:S01]  /*0e30*/  IMAD.SHL.U32 R214, R5.reuse, 0x4, RZ ;  /* 0x0000000405d67824 */ /* 0x040fe200078e00ff */
[----:B------:R-:W-:Y:S01]  /*0e40*/  SHF.L.U32 R16, R5, 0x3, RZ ;  /* 0x0000000305107819 */ /* 0x000fe200000006ff */
[----:B------:R-:W-:Y:S01]  /*0e50*/  IMAD.SHL.U32 R228, R220, 0x40, RZ ;  /* 0x00000040dce47824 */ /* 0x000fe200078e00ff */
[----:B------:R0:W-:Y:S01]  /*0e60*/  STL [R1+0x74], R4 ;  /* 0x0000740401007387 */ /* 0x0001e20000100800 */
[----:B------:R-:W-:Y:S01]  /*0e70*/  IMAD.U32 R2, RZ, RZ, UR4 ;  /* 0x00000004ff027e24 */ /* 0x000fe2000f8e00ff */
[----:B------:R-:W-:Y:S01]  /*0e80*/  SHF.R.S32.HI R17, RZ, 0x1f, R16 ;  /* 0x0000001fff117819 */ /* 0x000fe20000011410 */
[----:B------:R-:W-:Y:S01]  /*0e90*/  VIADD R221, R214, 0x40 ;  /* 0x00000040d6dd7836 */ /* 0x000fe20000000000 */
[----:B------:R1:W-:Y:S01]  /*0ea0*/  STL [R1+0x78], R0 ;  /* 0x0000780001007387 */ /* 0x0003e20000100800 */
[----:B------:R-:W-:Y:S01]  /*0eb0*/  LOP3.LUT R228, R228, 0x1c0, RZ, 0xc0, !PT ;  /* 0x000001c0e4e47812 */ /* 0x000fe200078ec0ff */
[----:B------:R-:W-:Y:S01]  /*0ec0*/  VIADD R18, R16, 0x80 ;  /* 0x0000008010127836 */ /* 0x000fe20000000000 */
[C---:B------:R-:W-:Y:S01]  /*0ed0*/  IADD3 R223, R214.reuse, 0x60, RZ ;  /* 0x00000060d6df7810 */ /* 0x040fe20007ffe0ff */
[----:B------:R-:W-:Y:S01]  /*0ee0*/  STL [R1+0x88], RZ ;  /* 0x000088ff01007387 */ /* 0x000fe20000100800 */
[----:B------:R-:W-:Y:S01]  /*0ef0*/  IMAD.IADD R213, R214, 0x1, R221 ;  /* 0x00000001d6d57824 */ /* 0x000fe200078e02dd */
[----:B0-----:R-:W-:Y:S01]  /*0f00*/  IADD3 R4, R220, 0x40, RZ ;  /* 0x00000040dc047810 */ /* 0x001fe20007ffe0ff */
[----:B------:R-:W-:Y:S01]  /*0f10*/  VIADD R19, R16, 0xc0 ;  /* 0x000000c010137836 */ /* 0x000fe20000000000 */
[----:B------:R-:W-:Y:S01]  /*0f20*/  SHF.R.S32.HI R218, RZ, 0x1f, R18 ;  /* 0x0000001fffda7819 */ /* 0x000fe20000011412 */
[----:B------:R-:W-:Y:S01]  /*0f30*/  VIADD R222, R214, 0x20 ;  /* 0x00000020d6de7836 */ /* 0x000fe20000000000 */
[----:B-1----:R-:W-:-:S02]  /*0f40*/  MOV R0, UR5 ;  /* 0x0000000500007c02 */ /* 0x002fc40008000f00 */
[----:B------:R-:W-:-:S03]  /*0f50*/  SHF.R.S32.HI R217, RZ, 0x1f, R19 ;  /* 0x0000001fffd97819 */ /* 0x000fc60000011413 */
[----:B------:R0:W-:Y:S04]  /*0f60*/  STL [R1+0x5c], R0 ;  /* 0x00005c0001007387 */ /* 0x0001e80000100800 */
[----:B------:R-:W-:Y:S04]  /*0f70*/  STL [R1+0x50], R3 ;  /* 0x0000500301007387 */ /* 0x000fe80000100800 */
[----:B------:R1:W-:Y:S01]  /*0f80*/  STL [R1+0x84], R2 ;  /* 0x0000840201007387 */ /* 0x0003e20000100800 */
[----:B0-----:R-:W-:-:S04]  /*0f90*/  IADD3 R0, R220, 0x20, RZ ;  /* 0x00000020dc007810 */ /* 0x001fc80007ffe0ff */
[----:B------:R-:W-:-:S04]  /*0fa0*/  SHF.R.S32.HI R7, RZ, 0x1f, R0 ;  /* 0x0000001fff077819 */ /* 0x000fc80000011400 */
[----:B------:R-:W-:Y:S01]  /*0fb0*/  LEA.HI R7, R7, R0, RZ, 0x3 ;  /* 0x0000000007077211 */ /* 0x000fe200078f18ff */
[----:B------:R-:W-:Y:S01]  /*0fc0*/  IMAD.SHL.U32 R0, R0, 0x40, RZ ;  /* 0x0000004000007824 */ /* 0x000fe200078e00ff */
[----:B-1----:R-:W-:-:S03]  /*0fd0*/  SHF.R.S32.HI R2, RZ, 0x1f, R4 ;  /* 0x0000001fff027819 */ /* 0x002fc60000011404 */
[----:B------:R-:W-:Y:S01]  /*0fe0*/  IMAD.SHL.U32 R7, R7, 0x40, RZ ;  /* 0x0000004007077824 */ /* 0x000fe200078e00ff */
[----:B------:R-:W-:Y:S02]  /*0ff0*/  LOP3.LUT R3, R0, 0x1c0, RZ, 0xc0, !PT ;  /* 0x000001c000037812 */ /* 0x000fe400078ec0ff */
[----:B------:R-:W-:Y:S02]  /*1000*/  SHF.R.U32.HI R0, RZ, 0x3, R228 ;  /* 0x00000003ff007819 */ /* 0x000fe400000116e4 */
[----:B------:R-:W-:Y:S02]  /*1010*/  SHF.R.S32.HI R0, RZ, 0x1f, R213 ;  /* 0x0000001fff007819 */ /* 0x000fe400000114d5 */
[----:B------:R-:W-:Y:S02]  /*1020*/  LEA.HI R2, R2, R4, RZ, 0x3 ;  /* 0x0000000402027211 */ /* 0x000fe400078f18ff */
[----:B------:R-:W-:Y:S02]  /*1030*/  LEA.HI R0, R0, R213, RZ, 0x3 ;  /* 0x000000d500007211 */ /* 0x000fe400078f18ff */
[----:B------:R-:W-:-:S02]  /*1040*/  SHF.L.U32 R2, R2, 0x6, RZ ;  /* 0x0000000602027819 */ /* 0x000fc400000006ff */
[----:B------:R-:W-:Y:S02]  /*1050*/  SHF.R.U32.HI R4, RZ, 0x3, R3 ;  /* 0x00000003ff047819 */ /* 0x000fe40000011603 */
[----:B------:R-:W-:Y:S02]  /*1060*/  LOP3.LUT R23, R0, 0xfffffff8, RZ, 0xc0, !PT ;  /* 0xfffffff800177812 */ /* 0x000fe400078ec0ff */
[----:B------:R-:W-:Y:S02]  /*1070*/  LOP3.LUT R3, R7, 0xfffffe00, RZ, 0xc0, !PT ;  /* 0xfffffe0007037812 */ /* 0x000fe400078ec0ff */
[----:B------:R-:W-:Y:S02]  /*1080*/  LOP3.LUT R0, R2, 0xfffffe00, RZ, 0xc0, !PT ;  /* 0xfffffe0002007812 */ /* 0x000fe400078ec0ff */
[----:B------:R-:W-:Y:S01]  /*1090*/  SHF.R.S32.HI R216, RZ, 0x1f, R23 ;  /* 0x0000001fffd87819 */ /* 0x000fe20000011417 */
[----:B------:R0:W-:Y:S04]  /*10a0*/  STL [R1+0x64], R3 ;  /* 0x0000640301007387 */ /* 0x0001e80000100800 */
[----:B------:R0:W-:Y:S02]  /*10b0*/  STL [R1+0x60], R0 ;  /* 0x0000600001007387 */ /* 0x0001e40000100800 */
.L_x_2955:
[----:B0-234-:R-:W0:Y:S01]  /*10c0*/  LDC.64 R2, c[0x0][0xc88] ;  /* 0x00032200ff027b82 */ /* 0x01de220000000a00 */
        /* <DEDUP_REMOVED lines=13> */
[C---:B------:R-:W-:Y:S02]  /*11a0*/  IMAD.SHL.U32 R26, R8.reuse, 0x4, RZ ;  /* 0x00000004081a7824 */ /* 0x040fe400078e00ff */
[C---:B------:R-:W-:Y:S01]  /*11b0*/  @P2 LEA R2, P3, R8.reuse, UR4, 0x2 ;  /* 0x0000000408022c11 */ /* 0x040fe2000f8610ff */
[----:B------:R0:W-:Y:S01]  /*11c0*/  STL [R1+0x7c], R8 ;  /* 0x00007c0801007387 */ /* 0x0001e20000100800 */
[C-C-:B------:R-:W-:Y:S02]  /*11d0*/  SHF.L.U64.HI R27, R8.reuse, 0x2, R0.reuse ;  /* 0x00000002081b7819 */ /* 0x140fe40000010200 */
[----:B------:R-:W-:Y:S01]  /*11e0*/  @P2 LEA.HI.X R3, R8, UR5, R0, 0x2, P3 ;  /* 0x0000000508032c11 */ /* 0x000fe200098f1400 */
[----:B------:R-:W-:Y:S01]  /*11f0*/  IMAD.MOV.U32 R0, RZ, RZ, RZ ;  /* 0x000000ffff007224 */ /* 0x000fe200078e00ff */
[----:B------:R-:W-:Y:S01]  /*1200*/  ULDC UR4, c[0x0][0x288] ;  /* 0x0000a20000047ab9 */ /* 0x000fe20000000800 */
[----:B------:R-:W-:-:S04]  /*1210*/  IADD3 R6, P4, R26, UR6, RZ ;  /* 0x000000061a067c10 */ /* 0x000fc8000ff9e0ff */
[----:B------:R0:W5:Y:S01]  /*1220*/  @P2 LDG.E R0, desc[UR60][R2.64] ;  /* 0x0000003c02002981 */ /* 0x000162000c1e1900 */
[----:B------:R-:W-:Y:S02]  /*1230*/  @P1 IADD3 R4, P2, R26, UR8, RZ ;  /* 0x000000081a041c10 */ /* 0x000fe4000ff5e0ff */
[----:B------:R-:W-:Y:S01]  /*1240*/  MOV R9, UR4 ;  /* 0x0000000400097c02 */ /* 0x000fe20008000f00 */
[----:B------:R-:W-:Y:S01]  /*1250*/  ULDC.64 UR4, c[0x0][0x418] ;  /* 0x0001060000047ab9 */ /* 0x000fe20000000a00 */
[C---:B------:R-:W-:Y:S02]  /*1260*/  @P1 IADD3.X R5, R27.reuse, UR9, RZ, P2, !PT ;  /* 0x000000091b051c10 */ /* 0x040fe400097fe4ff */
[----:B------:R-:W-:Y:S01]  /*1270*/  IADD3.X R7, R27, UR7, RZ, P4, !PT ;  /* 0x000000071b077c10 */ /* 0x000fe2000a7fe4ff */
[----:B------:R-:W-:Y:S02]  /*1280*/  UISETP.NE.U32.AND UP0, UPT, UR4, URZ, UPT ;  /* 0x0000003f0400728c */ /* 0x000fe4000bf05070 */
[----:B------:R-:W2:Y:S01]  /*1290*/  @P1 LDG.E R9, desc[UR60][R4.64] ;  /* 0x0000003c04091981 */ /* 0x000ea2000c1e1900 */
[----:B------:R-:W-:Y:S01]  /*12a0*/  ULDC UR4, c[0x0][0x424] ;  /* 0x0001090000047ab9 */ /* 0x000fe20000000800 */
[----:B------:R-:W-:-:S02]  /*12b0*/  ULDC.64 UR6, c[0x0][0xa20] ;  /* 0x0002880000067ab9 */ /* 0x000fc40000000a00 */
[----:B------:R0:W5:Y:S01]  /*12c0*/  @P0 LDG.E R118, desc[UR60][R6.64] ;  /* 0x0000003c06760981 */ /* 0x000162000c1e1900 */
[----:B------:R-:W-:Y:S01]  /*12d0*/  UISETP.NE.AND.EX UP0, UPT, UR5, URZ, UPT, UP0 ;  /* 0x0000003f0500728c */ /* 0x000fe2000bf05300 */
[----:B------:R-:W-:Y:S02]  /*12e0*/  ISETP.NE.U32.AND P2, PT, RZ, UR6, PT ;  /* 0x00000006ff007c0c */ /* 0x000fe4000bf45070 */
[----:B------:R-:W-:Y:S01]  /*12f0*/  ULDC UR5, c[0x0][0x2f0] ;  /* 0x0000bc0000057ab9 */ /* 0x000fe20000000800 */
[----:B------:R-:W-:Y:S01]  /*1300*/  USEL UR4, UR4, 0x1, UP0 ;  /* 0x0000000104047887 */ /* 0x000fe20008000000 */
[----:B------:R-:W-:-:S03]  /*1310*/  ISETP.NE.AND.EX P2, PT, RZ, UR7, PT, P2 ;  /* 0x00000007ff007c0c */ /* 0x000fc6000bf45320 */
[----:B------:R-:W-:-:S03]  /*1320*/  UIMAD UR4, UR4, UR5, URZ ;  /* 0x00000005040472a4 */ /* 0x000fc6000f8e023f */
[----:B------:R-:W-:Y:S01]  /*1330*/  ULDC UR5, c[0x0][0x348] ;  /* 0x0000d20000057ab9 */ /* 0x000fe20000000800 */
[----:B------:R-:W-:Y:S01]  /*1340*/  IMAD.MOV.U32 R91, RZ, RZ, R8 ;  /* 0x000000ffff5b7224 */ /* 0x000fe200078e0008 */
[----:B--2---:R0:W-:Y:S04]  /*1350*/  STL [R1+0x6c], R9 ;  /* 0x00006c0901007387 */ /* 0x0041e80000100800 */
[----:B------:R0:W-:Y:S01]  /*1360*/  STL [R1+0x80], R30 ;  /* 0x0000801e01007387 */ /* 0x0001e20000100800 */
[----:B------:R-:W-:Y:S01]  /*1370*/  IMAD.MOV.U32 R10, RZ, RZ, R9 ;  /* 0x000000ffff0a7224 */ /* 0x000fe200078e0009 */
[----:B------:R-:W-:Y:S06]  /*1380*/  @P1 BRA `(.L_x_2684) ;  /* 0x0000000000281947 */ /* 0x000fec0003800000 */
        /* <DEDUP_REMOVED lines=8> */
[----:B--2---:R-:W-:-:S05]  /*1410*/  IMAD.IADD R10, R5, 0x1, -R4 ;  /* 0x00000001050a7824 */ /* 0x004fca00078e0a04 */
[----:B------:R1:W-:Y:S02]  /*1420*/  STL [R1+0x6c], R10 ;  /* 0x00006c0a01007387 */ /* 0x0003e40000100800 */
.L_x_2684:
[----:B0-----:R-:W-:Y:S01]  /*1430*/  MOV R2, UR5 ;  /* 0x0000000500027c02 */ /* 0x001fe20008000f00 */
[----:B------:R-:W-:Y:S01]  /*1440*/  IMAD.U32 R25, RZ, RZ, UR4 ;  /* 0x00000004ff197e24 */ /* 0x000fe2000f8e00ff */
[----:B------:R-:W-:Y:S06]  /*1450*/  @!P2 BRA `(.L_x_2685) ;  /* 0x000000000010a947 */ /* 0x000fec0003800000 */
[----:B------:R-:W-:-:S04]  /*1460*/  IADD3 R4, P0, R26, UR6, RZ ;  /* 0x000000061a047c10 */ /* 0x000fc8000ff1e0ff */
[----:B------:R-:W-:-:S05]  /*1470*/  IADD3.X R5, R27, UR7, RZ, P0, !PT ;  /* 0x000000071b057c10 */ /* 0x000fca00087fe4ff */
[----:B------:R0:W5:Y:S01]  /*1480*/  LDG.E R25, desc[UR60][R4.64] ;  /* 0x0000003c04197981 */ /* 0x000162000c1e1900 */
[----:B------:R-:W-:Y:S05]  /*1490*/  BRA `(.L_x_2686) ;  /* 0x0000000000107947 */ /* 0x000fea0003800000 */
.L_x_2685:
[----:B------:R-:W-:Y:S05]  /*14a0*/  @!P0 BRA `(.L_x_2686) ;  /* 0x00000000000c8947 */ /* 0x000fea0003800000 */
[----:B------:R-:W2:Y:S04]  /*14b0*/  LDG.E R4, desc[UR60][R6.64] ;  /* 0x0000003c06047981 */ /* 0x000ea8000c1e1900 */
[----:B------:R-:W2:Y:S02]  /*14c0*/  LDG.E R25, desc[UR60][R6.64+0x4] ;  /* 0x0000043c06197981 */ /* 0x000ea4000c1e1900 */
[----:B--2---:R-:W-:-:S07]  /*14d0*/  IMAD.IADD R25, R25, 0x1, -R4 ;  /* 0x0000000119197824 */ /* 0x004fce00078e0a04 */
.L_x_2686:
[----:B------:R-:W-:Y:S01]  /*14e0*/  ULDC.64 UR4, c[0x0][0xa10] ;  /* 0x0002840000047ab9 */ /* 0x000fe20000000a00 */
[----:B------:R-:W2:Y:S01]  /*14f0*/  LDC R9, c[0x0][0x448] ;  /* 0x00011200ff097b82 */ /* 0x000ea20000000800 */
[----:B------:R-:W-:-:S04]  /*1500*/  ISETP.NE.U32.AND P0, PT, RZ, UR4, PT ;  /* 0x00000004ff007c0c */ /* 0x000fc8000bf05070 */
[----:B------:R-:W-:Y:S01]  /*1510*/  ISETP.NE.AND.EX P0, PT, RZ, UR5, PT, P0 ;  /* 0x00000005ff007c0c */ /* 0x000fe2000bf05300 */
[----:B------:R-:W-:-:S12]  /*1520*/  ULDC.64 UR4, c[0x0][0xa30] ;  /* 0x00028c0000047ab9 */ /* 0x000fd80000000a00 */
[----:B0-----:R-:W0:Y:S02]  /*1530*/  @P0 LDC.64 R4, c[0x0][0xa10] ;  /* 0x00028400ff040b82 */ /* 0x001e240000000a00 */
[----:B0-----:R-:W-:-:S05]  /*1540*/  @P0 IMAD.WIDE R4, R91, 0x4, R4 ;  /* 0x000000045b040825 */ /* 0x001fca00078e0204 */
[----:B------:R-:W3:Y:S04]  /*1550*/  @P0 LDG.E R3, desc[UR60][R4.64] ;  /* 0x0000003c04030981 */ /* 0x000ee8000c1e1900 */
[----:B------:R0:W3:Y:S01]  /*1560*/  @P0 LDG.E R8, desc[UR60][R4.64+0x4] ;  /* 0x0000043c04080981 */ /* 0x0000e2000c1e1900 */
[----:B------:R-:W-:Y:S01]  /*1570*/  ISETP.NE.U32.AND P1, PT, RZ, UR4, PT ;  /* 0x00000004ff007c0c */ /* 0x000fe2000bf25070 */
[----:B-----5:R-:W-:-:S03]  /*1580*/  IMAD.MOV.U32 R135, RZ, RZ, R25 ;  /* 0x000000ffff877224 */ /* 0x020fc600078e0019 */
[----:B------:R-:W-:-:S13]  /*1590*/  ISETP.NE.AND.EX P1, PT, RZ, UR5, PT, P1 ;  /* 0x00000005ff007c0c */ /* 0x000fda000bf25310 */
[----:B------:R-:W-:-:S04]  /*15a0*/  @P1 IADD3 R6, P2, R26, UR4, RZ ;  /* 0x000000041a061c10 */ /* 0x000fc8000ff5e0ff */
[----:B------:R-:W-:-:S05]  /*15b0*/  @P1 IADD3.X R7, R27, UR5, RZ, P2, !PT ;  /* 0x000000051b071c10 */ /* 0x000fca00097fe4ff */
[----:B------:R4:W5:Y:S01]  /*15c0*/  @P1 LDG.E R135, desc[UR60][R6.64] ;  /* 0x0000003c06871981 */ /* 0x000962000c1e1900 */
[----:B--2---:R-:W-:Y:S02]  /*15d0*/  ISETP.NE.AND P1, PT, R9, 0x1, PT ;  /* 0x000000010900780c */ /* 0x004fe40003f25270 */
[----:B------:R-:W-:-:S05]  /*15e0*/  SHF.L.U32 R11, R29, 0x7, RZ ;  /* 0x000000071d0b7819 */ /* 0x000fca00000006ff */
[----:B0-----:R-:W-:Y:S01]  /*15f0*/  VIADD R4, R11, 0x7f ;  /* 0x0000007f0b047836 */ /* 0x001fe20000000000 */
[----:B------:R0:W-:Y:S05]  /*1600*/  STL [R1+0x68], R11 ;  /* 0x0000680b01007387 */ /* 0x0001ea0000100800 */
[----:B------:R-:W2:Y:S08]  /*1610*/  @P1 LDC R9, c[0x0][0x44c] ;  /* 0x00011300ff091b82 */ /* 0x000eb00000000800 */
[----:B------:R-:W1:Y:S01]  /*1620*/  @P1 LDC R5, c[0x0][0x450] ;  /* 0x00011400ff051b82 */ /* 0x000e620000000800 */
[----:B---3--:R-:W-:-:S02]  /*1630*/  @P0 IMAD.IADD R2, R8, 0x1, -R3 ;  /* 0x0000000108020824 */ /* 0x008fc400078e0a03 */
[----:B------:R-:W-:Y:S02]  /*1640*/  IMAD.IADD R8, R25, 0x1, -R0 ;  /* 0x0000000119087824 */ /* 0x000fe400078e0a00 */
[----:B--2---:R-:W-:-:S03]  /*1650*/  @P1 IMAD.HI.U32 R0, R4, R9, RZ ;  /* 0x0000000904001227 */ /* 0x004fc600078e00ff */
[----:B----4-:R-:W-:Y:S01]  /*1660*/  IADD3 R6, R8, R2, RZ ;  /* 0x0000000208067210 */ /* 0x010fe20007ffe0ff */
[----:B------:R-:W-:Y:S01]  /*1670*/  IMAD.MOV R116, RZ, RZ, -R8 ;  /* 0x000000ffff747224 */ /* 0x000fe200078e0a08 */
[----:B-1----:R-:W-:Y:S02]  /*1680*/  @P1 SHF.R.U32.HI R4, RZ, R5, R0 ;  /* 0x00000005ff041219 */ /* 0x002fe40000011600 */
[C---:B------:R-:W-:Y:S01]  /*1690*/  IADD3 R139, R6.reuse, 0x50, -R10 ;  /* 0x00000050068b7810 */ /* 0x040fe20007ffe80a */
[----:B------:R-:W-:Y:S01]  /*16a0*/  VIADD R0, R6, 0x4f ;  /* 0x0000004f06007836 */ /* 0x000fe20000000000 */
[----:B------:R-:W-:Y:S01]  /*16b0*/  VIMNMX R116, RZ, R116, !PT ;  /* 0x00000074ff747248 */ /* 0x000fe20007fe0100 */
[----:B------:R0:W-:Y:S02]  /*16c0*/  STL [R1+0x70], R6 ;  /* 0x0000700601007387 */ /* 0x0001e40000100800 */
[----:B------:R-:W-:Y:S02]  /*16d0*/  IMAD.IADD R4, R139, 0x1, R4 ;  /* 0x000000018b047824 */ /* 0x000fe400078e0204 */
[----:B------:R-:W-:-:S04]  /*16e0*/  IMAD.HI R0, R0, 0x66666667, RZ ;  /* 0x6666666700007827 */ /* 0x000fc800078e02ff */
[----:B------:R-:W-:Y:S01]  /*16f0*/  IMAD.HI R4, R4, 0x66666667, RZ ;  /* 0x6666666704047827 */ /* 0x000fe200078e02ff */
[----:B------:R-:W-:-:S04]  /*1700*/  SHF.R.U32.HI R3, RZ, 0x1f, R0 ;  /* 0x0000001fff037819 */ /* 0x000fc80000011600 */
[----:B------:R-:W-:Y:S02]  /*1710*/  SHF.R.U32.HI R5, RZ, 0x1f, R4 ;  /* 0x0000001fff057819 */ /* 0x000fe40000011604 */
[----:B------:R-:W-:Y:S02]  /*1720*/  LEA.HI.SX32 R140, R0, R3, 0x1b ;  /* 0x00000003008c7211 */ /* 0x000fe400078fdaff */
[----:B------:R-:W-:-:S04]  /*1730*/  LEA.HI.SX32 R5, R4, R5, 0x1b ;  /* 0x0000000504057211 */ /* 0x000fc800078fdaff */
[----:B------:R-:W-:-:S05]  /*1740*/  VIMNMX R5, R140, R5, PT ;  /* 0x000000058c057248 */ /* 0x000fca0003fe0100 */
[----:B------:R-:W-:-:S05]  /*1750*/  IMAD R5, R5, 0x50, -R8 ;  /* 0x0000005005057824 */ /* 0x000fca00078e0a08 */
[----:B------:R-:W-:-:S04]  /*1760*/  VIMNMX R5, R5, R2, PT ;  /* 0x0000000205057248 */ /* 0x000fc80003fe0100 */
[----:B------:R-:W-:Y:S01]  /*1770*/  ISETP.GT.AND P0, PT, R5, R116, PT ;  /* 0x000000740500720c */ /* 0x000fe20003f04270 */
[----:B------:R-:W-:-:S05]  /*1780*/  IMAD.WIDE.U32 R116, R116, -0x33333333, RZ ;  /* 0xcccccccd74747825 */ /* 0x000fca00078e00ff */
[----:B------:R-:W-:-:S05]  /*1790*/  SHF.R.U32.HI R116, RZ, 0x6, R117 ;  /* 0x00000006ff747819 */ /* 0x000fca0000011675 */
[----:B------:R-:W-:Y:S02]  /*17a0*/  IMAD.MOV.U32 R24, RZ, RZ, R116 ;  /* 0x000000ffff187224 */ /* 0x000fe400078e0074 */
[----:B------:R-:W-:-:S05]  /*17b0*/  @P0 IADD3 R0, R5, 0x4f, RZ ;  /* 0x0000004f05000810 */ /* 0x000fca0007ffe0ff */
        /* <DEDUP_REMOVED lines=26> */
.L_x_2689:
[----:B------:R-:W-:Y:S05]  /*1960*/  BSYNC B6 ;  /* 0x0000000000067941 */ /* 0x000fea0003800000 */
.L_x_2688:
[----:B------:R-:W-:Y:S01]  /*1970*/  IADD3 R0, R22, 0x400, RZ ;  /* 0x0000040016007810 */ /* 0x000fe20007ffe0ff */
[----:B------:R-:W-:Y:S03]  /*1980*/  BSSY B6, `(.L_x_2690) ;  /* 0x0000013000067945 */ /* 0x000fe60003800000 */
        /* <DEDUP_REMOVED lines=18> */
.L_x_2691:
[----:B------:R-:W-:Y:S05]  /*1ab0*/  BSYNC B6 ;  /* 0x0000000000067941 */ /* 0x000fea0003800000 */
.L_x_2690:
[----:B------:R-:W2:Y:S01]  /*1ac0*/  LDL R29, [R1+0x64] ;  /* 0x00006400011d7983 */ /* 0x000ea20000100800 */
[----:B------:R-:W-:Y:S01]  /*1ad0*/  ULDC.64 UR4, c[0x0][0x9f8] ;  /* 0x00027e0000047ab9 */ /* 0x000fe20000000a00 */
[----:B------:R-:W0:Y:S01]  /*1ae0*/  LDC R115, c[0x0][0x3f4] ;  /* 0x0000fd00ff737b82 */ /* 0x000e220000000800 */
[----:B------:R-:W-:Y:S01]  /*1af0*/  ISETP.NE.U32.AND P0, PT, RZ, UR4, PT ;  /* 0x00000004ff007c0c */ /* 0x000fe2000bf05070 */
[----:B------:R-:W3:Y:S04]  /*1b00*/  LDL R31, [R1+0x50] ;  /* 0x00005000011f7983 */ /* 0x000ee80000100800 */
[----:B------:R-:W4:Y:S01]  /*1b10*/  LDL R20, [R1+0x60] ;  /* 0x0000600001147983 */ /* 0x000f220000100800 */
[----:B------:R-:W-:Y:S01]  /*1b20*/  ISETP.NE.AND.EX P0, PT, RZ, UR5, PT, P0 ;  /* 0x00000005ff007c0c */ /* 0x000fe2000bf05300 */
[----:B------:R-:W1:Y:S01]  /*1b30*/  LDC.64 R92, c[0x0][0x408] ;  /* 0x00010200ff5c7b82 */ /* 0x000e620000000a00 */
[----:B------:R-:W0:Y:S07]  /*1b40*/  S2R R0, SR_TID.X ;  /* 0x0000000000007919 */ /* 0x000e2e0000002100 */
[----:B------:R-:W1:Y:S04]  /*1b50*/  LDC.64 R98, c[0x0][0x3f8] ;  /* 0x0000fe00ff627b82 */ /* 0x000e680000000a00 */
[----:B------:R-:W-:Y:S01]  /*1b60*/  @P0 IADD3 R4, P1, R26, UR4, RZ ;  /* 0x000000041a040c10 */ /* 0x000fe2000ff3e0ff */
[----:B------:R-:W-:-:S03]  /*1b70*/  ULDC UR4, c[0x0][0x2f4] ;  /* 0x0000bd0000047ab9 */ /* 0x000fc60000000800 */
[----:B------:R-:W-:-:S05]  /*1b80*/  @P0 IADD3.X R5, R27, UR5, RZ, P1, !PT ;  /* 0x000000051b050c10 */ /* 0x000fca0008ffe4ff */
[----:B------:R0:W4:Y:S01]  /*1b90*/  @P0 LDG.E R91, desc[UR60][R4.64] ;  /* 0x0000003c045b0981 */ /* 0x000122000c1e1900 */
[----:B------:R-:W-:Y:S02]  /*1ba0*/  ISETP.GE.AND P1, PT, R213, UR4, PT ;  /* 0x00000004d5007c0c */ /* 0x000fe4000bf26270 */
[----:B------:R-:W-:Y:S02]  /*1bb0*/  ISETP.GE.AND P0, PT, R16, UR4, PT ;  /* 0x0000000410007c0c */ /* 0x000fe4000bf06270 */
[----:B------:R-:W-:-:S04]  /*1bc0*/  SEL R3, RZ, 0xffffffff, P1 ;  /* 0xffffffffff037807 */ /* 0x000fc80000800000 */
[----:B------:R-:W-:Y:S01]  /*1bd0*/  SHF.L.U32 R3, R3, 0x1, RZ ;  /* 0x0000000103037819 */ /* 0x000fe200000006ff */
[----:B0-----:R-:W-:Y:S01]  /*1be0*/  VIADD R6, R0, 0xffffff80 ;  /* 0xffffff8000067836 */ /* 0x001fe20000000000 */
[----:B------:R-:W-:Y:S02]  /*1bf0*/  SEL R0, RZ, 0x1, P0 ;  /* 0x00000001ff007807 */ /* 0x000fe40000000000 */
[----:B------:R-:W-:Y:S02]  /*1c00*/  ISETP.GE.AND P0, PT, R18, UR4, PT ;  /* 0x0000000412007c0c */ /* 0x000fe4000bf06270 */
[----:B------:R-:W-:Y:S02]  /*1c10*/  SHF.R.S32.HI R7, RZ, 0x1f, R6 ;  /* 0x0000001fff077819 */ /* 0x000fe40000011406 */
[----:B------:R-:W-:Y:S02]  /*1c20*/  LOP3.LUT R0, R3, 0x2, R0, 0xe2, !PT ;  /* 0x0000000203007812 */ /* 0x000fe400078ee200 */
[----:B------:R-:W-:-:S02]  /*1c30*/  SEL R3, RZ, 0x4, P0 ;  /* 0x00000004ff037807 */ /* 0x000fc40000000000 */
[----:B------:R-:W-:Y:S02]  /*1c40*/  ISETP.GE.AND P2, PT, R16, R115, PT ;  /* 0x000000731000720c */ /* 0x000fe40003f46270 */
[----:B------:R-:W-:Y:S02]  /*1c50*/  SHF.R.S32.HI R9, RZ, 0x1f, R220 ;  /* 0x0000001fff097819 */ /* 0x000fe400000114dc */
[----:B------:R-:W-:Y:S02]  /*1c60*/  LEA.HI R7, R7, R6, RZ, 0x3 ;  /* 0x0000000607077211 */ /* 0x000fe400078f18ff */
[----:B------:R-:W-:Y:S02]  /*1c70*/  LOP3.LUT R5, R0, R3, RZ, 0xfc, !PT ;  /* 0x0000000300057212 */ /* 0x000fe400078efcff */
[----:B------:R-:W-:Y:S01]  /*1c80*/  SEL R3, R115, RZ, P2 ;  /* 0x000000ff73037207 */ /* 0x000fe20001000000 */
[----:B-1----:R-:W-:Y:S01]  /*1c90*/  IMAD R0, R9, R92, RZ ;  /* 0x0000005c09007224 */ /* 0x002fe200078e02ff */
[----:B------:R-:W-:Y:S01]  /*1ca0*/  LOP3.LUT R7, R7, 0xfffffff8, RZ, 0xc0, !PT ;  /* 0xfffffff807077812 */ /* 0x000fe200078ec0ff */
[----:B------:R-:W-:Y:S01]  /*1cb0*/  IMAD R4, R9, R98, RZ ;  /* 0x0000006209047224 */ /* 0x000fe200078e02ff */
[----:B------:R-:W-:Y:S01]  /*1cc0*/  SHF.R.S32.HI R215, RZ, 0x1f, R214 ;  /* 0x0000001fffd77819 */ /* 0x000fe200000114d6 */
[----:B------:R-:W-:Y:S01]  /*1cd0*/  VIADD R21, R220, 0x40 ;  /* 0x00000040dc157836 */ /* 0x000fe20000000000 */
[----:B------:R-:W-:Y:S01]  /*1ce0*/  ISETP.GE.AND P1, PT, R213, R115, PT ;  /* 0x00000073d500720c */ /* 0x000fe20003f26270 */
[----:B------:R-:W-:Y:S01]  /*1cf0*/  IMAD.IADD R3, R16, 0x1, R3 ;  /* 0x0000000110037824 */ /* 0x000fe200078e0203 */
[C---:B------:R-:W-:Y:S01]  /*1d00*/  IADD3 R28, R220.reuse, 0x20, RZ ;  /* 0x00000020dc1c7810 */ /* 0x040fe20007ffe0ff */
[----:B------:R-:W-:-:S02]  /*1d10*/  VIADD R33, R220, 0x20 ;  /* 0x00000020dc217836 */ /* 0x000fc40000000000 */
[----:B------:R-:W-:Y:S02]  /*1d20*/  IMAD.IADD R15, R6, 0x1, -R7 ;  /* 0x00000001060f7824 */ /* 0x000fe400078e0a07 */
[C---:B------:R-:W-:Y:S01]  /*1d30*/  IMAD R9, R220.reuse, R93, R0 ;  /* 0x0000005ddc097224 */ /* 0x040fe200078e0200 */
[----:B------:R-:W-:Y:S01]  /*1d40*/  SEL R0, R115, RZ, P1 ;  /* 0x000000ff73007207 */ /* 0x000fe20000800000 */
[C---:B------:R-:W-:Y:S02]  /*1d50*/  IMAD R7, R220.reuse, R99, R4 ;  /* 0x00000063dc077224 */ /* 0x040fe400078e0204 */
[----:B------:R-:W-:Y:S01]  /*1d60*/  IMAD.WIDE.U32 R102, R220, R98, R214 ;  /* 0x00000062dc667225 */ /* 0x000fe200078e00d6 */
[----:B------:R-:W-:-:S03]  /*1d70*/  SHF.L.U32 R6, R21, 0x6, RZ ;  /* 0x0000000615067819 */ /* 0x000fc600000006ff */
[----:B------:R-:W-:Y:S01]  /*1d80*/  IMAD.WIDE.U32 R100, R220, R98, R16 ;  /* 0x00000062dc647225 */ /* 0x000fe200078e0010 */
[----:B------:R-:W-:-:S03]  /*1d90*/  SHF.R.S32.HI R4, RZ, 0x1f, R3 ;  /* 0x0000001fff047819 */ /* 0x000fc60000011403 */
[----:B------:R-:W-:Y:S02]  /*1da0*/  IMAD.SHL.U32 R33, R33, 0x40, RZ ;  /* 0x0000004021217824 */ /* 0x000fe400078e00ff */
[----:B------:R-:W-:Y:S02]  /*1db0*/  IMAD.SHL.U32 R28, R28, 0x40, RZ ;  /* 0x000000401c1c7824 */ /* 0x000fe400078e00ff */
[----:B------:R-:W-:Y:S02]  /*1dc0*/  IMAD.IADD R103, R103, 0x1, R7 ;  /* 0x0000000167677824 */ /* 0x000fe400078e0207 */
[----:B------:R-:W-:Y:S02]  /*1dd0*/  IMAD.IADD R101, R7, 0x1, R101 ;  /* 0x0000000107657824 */ /* 0x000fe400078e0265 */
[----:B------:R-:W-:Y:S01]  /*1de0*/  IMAD.IADD R7, R213, 0x1, R0 ;  /* 0x00000001d5077824 */ /* 0x000fe200078e0200 */
[----:B------:R-:W-:Y:S02]  /*1df0*/  LOP3.LUT R0, R6, 0x1c0, RZ, 0xc0, !PT ;  /* 0x000001c006007812 */ /* 0x000fe400078ec0ff */
[----:B------:R-:W-:-:S02]  /*1e00*/  LEA.HI R6, R4, R3, RZ, 0x6 ;  /* 0x0000000304067211 */ /* 0x000fc400078f30ff */
[----:B------:R-:W-:Y:S02]  /*1e10*/  LEA.HI R11, R4, R3, RZ, 0x3 ;  /* 0x00000003040b7211 */ /* 0x000fe400078f18ff */
[----:B------:R-:W-:Y:S02]  /*1e20*/  LOP3.LUT R33, R33, 0x1c0, RZ, 0xc0, !PT ;  /* 0x000001c021217812 */ /* 0x000fe400078ec0ff */
[----:B------:R-:W-:Y:S01]  /*1e30*/  LOP3.LUT R28, R28, 0x1c0, RZ, 0xc0, !PT ;  /* 0x000001c01c1c7812 */ /* 0x000fe200078ec0ff */
[CC--:B------:R-:W-:Y:S01]  /*1e40*/  IMAD.WIDE.U32 R96, R220.reuse, R92.reuse, R214 ;  /* 0x0000005cdc607225 */ /* 0x0c0fe200078e00d6 */
[----:B------:R-:W-:Y:S02]  /*1e50*/  SHF.R.S32.HI R4, RZ, 0x1f, R7 ;  /* 0x0000001fff047819 */ /* 0x000fe40000011407 */
[----:B------:R-:W-:Y:S01]  /*1e60*/  SHF.R.S32.HI R6, RZ, 0x6, R6 ;  /* 0x00000006ff067819 */ /* 0x000fe20000011406 */
[----:B------:R-:W-:Y:S01]  /*1e70*/  IMAD.WIDE.U32 R94, R220, R92, R16 ;  /* 0x0000005cdc5e7225 */ /* 0x000fe200078e0010 */
[----:B------:R-:W-:-:S02]  /*1e80*/  LOP3.LUT R8, R33, 0x38, R11, 0xf8, !PT ;  /* 0x0000003821087812 */ /* 0x000fc400078ef80b */
[----:B------:R-:W-:Y:S01]  /*1e90*/  SHF.R.U32.HI R28, RZ, 0x3, R28 ;  /* 0x00000003ff1c7819 */ /* 0x000fe2000001161c */
[----:B------:R-:W0:Y:S01]  /*1ea0*/  S2R R141, SR_TID.X ;  /* 0x00000000008d7919 */ /* 0x000e220000002100 */
[----:B------:R-:W-:Y:S01]  /*1eb0*/  IADD3 R97, R97, R9, RZ ;  /* 0x0000000961617210 */ /* 0x000fe20007ffe0ff */
[----:B------:R-:W-:Y:S01]  /*1ec0*/  IMAD.IADD R95, R9, 0x1, R95 ;  /* 0x00000001095f7824 */ /* 0x000fe200078e025f */
[----:B------:R-:W-:Y:S02]  /*1ed0*/  LOP3.LUT R3, R228, 0x38, R11, 0xf8, !PT ;  /* 0x00000038e4037812 */ /* 0x000fe400078ef80b */
[----:B------:R-:W-:Y:S02]  /*1ee0*/  SHF.R.U32.HI R32, RZ, 0x3, R228 ;  /* 0x00000003ff207819 */ /* 0x000fe400000116e4 */
[----:B------:R-:W-:Y:S02]  /*1ef0*/  LEA.HI R21, R4, R7, RZ, 0x3 ;  /* 0x0000000704157211 */ /* 0x000fe400078f18ff */
[----:B------:R-:W-:-:S02]  /*1f00*/  LOP3.LUT R9, R8, R28, RZ, 0x3c, !PT ;  /* 0x0000001c08097212 */ /* 0x000fc400078e3cff */
[----:B------:R-:W-:Y:S02]  /*1f10*/  LEA.HI R4, R4, R7, RZ, 0x6 ;  /* 0x0000000704047211 */ /* 0x000fe400078f30ff */
[----:B------:R-:W-:Y:S02]  /*1f20*/  SHF.R.U32.HI R138, RZ, 0x3, R0 ;  /* 0x00000003ff8a7819 */ /* 0x000fe40000011600 */
[----:B------:R-:W-:Y:S02]  /*1f30*/  LOP3.LUT R13, R0, 0x38, R11, 0xf8, !PT ;  /* 0x00000038000d7812 */ /* 0x000fe400078ef80b */
[----:B------:R-:W-:Y:S02]  /*1f40*/  LOP3.LUT R3, R3, R32, RZ, 0x3c, !PT ;  /* 0x0000002003037212 */ /* 0x000fe400078e3cff */
[----:B------:R-:W-:Y:S02]  /*1f50*/  SHF.R.S32.HI R4, RZ, 0x6, R4 ;  /* 0x00000006ff047819 */ /* 0x000fe40000011404 */
[----:B------:R-:W-:-:S02]  /*1f60*/  LOP3.LUT R13, R13, R138, RZ, 0x3c, !PT ;  /* 0x0000008a0d0d7212 */ /* 0x000fc400078e3cff */
[----:B------:R-:W-:Y:S02]  /*1f70*/  ISETP.GE.AND P0, PT, R19, UR4, PT ;  /* 0x0000000413007c0c */ /* 0x000fe4000bf06270 */
[----:B------:R-:W-:Y:S01]  /*1f80*/  LOP3.LUT R7, R33, 0x38, R21, 0xf8, !PT ;  /* 0x0000003821077812 */ /* 0x000fe200078ef815 */
[----:B-----5:R-:W-:Y:S01]  /*1f90*/  IMAD.WIDE.U32 R102, R135, R98, R102 ;  /* 0x0000006287667225 */ /* 0x020fe200078e0066 */
[C-C-:B------:R-:W-:Y:S02]  /*1fa0*/  SHF.L.U64.HI R106, R92.reuse, 0x5, R93.reuse ;  /* 0x000000055c6a7819 */ /* 0x140fe4000001025d */
[----:B------:R-:W-:Y:S01]  /*1fb0*/  LOP3.LUT R8, R7, R28, RZ, 0x3c, !PT ;  /* 0x0000001c07087212 */ /* 0x000fe200078e3cff */
[----:B------:R-:W-:Y:S01]  /*1fc0*/  IMAD R7, R93, 0x50, RZ ;  /* 0x000000505d077824 */ /* 0x000fe200078e02ff */
[C---:B------:R-:W-:Y:S01]  /*1fd0*/  SHF.L.U64.HI R110, R92.reuse, 0x6, R93 ;  /* 0x000000065c6e7819 */ /* 0x040fe2000001025d */
[----:B------:R-:W-:Y:S01]  /*1fe0*/  IMAD.SHL.U32 R107, R92, 0x20, RZ ;  /* 0x000000205c6b7824 */ /* 0x000fe200078e00ff */
[--C-:B------:R-:W-:Y:S01]  /*1ff0*/  SHF.L.U64.HI R104, R98, 0x5, R99.reuse ;  /* 0x0000000562687819 */ /* 0x100fe20000010263 */
[----:B------:R-:W-:Y:S01]  /*2000*/  IMAD.SHL.U32 R111, R92, 0x40, RZ ;  /* 0x000000405c6f7824 */ /* 0x000fe200078e00ff */
[C---:B------:R-:W-:Y:S01]  /*2010*/  SHF.L.U64.HI R108, R98.reuse, 0x6, R99 ;  /* 0x00000006626c7819 */ /* 0x040fe20000010263 */
[----:B------:R-:W-:Y:S01]  /*2020*/  IMAD.WIDE.U32 R96, R135, R92, R96 ;  /* 0x0000005c87607225 */ /* 0x000fe200078e0060 */
[----:B------:R-:W-:-:S03]  /*2030*/  SHF.L.U32 R105, R98, 0x5, RZ ;  /* 0x0000000562697819 */ /* 0x000fc600000006ff */
[----:B------:R-:W-:Y:S01]  /*2040*/  IMAD.WIDE.U32 R94, R135, R92, R94 ;  /* 0x0000005c875e7225 */ /* 0x000fe200078e005e */
[----:B------:R-:W-:-:S03]  /*2050*/  LOP3.LUT R10, R11, 0xfffffff8, RZ, 0xc0, !PT ;  /* 0xfffffff80b0a7812 */ /* 0x000fc600078ec0ff */
[----:B------:R-:W-:Y:S02]  /*2060*/  IMAD R121, R99, 0x50, RZ ;  /* 0x0000005063797824 */ /* 0x000fe400078e02ff */
[----:B------:R-:W-:Y:S02]  /*2070*/  IMAD.SHL.U32 R109, R98, 0x40, RZ ;  /* 0x00000040626d7824 */ /* 0x000fe400078e00ff */
[----:B------:R-:W-:Y:S01]  /*2080*/  IMAD.WIDE.U32 R100, R135, R98, R100 ;  /* 0x0000006287647225 */ /* 0x000fe200078e0064 */
[----:B0-----:R-:W-:-:S03]  /*2090*/  LEA.HI R141, R141, 0x8, RZ, 0x19 ;  /* 0x000000088d8d7811 */ /* 0x001fc600078fc8ff */
[----:B------:R-:W-:Y:S01]  /*20a0*/  IMAD.IADD R118, R118, 0x1, R25 ;  /* 0x0000000176767824 */ /* 0x000fe200078e0219 */
[----:B------:R-:W-:Y:S01]  /*20b0*/  SHF.L.U32 R115, R115, 0x1, RZ ;  /* 0x0000000173737819 */ /* 0x000fe200000006ff */
[----:B------:R-:W-:Y:S01]  /*20c0*/  IMAD R112, R15, 0x20, R220 ;  /* 0x000000200f707824 */ /* 0x000fe200078e02dc */
[----:B------:R-:W-:Y:S01]  /*20d0*/  SHF.R.S32.HI R28, RZ, 0x1f, R10 ;  /* 0x0000001fff1c7819 */ /* 0x000fe2000001140a */
[C---:B--2---:R-:W-:Y:S02]  /*20e0*/  IMAD R132, R6.reuse, 0x1400, R29 ;  /* 0x0000140006847824 */ /* 0x044fe400078e021d */
[----:B---3--:R-:W-:Y:S02]  /*20f0*/  IMAD R134, R6, 0x1400, R31 ;  /* 0x0000140006867824 */ /* 0x008fe400078e021f */
[----:B------:R-:W-:Y:S01]  /*2100*/  IMAD.IADD R132, R132, 0x1, R9 ;  /* 0x0000000184847824 */ /* 0x000fe200078e0209 */
[----:B------:R-:W-:Y:S01]  /*2110*/  LOP3.LUT R9, R0, 0x38, R21, 0xf8, !PT ;  /* 0x0000003800097812 */ /* 0x000fe200078ef815 */
[----:B----4-:R-:W-:-:S02]  /*2120*/  IMAD R130, R6, 0x1400, R20 ;  /* 0x0000140006827824 */ /* 0x010fc400078e0214 */
[----:B------:R-:W-:Y:S01]  /*2130*/  IMAD.IADD R134, R134, 0x1, R3 ;  /* 0x0000000186867824 */ /* 0x000fe200078e0203 */
[----:B------:R-:W-:Y:S01]  /*2140*/  LOP3.LUT R3, R228, 0x38, R21, 0xf8, !PT ;  /* 0x00000038e4037812 */ /* 0x000fe200078ef815 */
[----:B------:R-:W-:Y:S01]  /*2150*/  IMAD R133, R4, 0x1400, R31 ;  /* 0x0000140004857824 */ /* 0x000fe200078e021f */
[----:B------:R-:W-:Y:S01]  /*2160*/  IADD3 R130, R130, R13, RZ ;  /* 0x0000000d82827210 */ /* 0x000fe20007ffe0ff */
[C---:B------:R-:W-:Y:S02]  /*2170*/  IMAD R131, R4.reuse, 0x1400, R29 ;  /* 0x0000140004837824 */ /* 0x040fe400078e021d */
[----:B------:R-:W-:Y:S01]  /*2180*/  IMAD R123, R4, 0x1400, R20 ;  /* 0x00001400047b7824 */ /* 0x000fe200078e0214 */
[----:B------:R-:W-:Y:S02]  /*2190*/  LOP3.LUT R4, R9, R138, RZ, 0x3c, !PT ;  /* 0x0000008a09047212 */ /* 0x000fe400078e3cff */
[----:B------:R-:W-:Y:S02]  /*21a0*/  SHF.R.S32.HI R13, RZ, 0x1f, R135 ;  /* 0x0000001fff0d7819 */ /* 0x000fe40000011487 */
[----:B------:R-:W-:Y:S01]  /*21b0*/  LOP3.LUT R6, R3, R32, RZ, 0x3c, !PT ;  /* 0x0000002003067212 */ /* 0x000fe200078e3cff */
[----:B------:R-:W-:-:S02]  /*21c0*/  IMAD.IADD R123, R123, 0x1, R4 ;  /* 0x000000017b7b7824 */ /* 0x000fc400078e0204 */
[----:B------:R-:W-:Y:S02]  /*21d0*/  IMAD R4, R13, R92, RZ ;  /* 0x0000005c0d047224 */ /* 0x000fe400078e02ff */
[----:B------:R-:W-:Y:S02]  /*21e0*/  IMAD.IADD R133, R133, 0x1, R6 ;  /* 0x0000000185857824 */ /* 0x000fe400078e0206 */
[----:B------:R-:W-:Y:S02]  /*21f0*/  IMAD R6, R13, R98, RZ ;  /* 0x000000620d067224 */ /* 0x000fe400078e02ff */
[C---:B------:R-:W-:Y:S01]  /*2200*/  IMAD R13, R135.reuse, R93, R4 ;  /* 0x0000005d870d7224 */ /* 0x040fe200078e0204 */
[----:B------:R-:W-:Y:S01]  /*2210*/  SEL R4, RZ, 0x8, P0 ;  /* 0x00000008ff047807 */ /* 0x000fe20000000000 */
[----:B------:R-:W-:Y:S01]  /*2220*/  IMAD R9, R135, R99, R6 ;  /* 0x0000006387097224 */ /* 0x000fe200078e0206 */
[----:B------:R-:W-:Y:S01]  /*2230*/  SHF.R.S32.HI R20, RZ, 0x3, R21 ;  /* 0x00000003ff147819 */ /* 0x000fe20000011415 */
[----:B------:R-:W-:Y:S01]  /*2240*/  IMAD.WIDE.U32 R92, R92, 0x50, RZ ;  /* 0x000000505c5c7825 */ /* 0x000fe200078e00ff */
[----:B------:R-:W-:-:S02]  /*2250*/  LOP3.LUT R27, R5, R4, RZ, 0xfc, !PT ;  /* 0x00000004051b7212 */ /* 0x000fc400078efcff */
[----:B------:R-:W-:Y:S01]  /*2260*/  LOP3.LUT R21, R21, 0xfffffff8, RZ, 0xc0, !PT ;  /* 0xfffffff815157812 */ /* 0x000fe200078ec0ff */
[----:B------:R-:W-:Y:S01]  /*2270*/  IMAD.WIDE.U32 R98, R98, 0x50, RZ ;  /* 0x0000005062627825 */ /* 0x000fe200078e00ff */
[----:B------:R-:W-:Y:S02]  /*2280*/  LOP3.LUT R4, R5, 0x1, RZ, 0xc0, !PT ;  /* 0x0000000105047812 */ /* 0x000fe400078ec0ff */
[----:B------:R-:W-:Y:S01]  /*2290*/  IADD3 R5, R103, R9, RZ ;  /* 0x0000000967057210 */ /* 0x000fe20007ffe0ff */
[----:B------:R-:W-:Y:S01]  /*22a0*/  IMAD.IADD R131, R131, 0x1, R8 ;  /* 0x0000000183837824 */ /* 0x000fe200078e0208 */
[----:B------:R-:W-:Y:S01]  /*22b0*/  LOP3.LUT R25, R27, 0x2, RZ, 0xc0, !PT ;  /* 0x000000021b197812 */ /* 0x000fe200078ec0ff */
[----:B------:R-:W-:Y:S01]  /*22c0*/  IMAD.IADD R122, R93, 0x1, R7 ;  /* 0x000000015d7a7824 */ /* 0x000fe200078e0207 */
[----:B------:R-:W-:Y:S01]  /*22d0*/  LOP3.LUT R26, R27, 0x4, RZ, 0xc0, !PT ;  /* 0x000000041b1a7812 */ /* 0x000fe200078ec0ff */
[----:B------:R-:W-:Y:S01]  /*22e0*/  IMAD.IADD R6, R9, 0x1, R101 ;  /* 0x0000000109067824 */ /* 0x000fe200078e0265 */
[----:B------:R-:W-:Y:S01]  /*22f0*/  SHF.R.S32.HI R3, RZ, 0x1f, R30 ;  /* 0x0000001fff037819 */ /* 0x000fe2000001141e */
[----:B------:R-:W-:Y:S01]  /*2300*/  IMAD.IADD R121, R99, 0x1, R121 ;  /* 0x0000000163797824 */ /* 0x000fe200078e0279 */
[----:B------:R-:W-:Y:S01]  /*2310*/  SHF.R.S32.HI R9, RZ, 0x3, R11 ;  /* 0x00000003ff097819 */ /* 0x000fe2000001140b */
[----:B------:R-:W-:Y:S01]  /*2320*/  IMAD.IADD R7, R97, 0x1, R13 ;  /* 0x0000000161077824 */ /* 0x000fe200078e020d */
[----:B------:R-:W-:Y:S01]  /*2330*/  LOP3.LUT R27, R27, 0x8, RZ, 0xc0, !PT ;  /* 0x000000081b1b7812 */ /* 0x000fe200078ec0ff */
[----:B------:R-:W-:Y:S01]  /*2340*/  IMAD.IADD R8, R13, 0x1, R95 ;  /* 0x000000010d087824 */ /* 0x000fe200078e025f */
[----:B------:R-:W-:-:S02]  /*2350*/  SHF.R.S32.HI R117, RZ, 0x1f, R91 ;  /* 0x0000001fff757819 */ /* 0x000fc4000001145b */
[----:B------:R-:W-:-:S07]  /*2360*/  SHF.R.S32.HI R29, RZ, 0x1f, R21 ;  /* 0x0000001fff1d7819 */ /* 0x000fce0000011415 */
.L_x_2808:
[----:B--2---:R-:W2:Y:S01]  /*2370*/  LDL R34, [R1+0x50] ;  /* 0x0000500001227983 */ /* 0x004ea20000100800 */
[----:B------:R-:W0:Y:S01]  /*2380*/  LDC R84, c[0x0][0x430] ;  /* 0x00010c00ff547b82 */ /* 0x000e220000000800 */
[----:B------:R-:W-:Y:S02]  /*2390*/  IADD3 R24, R24, -0x1, RZ ;  /* 0xffffffff18187810 */ /* 0x000fe40007ffe0ff */
[----:B------:R-:W-:-:S03]  /*23a0*/  SHF.R.U32.HI R36, RZ, 0x3, R228 ;  /* 0x00000003ff247819 */ /* 0x000fc600000116e4 */
[----:B------:R-:W-:Y:S02]  /*23b0*/  IMAD R11, R24, 0x50, R112 ;  /* 0x00000050180b7824 */ /* 0x000fe400078e0270 */
[----:B------:R-:W1:Y:S02]  /*23c0*/  LDC R114, c[0x0][0x3f4] ;  /* 0x0000fd00ff727b82 */ /* 0x000e640000000800 */
[----:B------:R-:W-:Y:S01]  /*23d0*/  IMAD.IADD R35, R118, 0x1, R11 ;  /* 0x0000000176237824 */ /* 0x000fe200078e020b */
[----:B------:R-:W-:-:S03]  /*23e0*/  ISETP.GE.AND P0, PT, R11, R2, PT ;  /* 0x000000020b00720c */ /* 0x000fc60003f06270 */
[----:B------:R-:W-:Y:S01]  /*23f0*/  IMAD.MOV.U32 R11, RZ, RZ, R35 ;  /* 0x000000ffff0b7224 */ /* 0x000fe200078e0023 */
[----:B------:R-:W-:Y:S02]  /*2400*/  ISETP.GT.OR P0, PT, R112, 0x4f, P0 ;  /* 0x0000004f7000780c */ /* 0x000fe40000704670 */
[----:B0-----:R-:W-:-:S11]  /*2410*/  ISETP.NE.AND P3, PT, R84, 0x1, PT ;  /* 0x000000015400780c */ /* 0x001fd60003f65270 */
        /* <DEDUP_REMOVED lines=10> */
[----:B------:R-:W-:-:S05]  /*24c0*/  @!P0 IMAD.WIDE.U32 R14, R91, R32, R14 ;  /* 0x000000205b0e8225 */ /* 0x000fca00078e000e */
[----:B------:R-:W-:Y:S01]  /*24d0*/  @!P0 IADD3 R15, R15, R31, RZ ;  /* 0x0000001f0f0f8210 */ /* 0x000fe20007ffe0ff */
[----:B------:R-:W-:Y:S01]  /*24e0*/  IMAD.MOV.U32 R31, RZ, RZ, RZ ;  /* 0x000000ffff1f7224 */ /* 0x000fe200078e00ff */
[----:B---3--:R-:W-:-:S04]  /*24f0*/  @!P0 LEA R12, P3, R14, R12, 0x2 ;  /* 0x0000000c0e0c8211 */ /* 0x008fc800078610ff */
[----:B------:R-:W-:Y:S02]  /*2500*/  @!P0 LEA.HI.X R13, R14, R13, R15, 0x2, P3 ;  /* 0x0000000d0e0d8211 */ /* 0x000fe400018f140f */
[----:B------:R-:W-:-:S03]  /*2510*/  LOP3.LUT R14, R228, 0x38, R16, 0xf8, !PT ;  /* 0x00000038e40e7812 */ /* 0x000fc600078ef810 */
[----:B------:R0:W5:Y:S01]  /*2520*/  @!P0 LDG.E R31, desc[UR60][R12.64] ;  /* 0x0000003c0c1f8981 */ /* 0x000162000c1e1900 */
[----:B------:R-:W-:Y:S01]  /*2530*/  ISETP.GE.AND P0, PT, R114, 0x1, PT ;  /* 0x000000017200780c */ /* 0x000fe20003f06270 */
[----:B------:R-:W-:Y:S01]  /*2540*/  IMAD.MOV R11, RZ, RZ, -R11 ;  /* 0x000000ffff0b7224 */ /* 0x000fe200078e0a0b */
[----:B------:R-:W-:Y:S01]  /*2550*/  ISETP.GT.AND P3, PT, R24, R116, PT ;  /* 0x000000741800720c */ /* 0x000fe20003f64270 */
[----:B------:R-:W-:Y:S05]  /*2560*/  YIELD ;  /* 0x0000000000007946 */ /* 0x000fea0003800000 */
[----:B------:R-:W-:Y:S01]  /*2570*/  BSSY B0, `(.L_x_2692) ;  /* 0x00007b9000007945 */ /* 0x000fe20003800000 */
[----:B------:R-:W-:Y:S01]  /*2580*/  IMAD R84, R84, R11, R35 ;  /* 0x0000000b54547224 */ /* 0x000fe200078e0223 */
[----:B------:R-:W-:-:S02]  /*2590*/  P2R R113, PR, RZ, 0x8 ;  /* 0x00000008ff717803 */ /* 0x000fc40000000000 */
[----:B--2---:R-:W-:-:S05]  /*25a0*/  LOP3.LUT R85, R34, R14, R36, 0xf6, !PT ;  /* 0x0000000e22557212 */ /* 0x004fca00078ef624 */
[----:B------:R-:W-:-:S04]  /*25b0*/  IMAD R85, R212, 0x5000, R85 ;  /* 0x00005000d4557824 */ /* 0x000fc800078e0255 */
        /* <DEDUP_REMOVED lines=53> */
[----:B------:R-:W-:Y:S01]  /*2910*/  ISETP.GE.AND P5, PT, R214, R114, PT ;  /* 0x00000072d600720c */ /* 0x000fe20003fa6270 */
[----:B------:R-:W-:Y:S01]  /*2920*/  IMAD.X R34, R11, 0x1, R5, P0 ;  /* 0x000000010b227824 */ /* 0x000fe200000e0605 */
[----:B------:R-:W-:Y:S01]  /*2930*/  LEA R32, P0, R33, UR4, 0x1 ;  /* 0x0000000421207c11 */ /* 0x000fe2000f8008ff */
[----:B------:R-:W-:Y:S01]  /*2940*/  IMAD.X R36, R80, 0x1, R7, P4 ;  /* 0x0000000150247824 */ /* 0x000fe200020e0607 */
[----:B------:R-:W-:-:S02]  /*2950*/  CS2R R78, SRZ ;  /* 0x00000000004e7805 */ /* 0x000fc4000001ff00 */
[-C--:B------:R-:W-:Y:S02]  /*2960*/  ISETP.GE.AND P4, PT, R222, R114.reuse, PT ;  /* 0x00000072de00720c */ /* 0x080fe40003f86270 */
[----:B------:R-:W-:Y:S01]  /*2970*/  LEA.HI.X R33, R33, UR5, R34, 0x1, P0 ;  /* 0x0000000521217c11 */ /* 0x000fe200080f0c22 */
[----:B------:R-:W-:Y:S02]  /*2980*/  ULDC.64 UR4, c[0x0][0x400] ;  /* 0x0001000000047ab9 */ /* 0x000fe40000000a00 */
[C---:B------:R-:W-:Y:S02]  /*2990*/  LEA R34, P0, R35.reuse, UR4, 0x1 ;  /* 0x0000000423227c11 */ /* 0x040fe4000f8008ff */
[----:B------:R0:W5:Y:S02]  /*29a0*/  @!P5 LDG.E.64 R76, desc[UR60][R32.64] ;  /* 0x0000003c204cd981 */ /* 0x000164000c1e1b00 */
[----:B------:R-:W-:Y:S02]  /*29b0*/  LEA.HI.X R35, R35, UR5, R36, 0x1, P0 ;  /* 0x0000000523237c11 */ /* 0x000fe400080f0c24 */
        /* <DEDUP_REMOVED lines=15> */
.L_x_2696:
[----:B------:R-:W-:Y:S05]  /*2ab0*/  BSYNC B1 ;  /* 0x0000000000017941 */ /* 0x000fea0003800000 */
.L_x_2695:
[----:B0----5:R-:W-:Y:S01]  /*2ac0*/  IMAD.MOV.U32 R33, RZ, RZ, R65 ;  /* 0x000000ffff217224 */ /* 0x021fe200078e0041 */
[----:B------:R-:W-:Y:S01]  /*2ad0*/  MOV R32, R64 ;  /* 0x0000004000207202 */ /* 0x000fe20000000f00 */
[----:B------:R-:W-:Y:S01]  /*2ae0*/  IMAD.MOV.U32 R34, RZ, RZ, R68 ;  /* 0x000000ffff227224 */ /* 0x000fe200078e0044 */
[----:B------:R-:W-:Y:S01]  /*2af0*/  ISETP.GE.AND P4, PT, R37, R88, PT ;  /* 0x000000582500720c */ /* 0x000fe20003f86270 */
[----:B------:R-:W-:Y:S01]  /*2b00*/  IMAD.MOV.U32 R35, RZ, RZ, R69 ;  /* 0x000000ffff237224 */ /* 0x000fe200078e0045 */
[----:B------:R-:W-:Y:S01]  /*2b10*/  PRMT R146, R32, 0x5410, R33 ;  /* 0x0000541020927816 */ /* 0x000fe20000000021 */
[----:B------:R-:W-:Y:S01]  /*2b20*/  IMAD.MOV.U32 R33, RZ, RZ, R73 ;  /* 0x000000ffff217224 */ /* 0x000fe200078e0049 */
[----:B------:R-:W-:Y:S01]  /*2b30*/  MOV R32, R72 ;  /* 0x0000004800207202 */ /* 0x000fe20000000f00 */
[----:B------:R-:W-:Y:S01]  /*2b40*/  BSSY B1, `(.L_x_2697) ;  /* 0x0000039000017945 */ /* 0x000fe20003800000 */
        /* <DEDUP_REMOVED lines=12> */
[----:B------:R-:W-:Y:S01]  /*2c10*/  PRMT R147, R32, 0x7610, R147 ;  /* 0x0000761020937816 */ /* 0x000fe20000000093 */
[----:B------:R-:W-:Y:S01]  /*2c20*/  IMAD.MOV.U32 R33, RZ, RZ, R75 ;  /* 0x000000ffff217224 */ /* 0x000fe200078e004b */
[----:B------:R-:W-:Y:S02]  /*2c30*/  MOV R32, R74 ;  /* 0x0000004a00207202 */ /* 0x000fe40000000f00 */
[----:B------:R-:W-:-:S02]  /*2c40*/  CS2R R60, SRZ ;  /* 0x00000000003c7805 */ /* 0x000fc4000001ff00 */
[----:B------:R-:W-:Y:S01]  /*2c50*/  PRMT R160, R34, 0x5410, R35 ;  /* 0x0000541022a07816 */ /* 0x000fe20000000023 */
[----:B------:R-:W-:Y:S01]  /*2c60*/  IMAD.MOV.U32 R34, RZ, RZ, R78 ;  /* 0x000000ffff227224 */ /* 0x000fe200078e004e */
[----:B------:R-:W-:Y:S01]  /*2c70*/  PRMT R161, R32, 0x5410, R33 ;  /* 0x0000541020a17816 */ /* 0x000fe20000000021 */
[----:B------:R-:W-:Y:S01]  /*2c80*/  IMAD.MOV.U32 R35, RZ, RZ, R79 ;  /* 0x000000ffff237224 */ /* 0x000fe200078e004f */
[----:B------:R-:W-:Y:S02]  /*2c90*/  CS2R R50, SRZ ;  /* 0x0000000000327805 */ /* 0x000fe4000001ff00 */
[----:B------:R-:W-:Y:S02]  /*2ca0*/  CS2R R54, SRZ ;  /* 0x0000000000367805 */ /* 0x000fe4000001ff00 */
[----:B------:R-:W-:Y:S02]  /*2cb0*/  CS2R R58, SRZ ;  /* 0x00000000003a7805 */ /* 0x000fe4000001ff00 */
[----:B------:R-:W-:-:S02]  /*2cc0*/  CS2R R62, SRZ ;  /* 0x00000000003e7805 */ /* 0x000fc4000001ff00 */
        /* <DEDUP_REMOVED lines=32> */
.L_x_2698:
[----:B------:R-:W-:Y:S05]  /*2ed0*/  BSYNC B1 ;  /* 0x0000000000017941 */ /* 0x000fea0003800000 */
.L_x_2697:
        /* <DEDUP_REMOVED lines=43> */
.L_x_2700:
[----:B------:R-:W-:Y:S05]  /*3190*/  BSYNC B1 ;  /* 0x0000000000017941 */ /* 0x000fea0003800000 */
.L_x_2699:
[----:B------:R-:W2:Y:S01]  /*31a0*/  LDL R11, [R1+0x5c] ;  /* 0x00005c00010b7983 */ /* 0x000ea20000100800 */
[----:B0-----:R-:W-:Y:S01]  /*31b0*/  IMAD.MOV.U32 R12, RZ, RZ, R52 ;  /* 0x000000ffff0c7224 */ /* 0x001fe200078e0034 */
[----:B------:R-:W-:Y:S01]  /*31c0*/  PRMT R143, R143, 0x5410, R81 ;  /* 0x000054108f8f7816 */ /* 0x000fe20000000051 */
[----:B------:R-:W-:Y:S01]  /*31d0*/  IMAD.MOV.U32 R14, RZ, RZ, R56 ;  /* 0x000000ffff0e7224 */ /* 0x000fe200078e0038 */
[----:B------:R-:W-:-:S04]  /*31e0*/  MOV R13, R53 ;  /* 0x00000035000d7202 */ /* 0x000fc80000000f00 */
[----:B------:R-:W-:Y:S01]  /*31f0*/  PRMT R144, R12, 0x5410, R13 ;  /* 0x000054100c907816 */ /* 0x000fe2000000000d */
[----:B------:R-:W-:Y:S01]  /*3200*/  IMAD.MOV.U32 R12, RZ, RZ, R60 ;  /* 0x000000ffff0c7224 */ /* 0x000fe200078e003c */
[----:B------:R-:W-:Y:S01]  /*3210*/  PRMT R147, R147, 0x5410, R14 ;  /* 0x0000541093937816 */ /* 0x000fe2000000000e */
[----:B------:R-:W-:Y:S01]  /*3220*/  IMAD.MOV.U32 R14, RZ, RZ, R50 ;  /* 0x000000ffff0e7224 */ /* 0x000fe200078e0032 */
[----:B------:R-:W-:Y:S02]  /*3230*/  MOV R13, R61 ;  /* 0x0000003d000d7202 */ /* 0x000fe40000000f00 */
[----:B------:R-:W-:Y:S01]  /*3240*/  PRMT R149, R149, 0x5410, R12 ;  /* 0x0000541095957816 */ /* 0x000fe2000000000c */
[----:B------:R-:W-:Y:S01]  /*3250*/  IMAD.MOV.U32 R12, RZ, RZ, R54 ;  /* 0x000000ffff0c7224 */ /* 0x000fe200078e0036 */
[----:B------:R-:W-:Y:S02]  /*3260*/  PRMT R150, R13, 0x7610, R150 ;  /* 0x000076100d967816 */ /* 0x000fe40000000096 */
[----:B------:R-:W-:Y:S01]  /*3270*/  PRMT R142, R142, 0x5410, R14 ;  /* 0x000054108e8e7816 */ /* 0x000fe2000000000e */
[----:B------:R-:W-:Y:S01]  /*3280*/  IMAD.MOV.U32 R14, RZ, RZ, R58 ;  /* 0x000000ffff0e7224 */ /* 0x000fe200078e003a */
[----:B------:R-:W-:-:S04]  /*3290*/  MOV R13, R55 ;  /* 0x00000037000d7202 */ /* 0x000fc80000000f00 */
[----:B------:R-:W-:Y:S01]  /*32a0*/  PRMT R145, R12, 0x5410, R13 ;  /* 0x000054100c917816 */ /* 0x000fe2000000000d */
[----:B------:R-:W-:Y:S01]  /*32b0*/  IMAD.MOV.U32 R12, RZ, RZ, R62 ;  /* 0x000000ffff0c7224 */ /* 0x000fe200078e003e */
[----:B------:R-:W-:-:S04]  /*32c0*/  MOV R13, R63 ;  /* 0x0000003f000d7202 */ /* 0x000fc80000000f00 */
[----:B------:R-:W-:Y:S01]  /*32d0*/  PRMT R150, R150, 0x5410, R12 ;  /* 0x0000541096967816 */ /* 0x000fe2000000000c */
[----:B-----5:R-:W-:Y:S01]  /*32e0*/  IMAD.MOV.U32 R12, RZ, RZ, R36 ;  /* 0x000000ffff0c7224 */ /* 0x020fe200078e0024 */
[----:B------:R-:W-:Y:S02]  /*32f0*/  PRMT R151, R13, 0x7610, R151 ;  /* 0x000076100d977816 */ /* 0x000fe40000000097 */
[----:B------:R-:W-:-:S04]  /*3300*/  MOV R13, R37 ;  /* 0x00000025000d7202 */ /* 0x000fc80000000f00 */
[----:B------:R-:W-:Y:S01]  /*3310*/  PRMT R127, R13, 0x5410, R12 ;  /* 0x000054100d7f7816 */ /* 0x000fe2000000000c */
[----:B------:R-:W-:Y:S01]  /*3320*/  IMAD.MOV.U32 R12, RZ, RZ, R44 ;  /* 0x000000ffff0c7224 */ /* 0x000fe200078e002c */
[----:B------:R-:W-:-:S04]  /*3330*/  MOV R13, R45 ;  /* 0x0000002d000d7202 */ /* 0x000fc80000000f00 */
[----:B------:R-:W-:Y:S01]  /*3340*/  PRMT R136, R12, 0x5410, R13 ;  /* 0x000054100c887816 */ /* 0x000fe2000000000d */
[----:B------:R-:W-:Y:S01]  /*3350*/  IMAD.MOV.U32 R12, RZ, RZ, R38 ;  /* 0x000000ffff0c7224 */ /* 0x000fe200078e0026 */
[----:B------:R-:W-:-:S04]  /*3360*/  MOV R13, R39 ;  /* 0x00000027000d7202 */ /* 0x000fc80000000f00 */
[----:B------:R-:W-:Y:S01]  /*3370*/  PRMT R126, R13, 0x5410, R12 ;  /* 0x000054100d7e7816 */ /* 0x000fe2000000000c */
[----:B------:R-:W-:Y:S02]  /*3380*/  IMAD.MOV.U32 R12, RZ, RZ, R43 ;  /* 0x000000ffff0c7224 */ /* 0x000fe400078e002b */
[----:B------:R-:W-:Y:S01]  /*3390*/  IMAD.MOV.U32 R13, RZ, RZ, R46 ;  /* 0x000000ffff0d7224 */ /* 0x000fe200078e002e */
[----:B--2---:R-:W-:Y:S01]  /*33a0*/  R2UR UR4, R11 ;  /* 0x000000000b0472ca */ /* 0x004fe200000e0000 */
[----:B------:R-:W-:-:S05]  /*33b0*/  IMAD.MOV.U32 R11, RZ, RZ, R49 ;  /* 0x000000ffff0b7224 */ /* 0x000fca00078e0031 */
[----:B------:R-:W-:Y:S01]  /*33c0*/  PRMT R143, R11, 0x7610, R143 ;  /* 0x000076100b8f7816 */ /* 0x000fe2000000008f */
[----:B------:R-:W-:-:S05]  /*33d0*/  IMAD.MOV.U32 R11, RZ, RZ, R57 ;  /* 0x000000ffff0b7224 */ /* 0x000fca00078e0039 */
[----:B------:R-:W-:Y:S01]  /*33e0*/  PRMT R148, R11, 0x7610, R148 ;  /* 0x000076100b947816 */ /* 0x000fe20000000094 */
[----:B------:R-:W-:Y:S01]  /*33f0*/  IMAD.MOV.U32 R11, RZ, RZ, R51 ;  /* 0x000000ffff0b7224 */ /* 0x000fe200078e0033 */
[----:B------:R-:W-:Y:S02]  /*3400*/  UISETP.NE.AND UP0, UPT, UR4, 0x3, UPT ;  /* 0x000000030400788c */ /* 0x000fe4000bf05270 */
[----:B------:R-:W-:Y:S01]  /*3410*/  PRMT R148, R148, 0x5410, R14 ;  /* 0x0000541094947816 */ /* 0x000fe2000000000e */
[----:B------:R-:W-:Y:S01]  /*3420*/  IMAD.MOV.U32 R14, RZ, RZ, R32 ;  /* 0x000000ffff0e7224 */ /* 0x000fe200078e0020 */
[----:B------:R-:W-:Y:S01]  /*3430*/  PRMT R142, R11, 0x7610, R142 ;  /* 0x000076100b8e7816 */ /* 0x000fe2000000008e */
[----:B------:R-:W-:Y:S01]  /*3440*/  IMAD.MOV.U32 R11, RZ, RZ, R59 ;  /* 0x000000ffff0b7224 */ /* 0x000fe200078e003b */
[----:B------:R-:W-:Y:S02]  /*3450*/  PLOP3.LUT P0, PT, PT, PT, UP0, 0x80, 0x0 ;  /* 0x000000000000781c */ /* 0x000fe40003f0f008 */
[----:B------:R-:W-:Y:S01]  /*3460*/  PRMT R125, R125, 0x5410, R14 ;  /* 0x000054107d7d7816 */ /* 0x000fe2000000000e */
[----:B------:R-:W-:Y:S01]  /*3470*/  IMAD.MOV.U32 R14, RZ, RZ, R40 ;  /* 0x000000ffff0e7224 */ /* 0x000fe200078e0028 */
[----:B------:R-:W-:Y:S01]  /*3480*/  PRMT R149, R11, 0x7610, R149 ;  /* 0x000076100b957816 */ /* 0x000fe20000000095 */
[----:B------:R-:W-:-:S03]  /*3490*/  IMAD.MOV.U32 R11, RZ, RZ, R33 ;  /* 0x000000ffff0b7224 */ /* 0x000fc600078e0021 */
[----:B------:R-:W-:Y:S01]  /*34a0*/  PRMT R129, R129, 0x5410, R14 ;  /* 0x0000541081817816 */ /* 0x000fe2000000000e */
[----:B------:R-:W-:Y:S01]  /*34b0*/  IMAD.MOV.U32 R14, RZ, RZ, R34 ;  /* 0x000000ffff0e7224 */ /* 0x000fe200078e0022 */
[----:B------:R-:W-:Y:S01]  /*34c0*/  PRMT R125, R11, 0x7610, R125 ;  /* 0x000076100b7d7816 */ /* 0x000fe2000000007d */
[----:B------:R-:W-:-:S03]  /*34d0*/  IMAD.MOV.U32 R11, RZ, RZ, R41 ;  /* 0x000000ffff0b7224 */ /* 0x000fc600078e0029 */
[----:B------:R-:W-:Y:S02]  /*34e0*/  PRMT R124, R124, 0x5410, R14 ;  /* 0x000054107c7c7816 */ /* 0x000fe4000000000e */
[----:B------:R-:W-:Y:S01]  /*34f0*/  PRMT R129, R11, 0x7610, R129 ;  /* 0x000076100b817816 */ /* 0x000fe20000000081 */
[----:B------:R-:W-:Y:S01]  /*3500*/  IMAD.MOV.U32 R11, RZ, RZ, R35 ;  /* 0x000000ffff0b7224 */ /* 0x000fe200078e0023 */
[----:B------:R-:W-:-:S04]  /*3510*/  MOV R14, R47 ;  /* 0x0000002f000e7202 */ /* 0x000fc80000000f00 */
[----:B------:R-:W-:Y:S01]  /*3520*/  PRMT R124, R11, 0x7610, R124 ;  /* 0x000076100b7c7816 */ /* 0x000fe2000000007c */
[----:B------:R-:W-:Y:S01]  /*3530*/  IMAD.MOV.U32 R11, RZ, RZ, R42 ;  /* 0x000000ffff0b7224 */ /* 0x000fe200078e002a */
[----:B------:R-:W-:-:S04]  /*3540*/  PRMT R137, R13, 0x5410, R14 ;  /* 0x000054100d897816 */ /* 0x000fc8000000000e */
[----:B------:R-:W-:Y:S01]  /*3550*/  PRMT R128, R12, 0x5410, R11 ;  /* 0x000054100c807816 */ /* 0x000fe2000000000b */
[----:B------:R-:W-:Y:S06]  /*3560*/  @!P0 BRA `(.L_x_2701) ;  /* 0x0000000000048947 */ /* 0x000fec0003800000 */
[----:B------:R-:W-:Y:S01]  /*3570*/  BPT.TRAP 0x1 ;  /* 0x000000040000795c */ /* 0x000fe20000300000 */
.L_x_2701:
[----:B------:R-:W-:Y:S01]  /*3580*/  IMAD R89, R212, 0x8, R22 ;  /* 0x00000008d4597824 */ /* 0x000fe200078e0216 */
[----:B------:R-:W-:Y:S01]  /*3590*/  SHF.L.U32 R90, R227, 0x1f, RZ ;  /* 0x0000001fe35a7819 */ /* 0x000fe200000006ff */
[----:B------:R-:W-:Y:S03]  /*35a0*/  BSSY B1, `(.L_x_2702) ;  /* 0x0000003000017945 */ /* 0x000fe60003800000 */
[----:B------:R-:W0:Y:S02]  /*35b0*/  SYNCS.PHASECHK.TRANS64.TRYWAIT P6, [R89+URZ+0x38890], R90 ;  /* 0x0388905a590075a7 */ /* 0x000e2400080c017f */
[----:B0-----:R-:W-:Y:S05]  /*35c0*/  @!P6 BRA `(.L_x_2703) ;  /* 0x000002bc0088e947 */ /* 0x001fea0003800000 */
.L_x_3086:
[----:B------:R-:W-:Y:S05]  /*35d0*/  BSYNC B1 ;  /* 0x0000000000017941 */ /* 0x000fea0003800000 */
.L_x_2702:
[----:B------:R-:W-:-:S03]  /*35e0*/  UMOV UR4, 0xffffffff ;  /* 0xffffffff00047882 */ /* 0x000fc60000000000 */
[----:B------:R-:W-:Y:S05]  /*35f0*/  BRA.DIV UR4, `(.L_x_2704) ;  /* 0x000002be04907947 */ /* 0x000fea000b800000 */
[----:B------:R1:W2:Y:S04]  /*3600*/  SHFL.IDX PT, R83, R119, RZ, 0x181f ;  /* 0x00181fff77537589 */ /* 0x0002a800000e0000 */
[----:B------:R1:W3:Y:S02]  /*3610*/  SHFL.IDX PT, R82, R120, RZ, 0x181f ;  /* 0x00181fff78527589 */ /* 0x0002e400000e0000 */
.L_x_3090:
        /* <DEDUP_REMOVED lines=12> */
[----:B0-----:R-:W-:Y:S01]  /*36e0*/  HADD2.F32 R156, -RZ, R13.H0_H0 ;  /* 0x2000000dff9c7230 */ /* 0x001fe20000004100 */
[--C-:B------:R-:W-:Y:S01]  /*36f0*/  SHF.R.U64 R78, R78, 0x10, R79.reuse ;  /* 0x000000104e4e7819 */ /* 0x100fe2000000124f */
[----:B------:R-:W-:Y:S01]  /*3700*/  HADD2.F32 R154, -RZ, R15.H0_H0 ;  /* 0x2000000fff9a7230 */ /* 0x000fe20000004100 */
[----:B------:R-:W-:Y:S02]  /*3710*/  SHF.R.U32.HI R152, RZ, 0x10, R79 ;  /* 0x00000010ff987819 */ /* 0x000fe4000001164f */
[----:B------:R-:W-:Y:S01]  /*3720*/  SHF.R.U32.HI R76, RZ, 0x10, R77 ;  /* 0x00000010ff4c7819 */ /* 0x000fe2000001164d */
[----:B------:R-:W-:Y:S02]  /*3730*/  HADD2.F32 R77, -RZ, R11.H0_H0 ;  /* 0x2000000bff4d7230 */ /* 0x000fe40000004100 */
[----:B------:R-:W-:Y:S02]  /*3740*/  HADD2.F32 R79, -RZ, R78.H0_H0 ;  /* 0x2000004eff4f7230 */ /* 0x000fe40000004100 */
[----:B------:R-:W-:-:S02]  /*3750*/  HADD2.F32 R11, -RZ, R152.H0_H0 ;  /* 0x20000098ff0b7230 */ /* 0x000fc40000004100 */
[----:B------:R-:W-:Y:S02]  /*3760*/  HADD2.F32 R152, -RZ, R13.H1_H1 ;  /* 0x3000000dff987230 */ /* 0x000fe40000004100 */
[-C--:B------:R-:W-:Y:S01]  /*3770*/  FMUL.FTZ R155, R156, R79.reuse ;  /* 0x0000004f9c9b7220 */ /* 0x080fe20000410000 */
[----:B------:R-:W-:Y:S02]  /*3780*/  HADD2.F32 R78, -RZ, R15.H1_H1 ;  /* 0x3000000fff4e7230 */ /* 0x000fe40000004100 */
[----:B------:R-:W-:Y:S02]  /*3790*/  HADD2.F32 R15, -RZ, R76.H0_H0 ;  /* 0x2000004cff0f7230 */ /* 0x000fe40000004100 */
[----:B------:R-:W-:Y:S01]  /*37a0*/  FMUL.FTZ R153, R152, R79 ;  /* 0x0000004f98997220 */ /* 0x000fe20000410000 */
[-C--:B------:R-:W-:Y:S01]  /*37b0*/  FMUL.FTZ R79, R154, R11.reuse ;  /* 0x0000000b9a4f7220 */ /* 0x080fe20000410000 */
[----:B------:R-:W-:Y:S01]  /*37c0*/  FMUL.FTZ R13, R78, R11 ;  /* 0x0000000b4e0d7220 */ /* 0x000fe20000410000 */
[-C--:B------:R-:W-:Y:S01]  /*37d0*/  FFMA.FTZ R76, R152, R77.reuse, R155 ;  /* 0x0000004d984c7223 */ /* 0x080fe2000001009b */
[----:B------:R-:W-:Y:S01]  /*37e0*/  FFMA.FTZ R11, R156, R77, -R153 ;  /* 0x0000004d9c0b7223 */ /* 0x000fe20000010899 */
        /* <DEDUP_REMOVED lines=24> */
.L_x_2710:
[----:B------:R-:W-:Y:S05]  /*3970*/  BSYNC B3 ;  /* 0x0000000000037941 */ /* 0x000fea0003800000 */
.L_x_2709:
[----:B0-----:R4:W-:Y:S02]  /*3980*/  ST.E.128 desc[UR60][R80.64], R12 ;  /* 0x0000000c50007985 */ /* 0x0019e4000c101d3c */
.L_x_2708:
[----:B------:R-:W-:Y:S05]  /*3990*/  BSYNC B2 ;  /* 0x0000000000027941 */ /* 0x000fea0003800000 */
.L_x_2707:
        /* <DEDUP_REMOVED lines=27> */
[----:B------:R-:W-:Y:S01]  /*3b50*/  FFMA.FTZ R78, R78, R11, R73 ;  /* 0x0000000b4e4e7223 */ /* 0x000fe20000010049 */
[----:B------:R-:W-:-:S02]  /*3b60*/  HADD2.F32 R74, -RZ, R161.H0_H0 ;  /* 0x200000a1ff4a7230 */ /* 0x000fc40000004100 */
[----:B------:R-:W-:Y:S01]  /*3b70*/  FFMA.FTZ R75, R80, R11, -R75 ;  /* 0x0000000b504b7223 */ /* 0x000fe2000001084b */
[--C-:B------:R-:W-:Y:S01]  /*3b80*/  HADD2.F32 R15, -RZ, R12.reuse.H1_H1 ;  /* 0x3000000cff0f7230 */ /* 0x100fe20000004100 */
[----:B------:R-:W-:Y:S01]  /*3b90*/  F2FP.F16.F32.PACK_AB R152, R13, R152 ;  /* 0x000000980d98723e */ /* 0x000fe200000000ff */
[----:B------:R-:W-:Y:S02]  /*3ba0*/  HADD2.F32 R73, -RZ, R12.H0_H0 ;  /* 0x2000000cff497230 */ /* 0x000fe40000004100 */
        /* <DEDUP_REMOVED lines=9> */
[C---:B------:R-:W-:Y:S01]  /*3c40*/  FMUL.FTZ R11, R14.reuse, R11 ;  /* 0x0000000b0e0b7220 */ /* 0x040fe20000410000 */
[----:B------:R-:W-:Y:S02]  /*3c50*/  IMAD.MOV.U32 R13, RZ, RZ, R75 ;  /* 0x000000ffff0d7224 */ /* 0x000fe400078e004b */
[-C--:B------:R-:W-:Y:S01]  /*3c60*/  FFMA.FTZ R80, R73, R72.reuse, -R80 ;  /* 0x0000004849507223 */ /* 0x080fe20000010850 */
[----:B------:R-:W-:Y:S01]  /*3c70*/  FFMA.FTZ R15, R15, R72, R74 ;  /* 0x000000480f0f7223 */ /* 0x000fe2000001004a */
[-C--:B------:R-:W-:Y:S01]  /*3c80*/  FFMA.FTZ R79, R14, R159.reuse, -R79 ;  /* 0x0000009f0e4f7223 */ /* 0x080fe2000001084f */
[----:B------:R-:W-:-:S03]  /*3c90*/  FFMA.FTZ R12, R12, R159, R11 ;  /* 0x0000009f0c0c7223 */ /* 0x000fc6000001000b */
[----:B------:R-:W-:Y:S01]  /*3ca0*/  F2FP.F16.F32.PACK_AB R74, R15, R80 ;  /* 0x000000500f4a723e */ /* 0x000fe200000000ff */
[----:B------:R-:W-:Y:S01]  /*3cb0*/  IMAD.MOV.U32 R15, RZ, RZ, R152 ;  /* 0x000000ffff0f7224 */ /* 0x000fe200078e0098 */
[----:B------:R-:W-:Y:S02]  /*3cc0*/  F2FP.F16.F32.PACK_AB R14, R12, R79 ;  /* 0x0000004f0c0e723e */ /* 0x000fe400000000ff */
[----:B------:R-:W-:-:S07]  /*3cd0*/  MOV R12, R74 ;  /* 0x0000004a000c7202 */ /* 0x000fce0000000f00 */
.L_x_2714:
[----:B------:R-:W-:Y:S05]  /*3ce0*/  BSYNC B3 ;  /* 0x0000000000037941 */ /* 0x000fea0003800000 */
.L_x_2713:
[----:B0-----:R0:W-:Y:S02]  /*3cf0*/  ST.E.128 desc[UR60][R76.64], R12 ;  /* 0x0000000c4c007985 */ /* 0x0011e4000c101d3c */
.L_x_2712:
[----:B------:R-:W-:Y:S05]  /*3d00*/  BSYNC B2 ;  /* 0x0000000000027941 */ /* 0x000fea0003800000 */
.L_x_2711:
        /* <DEDUP_REMOVED lines=11> */
[----:B------:R-:W-:Y:S01]  /*3dc0*/  SHF.R.U32.HI R71, RZ, 0x10, R71 ;  /* 0x00000010ff477819 */ /* 0x000fe20000011647 */
[----:B------:R-:W-:Y:S01]  /*3dd0*/  HADD2.F32 R70, -RZ, R15.H1_H1 ;  /* 0x3000000fff467230 */ /* 0x000fe20000004100 */
[--C-:B------:R-:W-:Y:S01]  /*3de0*/  SHF.R.U64 R74, R68, 0x10, R69.reuse ;  /* 0x00000010444a7819 */ /* 0x100fe20000001245 */
[----:B------:R-:W-:Y:S01]  /*3df0*/  HADD2.F32 R76, -RZ, R76.H0_H0 ;  /* 0x2000004cff4c7230 */ /* 0x000fe20000004100 */
[----:B------:R-:W-:Y:S01]  /*3e00*/  SHF.R.U32.HI R68, RZ, 0x10, R69 ;  /* 0x00000010ff447819 */ /* 0x000fe20000011645 */
[----:B------:R-:W-:Y:S02]  /*3e10*/  HADD2.F32 R71, -RZ, R71.H0_H0 ;  /* 0x20000047ff477230 */ /* 0x000fe40000004100 */
[--C-:B------:R-:W-:Y:S02]  /*3e20*/  HADD2.F32 R13, -RZ, R11.reuse.H1_H1 ;  /* 0x3000000bff0d7230 */ /* 0x100fe40000004100 */
[----:B------:R-:W-:-:S02]  /*3e30*/  HADD2.F32 R11, -RZ, R11.H0_H0 ;  /* 0x2000000bff0b7230 */ /* 0x000fc40000004100 */
[CC--:B------:R-:W-:Y:S01]  /*3e40*/  FMUL.FTZ R78, R70.reuse, R71.reuse ;  /* 0x00000047464e7220 */ /* 0x0c0fe20000410000 */
[----:B------:R-:W-:Y:S02]  /*3e50*/  HADD2.F32 R15, -RZ, R15.H0_H0 ;  /* 0x2000000fff0f7230 */ /* 0x000fe40000004100 */
[----:B------:R-:W-:Y:S02]  /*3e60*/  HADD2.F32 R74, -RZ, R74.H0_H0 ;  /* 0x2000004aff4a7230 */ /* 0x000fe40000004100 */
[----:B------:R-:W-:Y:S02]  /*3e70*/  HADD2.F32 R69, -RZ, R68.H0_H0 ;  /* 0x20000044ff457230 */ /* 0x000fe40000004100 */
[-C--:B------:R-:W-:Y:S01]  /*3e80*/  FMUL.FTZ R68, R13, R76.reuse ;  /* 0x0000004c0d447220 */ /* 0x080fe20000410000 */
[----:B------:R-:W-:Y:S01]  /*3e90*/  FMUL.FTZ R76, R11, R76 ;  /* 0x0000004c0b4c7220 */ /* 0x000fe20000410000 */
[----:B------:R-:W-:Y:S02]  /*3ea0*/  FMUL.FTZ R71, R15, R71 ;  /* 0x000000470f477220 */ /* 0x000fe40000410000 */
[-C--:B------:R-:W-:Y:S01]  /*3eb0*/  FFMA.FTZ R11, R11, R74.reuse, -R68 ;  /* 0x0000004a0b0b7223 */ /* 0x080fe20000010844 */
[----:B------:R-:W-:Y:S01]  /*3ec0*/  FFMA.FTZ R68, R13, R74, R76 ;  /* 0x0000004a0d447223 */ /* 0x000fe2000001004c */
[-C--:B------:R-:W-:Y:S01]  /*3ed0*/  FFMA.FTZ R70, R70, R69.reuse, R71 ;  /* 0x0000004546467223 */ /* 0x080fe20000010047 */
[----:B------:R-:W-:Y:S01]  /*3ee0*/  FFMA.FTZ R13, R15, R69, -R78 ;  /* 0x000000450f0d7223 */ /* 0x000fe2000001084e */
[----:B------:R-:W-:-:S02]  /*3ef0*/  HADD2.F32 R71, -RZ, R160.H0_H0 ;  /* 0x200000a0ff477230 */ /* 0x000fc40000004100 */
[----:B------:R-:W-:Y:S01]  /*3f00*/  HADD2.F32 R160, -RZ, R160.H1_H1 ;  /* 0x300000a0ffa07230 */ /* 0x000fe20000004100 */
[----:B------:R-:W-:Y:S01]  /*3f10*/  F2FP.F16.F32.PACK_AB R11, R68, R11 ;  /* 0x0000000b440b723e */ /* 0x000fe200000000ff */
[----:B------:R-:W-:Y:S02]  /*3f20*/  HADD2.F32 R74, -RZ, R12.H1_H1 ;  /* 0x3000000cff4a7230 */ /* 0x000fe40000004100 */
[----:B------:R-:W-:Y:S02]  /*3f30*/  HADD2.F32 R69, -RZ, R14.H1_H1 ;  /* 0x3000000eff457230 */ /* 0x000fe40000004100 */
[----:B------:R-:W-:Y:S02]  /*3f40*/  HADD2.F32 R12, -RZ, R12.H0_H0 ;  /* 0x2000000cff0c7230 */ /* 0x000fe40000004100 */
[----:B------:R-:W-:Y:S01]  /*3f50*/  FMUL.FTZ R75, R74, R71 ;  /* 0x000000474a4b7220 */ /* 0x000fe20000410000 */
[----:B------:R-:W-:Y:S02]  /*3f60*/  HADD2.F32 R14, -RZ, R14.H0_H0 ;  /* 0x2000000eff0e7230 */ /* 0x000fe40000004100 */
[----:B------:R-:W-:Y:S01]  /*3f70*/  FMUL.FTZ R77, R69, R160 ;  /* 0x000000a0454d7220 */ /* 0x000fe20000410000 */
[----:B------:R-:W-:-:S02]  /*3f80*/  HADD2.F32 R15, -RZ, R158.H0_H0 ;  /* 0x2000009eff0f7230 */ /* 0x000fc40000004100 */
[----:B------:R-:W-:Y:S01]  /*3f90*/  FMUL.FTZ R71, R12, R71 ;  /* 0x000000470c477220 */ /* 0x000fe20000410000 */
[----:B------:R-:W-:Y:S02]  /*3fa0*/  HADD2.F32 R158, -RZ, R158.H1_H1 ;  /* 0x3000009eff9e7230 */ /* 0x000fe40000004100 */
[----:B------:R-:W-:Y:S01]  /*3fb0*/  FMUL.FTZ R160, R14, R160 ;  /* 0x000000a00ea07220 */ /* 0x000fe20000410000 */
[-C--:B------:R-:W-:Y:S01]  /*3fc0*/  FFMA.FTZ R75, R12, R15.reuse, -R75 ;  /* 0x0000000f0c4b7223 */ /* 0x080fe2000001084b */
[----:B------:R-:W-:Y:S01]  /*3fd0*/  FFMA.FTZ R74, R74, R15, R71 ;  /* 0x0000000f4a4a7223 */ /* 0x000fe20000010047 */
[-C--:B------:R-:W-:Y:S01]  /*3fe0*/  FFMA.FTZ R77, R14, R158.reuse, -R77 ;  /* 0x0000009e0e4d7223 */ /* 0x080fe2000001084d */
[----:B------:R-:W-:Y:S01]  /*3ff0*/  FFMA.FTZ R160, R69, R158, R160 ;  /* 0x0000009e45a07223 */ /* 0x000fe200000100a0 */
[----:B------:R-:W-:Y:S02]  /*4000*/  F2FP.F16.F32.PACK_AB R15, R70, R13 ;  /* 0x0000000d460f723e */ /* 0x000fe400000000ff */
[----:B------:R-:W-:-:S02]  /*4010*/  F2FP.F16.F32.PACK_AB R12, R74, R75 ;  /* 0x0000004b4a0c723e */ /* 0x000fc400000000ff */
[----:B------:R-:W-:Y:S02]  /*4020*/  F2FP.F16.F32.PACK_AB R14, R160, R77 ;  /* 0x0000004da00e723e */ /* 0x000fe400000000ff */
[----:B------:R-:W-:-:S07]  /*4030*/  MOV R13, R11 ;  /* 0x0000000b000d7202 */ /* 0x000fce0000000f00 */
.L_x_2718:
[----:B------:R-:W-:Y:S05]  /*4040*/  BSYNC B3 ;  /* 0x0000000000037941 */ /* 0x000fea0003800000 */
.L_x_2717:
[----:B----4-:R0:W-:Y:S02]  /*4050*/  ST.E.128 desc[UR60][R72.64], R12 ;  /* 0x0000000c48007985 */ /* 0x0101e4000c101d3c */
.L_x_2716:
[----:B------:R-:W-:Y:S05]  /*4060*/  BSYNC B2 ;  /* 0x0000000000027941 */ /* 0x000fea0003800000 */
.L_x_2715:
        /* <DEDUP_REMOVED lines=22> */
[C---:B------:R-:W-:Y:S01]  /*41d0*/  FMUL.FTZ R74, R64.reuse, R67 ;  /* 0x00000043404a7220 */ /* 0x040fe20000410000 */
[-C--:B------:R-:W-:Y:S01]  /*41e0*/  FMUL.FTZ R72, R15, R70.reuse ;  /* 0x000000460f487220 */ /* 0x080fe20000410000 */
[----:B------:R-:W-:Y:S02]  /*41f0*/  FMUL.FTZ R70, R11, R70 ;  /* 0x000000460b467220 */ /* 0x000fe40000410000 */
[-C--:B------:R-:W-:Y:S01]  /*4200*/  FFMA.FTZ R74, R13, R65.reuse, R74 ;  /* 0x000000410d4a7223 */ /* 0x080fe2000001004a */
[----:B------:R-:W-:Y:S01]  /*4210*/  FFMA.FTZ R71, R64, R65, -R71 ;  /* 0x0000004140477223 */ /* 0x000fe20000010847 */
[----:B------:R-:W-:Y:S01]  /*4220*/  FFMA.FTZ R11, R11, R66, -R72 ;  /* 0x000000420b0b7223 */ /* 0x000fe20000010848 */
[----:B------:R-:W-:-:S02]  /*4230*/  HADD2.F32 R13, -RZ, R12.H1_H1 ;  /* 0x3000000cff0d7230 */ /* 0x000fc40000004100 */
[----:B------:R-:W-:Y:S01]  /*4240*/  FFMA.FTZ R72, R15, R66, R70 ;  /* 0x000000420f487223 */ /* 0x000fe20000010046 */
        /* <DEDUP_REMOVED lines=19> */
.L_x_2720:
[----:B------:R-:W-:Y:S05]  /*4380*/  BSYNC B2 ;  /* 0x0000000000027941 */ /* 0x000fea0003800000 */
.L_x_2719:
[----:B----4-:R0:W-:Y:S02]  /*4390*/  ST.E.128 desc[UR60][R68.64], R12 ;  /* 0x0000000c44007985 */ /* 0x0101e4000c101d3c */
.L_x_2706:
[----:B------:R-:W-:Y:S05]  /*43a0*/  BSYNC B1 ;  /* 0x0000000000017941 */ /* 0x000fea0003800000 */
.L_x_2705:
[----:B------:R-:W-:-:S03]  /*43b0*/  UMOV UR4, 0xffffffff ;  /* 0xffffffff00047882 */ /* 0x000fc60000000000 */
[----:B------:R-:W-:Y:S05]  /*43c0*/  BRA.DIV UR4, `(.L_x_2721) ;  /* 0x000002b204687947 */ /* 0x000fea000b800000 */
[----:B------:R0:W0:Y:S04]  /*43d0*/  SHFL.IDX PT, R67, R119, 0x1, 0x181f ;  /* 0x00381f0077437f89 */ /* 0x00002800000e0000 */
[----:B------:R0:W0:Y:S02]  /*43e0*/  SHFL.IDX PT, R66, R120, 0x1, 0x181f ;  /* 0x00381f0078427f89 */ /* 0x00002400000e0000 */
.L_x_3094:
        /* <DEDUP_REMOVED lines=29> */
[----:B------:R-:W-:-:S02]  /*45c0*/  HADD2.F32 R60, -RZ, R150.H1_H1 ;  /* 0x30000096ff3c7230 */ /* 0x000fc40000004100 */
[----:B------:R-:W-:Y:S01]  /*45d0*/  FFMA.FTZ R63, R11, R62, R68 ;  /* 0x0000003e0b3f7223 */ /* 0x000fe20000010044 */
[----:B------:R-:W-:Y:S02]  /*45e0*/  HADD2.F32 R11, -RZ, R12.H1_H1 ;  /* 0x3000000cff0b7230 */ /* 0x000fe40000004100 */
[----:B------:R-:W-:Y:S01]  /*45f0*/  FFMA.FTZ R72, R15, R61, -R72 ;  /* 0x0000003d0f487223 */ /* 0x000fe20000010848 */
[----:B------:R-:W-:Y:S02]  /*4600*/  HADD2.F32 R13, -RZ, R14.H1_H1 ;  /* 0x3000000eff0d7230 */ /* 0x000fe40000004100 */
[----:B------:R-:W-:Y:S02]  /*4610*/  HADD2.F32 R151, -RZ, R151.H0_H0 ;  /* 0x20000097ff977230 */ /* 0x000fe40000004100 */
[----:B------:R-:W-:Y:S01]  /*4620*/  FMUL.FTZ R61, R11, R60 ;  /* 0x0000003c0b3d7220 */ /* 0x000fe20000410000 */
[----:B------:R-:W-:Y:S02]  /*4630*/  HADD2.F32 R12, -RZ, R12.H0_H0 ;  /* 0x2000000cff0c7230 */ /* 0x000fe40000004100 */
[----:B------:R-:W-:-:S02]  /*4640*/  HADD2.F32 R14, -RZ, R14.H0_H0 ;  /* 0x2000000eff0e7230 */ /* 0x000fc40000004100 */
[-C--:B------:R-:W-:Y:S01]  /*4650*/  FMUL.FTZ R69, R13, R151.reuse ;  /* 0x000000970d457220 */ /* 0x080fe20000410000 */
[----:B------:R-:W-:Y:S02]  /*4660*/  HADD2.F32 R15, -RZ, R149.H1_H1 ;  /* 0x30000095ff0f7230 */ /* 0x000fe40000004100 */
        /* <DEDUP_REMOVED lines=11> */
.L_x_2727:
[----:B------:R-:W-:Y:S05]  /*4720*/  BSYNC B3 ;  /* 0x0000000000037941 */ /* 0x000fea0003800000 */
.L_x_2726:
[----:B----4-:R0:W-:Y:S02]  /*4730*/  ST.E.128 desc[UR60][R64.64], R12 ;  /* 0x0000000c40007985 */ /* 0x0101e4000c101d3c */
.L_x_2725:
[----:B------:R-:W-:Y:S05]  /*4740*/  BSYNC B2 ;  /* 0x0000000000027941 */ /* 0x000fea0003800000 */
.L_x_2724:
        /* <DEDUP_REMOVED lines=26> */
[-C--:B------:R-:W-:Y:S01]  /*48f0*/  FFMA.FTZ R59, R11, R58.reuse, R62 ;  /* 0x0000003a0b3b7223 */ /* 0x080fe2000001003e */
[----:B------:R-:W-:Y:S01]  /*4900*/  FFMA.FTZ R64, R13, R58, -R64 ;  /* 0x0000003a0d407223 */ /* 0x000fe20000010840 */
[----:B------:R-:W-:Y:S01]  /*4910*/  FFMA.FTZ R68, R15, R57, -R68 ;  /* 0x000000390f447223 */ /* 0x000fe20000010844 */
[----:B------:R-:W-:-:S02]  /*4920*/  HADD2.F32 R11, -RZ, R12.H1_H1 ;  /* 0x3000000cff0b7230 */ /* 0x000fc40000004100 */
[----:B------:R-:W-:Y:S01]  /*4930*/  FFMA.FTZ R63, R56, R57, R63 ;  /* 0x00000039383f7223 */ /* 0x000fe2000001003f */
[----:B------:R-:W-:Y:S02]  /*4940*/  HADD2.F32 R15, -RZ, R148.H1_H1 ;  /* 0x30000094ff0f7230 */ /* 0x000fe40000004100 */
[----:B------:R-:W-:Y:S02]  /*4950*/  HADD2.F32 R12, -RZ, R12.H0_H0 ;  /* 0x2000000cff0c7230 */ /* 0x000fe40000004100 */
[--C-:B------:R-:W-:Y:S02]  /*4960*/  HADD2.F32 R13, -RZ, R14.reuse.H1_H1 ;  /* 0x3000000eff0d7230 */ /* 0x100fe40000004100 */
[-C--:B------:R-:W-:Y:S01]  /*4970*/  FMUL.FTZ R57, R11, R15.reuse ;  /* 0x0000000f0b397220 */ /* 0x080fe20000410000 */
[----:B------:R-:W-:Y:S02]  /*4980*/  HADD2.F32 R14, -RZ, R14.H0_H0 ;  /* 0x2000000eff0e7230 */ /* 0x000fe40000004100 */
[----:B------:R-:W-:Y:S01]  /*4990*/  FMUL.FTZ R56, R12, R15 ;  /* 0x0000000f0c387220 */ /* 0x000fe20000410000 */
[----:B------:R-:W-:-:S02]  /*49a0*/  HADD2.F32 R148, -RZ, R148.H0_H0 ;  /* 0x20000094ff947230 */ /* 0x000fc40000004100 */
        /* <DEDUP_REMOVED lines=9> */
[----:B------:R-:W-:Y:S01]  /*4a40*/  F2FP.F16.F32.PACK_AB R14, R58, R15 ;  /* 0x0000000f3a0e723e */ /* 0x000fe200000000ff */
[----:B------:R-:W-:Y:S01]  /*4a50*/  IMAD.MOV.U32 R15, RZ, RZ, R63 ;  /* 0x000000ffff0f7224 */ /* 0x000fe200078e003f */
[----:B------:R-:W-:-:S07]  /*4a60*/  F2FP.F16.F32.PACK_AB R12, R56, R57 ;  /* 0x00000039380c723e */ /* 0x000fce00000000ff */
.L_x_2731:
[----:B------:R-:W-:Y:S05]  /*4a70*/  BSYNC B3 ;  /* 0x0000000000037941 */ /* 0x000fea0003800000 */
.L_x_2730:
[----:B----4-:R0:W-:Y:S02]  /*4a80*/  ST.E.128 desc[UR60][R60.64], R12 ;  /* 0x0000000c3c007985 */ /* 0x0101e4000c101d3c */
.L_x_2729:
[----:B------:R-:W-:Y:S05]  /*4a90*/  BSYNC B2 ;  /* 0x0000000000027941 */ /* 0x000fea0003800000 */
.L_x_2728:
        /* <DEDUP_REMOVED lines=49> */
.L_x_2735:
[----:B------:R-:W-:Y:S05]  /*4db0*/  BSYNC B3 ;  /* 0x0000000000037941 */ /* 0x000fea0003800000 */
.L_x_2734:
[----:B----4-:R0:W-:Y:S02]  /*4dc0*/  ST.E.128 desc[UR60][R56.64], R12 ;  /* 0x0000000c38007985 */ /* 0x0101e4000c101d3c */
.L_x_2733:
[----:B------:R-:W-:Y:S05]  /*4dd0*/  BSYNC B2 ;  /* 0x0000000000027941 */ /* 0x000fea0003800000 */
.L_x_2732:
        /* <DEDUP_REMOVED lines=48> */
.L_x_2737:
[----:B------:R-:W-:Y:S05]  /*50e0*/  BSYNC B2 ;  /* 0x0000000000027941 */ /* 0x000fea0003800000 */
.L_x_2736:
[----:B----4-:R0:W-:Y:S02]  /*50f0*/  ST.E.128 desc[UR60][R52.64], R12 ;  /* 0x0000000c34007985 */ /* 0x0101e4000c101d3c */
.L_x_2723:
[----:B------:R-:W-:Y:S05]  /*5100*/  BSYNC B1 ;  /* 0x0000000000017941 */ /* 0x000fea0003800000 */
.L_x_2722:
[----:B------:R-:W-:-:S03]  /*5110*/  UMOV UR4, 0xffffffff ;  /* 0xffffffff00047882 */ /* 0x000fc60000000000 */
[----:B------:R-:W-:Y:S05]  /*5120*/  BRA.DIV UR4, `(.L_x_2738) ;  /* 0x000002a6045c7947 */ /* 0x000fea000b800000 */
[----:B01----:R-:W0:Y:S04]  /*5130*/  SHFL.IDX PT, R119, R119, 0x2, 0x181f ;  /* 0x00581f0077777f89 */ /* 0x003e2800000e0000 */
[----:B------:R-:W1:Y:S02]  /*5140*/  SHFL.IDX PT, R120, R120, 0x2, 0x181f ;  /* 0x00581f0078787f89 */ /* 0x000e6400000e0000 */
.L_x_3098:
        /* <DEDUP_REMOVED lines=50> */
.L_x_2743:
[----:B------:R-:W-:Y:S05]  /*5470*/  BSYNC B2 ;  /* 0x0000000000027941 */ /* 0x000fea0003800000 */
.L_x_2742:
[----:B--2---:R0:W-:Y:S02]  /*5480*/  ST.E.128 desc[UR60][R48.64], R12 ;  /* 0x0000000c30007985 */ /* 0x0041e4000c101d3c */
.L_x_2741:
[----:B------:R-:W-:Y:S05]  /*5490*/  BSYNC B1 ;  /* 0x0000000000017941 */ /* 0x000fea0003800000 */
.L_x_2740:
        /* <DEDUP_REMOVED lines=49> */
.L_x_2747:
[----:B------:R-:W-:Y:S05]  /*57b0*/  BSYNC B2 ;  /* 0x0000000000027941 */ /* 0x000fea0003800000 */
.L_x_2746:
[----:B----4-:R0:W-:Y:S02]  /*57c0*/  ST.E.128 desc[UR60][R44.64], R12 ;  /* 0x0000000c2c007985 */ /* 0x0101e4000c101d3c */
.L_x_2745:
[----:B------:R-:W-:Y:S05]  /*57d0*/  BSYNC B1 ;  /* 0x0000000000017941 */ /* 0x000fea0003800000 */
.L_x_2744:
        /* <DEDUP_REMOVED lines=49> */
.L_x_2751:
[----:B------:R-:W-:Y:S05]  /*5af0*/  BSYNC B2 ;  /* 0x0000000000027941 */ /* 0x000fea0003800000 */
.L_x_2750:
[----:B----4-:R0:W-:Y:S02]  /*5b00*/  ST.E.128 desc[UR60][R40.64], R12 ;  /* 0x0000000c28007985 */ /* 0x0101e4000c101d3c */
.L_x_2749:
[----:B------:R-:W-:Y:S05]  /*5b10*/  BSYNC B1 ;  /* 0x0000000000017941 */ /* 0x000fea0003800000 */
.L_x_2748:
        /* <DEDUP_REMOVED lines=48> */
.L_x_2753:
[----:B------:R-:W-:Y:S05]  /*5e20*/  BSYNC B1 ;  /* 0x0000000000017941 */ /* 0x000fea0003800000 */
.L_x_2752:
[----:B----4-:R0:W-:Y:S01]  /*5e30*/  ST.E.128 desc[UR60][R36.64], R12 ;  /* 0x0000000c24007985 */ /* 0x0101e2000c101d3c */
[----:B------:R-:W-:Y:S05]  /*5e40*/  BRA `(.L_x_2739) ;  /* 0x0000004000ac7947 */ /* 0x000fea0003800000 */
.L_x_2694:
        /* <DEDUP_REMOVED lines=17> */
[----:B------:R-:W-:Y:S02]  /*5f60*/  IADD3.X R35, R11, R6, RZ, P0, !PT ;  /* 0x000000060b237210 */ /* 0x000fe400007fe4ff */
[----:B------:R-:W-:Y:S02]  /*5f70*/  CS2R R38, SRZ ;  /* 0x0000000000267805 */ /* 0x000fe4000001ff00 */
[----:B------:R-:W-:Y:S01]  /*5f80*/  LEA R48, P4, R34, UR4, 0x1 ;  /* 0x0000000422307c11 */ /* 0x000fe2000f8808ff */
[----:B------:R-:W-:Y:S01]  /*5f90*/  IMAD.X R33, R80, 0x1, R8, P5 ;  /* 0x0000000150217824 */ /* 0x000fe200028e0608 */
        /* <DEDUP_REMOVED lines=11> */
[----:B------:R-:W-:-:S03]  /*6050*/  CS2R R32, SRZ ;  /* 0x0000000000207805 */ /* 0x000fc6000001ff00 */
[----:B------:R0:W5:Y:S04]  /*6060*/  @!P5 LDG.E.128 R40, desc[UR60][R52.64+0x80] ;  /* 0x0000803c3428d981 */ /* 0x000168000c1e1d00 */
[----:B------:R0:W5:Y:S04]  /*6070*/  @!P4 LDG.E.128 R36, desc[UR60][R48.64] ;  /* 0x0000003c3024c981 */ /* 0x000168000c1e1d00 */
[----:B------:R0:W5:Y:S04]  /*6080*/  @!P5 LDG.E.128 R32, desc[UR60][R48.64+0x80] ;  /* 0x0000803c3020d981 */ /* 0x000168000c1e1d00 */
[----:B------:R0:W5:Y:S02]  /*6090*/  @!P4 LDG.E.128 R44, desc[UR60][R52.64] ;  /* 0x0000003c342cc981 */ /* 0x000164000c1e1d00 */
.L_x_2755:
[----:B------:R-:W-:Y:S05]  /*60a0*/  BSYNC B1 ;  /* 0x0000000000017941 */ /* 0x000fea0003800000 */
.L_x_2754:
        /* <DEDUP_REMOVED lines=33> */
[----:B------:R-:W-:Y:S02]  /*62c0*/  PRMT R159, R159, 0x5410, R48 ;  /* 0x000054109f9f7816 */ /* 0x000fe40000000030 */
[----:B------:R-:W-:Y:S02]  /*62d0*/  CS2R R60, SRZ ;  /* 0x00000000003c7805 */ /* 0x000fe4000001ff00 */
        /* <DEDUP_REMOVED lines=30> */
.L_x_2757:
[----:B------:R-:W-:Y:S05]  /*64c0*/  BSYNC B1 ;  /* 0x0000000000017941 */ /* 0x000fea0003800000 */
.L_x_2756:
        /* <DEDUP_REMOVED lines=9> */
[----:B------:R-:W-:Y:S01]  /*6560*/  CS2R R78, SRZ ;  /* 0x00000000004e7805 */ /* 0x000fe2000001ff00 */
[----:B-----5:R-:W-:Y:S01]  /*6570*/  IMAD.MOV.U32 R81, RZ, RZ, R50 ;  /* 0x000000ffff517224 */ /* 0x020fe200078e0032 */
[----:B------:R-:W-:-:S03]  /*6580*/  CS2R R76, SRZ ;  /* 0x00000000004c7805 */ /* 0x000fc6000001ff00 */
[----:B------:R-:W-:Y:S05]  /*6590*/  @P5 BRA `(.L_x_2759) ;  /* 0x0000000000505947 */ /* 0x000fea0003800000 */
[----:B------:R-:W-:Y:S01]  /*65a0*/  IADD3 R14, P0, P6, R100, R109, R14 ;  /* 0x0000006d640e7210 */ /* 0x000fe20007e1e00e */
[----:B------:R-:W-:Y:S01]  /*65b0*/  ULDC.64 UR4, c[0x0][0x3e8] ;  /* 0x0000fa0000047ab9 */ /* 0x000fe20000000a00 */
[----:B------:R-:W-:Y:S02]  /*65c0*/  ULDC.64 UR6, c[0x0][0x400] ;  /* 0x0001000000067ab9 */ /* 0x000fe40000000a00 */
        /* <DEDUP_REMOVED lines=17> */
.L_x_2759:
[----:B------:R-:W-:Y:S05]  /*66e0*/  BSYNC B1 ;  /* 0x0000000000017941 */ /* 0x000fea0003800000 */
.L_x_2758:
[----:B------:R-:W2:Y:S01]  /*66f0*/  LDL R11, [R1+0x5c] ;  /* 0x00005c00010b7983 */ /* 0x000ea20000100800 */
[----:B0-----:R-:W-:Y:S01]  /*6700*/  IMAD.MOV.U32 R12, RZ, RZ, R48 ;  /* 0x000000ffff0c7224 */ /* 0x001fe200078e0030 */
[----:B------:R-:W-:Y:S01]  /*6710*/  PRMT R150, R81, 0x7610, R150 ;  /* 0x0000761051967816 */ /* 0x000fe20000000096 */
[----:B------:R-:W-:Y:S02]  /*6720*/  IMAD.MOV.U32 R13, RZ, RZ, R49 ;  /* 0x000000ffff0d7224 */ /* 0x000fe400078e0031 */
[----:B------:R-:W-:-:S03]  /*6730*/  IMAD.MOV.U32 R14, RZ, RZ, R54 ;  /* 0x000000ffff0e7224 */ /* 0x000fc600078e0036 */
[----:B------:R-:W-:Y:S01]  /*6740*/  PRMT R151, R12, 0x5410, R13 ;  /* 0x000054100c977816 */ /* 0x000fe2000000000d */
[----:B------:R-:W-:Y:S01]  /*6750*/  IMAD.MOV.U32 R12, RZ, RZ, R52 ;  /* 0x000000ffff0c7224 */ /* 0x000fe200078e0034 */
[----:B------:R-:W-:Y:S01]  /*6760*/  PRMT R161, R14, 0x7610, R161 ;  /* 0x000076100ea17816 */ /* 0x000fe200000000a1 */
[----:B------:R-:W-:Y:S02]  /*6770*/  IMAD.MOV.U32 R13, RZ, RZ, R53 ;  /* 0x000000ffff0d7224 */ /* 0x000fe400078e0035 */
[----:B------:R-:W-:-:S03]  /*6780*/  IMAD.MOV.U32 R14, RZ, RZ, R58 ;  /* 0x000000ffff0e7224 */ /* 0x000fc600078e003a */
[----:B------:R-:W-:Y:S01]  /*6790*/  PRMT R165, R13, 0x7610, R165 ;  /* 0x000076100da57816 */ /* 0x000fe200000000a5 */
[----:B------:R-:W-:Y:S01]  /*67a0*/  IMAD.MOV.U32 R13, RZ, RZ, R57 ;  /* 0x000000ffff0d7224 */ /* 0x000fe200078e0039 */
[----:B------:R-:W-:Y:S01]  /*67b0*/  PRMT R152, R14, 0x7610, R152 ;  /* 0x000076100e987816 */ /* 0x000fe20000000098 */
[----:B------:R-:W-:-:S05]  /*67c0*/  IMAD.MOV.U32 R14, RZ, RZ, R62 ;  /* 0x000000ffff0e7224 */ /* 0x000fca00078e003e */
[----:B------:R-:W-:Y:S01]  /*67d0*/  PRMT R161, R161, 0x5410, R14 ;  /* 0x00005410a1a17816 */ /* 0x000fe2000000000e */
[----:B-----5:R-:W-:-:S05]  /*67e0*/  IMAD.MOV.U32 R14, RZ, RZ, R66 ;  /* 0x000000ffff0e7224 */ /* 0x020fca00078e0042 */
[----:B------:R-:W-:Y:S01]  /*67f0*/  PRMT R142, R14, 0x7610, R142 ;  /* 0x000076100e8e7816 */ /* 0x000fe2000000008e */
[----:B------:R-:W-:-:S05]  /*6800*/  IMAD.MOV.U32 R14, RZ, RZ, R70 ;  /* 0x000000ffff0e7224 */ /* 0x000fca00078e0046 */
[----:B------:R-:W-:Y:S01]  /*6810*/  PRMT R147, R14, 0x7610, R147 ;  /* 0x000076100e937816 */ /* 0x000fe20000000093 */
[----:B------:R-:W-:-:S05]  /*6820*/  IMAD.MOV.U32 R14, RZ, RZ, R74 ;  /* 0x000000ffff0e7224 */ /* 0x000fca00078e004a */
[----:B------:R-:W-:Y:S01]  /*6830*/  PRMT R144, R14, 0x7610, R144 ;  /* 0x000076100e907816 */ /* 0x000fe20000000090 */
[----:B------:R-:W-:Y:S01]  /*6840*/  IMAD.MOV.U32 R14, RZ, RZ, R77 ;  /* 0x000000ffff0e7224 */ /* 0x000fe200078e004d */
[----:B--2---:R-:W-:Y:S02]  /*6850*/  R2UR UR4, R11 ;  /* 0x000000000b0472ca */ /* 0x004fe400000e0000 */
[----:B------:R-:W-:-:S04]  /*6860*/  MOV R11, R51 ;  /* 0x00000033000b7202 */ /* 0x000fc80000000f00 */
[----:B------:R-:W-:Y:S02]  /*6870*/  PRMT R150, R150, 0x5410, R11 ;  /* 0x0000541096967816 */ /* 0x000fe4000000000b */
[----:B------:R-:W-:-:S04]  /*6880*/  MOV R11, R55 ;  /* 0x00000037000b7202 */ /* 0x000fc80000000f00 */
[----:B------:R-:W-:Y:S01]  /*6890*/  PRMT R154, R12, 0x5410, R11 ;  /* 0x000054100c9a7816 */ /* 0x000fe2000000000b */
[----:B------:R-:W-:Y:S01]  /*68a0*/  IMAD.MOV.U32 R12, RZ, RZ, R56 ;  /* 0x000000ffff0c7224 */ /* 0x000fe200078e0038 */
[----:B------:R-:W-:Y:S01]  /*68b0*/  MOV R11, R59 ;  /* 0x0000003b000b7202 */ /* 0x000fe20000000f00 */
[----:B------:R-:W-:-:S03]  /*68c0*/  UISETP.NE.AND UP0, UPT, UR4, 0x3, UPT ;  /* 0x000000030400788c */ /* 0x000fc6000bf05270 */
[----:B------:R-:W-:Y:S01]  /*68d0*/  PRMT R153, R12, 0x5410, R13 ;  /* 0x000054100c997816 */ /* 0x000fe2000000000d */
[----:B------:R-:W-:Y:S01]  /*68e0*/  IMAD.MOV.U32 R12, RZ, RZ, R60 ;  /* 0x000000ffff0c7224 */ /* 0x000fe200078e003c */
[----:B------:R-:W-:Y:S01]  /*68f0*/  PRMT R152, R152, 0x5410, R11 ;  /* 0x0000541098987816 */ /* 0x000fe2000000000b */
[----:B------:R-:W-:Y:S01]  /*6900*/  IMAD.MOV.U32 R13, RZ, RZ, R61 ;  /* 0x000000ffff0d7224 */ /* 0x000fe200078e003d */
[----:B------:R-:W-:Y:S02]  /*6910*/  MOV R11, R63 ;  /* 0x0000003f000b7202 */ /* 0x000fe40000000f00 */
[----:B------:R-:W-:Y:S02]  /*6920*/  PLOP3.LUT P0, PT, PT, PT, UP0, 0x80, 0x0 ;  /* 0x000000000000781c */ /* 0x000fe40003f0f008 */
        /* <DEDUP_REMOVED lines=24> */
.L_x_2760:
[----:B------:R-:W-:Y:S01]  /*6ab0*/  IMAD R89, R212, 0x8, R22 ;  /* 0x00000008d4597824 */ /* 0x000fe200078e0216 */
[----:B------:R-:W-:Y:S01]  /*6ac0*/  SHF.L.U32 R90, R227, 0x1f, RZ ;  /* 0x0000001fe35a7819 */ /* 0x000fe200000006ff */
[----:B------:R-:W0:Y:S01]  /*6ad0*/  LDC R136, c[0x0][0x2f4] ;  /* 0x0000bd00ff887b82 */ /* 0x000e220000000800 */
[----:B------:R-:W-:Y:S02]  /*6ae0*/  BSSY B1, `(.L_x_2761) ;  /* 0x0000003000017945 */ /* 0x000fe40003800000 */
[----:B------:R-:W1:Y:S02]  /*6af0*/  SYNCS.PHASECHK.TRANS64.TRYWAIT P6, [R89+URZ+0x38890], R90 ;  /* 0x0388905a590075a7 */ /* 0x000e6400080c017f */
[----:B-1----:R-:W-:Y:S05]  /*6b00*/  @!P6 BRA `(.L_x_2762) ;  /* 0x0000028c0030e947 */ /* 0x002fea0003800000 */
.L_x_3099:
[----:B------:R-:W-:Y:S05]  /*6b10*/  BSYNC B1 ;  /* 0x0000000000017941 */ /* 0x000fea0003800000 */
.L_x_2761:
[----:B------:R-:W-:Y:S01]  /*6b20*/  UMOV UR4, 0xffffffff ;  /* 0xffffffff00047882 */ /* 0x000fe20000000000 */
[----:B0-----:R-:W-:Y:S02]  /*6b30*/  IADD3 R137, -R115, R136, RZ ;  /* 0x0000008873897210 */ /* 0x001fe40007ffe1ff */
[----:B------:R-:W-:Y:S05]  /*6b40*/  BRA.DIV UR4, `(.L_x_2763) ;  /* 0x0000028e04347947 */ /* 0x000fea000b800000 */
[----:B------:R0:W2:Y:S04]  /*6b50*/  SHFL.IDX PT, R125, R119, RZ, 0x181f ;  /* 0x00181fff777d7589 */ /* 0x0000a800000e0000 */
[----:B------:R0:W3:Y:S02]  /*6b60*/  SHFL.IDX PT, R124, R120, RZ, 0x181f ;  /* 0x00181fff787c7589 */ /* 0x0000e400000e0000 */
.L_x_3103:
[----:B------:R-:W-:Y:S04]  /*6b70*/  BSSY B1, `(.L_x_2764) ;  /* 0x00000ec000017945 */ /* 0x000fe80003800000 */
[----:B------:R-:W-:Y:S05]  /*6b80*/  @P3 BRA `(.L_x_2765) ;  /* 0x0000000c00a83947 */ /* 0x000fea0003800000 */
[----:B------:R-:W-:Y:S01]  /*6b90*/  ISETP.NE.AND P3, PT, R4, RZ, PT ;  /* 0x000000ff0400720c */ /* 0x000fe20003f65270 */
[----:B------:R-:W-:-:S12]  /*6ba0*/  BSSY B2, `(.L_x_2766) ;  /* 0x0000074000027945 */ /* 0x000fd80003800000 */
[----:B------:R-:W-:Y:S05]  /*6bb0*/  @!P3 BRA `(.L_x_2767) ;  /* 0x0000000400c8b947 */ /* 0x000fea0003800000 */
[----:B------:R-:W4:Y:S01]  /*6bc0*/  LDL R14, [R1+0x50] ;  /* 0x00005000010e7983 */ /* 0x000f220000100800 */
        /* <DEDUP_REMOVED lines=14> */
[----:B------:R-:W-:Y:S02]  /*6cb0*/  ISETP.GE.AND P3, PT, R129, R136, PT ;  /* 0x000000888100720c */ /* 0x000fe40003f66270 */
[----:B------:R-:W-:Y:S01]  /*6cc0*/  LOP3.LUT R11, R11, R13, RZ, 0x3c, !PT ;  /* 0x0000000d0b0b7212 */ /* 0x000fe200078e3cff */
[----:B------:R-:W-:-:S10]  /*6cd0*/  IMAD R13, R212, 0x5000, R134 ;  /* 0x00005000d40d7824 */ /* 0x000fd400078e0286 */
[----:B------:R-:W-:-:S04]  /*6ce0*/  @!P3 IMAD.WIDE R128, R129, 0x2, R124 ;  /* 0x000000028180b825 */ /* 0x000fc800078e027c */
[----:B----4-:R-:W-:-:S04]  /*6cf0*/  IMAD R12, R12, 0x1400, R14 ;  /* 0x000014000c0c7824 */ /* 0x010fc800078e020e */
[----:B------:R-:W-:Y:S02]  /*6d00*/  IMAD.IADD R11, R12, 0x1, R11 ;  /* 0x000000010c0b7824 */ /* 0x000fe400078e020b */
[----:B------:R-:W-:Y:S02]  /*6d10*/  IMAD R12, R13, 0x2, R22 ;  /* 0x000000020d0c7824 */ /* 0x000fe400078e0216 */
[----:B------:R-:W-:-:S04]  /*6d20*/  IMAD R11, R212, 0x5000, R11 ;  /* 0x00005000d40b7824 */ /* 0x000fc800078e020b */
[----:B------:R-:W2:Y:S01]  /*6d30*/  LDS.128 R12, [R12+0x24400] ;  /* 0x024400000c0c7984 */ /* 0x000ea20000000c00 */
[----:B------:R-:W-:-:S06]  /*6d40*/  LEA R80, R11, R22, 0x1 ;  /* 0x000000160b507211 */ /* 0x000fcc00078e08ff */
[----:B------:R-:W3:Y:S01]  /*6d50*/  LDS.128 R80, [R80+0x24400] ;  /* 0x0244000050507984 */ /* 0x000ee20000000c00 */
[----:B------:R-:W-:Y:S05]  /*6d60*/  @P6 BRA `(.L_x_2769) ;  /* 0x0000000400506947 */ /* 0x000fea0003800000 */
[----:B------:R-:W-:Y:S01]  /*6d70*/  SHF.R.U64 R11, R36, 0x10, R37 ;  /* 0x00000010240b7819 */ /* 0x000fe20000001225 */
[----:B--2---:R-:W-:Y:S01]  /*6d80*/  HADD2.F32 R158, -RZ, R13.H0_H0 ;  /* 0x2000000dff9e7230 */ /* 0x004fe20000004100 */
[--C-:B------:R-:W-:Y:S01]  /*6d90*/  SHF.R.U64 R36, R44, 0x10, R45.reuse ;  /* 0x000000102c247819 */ /* 0x100fe2000000122d */
[----:B------:R-:W-:Y:S01]  /*6da0*/  HADD2.F32 R155, -RZ, R155.H0_H0 ;  /* 0x2000009bff9b7230 */ /* 0x000fe20000004100 */
[----:B------:R-:W-:Y:S01]  /*6db0*/  SHF.R.U32.HI R44, RZ, 0x10, R45 ;  /* 0x00000010ff2c7819 */ /* 0x000fe2000001162d */
[----:B------:R-:W-:Y:S01]  /*6dc0*/  HADD2.F32 R13, -RZ, R13.H1_H1 ;  /* 0x3000000dff0d7230 */ /* 0x000fe20000004100 */
[--C-:B------:R-:W-:Y:S01]  /*6dd0*/  SHF.R.U64 R45, R46, 0x10, R47.reuse ;  /* 0x000000102e2d7819 */ /* 0x100fe2000000122f */
[----:B------:R-:W-:Y:S01]  /*6de0*/  HADD2.F32 R36, -RZ, R36.H0_H0 ;  /* 0x20000024ff247230 */ /* 0x000fe20000004100 */
[----:B------:R-:W-:Y:S01]  /*6df0*/  SHF.R.U32.HI R46, RZ, 0x10, R47 ;  /* 0x00000010ff2e7819 */ /* 0x000fe2000001162f */
[----:B------:R-:W-:Y:S01]  /*6e00*/  HADD2.F32 R47, -RZ, R156.H0_H0 ;  /* 0x2000009cff2f7230 */ /* 0x000fe20000004100 */
[----:B------:R-:W-:Y:S01]  /*6e10*/  SHF.R.U32.HI R37, RZ, 0x10, R37 ;  /* 0x00000010ff257819 */ /* 0x000fe20000011625 */
[--C-:B---3--:R-:W-:Y:S01]  /*6e20*/  HADD2.F32 R156, -RZ, R81.reuse.H0_H0 ;  /* 0x20000051ff9c7230 */ /* 0x108fe20000004100 */
[--C-:B------:R-:W-:Y:S01]  /*6e30*/  SHF.R.U64 R38, R38, 0x10, R39.reuse ;  /* 0x0000001026267819 */ /* 0x100fe20000001227 */
[----:B------:R-:W-:Y:S01]  /*6e40*/  HADD2.F32 R81, -RZ, R81.H1_H1 ;  /* 0x30000051ff517230 */ /* 0x000fe20000004100 */
[----:B------:R-:W-:Y:S01]  /*6e50*/  SHF.R.U32.HI R39, RZ, 0x10, R39 ;  /* 0x00000010ff277819 */ /* 0x000fe20000011627 */
[----:B------:R-:W-:-:S02]  /*6e60*/  HADD2.F32 R160, -RZ, R37.H0_H0 ;  /* 0x20000025ffa07230 */ /* 0x000fc40000004100 */
[-C--:B------:R-:W-:Y:S01]  /*6e70*/  FMUL.FTZ R37, R156, R47.reuse ;  /* 0x0000002f9c257220 */ /* 0x080fe20000410000 */
[----:B------:R-:W-:Y:S02]  /*6e80*/  HADD2.F32 R44, -RZ, R44.H0_H0 ;  /* 0x2000002cff2c7230 */ /* 0x000fe40000004100 */
[C---:B------:R-:W-:Y:S01]  /*6e90*/  FMUL.FTZ R47, R158.reuse, R47 ;  /* 0x0000002f9e2f7220 */ /* 0x040fe20000410000 */
[----:B------:R-:W-:Y:S02]  /*6ea0*/  HADD2.F32 R46, -RZ, R46.H0_H0 ;  /* 0x2000002eff2e7230 */ /* 0x000fe40000004100 */
[-C--:B------:R-:W-:Y:S01]  /*6eb0*/  FFMA.FTZ R37, R158, R155.reuse, -R37 ;  /* 0x0000009b9e257223 */ /* 0x080fe20000010825 */
[----:B------:R-:W-:Y:S02]  /*6ec0*/  HADD2.F32 R158, -RZ, R15.H0_H0 ;  /* 0x2000000fff9e7230 */ /* 0x000fe40000004100 */
[----:B------:R-:W-:Y:S01]  /*6ed0*/  FMUL.FTZ R162, R81, R44 ;  /* 0x0000002c51a27220 */ /* 0x000fe20000410000 */
[----:B------:R-:W-:Y:S01]  /*6ee0*/  FFMA.FTZ R47, R156, R155, R47 ;  /* 0x0000009b9c2f7223 */ /* 0x000fe2000001002f */
[----:B------:R-:W-:-:S02]  /*6ef0*/  HADD2.F32 R156, -RZ, R83.H0_H0 ;  /* 0x20000053ff9c7230 */ /* 0x000fc40000004100 */
[C---:B------:R-:W-:Y:S01]  /*6f00*/  FMUL.FTZ R44, R13.reuse, R44 ;  /* 0x0000002c0d2c7220 */ /* 0x040fe20000410000 */
[----:B------:R-:W-:Y:S02]  /*6f10*/  HADD2.F32 R83, -RZ, R83.H1_H1 ;  /* 0x30000053ff537230 */ /* 0x000fe40000004100 */
[-C--:B------:R-:W-:Y:S01]  /*6f20*/  FFMA.FTZ R162, R13, R160.reuse, -R162 ;  /* 0x000000a00da27223 */ /* 0x080fe200000108a2 */
[----:B------:R-:W-:Y:S02]  /*6f30*/  HADD2.F32 R15, -RZ, R15.H1_H1 ;  /* 0x3000000fff0f7230 */ /* 0x000fe40000004100 */
[----:B------:R-:W-:Y:S01]  /*6f40*/  FFMA.FTZ R44, R81, R160, R44 ;  /* 0x000000a0512c7223 */ /* 0x000fe2000001002c */
[----:B------:R-:W-:Y:S02]  /*6f50*/  HADD2.F32 R13, -RZ, R164.H0_H0 ;  /* 0x200000a4ff0d7230 */ /* 0x000fe40000004100 */
[----:B------:R-:W-:Y:S01]  /*6f60*/  FMUL.FTZ R164, R83, R46 ;  /* 0x0000002e53a47220 */ /* 0x000fe20000410000 */
[----:B------:R-:W-:-:S02]  /*6f70*/  HADD2.F32 R160, -RZ, R39.H0_H0 ;  /* 0x20000027ffa07230 */ /* 0x000fc40000004100 */
[----:B------:R-:W-:Y:S01]  /*6f80*/  FMUL.FTZ R46, R15, R46 ;  /* 0x0000002e0f2e7220 */ /* 0x000fe20000410000 */
[----:B------:R-:W-:Y:S02]  /*6f90*/  HADD2.F32 R81, -RZ, R157.H1_H1 ;  /* 0x3000009dff517230 */ /* 0x000fe40000004100 */
[-C--:B------:R-:W-:Y:S01]  /*6fa0*/  FMUL.FTZ R39, R156, R13.reuse ;  /* 0x0000000d9c277220 */ /* 0x080fe20000410000 */
[C---:B------:R-:W-:Y:S01]  /*6fb0*/  FMUL.FTZ R13, R158.reuse, R13 ;  /* 0x0000000d9e0d7220 */ /* 0x040fe20000410000 */
[-C--:B------:R-:W-:Y:S01]  /*6fc0*/  FFMA.FTZ R46, R83, R160.reuse, R46 ;  /* 0x000000a0532e7223 */ /* 0x080fe2000001002e */
[----:B------:R-:W-:Y:S02]  /*6fd0*/  HADD2.F32 R83, -RZ, R80.H1_H1 ;  /* 0x30000050ff537230 */ /* 0x000fe40000004100 */
[-C--:B------:R-:W-:Y:S01]  /*6fe0*/  FFMA.FTZ R39, R158, R81.reuse, -R39 ;  /* 0x000000519e277223 */ /* 0x080fe20000010827 */
[----:B------:R-:W-:Y:S02]  /*6ff0*/  HADD2.F32 R155, -RZ, R12.H1_H1 ;  /* 0x3000000cff9b7230 */ /* 0x000fe40000004100 */
[----:B------:R-:W-:Y:S01]  /*7000*/  FFMA.FTZ R13, R156, R81, R13 ;  /* 0x000000519c0d7223 */ /* 0x000fe2000001000d */
[----:B------:R-:W-:Y:S01]  /*7010*/  FFMA.FTZ R164, R15, R160, -R164 ;  /* 0x000000a00fa47223 */ /* 0x000fe200000108a4 */
[----:B------:R-:W-:Y:S01]  /*7020*/  HADD2.F32 R15, -RZ, R170.H0_H0 ;  /* 0x200000aaff0f7230 */ /* 0x000fe20000004100 */
[----:B------:R-:W-:Y:S01]  /*7030*/  F2FP.F16.F32.PACK_AB R37, R162, R37 ;  /* 0x00000025a225723e */ /* 0x000fe200000000ff */
[----:B------:R-:W-:-:S02]  /*7040*/  HADD2.F32 R158, -RZ, R80.H0_H0 ;  /* 0x20000050ff9e7230 */ /* 0x000fc40000004100 */
[-C--:B------:R-:W-:Y:S01]  /*7050*/  FMUL.FTZ R80, R83, R36.reuse ;  /* 0x0000002453507220 */ /* 0x080fe20000410000 */
[----:B------:R-:W-:Y:S02]  /*7060*/  HADD2.F32 R156, -RZ, R12.H0_H0 ;  /* 0x2000000cff9c7230 */ /* 0x000fe40000004100 */
[----:B------:R-:W-:Y:S01]  /*7070*/  FMUL.FTZ R36, R155, R36 ;  /* 0x000000249b247220 */ /* 0x000fe20000410000 */
[----:B------:R-:W-:Y:S02]  /*7080*/  HADD2.F32 R12, -RZ, R11.H0_H0 ;  /* 0x2000000bff0c7230 */ /* 0x000fe40000004100 */
[-C--:B------:R-:W-:Y:S01]  /*7090*/  FMUL.FTZ R11, R158, R15.reuse ;  /* 0x0000000f9e0b7220 */ /* 0x080fe20000410000 */
[----:B------:R-:W-:Y:S02]  /*70a0*/  HADD2.F32 R81, -RZ, R159.H0_H0 ;  /* 0x2000009fff517230 */ /* 0x000fe40000004100 */
[----:B------:R-:W-:Y:S01]  /*70b0*/  FMUL.FTZ R15, R156, R15 ;  /* 0x0000000f9c0f7220 */ /* 0x000fe20000410000 */
[----:B------:R-:W-:-:S02]  /*70c0*/  HADD2.F32 R45, -RZ, R45.H0_H0 ;  /* 0x2000002dff2d7230 */ /* 0x000fc40000004100 */
[-C--:B------:R-:W-:Y:S01]  /*70d0*/  FFMA.FTZ R80, R155, R12.reuse, -R80 ;  /* 0x0000000c9b507223 */ /* 0x080fe20000010850 */
[----:B------:R-:W-:Y:S01]  /*70e0*/  FFMA.FTZ R36, R83, R12, R36 ;  /* 0x0000000c53247223 */ /* 0x000fe20000010024 */
[----:B------:R-:W-:Y:S02]  /*70f0*/  HADD2.F32 R155, -RZ, R82.H0_H0 ;  /* 0x20000052ff9b7230 */ /* 0x000fe40000004100 */
[-C--:B------:R-:W-:Y:S01]  /*7100*/  FFMA.FTZ R11, R156, R81.reuse, -R11 ;  /* 0x000000519c0b7223 */ /* 0x080fe2000001080b */
[----:B------:R-:W-:Y:S02]  /*7110*/  HADD2.F32 R12, -RZ, R159.H1_H1 ;  /* 0x3000009fff0c7230 */ /* 0x000fe40000004100 */
[----:B------:R-:W-:Y:S01]  /*7120*/  FFMA.FTZ R15, R158, R81, R15 ;  /* 0x000000519e0f7223 */ /* 0x000fe2000001000f */
[----:B------:R-:W-:Y:S01]  /*7130*/  HADD2.F32 R83, -RZ, R14.H0_H0 ;  /* 0x2000000eff537230 */ /* 0x000fe20000004100 */
[----:B------:R-:W-:Y:S01]  /*7140*/  F2FP.F16.F32.PACK_AB R39, R164, R39 ;  /* 0x00000027a427723e */ /* 0x000fe200000000ff */
[----:B------:R-:W-:Y:S01]  /*7150*/  HADD2.F32 R82, -RZ, R82.H1_H1 ;  /* 0x30000052ff527230 */ /* 0x000fe20000004100 */
[----:B------:R-:W-:Y:S01]  /*7160*/  F2FP.F16.F32.PACK_AB R80, R80, R11 ;  /* 0x0000000b5050723e */ /* 0x000fe200000000ff */
[----:B------:R-:W-:Y:S01]  /*7170*/  HADD2.F32 R14, -RZ, R14.H1_H1 ;  /* 0x3000000eff0e7230 */ /* 0x000fe20000004100 */
[----:B------:R-:W-:Y:S01]  /*7180*/  F2FP.F16.F32.PACK_AB R36, R36, R15 ;  /* 0x0000000f2424723e */ /* 0x000fe200000000ff */
[----:B------:R-:W-:-:S02]  /*7190*/  HADD2.F32 R81, -RZ, R157.H0_H0 ;  /* 0x2000009dff517230 */ /* 0x000fc40000004100 */
[-C--:B------:R-:W-:Y:S01]  /*71a0*/  FMUL.FTZ R159, R82, R45.reuse ;  /* 0x0000002d529f7220 */ /* 0x080fe20000410000 */
[----:B------:R-:W-:Y:S02]  /*71b0*/  HADD2.F32 R157, -RZ, R38.H0_H0 ;  /* 0x20000026ff9d7230 */ /* 0x000fe40000004100 */
[-C--:B------:R-:W-:Y:S01]  /*71c0*/  FMUL.FTZ R38, R155, R12.reuse ;  /* 0x0000000c9b267220 */ /* 0x080fe20000410000 */
[C---:B------:R-:W-:Y:S01]  /*71d0*/  FMUL.FTZ R12, R83.reuse, R12 ;  /* 0x0000000c530c7220 */ /* 0x040fe20000410000 */
[----:B------:R-:W-:Y:S01]  /*71e0*/  FMUL.FTZ R45, R14, R45 ;  /* 0x0000002d0e2d7220 */ /* 0x000fe20000410000 */
[----:B------:R-:W-:Y:S01]  /*71f0*/  MOV R15, R39 ;  /* 0x00000027000f7202 */ /* 0x000fe20000000f00 */
[-C--:B------:R-:W-:Y:S01]  /*7200*/  FFMA.FTZ R38, R83, R81.reuse, -R38 ;  /* 0x0000005153267223 */ /* 0x080fe20000010826 */
[----:B------:R-:W-:Y:S01]  /*7210*/  FFMA.FTZ R12, R155, R81, R12 ;  /* 0x000000519b0c7223 */ /* 0x000fe2000001000c */
[-C--:B------:R-:W-:Y:S01]  /*7220*/  FFMA.FTZ R45, R82, R157.reuse, R45 ;  /* 0x0000009d522d7223 */ /* 0x080fe2000001002d */
[----:B------:R-:W-:Y:S01]  /*7230*/  FFMA.FTZ R159, R14, R157, -R159 ;  /* 0x0000009d0e9f7223 */ /* 0x000fe2000001089f */
[----:B------:R-:W-:Y:S01]  /*7240*/  F2FP.F16.F32.PACK_AB R83, R46, R13 ;  /* 0x0000000d2e53723e */ /* 0x000fe200000000ff */
[----:B------:R-:W-:Y:S01]  /*7250*/  IMAD.MOV.U32 R13, RZ, RZ, R37 ;  /* 0x000000ffff0d7224 */ /* 0x000fe200078e0025 */
[----:B------:R-:W-:-:S02]  /*7260*/  F2FP.F16.F32.PACK_AB R81, R44, R47 ;  /* 0x0000002f2c51723e */ /* 0x000fc400000000ff */
[----:B------:R-:W-:Y:S01]  /*7270*/  F2FP.F16.F32.PACK_AB R82, R45, R12 ;  /* 0x0000000c2d52723e */ /* 0x000fe200000000ff */
[----:B------:R-:W-:Y:S01]  /*7280*/  IMAD.MOV.U32 R12, RZ, RZ, R80 ;  /* 0x000000ffff0c7224 */ /* 0x000fe200078e0050 */
[----:B------:R-:W-:Y:S01]  /*7290*/  F2FP.F16.F32.PACK_AB R14, R159, R38 ;  /* 0x000000269f0e723e */ /* 0x000fe200000000ff */
[----:B------:R-:W-:-:S07]  /*72a0*/  IMAD.MOV.U32 R80, RZ, RZ, R36 ;  /* 0x000000ffff507224 */ /* 0x000fce00078e0024 */
.L_x_2769:
[----:B------:R-:W-:Y:S05]  /*72b0*/  BSYNC B3 ;  /* 0x0000000000037941 */ /* 0x000fea0003800000 */
.L_x_2768:
[----:B--2---:R4:W-:Y:S04]  /*72c0*/  ST.E.128 desc[UR60][R126.64], R12 ;  /* 0x0000000c7e007985 */ /* 0x0049e8000c101d3c */
[----:B---3--:R4:W-:Y:S02]  /*72d0*/  @!P3 ST.E.128 desc[UR60][R128.64], R80 ;  /* 0x000000508000b985 */ /* 0x0089e4000c101d3c */
.L_x_2767:
[----:B------:R-:W-:Y:S05]  /*72e0*/  BSYNC B2 ;  /* 0x0000000000027941 */ /* 0x000fea0003800000 */
.L_x_2766:
[----:B------:R-:W-:-:S13]  /*72f0*/  ISETP.NE.AND P3, PT, R25, RZ, PT ;  /* 0x000000ff1900720c */ /* 0x000fda0003f65270 */
[----:B------:R-:W-:Y:S05]  /*7300*/  @!P3 BRA `(.L_x_2765) ;  /* 0x0000000400c8b947 */ /* 0x000fea0003800000 */
[----:B----4-:R-:W4:Y:S01]  /*7310*/  LDL R15, [R1+0x50] ;  /* 0x00005000010f7983 */ /* 0x010f220000100800 */
        /* <DEDUP_REMOVED lines=15> */
[----:B------:R-:W-:-:S11]  /*7410*/  LOP3.LUT R12, R12, R14, RZ, 0x3c, !PT ;  /* 0x0000000e0c0c7212 */ /* 0x000fd600078e3cff */
[----:B------:R-:W-:-:S04]  /*7420*/  @!P3 IMAD.WIDE R124, R11, 0x2, R124 ;  /* 0x000000020b7cb825 */ /* 0x000fc800078e027c */
[----:B----4-:R-:W-:-:S04]  /*7430*/  IMAD R13, R13, 0x1400, R15 ;  /* 0x000014000d0d7824 */ /* 0x010fc800078e020f */
[----:B------:R-:W-:Y:S02]  /*7440*/  IMAD.IADD R15, R13, 0x1, R12 ;  /* 0x000000010d0f7824 */ /* 0x000fe400078e020c */
[C---:B------:R-:W-:Y:S02]  /*7450*/  IMAD R13, R212.reuse, 0x5000, R133 ;  /* 0x00005000d40d7824 */ /* 0x040fe400078e0285 */
[----:B------:R-:W-:Y:S02]  /*7460*/  IMAD R15, R212, 0x5000, R15 ;  /* 0x00005000d40f7824 */ /* 0x000fe400078e020f */
[----:B------:R-:W-:-:S03]  /*7470*/  IMAD R13, R13, 0x2, R22 ;  /* 0x000000020d0d7824 */ /* 0x000fc600078e0216 */
[----:B------:R-:W-:-:S03]  /*7480*/  LEA R36, R15, R22, 0x1 ;  /* 0x000000160f247211 */ /* 0x000fc600078e08ff */
[----:B------:R-:W2:Y:S04]  /*7490*/  LDS.128 R12, [R13+0x24400] ;  /* 0x024400000d0c7984 */ /* 0x000ea80000000c00 */
[----:B------:R-:W3:Y:S01]  /*74a0*/  LDS.128 R36, [R36+0x24400] ;  /* 0x0244000024247984 */ /* 0x000ee20000000c00 */
[----:B------:R-:W-:Y:S05]  /*74b0*/  @P6 BRA `(.L_x_2771) ;  /* 0x0000000400506947 */ /* 0x000fea0003800000 */
[----:B------:R-:W-:Y:S01]  /*74c0*/  SHF.R.U64 R11, R32, 0x10, R33 ;  /* 0x00000010200b7819 */ /* 0x000fe20000001221 */
[--C-:B---3--:R-:W-:Y:S01]  /*74d0*/  HADD2.F32 R80, -RZ, R37.reuse.H1_H1 ;  /* 0x30000025ff507230 */ /* 0x108fe20000004100 */
[--C-:B------:R-:W-:Y:S01]  /*74e0*/  SHF.R.U64 R32, R40, 0x10, R41.reuse ;  /* 0x0000001028207819 */ /* 0x100fe20000001229 */
[----:B------:R-:W-:Y:S01]  /*74f0*/  HADD2.F32 R47, -RZ, R37.H0_H0 ;  /* 0x20000025ff2f7230 */ /* 0x000fe20000004100 */
[----:B------:R-:W-:Y:S01]  /*7500*/  SHF.R.U32.HI R40, RZ, 0x10, R41 ;  /* 0x00000010ff287819 */ /* 0x000fe20000011629 */
[----:B--2---:R-:W-:Y:S01]  /*7510*/  HADD2.F32 R37, -RZ, R13.H0_H0 ;  /* 0x2000000dff257230 */ /* 0x004fe20000004100 */
[----:B------:R-:W-:Y:S01]  /*7520*/  SHF.R.U64 R41, R42, 0x10, R43 ;  /* 0x000000102a297819 */ /* 0x000fe2000000122b */
[----:B------:R-:W-:Y:S01]  /*7530*/  HADD2.F32 R46, -RZ, R169.H0_H0 ;  /* 0x200000a9ff2e7230 */ /* 0x000fe20000004100 */
[----:B------:R-:W-:Y:S01]  /*7540*/  SHF.R.U32.HI R33, RZ, 0x10, R33 ;  /* 0x00000010ff217819 */ /* 0x000fe20000011621 */
[----:B------:R-:W-:Y:S01]  /*7550*/  HADD2.F32 R81, -RZ, R40.H0_H0 ;  /* 0x20000028ff517230 */ /* 0x000fe20000004100 */
[----:B------:R-:W-:Y:S01]  /*7560*/  SHF.R.U32.HI R42, RZ, 0x10, R43 ;  /* 0x00000010ff2a7819 */ /* 0x000fe2000001162b */
[----:B------:R-:W-:Y:S01]  /*7570*/  IMAD.MOV.U32 R43, RZ, RZ, R38 ;  /* 0x000000ffff2b7224 */ /* 0x000fe200078e0026 */
[----:B------:R-:W-:Y:S01]  /*7580*/  SHF.R.U64 R34, R34, 0x10, R35 ;  /* 0x0000001022227819 */ /* 0x000fe20000001223 */
[----:B------:R-:W-:-:S02]  /*7590*/  HADD2.F32 R40, -RZ, R13.H1_H1 ;  /* 0x3000000dff287230 */ /* 0x000fc40000004100 */
[-C--:B------:R-:W-:Y:S01]  /*75a0*/  FMUL.FTZ R13, R80, R81.reuse ;  /* 0x00000051500d7220 */ /* 0x080fe20000410000 */
[----:B------:R-:W-:Y:S01]  /*75b0*/  HADD2.F32 R38, -RZ, R169.H1_H1 ;  /* 0x300000a9ff267230 */ /* 0x000fe20000004100 */
[----:B------:R-:W-:Y:S01]  /*75c0*/  SHF.R.U32.HI R35, RZ, 0x10, R35 ;  /* 0x00000010ff237819 */ /* 0x000fe20000011623 */
[----:B------:R-:W-:Y:S02]  /*75d0*/  HADD2.F32 R33, -RZ, R33.H0_H0 ;  /* 0x20000021ff217230 */ /* 0x000fe40000004100 */
[C---:B------:R-:W-:Y:S01]  /*75e0*/  FMUL.FTZ R81, R40.reuse, R81 ;  /* 0x0000005128517220 */ /* 0x040fe20000410000 */
[----:B------:R-:W-:Y:S02]  /*75f0*/  HADD2.F32 R34, -RZ, R34.H0_H0 ;  /* 0x20000022ff227230 */ /* 0x000fe40000004100 */
[-C--:B------:R-:W-:Y:S01]  /*7600*/  FMUL.FTZ R82, R47, R38.reuse ;  /* 0x000000262f527220 */ /* 0x080fe20000410000 */
[C---:B------:R-:W-:Y:S01]  /*7610*/  FMUL.FTZ R38, R37.reuse, R38 ;  /* 0x0000002625267220 */ /* 0x040fe20000410000 */
[-C--:B------:R-:W-:Y:S01]  /*7620*/  FFMA.FTZ R13, R40, R33.reuse, -R13 ;  /* 0x00000021280d7223 */ /* 0x080fe2000001080d */
[----:B------:R-:W-:Y:S01]  /*7630*/  FFMA.FTZ R81, R80, R33, R81 ;  /* 0x0000002150517223 */ /* 0x000fe20000010051 */
[----:B------:R-:W-:Y:S01]  /*7640*/  FFMA.FTZ R82, R37, R46, -R82 ;  /* 0x0000002e25527223 */ /* 0x000fe20000010852 */
[----:B------:R-:W-:-:S02]  /*7650*/  HADD2.F32 R33, -RZ, R168.H0_H0 ;  /* 0x200000a8ff217230 */ /* 0x000fc40000004100 */
[----:B------:R-:W-:Y:S01]  /*7660*/  FFMA.FTZ R38, R47, R46, R38 ;  /* 0x0000002e2f267223 */ /* 0x000fe20000010026 */
[----:B------:R-:W-:Y:S02]  /*7670*/  HADD2.F32 R168, -RZ, R168.H1_H1 ;  /* 0x300000a8ffa87230 */ /* 0x000fe40000004100 */
[--C-:B------:R-:W-:Y:S01]  /*7680*/  HADD2.F32 R37, -RZ, R39.reuse.H0_H0 ;  /* 0x20000027ff257230 */ /* 0x100fe20000004100 */
[----:B------:R-:W-:Y:S01]  /*7690*/  F2FP.F16.F32.PACK_AB R13, R13, R82 ;  /* 0x000000520d0d723e */ /* 0x000fe200000000ff */
[----:B------:R-:W-:Y:S01]  /*76a0*/  HADD2.F32 R40, -RZ, R39.H1_H1 ;  /* 0x30000027ff287230 */ /* 0x000fe20000004100 */
[----:B------:R-:W-:Y:S01]  /*76b0*/  F2FP.F16.F32.PACK_AB R38, R81, R38 ;  /* 0x000000265126723e */ /* 0x000fe200000000ff */
[----:B------:R-:W-:Y:S02]  /*76c0*/  HADD2.F32 R39, -RZ, R15.H0_H0 ;  /* 0x2000000fff277230 */ /* 0x000fe40000004100 */
[----:B------:R-:W-:Y:S01]  /*76d0*/  FMUL.FTZ R46, R37, R168 ;  /* 0x000000a8252e7220 */ /* 0x000fe20000410000 */
[----:B------:R-:W-:-:S02]  /*76e0*/  HADD2.F32 R47, -RZ, R42.H0_H0 ;  /* 0x2000002aff2f7230 */ /* 0x000fc40000004100 */
[----:B------:R-:W-:Y:S02]  /*76f0*/  HADD2.F32 R42, -RZ, R15.H1_H1 ;  /* 0x3000000fff2a7230 */ /* 0x000fe40000004100 */
[C---:B------:R-:W-:Y:S01]  /*7700*/  FMUL.FTZ R168, R39.reuse, R168 ;  /* 0x000000a827a87220 */ /* 0x040fe20000410000 */
[----:B------:R-:W-:Y:S02]  /*7710*/  HADD2.F32 R35, -RZ, R35.H0_H0 ;  /* 0x20000023ff237230 */ /* 0x000fe40000004100 */
[----:B------:R-:W-:Y:S01]  /*7720*/  FMUL.FTZ R15, R40, R47 ;  /* 0x0000002f280f7220 */ /* 0x000fe20000410000 */
[----:B------:R-:W-:Y:S01]  /*7730*/  FFMA.FTZ R46, R39, R33, -R46 ;  /* 0x00000021272e7223 */ /* 0x000fe2000001082e */
[C---:B------:R-:W-:Y:S01]  /*7740*/  FMUL.FTZ R47, R42.reuse, R47 ;  /* 0x0000002f2a2f7220 */ /* 0x040fe20000410000 */
[----:B------:R-:W-:Y:S01]  /*7750*/  FFMA.FTZ R168, R37, R33, R168 ;  /* 0x0000002125a87223 */ /* 0x000fe200000100a8 */
[----:B------:R-:W-:Y:S02]  /*7760*/  HADD2.F32 R33, -RZ, R167.H0_H0 ;  /* 0x200000a7ff217230 */ /* 0x000fe40000004100 */
[----:B------:R-:W-:Y:S01]  /*7770*/  FFMA.FTZ R15, R42, R35, -R15 ;  /* 0x000000232a0f7223 */ /* 0x000fe2000001080f */
[----:B------:R-:W-:-:S02]  /*7780*/  HADD2.F32 R37, -RZ, R32.H0_H0 ;  /* 0x20000020ff257230 */ /* 0x000fc40000004100 */
[----:B------:R-:W-:Y:S01]  /*7790*/  FFMA.FTZ R47, R40, R35, R47 ;  /* 0x00000023282f7223 */ /* 0x000fe2000001002f */
[----:B------:R-:W-:Y:S02]  /*77a0*/  HADD2.F32 R167, -RZ, R167.H1_H1 ;  /* 0x300000a7ffa77230 */ /* 0x000fe40000004100 */
[----:B------:R-:W-:Y:S01]  /*77b0*/  HADD2.F32 R32, -RZ, R36.H0_H0 ;  /* 0x20000024ff207230 */ /* 0x000fe20000004100 */
[----:B------:R-:W-:Y:S01]  /*77c0*/  F2FP.F16.F32.PACK_AB R15, R15, R46 ;  /* 0x0000002e0f0f723e */ /* 0x000fe200000000ff */
[----:B------:R-:W-:Y:S02]  /*77d0*/  HADD2.F32 R42, -RZ, R12.H0_H0 ;  /* 0x2000000cff2a7230 */ /* 0x000fe40000004100 */
[----:B------:R-:W-:Y:S02]  /*77e0*/  HADD2.F32 R36, -RZ, R36.H1_H1 ;  /* 0x30000024ff247230 */ /* 0x000fe40000004100 */
[----:B------:R-:W-:Y:S02]  /*77f0*/  HADD2.F32 R40, -RZ, R12.H1_H1 ;  /* 0x3000000cff287230 */ /* 0x000fe40000004100 */
[----:B------:R-:W-:-:S02]  /*7800*/  HADD2.F32 R35, -RZ, R11.H0_H0 ;  /* 0x2000000bff237230 */ /* 0x000fc40000004100 */
[-C--:B------:R-:W-:Y:S01]  /*7810*/  FMUL.FTZ R11, R32, R167.reuse ;  /* 0x000000a7200b7220 */ /* 0x080fe20000410000 */
[----:B------:R-:W-:Y:S01]  /*7820*/  FMUL.FTZ R167, R42, R167 ;  /* 0x000000a72aa77220 */ /* 0x000fe20000410000 */
[-C--:B------:R-:W-:Y:S01]  /*7830*/  FMUL.FTZ R39, R36, R37.reuse ;  /* 0x0000002524277220 */ /* 0x080fe20000410000 */
[----:B------:R-:W-:Y:S01]  /*7840*/  FMUL.FTZ R37, R40, R37 ;  /* 0x0000002528257220 */ /* 0x000fe20000410000 */
        /* <DEDUP_REMOVED lines=9> */
[-C--:B------:R-:W-:Y:S01]  /*78e0*/  FMUL.FTZ R41, R36, R39.reuse ;  /* 0x0000002724297220 */ /* 0x080fe20000410000 */
[--C-:B------:R-:W-:Y:S02]  /*78f0*/  HADD2.F32 R40, -RZ, R14.reuse.H0_H0 ;  /* 0x2000000eff287230 */ /* 0x100fe40000004100 */
[----:B------:R-:W-:Y:S02]  /*7900*/  HADD2.F32 R37, -RZ, R14.H1_H1 ;  /* 0x3000000eff257230 */ /* 0x000fe40000004100 */
[-C--:B------:R-:W-:Y:S01]  /*7910*/  FMUL.FTZ R80, R43, R42.reuse ;  /* 0x0000002a2b507220 */ /* 0x080fe20000410000 */
[----:B------:R-:W-:Y:S02]  /*7920*/  HADD2.F32 R35, -RZ, R166.H1_H1 ;  /* 0x300000a6ff237230 */ /* 0x000fe40000004100 */
[C---:B------:R-:W-:Y:S01]  /*7930*/  FMUL.FTZ R39, R40.reuse, R39 ;  /* 0x0000002728277220 */ /* 0x040fe20000410000 */
[C---:B------:R-:W-:Y:S01]  /*7940*/  FMUL.FTZ R42, R37.reuse, R42 ;  /* 0x0000002a252a7220 */ /* 0x040fe20000410000 */
[-C--:B------:R-:W-:Y:S01]  /*7950*/  FFMA.FTZ R37, R37, R34.reuse, -R80 ;  /* 0x0000002225257223 */ /* 0x080fe20000010850 */
[-C--:B------:R-:W-:Y:S01]  /*7960*/  FFMA.FTZ R14, R40, R35.reuse, -R41 ;  /* 0x00000023280e7223 */ /* 0x080fe20000010829 */
[----:B------:R-:W-:Y:S01]  /*7970*/  FFMA.FTZ R35, R36, R35, R39 ;  /* 0x0000002324237223 */ /* 0x000fe20000010027 */
[----:B------:R-:W-:Y:S01]  /*7980*/  FFMA.FTZ R42, R43, R34, R42 ;  /* 0x000000222b2a7223 */ /* 0x000fe2000001002a */
[----:B------:R-:W-:Y:S01]  /*7990*/  F2FP.F16.F32.PACK_AB R36, R33, R12 ;  /* 0x0000000c2124723e */ /* 0x000fe200000000ff */
[----:B------:R-:W-:Y:S01]  /*79a0*/  IMAD.MOV.U32 R12, RZ, RZ, R32 ;  /* 0x000000ffff0c7224 */ /* 0x000fe200078e0020 */
[----:B------:R-:W-:Y:S01]  /*79b0*/  F2FP.F16.F32.PACK_AB R14, R37, R14 ;  /* 0x0000000e250e723e */ /* 0x000fe200000000ff */
[----:B------:R-:W-:Y:S01]  /*79c0*/  IMAD.MOV.U32 R37, RZ, RZ, R38 ;  /* 0x000000ffff257224 */ /* 0x000fe200078e0026 */
[----:B------:R-:W-:-:S02]  /*79d0*/  F2FP.F16.F32.PACK_AB R42, R42, R35 ;  /* 0x000000232a2a723e */ /* 0x000fc400000000ff */
[----:B------:R-:W-:Y:S02]  /*79e0*/  F2FP.F16.F32.PACK_AB R39, R47, R168 ;  /* 0x000000a82f27723e */ /* 0x000fe400000000ff */
[----:B------:R-:W-:-:S07]  /*79f0*/  MOV R38, R42 ;  /* 0x0000002a00267202 */ /* 0x000fce0000000f00 */
.L_x_2771:
[----:B------:R-:W-:Y:S05]  /*7a00*/  BSYNC B2 ;  /* 0x0000000000027941 */ /* 0x000fea0003800000 */
.L_x_2770:
[----:B--2---:R2:W-:Y:S04]  /*7a10*/  ST.E.128 desc[UR60][R44.64], R12 ;  /* 0x0000000c2c007985 */ /* 0x0045e8000c101d3c */
[----:B---3--:R2:W-:Y:S02]  /*7a20*/  @!P3 ST.E.128 desc[UR60][R124.64], R36 ;  /* 0x000000247c00b985 */ /* 0x0085e4000c101d3c */
.L_x_2765:
[----:B------:R-:W-:Y:S05]  /*7a30*/  BSYNC B1 ;  /* 0x0000000000017941 */ /* 0x000fea0003800000 */
.L_x_2764:
[----:B------:R-:W-:-:S03]  /*7a40*/  UMOV UR4, 0xffffffff ;  /* 0xffffffff00047882 */ /* 0x000fc60000000000 */
[----:B------:R-:W-:Y:S05]  /*7a50*/  BRA.DIV UR4, `(.L_x_2772) ;  /* 0x0000027e04bc7947 */ /* 0x000fea000b800000 */
[----:B--2---:R2:W0:Y:S04]  /*7a60*/  SHFL.IDX PT, R37, R119, 0x1, 0x181f ;  /* 0x00381f0077257f89 */ /* 0x00442800000e0000 */
[----:B------:R2:W0:Y:S02]  /*7a70*/  SHFL.IDX PT, R36, R120, 0x1, 0x181f ;  /* 0x00381f0078247f89 */ /* 0x00042400000e0000 */
.L_x_3107:
[----:B------:R-:W-:Y:S04]  /*7a80*/  BSSY B1, `(.L_x_2773) ;  /* 0x00000fc000017945 */ /* 0x000fe80003800000 */
[----:B------:R-:W-:Y:S05]  /*7a90*/  @P4 BRA `(.L_x_2774) ;  /* 0x0000000c00e84947 */ /* 0x000fea0003800000 */
[----:B------:R-:W-:Y:S01]  /*7aa0*/  ISETP.NE.AND P3, PT, R4, RZ, PT ;  /* 0x000000ff0400720c */ /* 0x000fe20003f65270 */
[----:B------:R-:W-:-:S12]  /*7ab0*/  BSSY B2, `(.L_x_2775) ;  /* 0x000007b000027945 */ /* 0x000fd80003800000 */
[----:B------:R-:W-:Y:S05]  /*7ac0*/  @!P3 BRA `(.L_x_2776) ;  /* 0x0000000400e4b947 */ /* 0x000fea0003800000 */
[----:B----4-:R-:W4:Y:S01]  /*7ad0*/  LDL R14, [R1+0x64] ;  /* 0x00006400010e7983 */ /* 0x010f220000100800 */
[----:B------:R-:W-:Y:S01]  /*7ae0*/  SEL R11, R115, R137, !P2 ;  /* 0x00000089730b7207 */ /* 0x000fe20005000000 */
[C---:B------:R-:W-:Y:S01]  /*7af0*/  VIADD R13, R220.reuse, 0x20 ;  /* 0x00000020dc0d7836 */ /* 0x040fe20000000000 */
[----:B------:R-:W-:Y:S01]  /*7b00*/  IADD3 R15, R220, 0x20, RZ ;  /* 0x00000020dc0f7810 */ /* 0x000fe20007ffe0ff */
[----:B------:R-:W-:Y:S01]  /*7b10*/  BSSY B3, `(.L_x_2777) ;  /* 0x0000072000037945 */ /* 0x000fe20003800000 */
[----:B------:R-:W-:Y:S01]  /*7b20*/  SHF.R.S32.HI R12, RZ, 0x1f, R11 ;  /* 0x0000001fff0c7819 */ /* 0x000fe2000001140b */
[----:B------:R-:W-:Y:S01]  /*7b30*/  IMAD.SHL.U32 R13, R13, 0x40, RZ ;  /* 0x000000400d0d7824 */ /* 0x000fe200078e00ff */
[----:B0-----:R-:W-:Y:S01]  /*7b40*/  LEA R38, P4, R10, R36, 0x1 ;  /* 0x000000240a267211 */ /* 0x001fe200078808ff */
        /* <DEDUP_REMOVED lines=9> */
[----:B------:R-:W-:-:S02]  /*7be0*/  LEA.HI.X R39, R10, R37, R28, 0x1, P4 ;  /* 0x000000250a277211 */ /* 0x000fc400020f0c1c */
[----:B------:R-:W-:Y:S02]  /*7bf0*/  SHF.R.S32.HI R12, RZ, 0x3, R11 ;  /* 0x00000003ff0c7819 */ /* 0x000fe4000001140b */
[----:B------:R-:W-:Y:S02]  /*7c00*/  LOP3.LUT R11, R15, 0x38, R41, 0xf8, !PT ;  /* 0x000000380f0b7812 */ /* 0x000fe400078ef829 */
[----:B------:R-:W-:Y:S02]  /*7c10*/  ISETP.GE.AND P4, PT, R16, R114, PT ;  /* 0x000000721000720c */ /* 0x000fe40003f86270 */
[----:B------:R-:W-:Y:S02]  /*7c20*/  LOP3.LUT R11, R11, R13, RZ, 0x3c, !PT ;  /* 0x0000000d0b0b7212 */ /* 0x000fe400078e3cff */
[----:B------:R-:W-:-:S13]  /*7c30*/  ISETP.GE.AND P3, PT, R41, R136, PT ;  /* 0x000000882900720c */ /* 0x000fda0003f66270 */
[----:B------:R-:W-:-:S04]  /*7c40*/  @!P3 IMAD.WIDE R40, R41, 0x2, R36 ;  /* 0x000000022928b825 */ /* 0x000fc800078e0224 */
[----:B----4-:R-:W-:-:S04]  /*7c50*/  IMAD R12, R12, 0x1400, R14 ;  /* 0x000014000c0c7824 */ /* 0x010fc800078e020e */
[----:B------:R-:W-:Y:S02]  /*7c60*/  IMAD.IADD R13, R12, 0x1, R11 ;  /* 0x000000010c0d7824 */ /* 0x000fe400078e020b */
[C---:B------:R-:W-:Y:S02]  /*7c70*/  IMAD R11, R212.reuse, 0x5000, R132 ;  /* 0x00005000d40b7824 */ /* 0x040fe400078e0284 */
[----:B------:R-:W-:Y:S02]  /*7c80*/  IMAD R13, R212, 0x5000, R13 ;  /* 0x00005000d40d7824 */ /* 0x000fe400078e020d */
[----:B------:R-:W-:-:S03]  /*7c90*/  IMAD R11, R11, 0x2, R22 ;  /* 0x000000020b0b7824 */ /* 0x000fc600078e0216 */
[----:B------:R-:W-:Y:S02]  /*7ca0*/  LEA R32, R13, R22, 0x1 ;  /* 0x000000160d207211 */ /* 0x000fe400078e08ff */
[----:B------:R0:W4:Y:S04]  /*7cb0*/  LDS.128 R12, [R11+0x24400] ;  /* 0x024400000b0c7984 */ /* 0x0001280000000c00 */
[----:B------:R-:W0:Y:S01]  /*7cc0*/  LDS.128 R32, [R32+0x24400] ;  /* 0x0244000020207984 */ /* 0x000e220000000c00 */
[----:B------:R-:W-:Y:S05]  /*7cd0*/  @P4 BRA `(.L_x_2778) ;  /* 0x0000000400544947 */ /* 0x000fea0003800000 */
[----:B------:R-:W-:Y:S01]  /*7ce0*/  SHF.R.U64 R42, R60, 0x10, R61 ;  /* 0x000000103c2a7819 */ /* 0x000fe2000000123d */
[----:B0-----:R-:W-:Y:S01]  /*7cf0*/  IMAD.MOV.U32 R45, RZ, RZ, R33 ;  /* 0x000000ffff2d7224 */ /* 0x001fe200078e0021 */
[----:B------:R-:W-:Y:S01]  /*7d00*/  SHF.R.U32.HI R60, RZ, 0x10, R61 ;  /* 0x00000010ff3c7819 */ /* 0x000fe2000001163d */
[----:B----4-:R-:W-:Y:S01]  /*7d10*/  IMAD.MOV.U32 R33, RZ, RZ, R15 ;  /* 0x000000ffff217224 */ /* 0x010fe200078e000f */
[--C-:B------:R-:W-:Y:S01]  /*7d20*/  SHF.R.U64 R11, R52, 0x10, R53.reuse ;  /* 0x00000010340b7819 */ /* 0x100fe20000001235 */
[----:B------:R-:W-:Y:S01]  /*7d30*/  HADD2.F32 R82, -RZ, R165.H1_H1 ;  /* 0x300000a5ff527230 */ /* 0x000fe20000004100 */
[----:B------:R-:W-:Y:S01]  /*7d40*/  SHF.R.U32.HI R52, RZ, 0x10, R53 ;  /* 0x00000010ff347819 */ /* 0x000fe20000011635 */
[--C-:B------:R-:W-:Y:S01]  /*7d50*/  HADD2.F32 R47, -RZ, R45.reuse.H0_H0 ;  /* 0x2000002dff2f7230 */ /* 0x100fe20000004100 */
[--C-:B------:R-:W-:Y:S01]  /*7d60*/  SHF.R.U64 R44, R62, 0x10, R63.reuse ;  /* 0x000000103e2c7819 */ /* 0x100fe2000000123f */
[----:B------:R-:W-:Y:S01]  /*7d70*/  HADD2.F32 R45, -RZ, R45.H1_H1 ;  /* 0x3000002dff2d7230 */ /* 0x000fe20000004100 */
[----:B------:R-:W-:Y:S01]  /*7d80*/  SHF.R.U32.HI R62, RZ, 0x10, R63 ;  /* 0x00000010ff3e7819 */ /* 0x000fe2000001163f */
[----:B------:R-:W-:-:S02]  /*7d90*/  HADD2.F32 R60, -RZ, R60.H0_H0 ;  /* 0x2000003cff3c7230 */ /* 0x000fc40000004100 */
[----:B---3--:R-:W-:Y:S01]  /*7da0*/  FMUL.FTZ R124, R47, R82 ;  /* 0x000000522f7c7220 */ /* 0x008fe20000410000 */
[--C-:B------:R-:W-:Y:S01]  /*7db0*/  HADD2.F32 R15, -RZ, R13.reuse.H0_H0 ;  /* 0x2000000dff0f7230 */ /* 0x100fe20000004100 */
[--C-:B------:R-:W-:Y:S01]  /*7dc0*/  SHF.R.U64 R43, R54, 0x10, R55.reuse ;  /* 0x00000010362b7819 */ /* 0x100fe20000001237 */
[----:B------:R-:W-:Y:S02]  /*7dd0*/  HADD2.F32 R46, -RZ, R13.H1_H1 ;  /* 0x3000000dff2e7230 */ /* 0x000fe40000004100 */
[----:B------:R-:W-:Y:S01]  /*7de0*/  FMUL.FTZ R53, R45, R60 ;  /* 0x0000003c2d357220 */ /* 0x000fe20000410000 */
[----:B------:R-:W-:Y:S02]  /*7df0*/  HADD2.F32 R80, -RZ, R165.H0_H0 ;  /* 0x200000a5ff507230 */ /* 0x000fe40000004100 */
[C---:B------:R-:W-:Y:S01]  /*7e00*/  FMUL.FTZ R82, R15.reuse, R82 ;  /* 0x000000520f527220 */ /* 0x040fe20000410000 */
[----:B------:R-:W-:Y:S02]  /*7e10*/  HADD2.F32 R52, -RZ, R52.H0_H0 ;  /* 0x20000034ff347230 */ /* 0x000fe40000004100 */
[C---:B------:R-:W-:Y:S01]  /*7e20*/  FMUL.FTZ R60, R46.reuse, R60 ;  /* 0x0000003c2e3c7220 */ /* 0x040fe20000410000 */
[----:B------:R-:W-:Y:S01]  /*7e30*/  SHF.R.U32.HI R54, RZ, 0x10, R55 ;  /* 0x00000010ff367819 */ /* 0x000fe20000011637 */
[-C--:B------:R-:W-:Y:S01]  /*7e40*/  FFMA.FTZ R13, R15, R80.reuse, -R124 ;  /* 0x000000500f0d7223 */ /* 0x080fe2000001087c */
[----:B------:R-:W-:Y:S01]  /*7e50*/  FFMA.FTZ R15, R47, R80, R82 ;  /* 0x000000502f0f7223 */ /* 0x000fe20000010052 */
[-C--:B------:R-:W-:Y:S01]  /*7e60*/  FFMA.FTZ R46, R46, R52.reuse, -R53 ;  /* 0x000000342e2e7223 */ /* 0x080fe20000010835 */
[----:B------:R-:W-:Y:S01]  /*7e70*/  FFMA.FTZ R52, R45, R52, R60 ;  /* 0x000000342d347223 */ /* 0x000fe2000001003c */
[----:B------:R-:W-:-:S02]  /*7e80*/  HADD2.F32 R82, -RZ, R163.H1_H1 ;  /* 0x300000a3ff527230 */ /* 0x000fc40000004100 */
[--C-:B------:R-:W-:Y:S01]  /*7e90*/  HADD2.F32 R47, -RZ, R35.reuse.H0_H0 ;  /* 0x20000023ff2f7230 */ /* 0x100fe20000004100 */
[----:B------:R-:W-:Y:S01]  /*7ea0*/  F2FP.F16.F32.PACK_AB R13, R46, R13 ;  /* 0x0000000d2e0d723e */ /* 0x000fe200000000ff */
[----:B------:R-:W-:Y:S02]  /*7eb0*/  HADD2.F32 R60, -RZ, R35.H1_H1 ;  /* 0x30000023ff3c7230 */ /* 0x000fe40000004100 */
[--C-:B------:R-:W-:Y:S02]  /*7ec0*/  HADD2.F32 R35, -RZ, R33.reuse.H0_H0 ;  /* 0x20000021ff237230 */ /* 0x100fe40000004100 */
[----:B------:R-:W-:Y:S02]  /*7ed0*/  HADD2.F32 R62, -RZ, R62.H0_H0 ;  /* 0x2000003eff3e7230 */ /* 0x000fe40000004100 */
[----:B------:R-:W-:Y:S02]  /*7ee0*/  HADD2.F32 R45, -RZ, R33.H1_H1 ;  /* 0x30000021ff2d7230 */ /* 0x000fe40000004100 */
[----:B------:R-:W-:-:S02]  /*7ef0*/  HADD2.F32 R80, -RZ, R154.H1_H1 ;  /* 0x3000009aff507230 */ /* 0x000fc40000004100 */
[C---:B------:R-:W-:Y:S01]  /*7f00*/  FMUL.FTZ R124, R60.reuse, R62 ;  /* 0x0000003e3c7c7220 */ /* 0x040fe20000410000 */
[----:B------:R-:W-:Y:S02]  /*7f10*/  HADD2.F32 R53, -RZ, R54.H0_H0 ;  /* 0x20000036ff357230 */ /* 0x000fe40000004100 */
[-C--:B------:R-:W-:Y:S01]  /*7f20*/  FMUL.FTZ R54, R47, R82.reuse ;  /* 0x000000522f367220 */ /* 0x080fe20000410000 */
[----:B------:R-:W-:Y:S01]  /*7f30*/  FMUL.FTZ R82, R35, R82 ;  /* 0x0000005223527220 */ /* 0x000fe20000410000 */
[----:B------:R-:W-:Y:S01]  /*7f40*/  FMUL.FTZ R55, R45, R62 ;  /* 0x0000003e2d377220 */ /* 0x000fe20000410000 */
[----:B------:R-:W-:Y:S02]  /*7f50*/  HADD2.F32 R163, -RZ, R163.H0_H0 ;  /* 0x200000a3ffa37230 */ /* 0x000fe40000004100 */
[-C--:B------:R-:W-:Y:S01]  /*7f60*/  FFMA.FTZ R33, R35, R80.reuse, -R54 ;  /* 0x0000005023217223 */ /* 0x080fe20000010836 */
[----:B------:R-:W-:Y:S01]  /*7f70*/  FFMA.FTZ R35, R47, R80, R82 ;  /* 0x000000502f237223 */ /* 0x000fe20000010052 */
[-C--:B------:R-:W-:Y:S01]  /*7f80*/  FFMA.FTZ R54, R45, R53.reuse, -R124 ;  /* 0x000000352d367223 */ /* 0x080fe2000001087c */
[----:B------:R-:W-:Y:S01]  /*7f90*/  FFMA.FTZ R60, R60, R53, R55 ;  /* 0x000000353c3c7223 */ /* 0x000fe20000010037 */
[----:B------:R-:W-:-:S02]  /*7fa0*/  HADD2.F32 R55, -RZ, R42.H0_H0 ;  /* 0x2000002aff377230 */ /* 0x000fc40000004100 */
[--C-:B------:R-:W-:Y:S01]  /*7fb0*/  HADD2.F32 R45, -RZ, R32.reuse.H0_H0 ;  /* 0x20000020ff2d7230 */ /* 0x100fe20000004100 */
[----:B------:R-:W-:Y:S01]  /*7fc0*/  F2FP.F16.F32.PACK_AB R54, R54, R33 ;  /* 0x000000213636723e */ /* 0x000fe200000000ff */
[----:B------:R-:W-:Y:S01]  /*7fd0*/  HADD2.F32 R47, -RZ, R32.H1_H1 ;  /* 0x30000020ff2f7230 */ /* 0x000fe20000004100 */
[----:B------:R-:W-:Y:S01]  /*7fe0*/  F2FP.F16.F32.PACK_AB R33, R52, R15 ;  /* 0x0000000f3421723e */ /* 0x000fe200000000ff */
[--C-:B------:R-:W-:Y:S01]  /*7ff0*/  HADD2.F32 R32, -RZ, R12.reuse.H1_H1 ;  /* 0x3000000cff207230 */ /* 0x100fe20000004100 */
[----:B------:R-:W-:Y:S01]  /*8000*/  F2FP.F16.F32.PACK_AB R35, R60, R35 ;  /* 0x000000233c23723e */ /* 0x000fe200000000ff */
[----:B------:R-:W-:Y:S02]  /*8010*/  HADD2.F32 R42, -RZ, R12.H0_H0 ;  /* 0x2000000cff2a7230 */ /* 0x000fe40000004100 */
[-C--:B------:R-:W-:Y:S01]  /*8020*/  FMUL.FTZ R61, R47, R55.reuse ;  /* 0x000000372f3d7220 */ /* 0x080fe20000410000 */
[----:B------:R-:W-:Y:S02]  /*8030*/  HADD2.F32 R53, -RZ, R11.H0_H0 ;  /* 0x2000000bff357230 */ /* 0x000fe40000004100 */
[----:B------:R-:W-:Y:S01]  /*8040*/  FMUL.FTZ R62, R32, R55 ;  /* 0x00000037203e7220 */ /* 0x000fe20000410000 */
[----:B------:R-:W-:-:S02]  /*8050*/  HADD2.F32 R154, -RZ, R154.H0_H0 ;  /* 0x2000009aff9a7230 */ /* 0x000fc40000004100 */
[-C--:B------:R-:W-:Y:S01]  /*8060*/  FMUL.FTZ R12, R42, R163.reuse ;  /* 0x000000a32a0c7220 */ /* 0x080fe20000410000 */
[----:B------:R-:W-:Y:S01]  /*8070*/  FMUL.FTZ R11, R45, R163 ;  /* 0x000000a32d0b7220 */ /* 0x000fe20000410000 */
[-C--:B------:R-:W-:Y:S01]  /*8080*/  FFMA.FTZ R32, R32, R53.reuse, -R61 ;  /* 0x0000003520207223 */ /* 0x080fe2000001083d */
[----:B------:R-:W-:Y:S01]  /*8090*/  FFMA.FTZ R53, R47, R53, R62 ;  /* 0x000000352f357223 */ /* 0x000fe2000001003e */
[-C--:B------:R-:W-:Y:S01]  /*80a0*/  FFMA.FTZ R12, R45, R154.reuse, R12 ;  /* 0x0000009a2d0c7223 */ /* 0x080fe2000001000c */
[----:B------:R-:W-:Y:S02]  /*80b0*/  HADD2.F32 R47, -RZ, R44.H0_H0 ;  /* 0x2000002cff2f7230 */ /* 0x000fe40000004100 */
[----:B------:R-:W-:Y:S01]  /*80c0*/  FFMA.FTZ R11, R42, R154, -R11 ;  /* 0x0000009a2a0b7223 */ /* 0x000fe2000001080b */
[----:B------:R-:W-:Y:S02]  /*80d0*/  HADD2.F32 R45, -RZ, R161.H0_H0 ;  /* 0x200000a1ff2d7230 */ /* 0x000fe40000004100 */
[----:B------:R-:W-:-:S02]  /*80e0*/  HADD2.F32 R44, -RZ, R34.H0_H0 ;  /* 0x20000022ff2c7230 */ /* 0x000fc40000004100 */
[----:B------:R-:W-:Y:S01]  /*80f0*/  HADD2.F32 R161, -RZ, R161.H1_H1 ;  /* 0x300000a1ffa17230 */ /* 0x000fe20000004100 */
[----:B------:R-:W-:Y:S01]  /*8100*/  F2FP.F16.F32.PACK_AB R32, R32, R11 ;  /* 0x0000000b2020723e */ /* 0x000fe200000000ff */
[----:B------:R-:W-:Y:S02]  /*8110*/  HADD2.F32 R42, -RZ, R14.H0_H0 ;  /* 0x2000000eff2a7230 */ /* 0x000fe40000004100 */
[----:B------:R-:W-:Y:S02]  /*8120*/  HADD2.F32 R34, -RZ, R34.H1_H1 ;  /* 0x30000022ff227230 */ /* 0x000fe40000004100 */
[-C--:B------:R-:W-:Y:S01]  /*8130*/  FMUL.FTZ R55, R44, R161.reuse ;  /* 0x000000a12c377220 */ /* 0x080fe20000410000 */
[----:B------:R-:W-:Y:S02]  /*8140*/  HADD2.F32 R14, -RZ, R14.H1_H1 ;  /* 0x3000000eff0e7230 */ /* 0x000fe40000004100 */
[----:B------:R-:W-:Y:S01]  /*8150*/  FMUL.FTZ R161, R42, R161 ;  /* 0x000000a12aa17220 */ /* 0x000fe20000410000 */
[----:B------:R-:W-:-:S02]  /*8160*/  HADD2.F32 R43, -RZ, R43.H0_H0 ;  /* 0x2000002bff2b7230 */ /* 0x000fc40000004100 */
[----:B------:R-:W-:Y:S01]  /*8170*/  FMUL.FTZ R61, R34, R47 ;  /* 0x0000002f223d7220 */ /* 0x000fe20000410000 */
[----:B------:R-:W-:Y:S01]  /*8180*/  FFMA.FTZ R55, R42, R45, -R55 ;  /* 0x0000002d2a377223 */ /* 0x000fe20000010837 */
[----:B------:R-:W-:Y:S01]  /*8190*/  FMUL.FTZ R47, R14, R47 ;  /* 0x0000002f0e2f7220 */ /* 0x000fe20000410000 */
[----:B------:R-:W-:Y:S01]  /*81a0*/  FFMA.FTZ R161, R44, R45, R161 ;  /* 0x0000002d2ca17223 */ /* 0x000fe200000100a1 */
[-C--:B------:R-:W-:Y:S01]  /*81b0*/  FFMA.FTZ R14, R14, R43.reuse, -R61 ;  /* 0x0000002b0e0e7223 */ /* 0x080fe2000001083d */
[----:B------:R-:W-:Y:S01]  /*81c0*/  F2FP.F16.F32.PACK_AB R42, R53, R12 ;  /* 0x0000000c352a723e */ /* 0x000fe200000000ff */
[----:B------:R-:W-:Y:S01]  /*81d0*/  FFMA.FTZ R34, R34, R43, R47 ;  /* 0x0000002b22227223 */ /* 0x000fe2000001002f */
[----:B------:R-:W-:Y:S02]  /*81e0*/  IMAD.MOV.U32 R12, RZ, RZ, R32 ;  /* 0x000000ffff0c7224 */ /* 0x000fe400078e0020 */
[----:B------:R-:W-:Y:S01]  /*81f0*/  F2FP.F16.F32.PACK_AB R14, R14, R55 ;  /* 0x000000370e0e723e */ /* 0x000fe200000000ff */
[----:B------:R-:W-:Y:S01]  /*8200*/  IMAD.MOV.U32 R15, RZ, RZ, R54 ;  /* 0x000000ffff0f7224 */ /* 0x000fe200078e0036 */
[----:B------:R-:W-:-:S02]  /*8210*/  F2FP.F16.F32.PACK_AB R34, R34, R161 ;  /* 0x000000a12222723e */ /* 0x000fc400000000ff */
[----:B------:R-:W-:-:S07]  /*8220*/  MOV R32, R42 ;  /* 0x0000002a00207202 */ /* 0x000fce0000000f00 */
.L_x_2778:
[----:B------:R-:W-:Y:S05]  /*8230*/  BSYNC B3 ;  /* 0x0000000000037941 */ /* 0x000fea0003800000 */
.L_x_2777:
[----:B----4-:R4:W-:Y:S04]  /*8240*/  ST.E.128 desc[UR60][R38.64], R12 ;  /* 0x0000000c26007985 */ /* 0x0109e8000c101d3c */
[----:B0-----:R4:W-:Y:S02]  /*8250*/  @!P3 ST.E.128 desc[UR60][R40.64], R32 ;  /* 0x000000202800b985 */ /* 0x0019e4000c101d3c */
.L_x_2776:
[----:B------:R-:W-:Y:S05]  /*8260*/  BSYNC B2 ;  /* 0x0000000000027941 */ /* 0x000fea0003800000 */
.L_x_2775:
[----:B------:R-:W-:-:S13]  /*8270*/  ISETP.NE.AND P3, PT, R25, RZ, PT ;  /* 0x000000ff1900720c */ /* 0x000fda0003f65270 */
[----:B------:R-:W-:Y:S05]  /*8280*/  @!P3 BRA `(.L_x_2774) ;  /* 0x0000000400ecb947 */ /* 0x000fea0003800000 */
[----:B----4-:R-:W4:Y:S01]  /*8290*/  LDL R14, [R1+0x64] ;  /* 0x00006400010e7983 */ /* 0x010f220000100800 */
[----:B------:R-:W-:Y:S01]  /*82a0*/  SEL R11, R115, R137, !P1 ;  /* 0x00000089730b7207 */ /* 0x000fe20004800000 */
[C---:B------:R-:W-:Y:S01]  /*82b0*/  VIADD R13, R220.reuse, 0x20 ;  /* 0x00000020dc0d7836 */ /* 0x040fe20000000000 */
        /* <DEDUP_REMOVED lines=21> */
[----:B----4-:R-:W-:-:S04]  /*8410*/  IMAD R12, R12, 0x1400, R14 ;  /* 0x000014000c0c7824 */ /* 0x010fc800078e020e */
[----:B------:R-:W-:Y:S02]  /*8420*/  IMAD.IADD R13, R12, 0x1, R11 ;  /* 0x000000010c0d7824 */ /* 0x000fe400078e020b */
[C---:B------:R-:W-:Y:S02]  /*8430*/  IMAD R11, R212.reuse, 0x5000, R131 ;  /* 0x00005000d40b7824 */ /* 0x040fe400078e0283 */
[----:B------:R-:W-:-:S03]  /*8440*/  IMAD R13, R212, 0x5000, R13 ;  /* 0x00005000d40d7824 */ /* 0x000fc600078e020d */
[----:B------:R-:W-:Y:S01]  /*8450*/  LEA R11, R11, R22, 0x1 ;  /* 0x000000160b0b7211 */ /* 0x000fe200078e08ff */
[----:B------:R-:W-:-:S04]  /*8460*/  IMAD R32, R13, 0x2, R22 ;  /* 0x000000020d207824 */ /* 0x000fc800078e0216 */
[----:B------:R0:W4:Y:S04]  /*8470*/  LDS.128 R12, [R11+0x24400] ;  /* 0x024400000b0c7984 */ /* 0x0001280000000c00 */
[----:B------:R-:W0:Y:S01]  /*8480*/  LDS.128 R32, [R32+0x24400] ;  /* 0x0244000020207984 */ /* 0x000e220000000c00 */
[----:B------:R-:W-:Y:S05]  /*8490*/  @P4 BRA `(.L_x_2780) ;  /* 0x00000004005c4947 */ /* 0x000fea0003800000 */
[----:B----4-:R-:W-:Y:S01]  /*84a0*/  IMAD.MOV.U32 R43, RZ, RZ, R12 ;  /* 0x000000ffff2b7224 */ /* 0x010fe200078e000c */
[----:B------:R-:W-:Y:S01]  /*84b0*/  SHF.R.U64 R40, R48, 0x10, R49 ;  /* 0x0000001030287819 */ /* 0x000fe20000001231 */
[----:B0-----:R-:W-:Y:S01]  /*84c0*/  IMAD.MOV.U32 R12, RZ, RZ, R33 ;  /* 0x000000ffff0c7224 */ /* 0x001fe200078e0021 */
[----:B------:R-:W-:Y:S01]  /*84d0*/  SHF.R.U32.HI R48, RZ, 0x10, R57 ;  /* 0x00000010ff307819 */ /* 0x000fe20000011639 */
[----:B------:R-:W-:Y:S01]  /*84e0*/  IMAD.MOV.U32 R45, RZ, RZ, R35 ;  /* 0x000000ffff2d7224 */ /* 0x000fe200078e0023 */
[----:B------:R-:W-:Y:S01]  /*84f0*/  SHF.R.U32.HI R46, RZ, 0x10, R49 ;  /* 0x00000010ff2e7819 */ /* 0x000fe20000011631 */
[----:B------:R-:W-:Y:S01]  /*8500*/  HADD2.F32 R49, -RZ, R153.H1_H1 ;  /* 0x30000099ff317230 */ /* 0x000fe20000004100 */
[----:B------:R-:W-:Y:S01]  /*8510*/  MOV R44, R32 ;  /* 0x00000020002c7202 */ /* 0x000fe20000000f00 */
[--C-:B------:R-:W-:Y:S01]  /*8520*/  HADD2.F32 R32, -RZ, R12.reuse.H0_H0 ;  /* 0x2000000cff207230 */ /* 0x100fe20000004100 */
[----:B------:R-:W-:Y:S01]  /*8530*/  SHF.R.U64 R11, R50, 0x10, R51 ;  /* 0x00000010320b7819 */ /* 0x000fe20000001233 */
[----:B------:R-:W-:Y:S01]  /*8540*/  HADD2.F32 R35, -RZ, R12.H1_H1 ;  /* 0x3000000cff237230 */ /* 0x000fe20000004100 */
[----:B------:R-:W-:Y:S01]  /*8550*/  SHF.R.U32.HI R52, RZ, 0x10, R59 ;  /* 0x00000010ff347819 */ /* 0x000fe2000001163b */
[----:B------:R-:W-:Y:S01]  /*8560*/  IMAD.MOV.U32 R33, RZ, RZ, R15 ;  /* 0x000000ffff217224 */ /* 0x000fe200078e000f */
[----:B------:R-:W-:Y:S01]  /*8570*/  SHF.R.U32.HI R51, RZ, 0x10, R51 ;  /* 0x00000010ff337819 */ /* 0x000fe20000011633 */
[--C-:B------:R-:W-:Y:S01]  /*8580*/  HADD2.F32 R12, -RZ, R13.reuse.H0_H0 ;  /* 0x2000000dff0c7230 */ /* 0x100fe20000004100 */
[----:B------:R-:W-:Y:S01]  /*8590*/  SHF.R.U64 R42, R56, 0x10, R57 ;  /* 0x00000010382a7819 */ /* 0x000fe20000001239 */
[----:B------:R-:W-:Y:S01]  /*85a0*/  HADD2.F32 R48, -RZ, R48.H0_H0 ;  /* 0x20000030ff307230 */ /* 0x000fe20000004100 */
[----:B------:R-:W-:Y:S01]  /*85b0*/  SHF.R.U64 R41, R58, 0x10, R59 ;  /* 0x000000103a297819 */ /* 0x000fe2000000123b */
        /* <DEDUP_REMOVED lines=15> */
[----:B------:R-:W-:Y:S02]  /*86b0*/  HADD2.F32 R52, -RZ, R52.H0_H0 ;  /* 0x20000034ff347230 */ /* 0x000fe40000004100 */
[----:B------:R-:W-:Y:S01]  /*86c0*/  FMUL.FTZ R54, R46, R49 ;  /* 0x000000312e367220 */ /* 0x000fe20000410000 */
[--C-:B------:R-:W-:Y:S02]  /*86d0*/  HADD2.F32 R35, -RZ, R33.reuse.H0_H0 ;  /* 0x20000021ff237230 */ /* 0x100fe40000004100 */
[----:B------:R-:W-:Y:S02]  /*86e0*/  HADD2.F32 R48, -RZ, R150.H1_H1 ;  /* 0x30000096ff307230 */ /* 0x000fe40000004100 */
[----:B------:R-:W-:Y:S01]  /*86f0*/  FMUL.FTZ R56, R47, R52 ;  /* 0x000000342f387220 */ /* 0x000fe20000410000 */
[----:B------:R-:W-:-:S02]  /*8700*/  HADD2.F32 R45, -RZ, R33.H1_H1 ;  /* 0x30000021ff2d7230 */ /* 0x000fc40000004100 */
[C---:B------:R-:W-:Y:S01]  /*8710*/  FMUL.FTZ R49, R35.reuse, R49 ;  /* 0x0000003123317220 */ /* 0x040fe20000410000 */
[----:B------:R-:W-:Y:S02]  /*8720*/  HADD2.F32 R50, -RZ, R51.H0_H0 ;  /* 0x20000033ff327230 */ /* 0x000fe40000004100 */
[----:B------:R-:W-:Y:S01]  /*8730*/  FFMA.FTZ R33, R35, R48, -R54 ;  /* 0x0000003023217223 */ /* 0x000fe20000010836 */
[----:B------:R-:W-:Y:S02]  /*8740*/  HADD2.F32 R40, -RZ, R40.H0_H0 ;  /* 0x20000028ff287230 */ /* 0x000fe40000004100 */
[C---:B------:R-:W-:Y:S01]  /*8750*/  FMUL.FTZ R52, R45.reuse, R52 ;  /* 0x000000342d347220 */ /* 0x040fe20000410000 */
[----:B------:R-:W-:Y:S01]  /*8760*/  FFMA.FTZ R35, R46, R48, R49 ;  /* 0x000000302e237223 */ /* 0x000fe20000010031 */
[-C--:B------:R-:W-:Y:S01]  /*8770*/  FFMA.FTZ R56, R45, R50.reuse, -R56 ;  /* 0x000000322d387223 */ /* 0x080fe20000010838 */
[----:B------:R-:W-:Y:S02]  /*8780*/  HADD2.F32 R45, -RZ, R44.H0_H0 ;  /* 0x2000002cff2d7230 */ /* 0x000fe40000004100 */
[----:B------:R-:W-:Y:S01]  /*8790*/  FFMA.FTZ R52, R47, R50, R52 ;  /* 0x000000322f347223 */ /* 0x000fe20000010034 */
[----:B------:R-:W-:-:S02]  /*87a0*/  HADD2.F32 R46, -RZ, R42.H0_H0 ;  /* 0x2000002aff2e7230 */ /* 0x000fc40000004100 */
[----:B------:R-:W-:Y:S01]  /*87b0*/  HADD2.F32 R44, -RZ, R44.H1_H1 ;  /* 0x3000002cff2c7230 */ /* 0x000fe20000004100 */
[----:B------:R-:W-:Y:S01]  /*87c0*/  F2FP.F16.F32.PACK_AB R56, R56, R33 ;  /* 0x000000213838723e */ /* 0x000fe200000000ff */
[--C-:B------:R-:W-:Y:S01]  /*87d0*/  HADD2.F32 R42, -RZ, R43.reuse.H0_H0 ;  /* 0x2000002bff2a7230 */ /* 0x100fe20000004100 */
[----:B------:R-:W-:Y:S01]  /*87e0*/  F2FP.F16.F32.PACK_AB R33, R32, R13 ;  /* 0x0000000d2021723e */ /* 0x000fe200000000ff */
[----:B------:R-:W-:Y:S02]  /*87f0*/  HADD2.F32 R43, -RZ, R43.H1_H1 ;  /* 0x3000002bff2b7230 */ /* 0x000fe40000004100 */
[-C--:B------:R-:W-:Y:S01]  /*8800*/  FMUL.FTZ R50, R44, R46.reuse ;  /* 0x0000002e2c327220 */ /* 0x080fe20000410000 */
[----:B------:R-:W-:Y:S01]  /*8810*/  HADD2.F32 R153, -RZ, R153.H0_H0 ;  /* 0x20000099ff997230 */ /* 0x000fe20000004100 */
[----:B------:R-:W-:Y:S01]  /*8820*/  F2FP.F16.F32.PACK_AB R35, R52, R35 ;  /* 0x000000233423723e */ /* 0x000fe200000000ff */
[----:B------:R-:W-:Y:S02]  /*8830*/  HADD2.F32 R151, -RZ, R151.H0_H0 ;  /* 0x20000097ff977230 */ /* 0x000fe40000004100 */
[C---:B------:R-:W-:Y:S01]  /*8840*/  FMUL.FTZ R49, R43.reuse, R46 ;  /* 0x0000002e2b317220 */ /* 0x040fe20000410000 */
[----:B------:R-:W-:Y:S01]  /*8850*/  FFMA.FTZ R50, R43, R40, -R50 ;  /* 0x000000282b327223 */ /* 0x000fe20000010832 */
[----:B------:R-:W-:-:S02]  /*8860*/  HADD2.F32 R43, -RZ, R41.H0_H0 ;  /* 0x20000029ff2b7230 */ /* 0x000fc40000004100 */
[-C--:B------:R-:W-:Y:S01]  /*8870*/  FMUL.FTZ R48, R42, R153.reuse ;  /* 0x000000992a307220 */ /* 0x080fe20000410000 */
[----:B------:R-:W-:Y:S01]  /*8880*/  FFMA.FTZ R49, R44, R40, R49 ;  /* 0x000000282c317223 */ /* 0x000fe20000010031 */
[----:B------:R-:W-:Y:S02]  /*8890*/  HADD2.F32 R41, -RZ, R34.H0_H0 ;  /* 0x20000022ff297230 */ /* 0x000fe40000004100 */
[C---:B------:R-:W-:Y:S01]  /*88a0*/  FMUL.FTZ R47, R45.reuse, R153 ;  /* 0x000000992d2f7220 */ /* 0x040fe20000410000 */
[----:B------:R-:W-:Y:S02]  /*88b0*/  HADD2.F32 R152, -RZ, R152.H0_H0 ;  /* 0x20000098ff987230 */ /* 0x000fe40000004100 */
[-C--:B------:R-:W-:Y:S01]  /*88c0*/  FFMA.FTZ R48, R45, R151.reuse, R48 ;  /* 0x000000972d307223 */ /* 0x080fe20000010030 */
[----:B------:R-:W-:Y:S02]  /*88d0*/  HADD2.F32 R40, -RZ, R14.H0_H0 ;  /* 0x2000000eff287230 */ /* 0x000fe40000004100 */
[----:B------:R-:W-:Y:S01]  /*88e0*/  FFMA.FTZ R47, R42, R151, -R47 ;  /* 0x000000972a2f7223 */ /* 0x000fe2000001082f */
[----:B------:R-:W-:-:S02]  /*88f0*/  HADD2.F32 R34, -RZ, R34.H1_H1 ;  /* 0x30000022ff227230 */ /* 0x000fc40000004100 */
[-C--:B------:R-:W-:Y:S01]  /*8900*/  FMUL.FTZ R45, R41, R152.reuse ;  /* 0x00000098292d7220 */ /* 0x080fe20000410000 */
[----:B------:R-:W-:Y:S02]  /*8910*/  HADD2.F32 R14, -RZ, R14.H1_H1 ;  /* 0x3000000eff0e7230 */ /* 0x000fe40000004100 */
[----:B------:R-:W-:Y:S01]  /*8920*/  FMUL.FTZ R152, R40, R152 ;  /* 0x0000009828987220 */ /* 0x000fe20000410000 */
[----:B------:R-:W-:Y:S02]  /*8930*/  HADD2.F32 R150, -RZ, R150.H0_H0 ;  /* 0x20000096ff967230 */ /* 0x000fe40000004100 */
[-C--:B------:R-:W-:Y:S01]  /*8940*/  FMUL.FTZ R51, R34, R43.reuse ;  /* 0x0000002b22337220 */ /* 0x080fe20000410000 */
[----:B------:R-:W-:Y:S02]  /*8950*/  HADD2.F32 R11, -RZ, R11.H0_H0 ;  /* 0x2000000bff0b7230 */ /* 0x000fe40000004100 */
[----:B------:R-:W-:Y:S01]  /*8960*/  FMUL.FTZ R43, R14, R43 ;  /* 0x0000002b0e2b7220 */ /* 0x000fe20000410000 */
[----:B------:R-:W-:-:S02]  /*8970*/  IMAD.MOV.U32 R13, RZ, RZ, R15 ;  /* 0x000000ffff0d7224 */ /* 0x000fc400078e000f */
[-C--:B------:R-:W-:Y:S01]  /*8980*/  FFMA.FTZ R45, R40, R150.reuse, -R45 ;  /* 0x00000096282d7223 */ /* 0x080fe2000001082d */
[----:B------:R-:W-:Y:S01]  /*8990*/  FFMA.FTZ R152, R41, R150, R152 ;  /* 0x0000009629987223 */ /* 0x000fe20000010098 */
[-C--:B------:R-:W-:Y:S01]  /*89a0*/  FFMA.FTZ R14, R14, R11.reuse, -R51 ;  /* 0x0000000b0e0e7223 */ /* 0x080fe20000010833 */
[----:B------:R-:W-:Y:S01]  /*89b0*/  FFMA.FTZ R43, R34, R11, R43 ;  /* 0x0000000b222b7223 */ /* 0x000fe2000001002b */
[----:B------:R-:W-:Y:S02]  /*89c0*/  F2FP.F16.F32.PACK_AB R12, R50, R47 ;  /* 0x0000002f320c723e */ /* 0x000fe400000000ff */
[----:B------:R-:W-:Y:S02]  /*89d0*/  F2FP.F16.F32.PACK_AB R32, R49, R48 ;  /* 0x000000303120723e */ /* 0x000fe400000000ff */
[----:B------:R-:W-:Y:S02]  /*89e0*/  F2FP.F16.F32.PACK_AB R14, R14, R45 ;  /* 0x0000002d0e0e723e */ /* 0x000fe400000000ff */
[----:B------:R-:W-:-:S02]  /*89f0*/  F2FP.F16.F32.PACK_AB R34, R43, R152 ;  /* 0x000000982b22723e */ /* 0x000fc400000000ff */
[----:B------:R-:W-:-:S07]  /*8a00*/  MOV R15, R56 ;  /* 0x00000038000f7202 */ /* 0x000fce0000000f00 */
.L_x_2780:
[----:B------:R-:W-:Y:S05]  /*8a10*/  BSYNC B2 ;  /* 0x0000000000027941 */ /* 0x000fea0003800000 */
.L_x_2779:
[----:B----4-:R4:W-:Y:S04]  /*8a20*/  ST.E.128 desc[UR60][R38.64], R12 ;  /* 0x0000000c26007985 */ /* 0x0109e8000c101d3c */
[----:B0-----:R4:W-:Y:S02]  /*8a30*/  @!P3 ST.E.128 desc[UR60][R36.64], R32 ;  /* 0x000000202400b985 */ /* 0x0019e4000c101d3c */
.L_x_2774:
[----:B------:R-:W-:Y:S05]  /*8a40*/  BSYNC B1 ;  /* 0x0000000000017941 */ /* 0x000fea0003800000 */
.L_x_2773:
[----:B------:R-:W-:-:S03]  /*8a50*/  UMOV UR4, 0xffffffff ;  /* 0xffffffff00047882 */ /* 0x000fc60000000000 */
[----:B------:R-:W-:Y:S05]  /*8a60*/  BRA.DIV UR4, `(.L_x_2781) ;  /* 0x0000027204047947 */ /* 0x000fea000b800000 */
[----:B0---4-:R0:W4:Y:S04]  /*8a70*/  SHFL.IDX PT, R37, R119, 0x2, 0x181f ;  /* 0x00581f0077257f89 */ /* 0x01112800000e0000 */
[----:B------:R0:W0:Y:S02]  /*8a80*/  SHFL.IDX PT, R36, R120, 0x2, 0x181f ;  /* 0x00581f0078247f89 */ /* 0x00002400000e0000 */
.L_x_3111:
[----:B------:R-:W-:Y:S05]  /*8a90*/  @P5 BRA `(.L_x_2739) ;  /* 0x0000001400985947 */ /* 0x000fea0003800000 */
[----:B------:R-:W-:Y:S01]  /*8aa0*/  ISETP.NE.AND P3, PT, R4, RZ, PT ;  /* 0x000000ff0400720c */ /* 0x000fe20003f65270 */
[----:B------:R-:W-:-:S12]  /*8ab0*/  BSSY B1, `(.L_x_2782) ;  /* 0x0000075000017945 */ /* 0x000fd80003800000 */
[----:B------:R-:W-:Y:S05]  /*8ac0*/  @!P3 BRA `(.L_x_2783) ;  /* 0x0000000400ccb947 */ /* 0x000fea0003800000 */
[----:B------:R-:W5:Y:S01]  /*8ad0*/  LDL R13, [R1+0x60] ;  /* 0x00006000010d7983 */ /* 0x000f620000100800 */
[----:B------:R-:W-:Y:S01]  /*8ae0*/  SEL R11, R115, R137, !P2 ;  /* 0x00000089730b7207 */ /* 0x000fe20005000000 */
[----:B------:R-:W-:Y:S01]  /*8af0*/  BSSY B2, `(.L_x_2784) ;  /* 0x000006e000027945 */ /* 0x000fe20003800000 */
[----:B------:R-:W-:Y:S02]  /*8b00*/  ISETP.GE.AND P4, PT, R16, R114, PT ;  /* 0x000000721000720c */ /* 0x000fe40003f86270 */
[----:B------:R-:W-:Y:S02]  /*8b10*/  SHF.R.S32.HI R12, RZ, 0x1f, R11 ;  /* 0x0000001fff0c7819 */ /* 0x000fe4000001140b */
[----:B0-----:R-:W-:Y:S02]  /*8b20*/  LEA R38, P3, R10, R36, 0x1 ;  /* 0x000000240a267211 */ /* 0x001fe400078608ff */
[----:B------:R-:W-:Y:S02]  /*8b30*/  LEA.HI R12, R12, R11, RZ, 0x4 ;  /* 0x0000000b0c0c7211 */ /* 0x000fe400078f20ff */
[----:B----4-:R-:W-:-:S02]  /*8b40*/  LEA.HI.X R39, R10, R37, R28, 0x1, P3 ;  /* 0x000000250a277211 */ /* 0x010fc400018f0c1c */
[----:B------:R-:W-:-:S04]  /*8b50*/  LEA.HI.SX32 R12, R12, R9, 0x1c ;  /* 0x000000090c0c7211 */ /* 0x000fc800078fe2ff */
[----:B------:R-:W-:Y:S01]  /*8b60*/  SHF.R.S32.HI R11, RZ, 0x1f, R12 ;  /* 0x0000001fff0b7819 */ /* 0x000fe2000001140c */
[----:B------:R-:W-:-:S03]  /*8b70*/  IMAD.SHL.U32 R41, R12, 0x8, RZ ;  /* 0x000000080c297824 */ /* 0x000fc600078e00ff */
[----:B------:R-:W-:Y:S02]  /*8b80*/  LEA.HI R11, R11, R12, RZ, 0x3 ;  /* 0x0000000c0b0b7211 */ /* 0x000fe400078f18ff */
[----:B------:R-:W-:Y:S02]  /*8b90*/  ISETP.GE.AND P5, PT, R41, R136, PT ;  /* 0x000000882900720c */ /* 0x000fe40003fa6270 */
[----:B------:R-:W-:Y:S02]  /*8ba0*/  SHF.R.S32.HI R12, RZ, 0x3, R11 ;  /* 0x00000003ff0c7819 */ /* 0x000fe4000001140b */
[----:B------:R-:W-:-:S04]  /*8bb0*/  LOP3.LUT R11, R0, 0x38, R41, 0xf8, !PT ;  /* 0x00000038000b7812 */ /* 0x000fc800078ef829 */
[----:B------:R-:W-:-:S05]  /*8bc0*/  LOP3.LUT R11, R11, R138, RZ, 0x3c, !PT ;  /* 0x0000008a0b0b7212 */ /* 0x000fca00078e3cff */
[----:B------:R-:W-:-:S04]  /*8bd0*/  @!P5 IMAD.WIDE R40, R41, 0x2, R36 ;  /* 0x000000022928d825 */ /* 0x000fc800078e0224 */
[----:B-----5:R-:W-:-:S04]  /*8be0*/  IMAD R12, R12, 0x1400, R13 ;  /* 0x000014000c0c7824 */ /* 0x020fc800078e020d */
        /* <DEDUP_REMOVED lines=8> */
[----:B------:R-:W-:Y:S01]  /*8c70*/  SHF.R.U32.HI R50, RZ, 0x10, R77 ;  /* 0x00000010ff327819 */ /* 0x000fe2000001164d */
[----:B----4-:R-:W-:Y:S01]  /*8c80*/  IMAD.MOV.U32 R44, RZ, RZ, R12 ;  /* 0x000000ffff2c7224 */ /* 0x010fe200078e000c */
[----:B0-----:R-:W-:Y:S01]  /*8c90*/  MOV R46, R35 ;  /* 0x00000023002e7202 */ /* 0x001fe20000000f00 */
[----:B------:R-:W-:Y:S01]  /*8ca0*/  IMAD.MOV.U32 R45, RZ, RZ, R32 ;  /* 0x000000ffff2d7224 */ /* 0x000fe200078e0020 */
[----:B------:R-:W-:Y:S01]  /*8cb0*/  SHF.R.U32.HI R48, RZ, 0x10, R69 ;  /* 0x00000010ff307819 */ /* 0x000fe20000011645 */
[----:B------:R-:W-:Y:S01]  /*8cc0*/  HADD2.F32 R49, -RZ, R149.H1_H1 ;  /* 0x30000095ff317230 */ /* 0x000fe20000004100 */
[--C-:B------:R-:W-:Y:S01]  /*8cd0*/  SHF.R.U64 R42, R78, 0x10, R79.reuse ;  /* 0x000000104e2a7819 */ /* 0x100fe2000000124f */
[--C-:B------:R-:W-:Y:S01]  /*8ce0*/  HADD2.F32 R35, -RZ, R33.reuse.H0_H0 ;  /* 0x20000021ff237230 */ /* 0x100fe20000004100 */
[----:B------:R-:W-:Y:S01]  /*8cf0*/  SHF.R.U32.HI R78, RZ, 0x10, R79 ;  /* 0x00000010ff4e7819 */ /* 0x000fe2000001164f */
[----:B------:R-:W-:Y:S01]  /*8d00*/  IMAD.MOV.U32 R32, RZ, RZ, R15 ;  /* 0x000000ffff207224 */ /* 0x000fe200078e000f */
[--C-:B------:R-:W-:Y:S01]  /*8d10*/  SHF.R.U64 R11, R70, 0x10, R71.reuse ;  /* 0x00000010460b7819 */ /* 0x100fe20000001247 */
[----:B------:R-:W-:Y:S01]  /*8d20*/  HADD2.F32 R33, -RZ, R33.H1_H1 ;  /* 0x30000021ff217230 */ /* 0x000fe20000004100 */
        /* <DEDUP_REMOVED lines=18> */
[----:B------:R-:W-:Y:S02]  /*8e50*/  HADD2.F32 R46, -RZ, R46.H1_H1 ;  /* 0x3000002eff2e7230 */ /* 0x000fe40000004100 */
[----:B------:R-:W-:Y:S02]  /*8e60*/  HADD2.F32 R50, -RZ, R148.H1_H1 ;  /* 0x30000094ff327230 */ /* 0x000fe40000004100 */
[--C-:B------:R-:W-:Y:S02]  /*8e70*/  HADD2.F32 R15, -RZ, R32.reuse.H0_H0 ;  /* 0x20000020ff0f7230 */ /* 0x100fe40000004100 */
[----:B------:R-:W-:Y:S01]  /*8e80*/  FMUL.FTZ R51, R46, R47 ;  /* 0x0000002f2e337220 */ /* 0x000fe20000410000 */
[----:B------:R-:W-:-:S02]  /*8e90*/  HADD2.F32 R32, -RZ, R32.H1_H1 ;  /* 0x30000020ff207230 */ /* 0x000fc40000004100 */
[-C--:B------:R-:W-:Y:S01]  /*8ea0*/  FMUL.FTZ R54, R33, R50.reuse ;  /* 0x0000003221367220 */ /* 0x080fe20000410000 */
[----:B------:R-:W-:Y:S02]  /*8eb0*/  HADD2.F32 R35, -RZ, R70.H0_H0 ;  /* 0x20000046ff237230 */ /* 0x000fe40000004100 */
[----:B------:R-:W-:Y:S01]  /*8ec0*/  FMUL.FTZ R50, R15, R50 ;  /* 0x000000320f327220 */ /* 0x000fe20000410000 */
[----:B------:R-:W-:Y:S02]  /*8ed0*/  HADD2.F32 R48, -RZ, R146.H1_H1 ;  /* 0x30000092ff307230 */ /* 0x000fe40000004100 */
        /* <DEDUP_REMOVED lines=30> */
[----:B------:R-:W-:-:S02]  /*90c0*/  HADD2.F32 R147, -RZ, R147.H0_H0 ;  /* 0x20000093ff937230 */ /* 0x000fc40000004100 */
[-C--:B------:R-:W-:Y:S01]  /*90d0*/  FMUL.FTZ R42, R32, R148.reuse ;  /* 0x00000094202a7220 */ /* 0x080fe20000410000 */
[----:B------:R-:W-:Y:S02]  /*90e0*/  HADD2.F32 R11, -RZ, R11.H0_H0 ;  /* 0x2000000bff0b7230 */ /* 0x000fe40000004100 */
[C---:B------:R-:W-:Y:S01]  /*90f0*/  FMUL.FTZ R43, R15.reuse, R148 ;  /* 0x000000940f2b7220 */ /* 0x040fe20000410000 */
[----:B------:R-:W-:Y:S01]  /*9100*/  FMUL.FTZ R33, R14, R33 ;  /* 0x000000210e217220 */ /* 0x000fe20000410000 */
[-C--:B------:R-:W-:Y:S01]  /*9110*/  FFMA.FTZ R42, R15, R147.reuse, -R42 ;  /* 0x000000930f2a7223 */ /* 0x080fe2000001082a */
        /* <DEDUP_REMOVED lines=11> */
.L_x_2785:
[----:B------:R-:W-:Y:S05]  /*91d0*/  BSYNC B2 ;  /* 0x0000000000027941 */ /* 0x000fea0003800000 */
.L_x_2784:
[----:B----4-:R4:W-:Y:S04]  /*91e0*/  ST.E.128 desc[UR60][R38.64], R12 ;  /* 0x0000000c26007985 */ /* 0x0109e8000c101d3c */
[----:B0-----:R4:W-:Y:S02]  /*91f0*/  @!P5 ST.E.128 desc[UR60][R40.64], R32 ;  /* 0x000000202800d985 */ /* 0x0019e4000c101d3c */
.L_x_2783:
[----:B------:R-:W-:Y:S05]  /*9200*/  BSYNC B1 ;  /* 0x0000000000017941 */ /* 0x000fea0003800000 */
.L_x_2782:
[----:B------:R-:W-:-:S13]  /*9210*/  ISETP.NE.AND P3, PT, R25, RZ, PT ;  /* 0x000000ff1900720c */ /* 0x000fda0003f65270 */
[----:B------:R-:W-:Y:S05]  /*9220*/  @!P3 BRA `(.L_x_2739) ;  /* 0x0000000c00b4b947 */ /* 0x000fea0003800000 */
[----:B----4-:R-:W4:Y:S01]  /*9230*/  LDL R14, [R1+0x60] ;  /* 0x00006000010e7983 */ /* 0x010f220000100800 */
[----:B------:R-:W-:Y:S01]  /*9240*/  SEL R137, R115, R137, !P1 ;  /* 0x0000008973897207 */ /* 0x000fe20004800000 */
[----:B------:R-:W-:Y:S01]  /*9250*/  BSSY B1, `(.L_x_2786) ;  /* 0x000006c000017945 */ /* 0x000fe20003800000 */
[----:B------:R-:W-:Y:S02]  /*9260*/  ISETP.GE.AND P4, PT, R213, R114, PT ;  /* 0x00000072d500720c */ /* 0x000fe40003f86270 */
[----:B------:R-:W-:Y:S02]  /*9270*/  SHF.R.S32.HI R12, RZ, 0x1f, R137 ;  /* 0x0000001fff0c7819 */ /* 0x000fe40000011489 */
[C---:B0-----:R-:W-:Y:S02]  /*9280*/  LEA R38, P3, R21.reuse, R36, 0x1 ;  /* 0x0000002415267211 */ /* 0x041fe400078608ff */
[----:B------:R-:W-:Y:S02]  /*9290*/  LEA.HI R137, R12, R137, RZ, 0x4 ;  /* 0x000000890c897211 */ /* 0x000fe400078f20ff */
[----:B------:R-:W-:-:S02]  /*92a0*/  LEA.HI.X R39, R21, R37, R29, 0x1, P3 ;  /* 0x0000002515277211 */ /* 0x000fc400018f0c1d */
[----:B------:R-:W-:-:S04]  /*92b0*/  LEA.HI.SX32 R137, R137, R20, 0x1c ;  /* 0x0000001489897211 */ /* 0x000fc800078fe2ff */
[----:B------:R-:W-:Y:S01]  /*92c0*/  SHF.R.S32.HI R12, RZ, 0x1f, R137 ;  /* 0x0000001fff0c7819 */ /* 0x000fe20000011489 */
[----:B------:R-:W-:-:S03]  /*92d0*/  IMAD.SHL.U32 R11, R137, 0x8, RZ ;  /* 0x00000008890b7824 */ /* 0x000fc600078e00ff */
[----:B------:R-:W-:Y:S02]  /*92e0*/  LEA.HI R12, R12, R137, RZ, 0x3 ;  /* 0x000000890c0c7211 */ /* 0x000fe400078f18ff */
[----:B------:R-:W-:Y:S02]  /*92f0*/  LOP3.LUT R13, R0, 0x38, R11, 0xf8, !PT ;  /* 0x00000038000d7812 */ /* 0x000fe400078ef80b */
[----:B------:R-:W-:Y:S02]  /*9300*/  SHF.R.S32.HI R12, RZ, 0x3, R12 ;  /* 0x00000003ff0c7819 */ /* 0x000fe4000001140c */
[----:B------:R-:W-:-:S03]  /*9310*/  LOP3.LUT R13, R13, R138, RZ, 0x3c, !PT ;  /* 0x0000008a0d0d7212 */ /* 0x000fc600078e3cff */
[----:B----4-:R-:W-:-:S05]  /*9320*/  IMAD R12, R12, 0x1400, R14 ;  /* 0x000014000c0c7824 */ /* 0x010fca00078e020e */
[----:B------:R-:W-:Y:S01]  /*9330*/  IADD3 R15, R12, R13, RZ ;  /* 0x0000000d0c0f7210 */ /* 0x000fe20007ffe0ff */
[----:B------:R-:W-:-:S04]  /*9340*/  IMAD R13, R212, 0x5000, R123 ;  /* 0x00005000d40d7824 */ /* 0x000fc800078e027b */
[----:B------:R-:W-:Y:S02]  /*9350*/  IMAD R15, R212, 0x5000, R15 ;  /* 0x00005000d40f7824 */ /* 0x000fe400078e020f */
[--C-:B------:R-:W-:Y:S02]  /*9360*/  IMAD R13, R13, 0x2, R22.reuse ;  /* 0x000000020d0d7824 */ /* 0x100fe400078e0216 */
[----:B------:R-:W-:-:S04]  /*9370*/  IMAD R32, R15, 0x2, R22 ;  /* 0x000000020f207824 */ /* 0x000fc800078e0216 */
[----:B------:R-:W0:Y:S04]  /*9380*/  LDS.128 R12, [R13+0x24400] ;  /* 0x024400000d0c7984 */ /* 0x000e280000000c00 */
[----:B------:R-:W4:Y:S01]  /*9390*/  LDS.128 R32, [R32+0x24400] ;  /* 0x0244000020207984 */ /* 0x000f220000000c00 */
[----:B------:R-:W-:Y:S05]  /*93a0*/  @P4 BRA `(.L_x_2787) ;  /* 0x0000000400584947 */ /* 0x000fea0003800000 */
[----:B------:R-:W-:Y:S01]  /*93b0*/  SHF.R.U32.HI R44, RZ, 0x10, R73 ;  /* 0x00000010ff2c7819 */ /* 0x000fe20000011649 */
[----:B----4-:R-:W-:Y:S01]  /*93c0*/  IMAD.MOV.U32 R40, RZ, RZ, R32 ;  /* 0x000000ffff287224 */ /* 0x010fe200078e0020 */
        /* <DEDUP_REMOVED lines=76> */
[----:B------:R-:W-:-:S02]  /*9890*/  F2FP.F16.F32.PACK_AB R12, R35, R34 ;  /* 0x00000022230c723e */ /* 0x000fc400000000ff */
[----:B------:R-:W-:Y:S02]  /*98a0*/  F2FP.F16.F32.PACK_AB R13, R46, R47 ;  /* 0x0000002f2e0d723e */ /* 0x000fe400000000ff */
[----:B------:R-:W-:Y:S01]  /*98b0*/  F2FP.F16.F32.PACK_AB R14, R32, R33 ;  /* 0x00000021200e723e */ /* 0x000fe200000000ff */
[----:B------:R-:W-:Y:S01]  /*98c0*/  IMAD.MOV.U32 R32, RZ, RZ, R44 ;  /* 0x000000ffff207224 */ /* 0x000fe200078e002c */
[----:B------:R-:W-:Y:S01]  /*98d0*/  F2FP.F16.F32.PACK_AB R15, R49, R50 ;  /* 0x00000032310f723e */ /* 0x000fe200000000ff */
[----:B------:R-:W-:Y:S01]  /*98e0*/  IMAD.MOV.U32 R33, RZ, RZ, R45 ;  /* 0x000000ffff217224 */ /* 0x000fe200078e002d */
[----:B------:R-:W-:Y:S02]  /*98f0*/  F2FP.F16.F32.PACK_AB R34, R41, R144 ;  /* 0x000000902922723e */ /* 0x000fe400000000ff */
[----:B------:R-:W-:-:S07]  /*9900*/  MOV R35, R51 ;  /* 0x0000003300237202 */ /* 0x000fce0000000f00 */
.L_x_2787:
[----:B------:R-:W-:Y:S05]  /*9910*/  BSYNC B1 ;  /* 0x0000000000017941 */ /* 0x000fea0003800000 */
.L_x_2786:
[----:B0-----:R0:W-:Y:S01]  /*9920*/  ST.E.128 desc[UR60][R38.64], R12 ;  /* 0x0000000c26007985 */ /* 0x0011e2000c101d3c */
[----:B------:R-:W-:-:S13]  /*9930*/  ISETP.GE.AND P3, PT, R11, R136, PT ;  /* 0x000000880b00720c */ /* 0x000fda0003f66270 */
[----:B------:R-:W-:Y:S05]  /*9940*/  @P3 BRA `(.L_x_2739) ;  /* 0x0000000400ec3947 */ /* 0x000fea0003800000 */
[----:B------:R-:W-:-:S05]  /*9950*/  IMAD.WIDE R36, R11, 0x2, R36 ;  /* 0x000000020b247825 */ /* 0x000fca00078e0224 */
[----:B----4-:R4:W-:Y:S01]  /*9960*/  ST.E.128 desc[UR60][R36.64], R32 ;  /* 0x0000002024007985 */ /* 0x0109e2000c101d3c */
[----:B------:R-:W-:Y:S05]  /*9970*/  BRA `(.L_x_2739) ;  /* 0x0000000400e07947 */ /* 0x000fea0003800000 */
.L_x_2693:
[----:B------:R-:W2:Y:S02]  /*9980*/  LDL R11, [R1+0x5c] ;  /* 0x00005c00010b7983 */ /* 0x000ea40000100800 */
[----:B--2---:R-:W-:-:S13]  /*9990*/  R2UR UR4, R11 ;  /* 0x000000000b0472ca */ /* 0x004fda00000e0000 */
[----:B------:R-:W-:-:S06]  /*99a0*/  UISETP.NE.AND UP0, UPT, UR4, 0x3, UPT ;  /* 0x000000030400788c */ /* 0x000fcc000bf05270 */
[----:B------:R-:W-:-:S13]  /*99b0*/  PLOP3.LUT P0, PT, PT, PT, UP0, 0x80, 0x0 ;  /* 0x000000000000781c */ /* 0x000fda0003f0f008 */
[----:B------:R-:W-:Y:S05]  /*99c0*/  @!P0 BRA `(.L_x_2788) ;  /* 0x0000000000048947 */ /* 0x000fea0003800000 */
[----:B------:R-:W-:Y:S01]  /*99d0*/  BPT.TRAP 0x1 ;  /* 0x000000040000795c */ /* 0x000fe20000300000 */
.L_x_2788:
[----:B------:R-:W-:Y:S01]  /*99e0*/  IMAD R89, R212, 0x8, R22 ;  /* 0x00000008d4597824 */ /* 0x000fe200078e0216 */
[----:B------:R-:W-:Y:S01]  /*99f0*/  SHF.L.U32 R90, R227, 0x1f, RZ ;  /* 0x0000001fe35a7819 */ /* 0x000fe200000006ff */
[----:B------:R-:W-:Y:S01]  /*9a00*/  BSSY B1, `(.L_x_2789) ;  /* 0x0000004000017945 */ /* 0x000fe20003800000 */
[----:B------:R-:W-:Y:S02]  /*9a10*/  SHF.R.S32.HI R86, RZ, 0x1f, R84 ;  /* 0x0000001fff567819 */ /* 0x000fe40000011454 */
[----:B------:R-:W0:Y:S02]  /*9a20*/  SYNCS.PHASECHK.TRANS64.TRYWAIT P3, [R89+URZ+0x38890], R90 ;  /* 0x0388905a590075a7 */ /* 0x000e24000806017f */
[----:B0-----:R-:W-:Y:S05]  /*9a30*/  @!P3 BRA `(.L_x_2790) ;  /* 0x00000260005cb947 */ /* 0x001fea0003800000 */
.L_x_3112:
[----:B------:R-:W-:Y:S05]  /*9a40*/  BSYNC B1 ;  /* 0x0000000000017941 */ /* 0x000fea0003800000 */
.L_x_2789:
        /* <DEDUP_REMOVED lines=13> */
[----:B------:R-:W-:Y:S02]  /*9b20*/  IMAD R15, R3, UR4, RZ ;  /* 0x00000004030f7c24 */ /* 0x000fe4000f8e02ff */
[----:B------:R-:W-:Y:S02]  /*9b30*/  IMAD.IADD R13, R13, 0x1, R11 ;  /* 0x000000010d0d7824 */ /* 0x000fe400078e020b */
[C---:B------:R-:W-:Y:S02]  /*9b40*/  IMAD R15, R30.reuse, UR5, R15 ;  /* 0x000000051e0f7c24 */ /* 0x040fe4000f8e020f */
[----:B------:R-:W-:Y:S01]  /*9b50*/  IMAD.WIDE.U32 R12, R30, UR4, R12 ;  /* 0x000000041e0c7c25 */ /* 0x000fe2000f8e000c */
[----:B------:R-:W-:-:S03]  /*9b60*/  ULDC.64 UR4, c[0x0][0x2e8] ;  /* 0x0000ba0000047ab9 */ /* 0x000fc60000000a00 */
[----:B------:R-:W-:Y:S01]  /*9b70*/  IMAD.IADD R42, R88, 0x1, -R220 ;  /* 0x00000001582a7824 */ /* 0x000fe200078e0adc */
[----:B------:R-:W-:Y:S02]  /*9b80*/  IADD3 R15, R13, R15, RZ ;  /* 0x0000000f0d0f7210 */ /* 0x000fe40007ffe0ff */
[----:B------:R-:W-:Y:S01]  /*9b90*/  LEA R40, P3, R12, UR4, 0x1 ;  /* 0x000000040c287c11 */ /* 0x000fe2000f8608ff */
[----:B------:R-:W-:-:S03]  /*9ba0*/  UMOV UR4, 0xffffffff ;  /* 0xffffffff00047882 */ /* 0x000fc60000000000 */
[----:B------:R-:W-:Y:S02]  /*9bb0*/  LEA.HI.X R41, R12, UR5, R15, 0x1, P3 ;  /* 0x000000050c297c11 */ /* 0x000fe400098f0c0f */
[----:B------:R-:W-:Y:S01]  /*9bc0*/  ISETP.GE.AND P3, PT, R42, 0x1, PT ;  /* 0x000000012a00780c */ /* 0x000fe20003f66270 */
[----:B------:R-:W-:-:S12]  /*9bd0*/  BRA.DIV UR4, `(.L_x_2791) ;  /* 0x0000026204087947 */ /* 0x000fd8000b800000 */
[----:B------:R1:W2:Y:S04]  /*9be0*/  SHFL.IDX PT, R39, R41, RZ, 0x181f ;  /* 0x00181fff29277589 */ /* 0x0002a800000e0000 */
[----:B------:R1:W3:Y:S02]  /*9bf0*/  SHFL.IDX PT, R38, R40, RZ, 0x181f ;  /* 0x00181fff28267589 */ /* 0x0002e400000e0000 */
.L_x_3116:
        /* <DEDUP_REMOVED lines=23> */
.L_x_2793:
[----:B------:R-:W-:Y:S05]  /*9d70*/  BSYNC B1 ;  /* 0x0000000000017941 */ /* 0x000fea0003800000 */
.L_x_2792:
[----:B------:R-:W-:-:S03]  /*9d80*/  UMOV UR4, 0xffffffff ;  /* 0xffffffff00047882 */ /* 0x000fc60000000000 */
[----:B------:R-:W-:Y:S05]  /*9d90*/  BRA.DIV UR4, `(.L_x_2794) ;  /* 0x0000025e04e47947 */ /* 0x000fea000b800000 */
[----:B--2---:R2:W0:Y:S04]  /*9da0*/  SHFL.IDX PT, R39, R41, 0x1, 0x181f ;  /* 0x00381f0029277f89 */ /* 0x00442800000e0000 */
[----:B---3--:R2:W3:Y:S02]  /*9db0*/  SHFL.IDX PT, R38, R40, 0x1, 0x181f ;  /* 0x00381f0028267f89 */ /* 0x0084e400000e0000 */
.L_x_3120:
[----:B------:R-:W-:Y:S01]  /*9dc0*/  ISETP.GE.AND P3, PT, R42, 0x21, PT ;  /* 0x000000212a00780c */ /* 0x000fe20003f66270 */
[----:B------:R-:W-:-:S12]  /*9dd0*/  BSSY B1, `(.L_x_2795) ;  /* 0x0000017000017945 */ /* 0x000fd80003800000 */
        /* <DEDUP_REMOVED lines=22> */
.L_x_2796:
[----:B------:R-:W-:Y:S05]  /*9f40*/  BSYNC B1 ;  /* 0x0000000000017941 */ /* 0x000fea0003800000 */
.L_x_2795:
[----:B------:R-:W-:-:S03]  /*9f50*/  UMOV UR4, 0xffffffff ;  /* 0xffffffff00047882 */ /* 0x000fc60000000000 */
[----:B------:R-:W-:Y:S05]  /*9f60*/  BRA.DIV UR4, `(.L_x_2797) ;  /* 0x0000025e04bc7947 */ /* 0x000fea000b800000 */
[----:B0-----:R0:W0:Y:S04]  /*9f70*/  SHFL.IDX PT, R39, R41, 0x2, 0x181f ;  /* 0x00581f0029277f89 */ /* 0x00102800000e0000 */
[----:B---3--:R3:W0:Y:S02]  /*9f80*/  SHFL.IDX PT, R38, R40, 0x2, 0x181f ;  /* 0x00581f0028267f89 */ /* 0x00862400000e0000 */
.L_x_3124:
[----:B------:R-:W-:-:S13]  /*9f90*/  ISETP.GE.AND P3, PT, R42, 0x41, PT ;  /* 0x000000412a00780c */ /* 0x000fda0003f66270 */
[----:B------:R-:W-:Y:S05]  /*9fa0*/  @!P3 BRA `(.L_x_2739) ;  /* 0x000000000054b947 */ /* 0x000fea0003800000 */
[----:B------:R-:W-:Y:S02]  /*9fb0*/  ULDC UR4, c[0x0][0x2f4] ;  /* 0x0000bd0000047ab9 */ /* 0x000fe40000000800 */
[----:B------:R-:W-:Y:S02]  /*9fc0*/  ISETP.GE.AND P5, PT, R16, UR4, PT ;  /* 0x0000000410007c0c */ /* 0x000fe4000bfa6270 */
[----:B------:R-:W-:-:S11]  /*9fd0*/  ISETP.GE.AND P4, PT, R213, UR4, PT ;  /* 0x00000004d5007c0c */ /* 0x000fd6000bf86270 */
[----:B----4-:R-:W4:Y:S01]  /*9fe0*/  @!P5 LDS.128 R12, [R85+0x26400] ;  /* 0x02640000550cd984 */ /* 0x010f220000000c00 */
[----:B0-----:R-:W-:-:S04]  /*9ff0*/  @!P5 LEA R32, P3, R16, R38, 0x1 ;  /* 0x000000261020d211 */ /* 0x001fc800078608ff */
[----:B------:R-:W-:Y:S02]  /*a000*/  @!P5 LEA.HI.X R33, R16, R39, R17, 0x1, P3 ;  /* 0x000000271021d211 */ /* 0x000fe400018f0c11 */
        /* <DEDUP_REMOVED lines=15> */
.L_x_2739:
[----:B------:R-:W-:Y:S05]  /*a100*/  BSYNC B0 ;  /* 0x0000000000007941 */ /* 0x000fea0003800000 */
.L_x_2692:
[----:B------:R-:W5:Y:S01]  /*a110*/  S2R R11, SR_TID.X ;  /* 0x00000000000b7919 */ /* 0x000f620000002100 */
        /* <DEDUP_REMOVED lines=8> */
[----:B-----5:R-:W-:Y:S01]  /*a1a0*/  LOP3.LUT R11, R11, 0x7f, RZ, 0xc0, !PT ;  /* 0x0000007f0b0b7812 */ /* 0x020fe200078ec0ff */
[----:B--2---:R2:W-:Y:S03]  /*a1b0*/  BAR.SYNC.DEFER_BLOCKING R141, 0x80 ;  /* 0x0002008d0000751d */ /* 0x0045e60000010000 */
[----:B------:R-:W-:-:S13]  /*a1c0*/  ISETP.NE.AND P3, PT, R11, RZ, PT ;  /* 0x000000ff0b00720c */ /* 0x000fda0003f65270 */
[----:B------:R-:W-:-:S05]  /*a1d0*/  @!P3 VIADD R11, R89, 0x388a0 ;  /* 0x000388a0590bb836 */ /* 0x000fca0000000000 */
[----:B------:R-:W-:-:S04]  /*a1e0*/  @!P3 PRMT R11, RZ, 0x654, R11 ;  /* 0x00000654ff0bb816 */ /* 0x000fc8000000000b */
[----:B------:R2:W-:Y:S01]  /*a1f0*/  @!P3 SYNCS.ARRIVE.TRANS64.RED.A1T0 RZ, [R11+URZ], RZ ;  /* 0x000000ff0bffb9a7 */ /* 0x0005e2000810043f */
[----:B------:R-:W-:Y:S05]  /*a200*/  @!P0 BRA `(.L_x_2799) ;  /* 0x0000000000048947 */ /* 0x000fea0003800000 */
[----:B------:R-:W-:Y:S01]  /*a210*/  BPT.TRAP 0x1 ;  /* 0x000000040000795c */ /* 0x000fe20000300000 */
.L_x_2799:
[----:B------:R-:W-:Y:S05]  /*a220*/  BSYNC B0 ;  /* 0x0000000000007941 */ /* 0x000fea0003800000 */
.L_x_2798:
[----:B------:R-:W5:Y:S01]  /*a230*/  SYNCS.PHASECHK.TRANS64.TRYWAIT P0, [R89+URZ+0x388b0], R90 ;  /* 0x0388b05a590075a7 */ /* 0x000f62000800017f */
[----:B------:R-:W-:Y:S04]  /*a240*/  BSSY B0, `(.L_x_2800) ;  /* 0x0000002000007945 */ /* 0x000fe80003800000 */
[----:B-----5:R-:W-:Y:S05]  /*a250*/  @!P0 BRA `(.L_x_2801) ;  /* 0x0000025c004c8947 */ /* 0x020fea0003800000 */
.L_x_3125:
[----:B------:R-:W-:Y:S05]  /*a260*/  BSYNC B0 ;  /* 0x0000000000007941 */ /* 0x000fea0003800000 */
.L_x_2800:
[----:B------:R-:W-:Y:S01]  /*a270*/  ULDC.64 UR4, c[0x0][0x328] ;  /* 0x0000ca0000047ab9 */ /* 0x000fe20000000a00 */
[----:B------:R-:W-:Y:S01]  /*a280*/  IMAD.IADD R88, R88, 0x1, -R220 ;  /* 0x0000000158587824 */ /* 0x000fe200078e0adc */
[----:B------:R-:W-:Y:S01]  /*a290*/  BSSY B0, `(.L_x_2802) ;  /* 0x000002c000007945 */ /* 0x000fe20003800000 */
[----:B--2---:R-:W-:Y:S02]  /*a2a0*/  IMAD R11, R86, UR4, RZ ;  /* 0x00000004560b7c24 */ /* 0x004fe4000f8e02ff */
[----:B0---4-:R-:W-:Y:S01]  /*a2b0*/  IMAD.WIDE.U32 R12, R84, UR4, RZ ;  /* 0x00000004540c7c25 */ /* 0x011fe2000f8e00ff */
        /* <DEDUP_REMOVED lines=20> */
[----:B------:R-:W-:Y:S02]  /*a400*/  ULDC UR4, c[0x0][0x2f4] ;  /* 0x0000bd0000047ab9 */ /* 0x000fe40000000800 */
[----:B------:R-:W-:-:S13]  /*a410*/  ISETP.GE.AND P5, PT, R16, UR4, PT ;  /* 0x0000000410007c0c */ /* 0x000fda000bfa6270 */
        /* <DEDUP_REMOVED lines=19> */
.L_x_2803:
[----:B------:R-:W-:Y:S05]  /*a550*/  BSYNC B0 ;  /* 0x0000000000007941 */ /* 0x000fea0003800000 */
.L_x_2802:
[----:B----4-:R4:W0:Y:S01]  /*a560*/  SHFL.IDX PT, R39, R11, 0x1, 0x181f ;  /* 0x00381f000b277f89 */ /* 0x01082200000e0000 */
[----:B------:R-:W-:Y:S03]  /*a570*/  BSSY B0, `(.L_x_2804) ;  /* 0x0000018000007945 */ /* 0x000fe60003800000 */
[----:B--2---:R4:W2:Y:S01]  /*a580*/  SHFL.IDX PT, R38, R31, 0x1, 0x181f ;  /* 0x00381f001f267f89 */ /* 0x0048a200000e0000 */
[----:B------:R-:W-:Y:S05]  /*a590*/  @!P0 BRA `(.L_x_2805) ;  /* 0x0000000000548947 */ /* 0x000fea0003800000 */
[----:B------:R-:W-:Y:S02]  /*a5a0*/  ULDC UR4, c[0x0][0x2f4] ;  /* 0x0000bd0000047ab9 */ /* 0x000fe40000000800 */
[----:B------:R-:W-:Y:S02]  /*a5b0*/  ISETP.GE.AND P5, PT, R16, UR4, PT ;  /* 0x0000000410007c0c */ /* 0x000fe4000bfa6270 */
        /* <DEDUP_REMOVED lines=19> */
.L_x_2805:
[----:B------:R-:W-:Y:S05]  /*a6f0*/  BSYNC B0 ;  /* 0x0000000000007941 */ /* 0x000fea0003800000 */
.L_x_2804:
[----:B------:R-:W-:Y:S01]  /*a700*/  ISETP.GE.AND P0, PT, R88, 0x41, PT ;  /* 0x000000415800780c */ /* 0x000fe20003f06270 */
[----:B0---4-:R-:W0:Y:S01]  /*a710*/  SHFL.IDX PT, R11, R11, 0x2, 0x181f ;  /* 0x00581f000b0b7f89 */ /* 0x011e2200000e0000 */
[----:B------:R-:W-:Y:S03]  /*a720*/  BSSY B0, `(.L_x_2806) ;  /* 0x0000018000007945 */ /* 0x000fe60003800000 */
[----:B------:R-:W4:Y:S08]  /*a730*/  SHFL.IDX PT, R31, R31, 0x2, 0x181f ;  /* 0x00581f001f1f7f89 */ /* 0x000f3000000e0000 */
[----:B------:R-:W-:Y:S05]  /*a740*/  @!P0 BRA `(.L_x_2807) ;  /* 0x0000000000548947 */ /* 0x000fea0003800000 */
[----:B------:R-:W-:Y:S02]  /*a750*/  ULDC UR4, c[0x0][0x2f4] ;  /* 0x0000bd0000047ab9 */ /* 0x000fe40000000800 */
[----:B------:R-:W-:Y:S02]  /*a760*/  ISETP.GE.AND P5, PT, R16, UR4, PT ;  /* 0x0000000410007c0c */ /* 0x000fe4000bfa6270 */
        /* <DEDUP_REMOVED lines=19> */
.L_x_2807:
[----:B------:R-:W-:Y:S05]  /*a8a0*/  BSYNC B0 ;  /* 0x0000000000007941 */ /* 0x000fea0003800000 */
.L_x_2806:
[----:B------:R-:W-:Y:S01]  /*a8b0*/  @!PT LDS RZ, [RZ] ;  /* 0x00000000fffff984 */ /* 0x000fe20000000800 */
[----:B------:R-:W-:Y:S01]  /*a8c0*/  @!PT LDS RZ, [RZ] ;  /* 0x00000000fffff984 */ /* 0x000fe20000000800 */
[----:B------:R-:W-:Y:S01]  /*a8d0*/  @!PT LDS RZ, [RZ] ;  /* 0x00000000fffff984 */ /* 0x000fe20000000800 */
[----:B------:R-:W-:Y:S01]  /*a8e0*/  @!PT LDS RZ, [RZ] ;  /* 0x00000000fffff984 */ /* 0x000fe20000000800 */
[----:B------:R5:W-:Y:S06]  /*a8f0*/  MEMBAR.ALL.CTA ;  /* 0x0000000000007992 */ /* 0x000bec0000008000 */
[----:B-----5:R-:W5:Y:S01]  /*a900*/  FENCE.VIEW.ASYNC.S ;  /* 0x00000000000073c6 */ /* 0x020f620000000000 */
[----:B-1----:R-:W-:Y:S01]  /*a910*/  @!P3 VIADD R89, R89, 0x388c0 ;  /* 0x000388c05959b836 */ /* 0x002fe20000000000 */
[----:B-----5:R1:W-:Y:S01]  /*a920*/  BAR.SYNC.DEFER_BLOCKING R141, 0x80 ;  /* 0x0002008d0000751d */ /* 0x0203e20000010000 */
[----:B------:R-:W-:-:S03]  /*a930*/  ISETP.NE.AND P4, PT, R113, RZ, PT ;  /* 0x000000ff7100720c */ /* 0x000fc60003f85270 */
[----:B------:R-:W-:Y:S02]  /*a940*/  @!P3 PRMT R89, RZ, 0x654, R89 ;  /* 0x00000654ff59b816 */ /* 0x000fe40000000059 */
[----:B------:R-:W-:Y:S02]  /*a950*/  IADD3 R212, R212, 0x1, RZ ;  /* 0x00000001d4d47810 */ /* 0x000fe40007ffe0ff */
[----:B------:R-:W-:Y:S01]  /*a960*/  PLOP3.LUT P0, PT, PT, PT, PT, 0x8, 0x0 ;  /* 0x000000000000781c */ /* 0x000fe20003f0e170 */
[----:B------:R1:W-:Y:S01]  /*a970*/  @!P3 SYNCS.ARRIVE.TRANS64.RED.A1T0 RZ, [R89+URZ], RZ ;  /* 0x000000ff59ffb9a7 */ /* 0x0003e2000810043f */
[----:B------:R-:W-:-:S04]  /*a980*/  ISETP.NE.AND P3, PT, R212, 0x2, PT ;  /* 0x00000002d400780c */ /* 0x000fc80003f65270 */
[----:B0-----:R-:W-:Y:S02]  /*a990*/  SEL R12, RZ, 0x1, P3 ;  /* 0x00000001ff0c7807 */ /* 0x001fe40001800000 */
[----:B------:R-:W-:Y:S02]  /*a9a0*/  SEL R212, R212, RZ, P3 ;  /* 0x000000ffd4d47207 */ /* 0x000fe40001800000 */
[----:B------:R-:W-:Y:S01]  /*a9b0*/  LOP3.LUT R227, R227, R12, RZ, 0x3c, !PT ;  /* 0x0000000ce3e37212 */ /* 0x000fe200078e3cff */
[----:B-1----:R-:W-:Y:S06]  /*a9c0*/  @P4 BRA `(.L_x_2808) ;  /* 0xffffff7800684947 */ /* 0x002fec000383ffff */
.L_x_2687:
[----:B------:R-:W4:Y:S01]  /*a9d0*/  LDL R11, [R1+0x68] ;  /* 0x00006800010b7983 */ /* 0x000f220000100800 */
[----:B------:R-:W0:Y:S01]  /*a9e0*/  LDC R0, c[0x0][0x448] ;  /* 0x00011200ff007b82 */ /* 0x000e220000000800 */
        /* <DEDUP_REMOVED lines=23> */
[----:B0-----:R-:W-:Y:S02]  /*ab60*/  ISETP.NE.AND P1, PT, R0, 0x1, PT ;  /* 0x000000010000780c */ /* 0x001fe40003f25270 */
        /* <DEDUP_REMOVED lines=12> */
[----:B------:R-:W0:Y:S01]  /*ac30*/  @P1 LDC R3, c[0x0][0x44c] ;  /* 0x00011300ff031b82 */ /* 0x000e220000000800 */
[----:B------:R-:W-:Y:S02]  /*ac40*/  CS2R R86, SRZ ;  /* 0x0000000000567805 */ /* 0x000fe4000001ff00 */
[----:B------:R-:W-:-:S02]  /*ac50*/  CS2R R60, SRZ ;  /* 0x00000000003c7805 */ /* 0x000fc4000001ff00 */
[----:B------:R-:W-:Y:S02]  /*ac60*/  CS2R R82, SRZ ;  /* 0x0000000000527805 */ /* 0x000fe4000001ff00 */
[----:B------:R-:W-:Y:S02]  /*ac70*/  CS2R R56, SRZ ;  /* 0x0000000000387805 */ /* 0x000fe4000001ff00 */
[----:B------:R-:W-:Y:S02]  /*ac80*/  CS2R R166, SRZ ;  /* 0x0000000000a67805 */ /* 0x000fe4000001ff00 */
[----:B------:R-:W-:Y:S02]  /*ac90*/  CS2R R78, SRZ ;  /* 0x00000000004e7805 */ /* 0x000fe4000001ff00 */
[----:B------:R-:W-:Y:S01]  /*aca0*/  CS2R R48, SRZ ;  /* 0x0000000000307805 */ /* 0x000fe2000001ff00 */
[----:B------:R-:W1:Y:S01]  /*acb0*/  @P1 LDC R2, c[0x0][0x450] ;  /* 0x00011400ff021b82 */ /* 0x000e620000000800 */
        /* <DEDUP_REMOVED lines=15> */
[----:B--2---:R-:W-:Y:S01]  /*adb0*/  CS2R R38, SRZ ;  /* 0x0000000000267805 */ /* 0x004fe2000001ff00 */
[----:B------:R-:W-:Y:S01]  /*adc0*/  IMAD.MOV.U32 R24, RZ, RZ, RZ ;  /* 0x000000ffff187224 */ /* 0x000fe200078e00ff */
[----:B------:R-:W-:Y:S02]  /*add0*/  CS2R R34, SRZ ;  /* 0x0000000000227805 */ /* 0x000fe4000001ff00 */
[----:B------:R-:W-:Y:S01]  /*ade0*/  CS2R R32, SRZ ;  /* 0x0000000000207805 */ /* 0x000fe2000001ff00 */
[----:B------:R-:W-:Y:S02]  /*adf0*/  IMAD.MOV.U32 R4, RZ, RZ, RZ ;  /* 0x000000ffff047224 */ /* 0x000fe400078e00ff */
[----:B------:R-:W-:-:S02]  /*ae00*/  IMAD.MOV.U32 R9, RZ, RZ, RZ ;  /* 0x000000ffff097224 */ /* 0x000fc400078e00ff */
[----:B------:R-:W-:Y:S02]  /*ae10*/  IMAD.MOV.U32 R26, RZ, RZ, RZ ;  /* 0x000000ffff1a7224 */ /* 0x000fe400078e00ff */
[----:B----4-:R-:W-:Y:S01]  /*ae20*/  VIADD R0, R11, 0x7f ;  /* 0x0000007f0b007836 */ /* 0x010fe20000000000 */
[----:B------:R-:W-:-:S03]  /*ae30*/  CS2R R10, SRZ ;  /* 0x00000000000a7805 */ /* 0x000fc6000001ff00 */
[----:B0-----:R-:W-:-:S05]  /*ae40*/  @P1 IMAD.HI.U32 R3, R0, R3, RZ ;  /* 0x0000000300031227 */ /* 0x001fca00078e00ff */
[----:B-1----:R-:W-:Y:S02]  /*ae50*/  @P1 SHF.R.U32.HI R0, RZ, R2, R3 ;  /* 0x00000002ff001219 */ /* 0x002fe40000011603 */
[----:B------:R-:W-:-:S03]  /*ae60*/  PLOP3.LUT P1, PT, PT, PT, PT, 0x80, 0x0 ;  /* 0x000000000000781c */ /* 0x000fc60003f2f070 */
[----:B------:R-:W-:Y:S01]  /*ae70*/  IMAD.IADD R0, R139, 0x1, R0 ;  /* 0x000000018b007824 */ /* 0x000fe200078e0200 */
[----:B------:R-:W-:-:S03]  /*ae80*/  CS2R R138, SRZ ;  /* 0x00000000008a7805 */ /* 0x000fc6000001ff00 */
[----:B------:R-:W-:-:S05]  /*ae90*/  IMAD.HI R0, R0, 0x66666667, RZ ;  /* 0x6666666700007827 */ /* 0x000fca00078e02ff */
[----:B------:R-:W-:-:S04]  /*aea0*/  SHF.R.U32.HI R3, RZ, 0x1f, R0 ;  /* 0x0000001fff037819 */ /* 0x000fc80000011600 */
[----:B------:R-:W-:Y:S01]  /*aeb0*/  LEA.HI.SX32 R3, R0, R3, 0x1b ;  /* 0x0000000300037211 */ /* 0x000fe200078fdaff */
[----:B------:R-:W-:-:S03]  /*aec0*/  IMAD.MOV.U32 R0, RZ, RZ, RZ ;  /* 0x000000ffff007224 */ /* 0x000fc600078e00ff */
[----:B------:R-:W-:Y:S02]  /*aed0*/  VIMNMX R2, R140, R3, PT ;  /* 0x000000038c027248 */ /* 0x000fe40003fe0100 */
[----:B------:R-:W-:Y:S02]  /*aee0*/  CS2R R140, SRZ ;  /* 0x00000000008c7805 */ /* 0x000fe4000001ff00 */
[----:B------:R-:W-:Y:S02]  /*aef0*/  MOV R3, RZ ;  /* 0x000000ff00037202 */ /* 0x000fe40000000f00 */
[----:B------:R-:W-:Y:S01]  /*af00*/  ISETP.GE.AND P2, PT, R2, 0x1, PT ;  /* 0x000000010200780c */ /* 0x000fe20003f46270 */
[----:B------:R-:W-:-:S12]  /*af10*/  @P0 BRA `(.L_x_2810) ;  /* 0x0000000000080947 */ /* 0x000fd80003800000 */
[----:B------:R-:W0:Y:S02]  /*af20*/  FENCE.VIEW.ASYNC.G ;  /* 0x00000000000073c6 */ /* 0x000e240000000100 */
[----:B0-----:R-:W-:Y:S06]  /*af30*/  BAR.ARV 0xc, 0x180 ;  /* 0x0306000000007b1d */ /* 0x001fec0000002000 */
.L_x_2810:
[----:B------:R-:W-:Y:S05]  /*af40*/  BSYNC B0 ;  /* 0x0000000000007941 */ /* 0x000fea0003800000 */
.L_x_2809:
[----:B------:R-:W-:Y:S01]  /*af50*/  IMAD.MOV.U32 R25, RZ, RZ, RZ ;  /* 0x000000ffff197224 */ /* 0x000fe200078e00ff */
[----:B------:R-:W-:Y:S01]  /*af60*/  MOV R8, RZ ;  /* 0x000000ff00087202 */ /* 0x000fe20000000f00 */
[----:B------:R-:W-:Y:S06]  /*af70*/  @!P2 BRA `(.L_x_2811) ;  /* 0x0000019c00f4a947 */ /* 0x000fec0003800000 */
[----:B------:R-:W2:Y:S01]  /*af80*/  LDL R5, [R1+0x84] ;  /* 0x0000840001057983 */ /* 0x000ea20000100800 */
[----:B------:R-:W0:Y:S02]  /*af90*/  S2R R0, SR_TID.X ;  /* 0x0000000000007919 */ /* 0x000e240000002100 */
[----:B0-----:R-:W-:-:S05]  /*afa0*/  VIADD R28, R0, 0xffffff80 ;  /* 0xffffff80001c7836 */ /* 0x001fca0000000000 */
        /* <DEDUP_REMOVED lines=30> */
.L_x_2812:
[----:B------:R-:W-:Y:S02]  /*b190*/  ULDC UR4, c[0x0][0x3f4] ;  /* 0x0000fd0000047ab9 */ /* 0x000fe40000000800 */
[----:B------:R-:W-:-:S13]  /*b1a0*/  ISETP.LT.AND P0, PT, RZ, UR4, PT ;  /* 0x00000004ff007c0c */ /* 0x000fda000bf01270 */
[----:B------:R-:W-:Y:S05]  /*b1b0*/  @P0 BRA `(.L_x_2813) ;  /* 0x0000000000400947 */ /* 0x000fea0003800000 */
[----:B------:R-:W2:Y:S02]  /*b1c0*/  LDL R20, [R1+0x88] ;  /* 0x0000880001147983 */ /* 0x000ea40000100800 */
[----:B--2---:R-:W-:-:S04]  /*b1d0*/  LEA.HI R0, R20, R20, RZ, 0x1 ;  /* 0x0000001414007211 */ /* 0x004fc800078f08ff */
[----:B------:R-:W-:-:S04]  /*b1e0*/  LOP3.LUT R0, R0, 0xfffffffe, RZ, 0xc0, !PT ;  /* 0xfffffffe00007812 */ /* 0x000fc800078ec0ff */
[----:B------:R-:W-:-:S04]  /*b1f0*/  IADD3 R0, R20, -R0, RZ ;  /* 0x8000000014007210 */ /* 0x000fc80007ffe0ff */
[----:B------:R-:W-:-:S04]  /*b200*/  SHF.L.U32 R3, R0, 0x1f, RZ ;  /* 0x0000001f00037819 */ /* 0x000fc800000006ff */
[----:B------:R0:W1:Y:S03]  /*b210*/  SYNCS.PHASECHK.TRANS64.TRYWAIT P0, [R22+URZ+0x38800], R3 ;  /* 0x03880003160075a7 */ /* 0x000066000800017f */
[----:B-1----:R-:W-:Y:S05]  /*b220*/  @!P0 NANOSLEEP.SYNCS 0x989680 ;  /* 0x009896800000895d */ /* 0x002fea0003900000 */
[----:B------:R-:W1:Y:S01]  /*b230*/  @!P0 SYNCS.PHASECHK.TRANS64 P0, [R22+URZ+0x38800], R3 ;  /* 0x03880003160085a7 */ /* 0x000e62000800007f */
[----:B------:R-:W-:Y:S04]  /*b240*/  BSSY B0, `(.L_x_2814) ;  /* 0x0000006000007945 */ /* 0x000fe80003800000 */
[----:B-1----:R-:W-:Y:S05]  /*b250*/  @P0 BRA `(.L_x_2815) ;  /* 0x0000000000100947 */ /* 0x002fea0003800000 */
.L_x_2816:
[----:B-1----:R1:W2:Y:S02]  /*b260*/  SYNCS.PHASECHK.TRANS64.TRYWAIT P0, [R22+URZ+0x38800], R3 ;  /* 0x03880003160075a7 */ /* 0x0022a4000800017f */
[----:B--2---:R-:W-:Y:S05]  /*b270*/  @!P0 NANOSLEEP.SYNCS 0x989680 ;  /* 0x009896800000895d */ /* 0x004fea0003900000 */
[----:B------:R-:W2:Y:S02]  /*b280*/  @!P0 SYNCS.PHASECHK.TRANS64 P0, [R22+URZ+0x38800], R3 ;  /* 0x03880003160085a7 */ /* 0x000ea4000800007f */
[----:B--2---:R-:W-:Y:S05]  /*b290*/  @!P0 BRA `(.L_x_2816) ;  /* 0xfffffffc00f08947 */ /* 0x004fea000383ffff */
.L_x_2815:
[----:B------:R-:W-:Y:S05]  /*b2a0*/  BSYNC B0 ;  /* 0x0000000000007941 */ /* 0x000fea0003800000 */
.L_x_2814:
[----:B------:R-:W-:Y:S05]  /*b2b0*/  BRA `(.L_x_2817) ;  /* 0x0000009400607947 */ /* 0x000fea0003800000 */
.L_x_2813:
[----:B------:R-:W2:Y:S01]  /*b2c0*/  LDL R30, [R1+0x84] ;  /* 0x00008400011e7983 */ /* 0x000ea20000100800 */
[----:B-----5:R-:W-:Y:S01]  /*b2d0*/  SHF.R.S32.HI R0, RZ, 0x1f, R135 ;  /* 0x0000001fff007819 */ /* 0x020fe20000011487 */
[----:B------:R-:W-:Y:S02]  /*b2e0*/  ULDC.64 UR6, c[0x0][0x408] ;  /* 0x0001020000067ab9 */ /* 0x000fe40000000a00 */
[----:B------:R-:W-:Y:S01]  /*b2f0*/  IMAD.WIDE.U32 R26, R135, UR6, RZ ;  /* 0x00000006871a7c25 */ /* 0x000fe2000f8e00ff */
[----:B--2---:R-:W-:-:S13]  /*b300*/  R2UR UR4, R30 ;  /* 0x000000001e0472ca */ /* 0x004fda00000e0000 */
[----:B------:R-:W-:-:S03]  /*b310*/  ULOP3.LUT UP0, URZ, UR4, 0x3ff, URZ, 0xc0, !UPT ;  /* 0x000003ff043f7892 */ /* 0x000fc6000f80c03f */
[----:B------:R-:W-:Y:S02]  /*b320*/  ULDC.64 UR4, c[0x0][0x3f8] ;  /* 0x0000fe0000047ab9 */ /* 0x000fe40000000a00 */
[C---:B------:R-:W-:Y:S01]  /*b330*/  IMAD R4, R0.reuse, UR4, RZ ;  /* 0x0000000400047c24 */ /* 0x040fe2000f8e02ff */
[----:B------:R-:W-:Y:S01]  /*b340*/  PLOP3.LUT P0, PT, PT, PT, UP0, 0x80, 0x0 ;  /* 0x000000000000781c */ /* 0x000fe20003f0f008 */
[----:B------:R-:W-:Y:S02]  /*b350*/  IMAD R0, R0, UR6, RZ ;  /* 0x0000000600007c24 */ /* 0x000fe4000f8e02ff */
[----:B------:R-:W-:-:S04]  /*b360*/  IMAD.WIDE.U32 R24, R135, UR4, RZ ;  /* 0x0000000487187c25 */ /* 0x000fc8000f8e00ff */
[C---:B------:R-:W-:Y:S02]  /*b370*/  IMAD R29, R135.reuse, UR5, R4 ;  /* 0x00000005871d7c24 */ /* 0x040fe4000f8e0204 */
[----:B------:R-:W-:Y:S02]  /*b380*/  IMAD R31, R135, UR7, R0 ;  /* 0x00000007871f7c24 */ /* 0x000fe4000f8e0200 */
[----:B------:R-:W-:Y:S02]  /*b390*/  IMAD.IADD R29, R29, 0x1, R25 ;  /* 0x000000011d1d7824 */ /* 0x000fe400078e0219 */
[----:B------:R-:W-:Y:S01]  /*b3a0*/  IMAD.IADD R31, R31, 0x1, R27 ;  /* 0x000000011f1f7824 */ /* 0x000fe200078e021b */
[----:B------:R-:W-:Y:S06]  /*b3b0*/  @!P0 BRA `(.L_x_2818) ;  /* 0x0000000000408947 */ /* 0x000fec0003800000 */
        /* <DEDUP_REMOVED lines=16> */
.L_x_2818:
[----:B------:R-:W2:Y:S01]  /*b4c0*/  LDL R20, [R1+0x50] ;  /* 0x0000500001147983 */ /* 0x000ea20000100800 */
[----:B------:R-:W-:-:S03]  /*b4d0*/  ULDC.U8 UR4, c[0x0][0x410] ;  /* 0x0001040000047ab9 */ /* 0x000fc60000000000 */
[----:B------:R-:W3:Y:S01]  /*b4e0*/  LDL R126, [R1+0x68] ;  /* 0x00006800017e7983 */ /* 0x000ee20000100800 */
[----:B------:R-:W-:Y:S01]  /*b4f0*/  R2UR UR5, R30 ;  /* 0x000000001e0572ca */ /* 0x000fe200000e0000 */
[----:B------:R-:W-:Y:S01]  /*b500*/  BSSY B0, `(.L_x_2819) ;  /* 0x000092b000007945 */ /* 0x000fe20003800000 */
[----:B------:R-:W-:Y:S01]  /*b510*/  ISETP.NE.AND P0, PT, RZ, UR4, PT ;  /* 0x00000004ff007c0c */ /* 0x000fe2000bf05270 */
[C---:B------:R-:W-:Y:S01]  /*b520*/  VIADD R3, R220.reuse, 0x60 ;  /* 0x00000060dc037836 */ /* 0x040fe20000000000 */
[----:B------:R-:W-:Y:S01]  /*b530*/  LEA.HI R33, R33, R28, RZ, 0x3 ;  /* 0x0000001c21217211 */ /* 0x000fe200078f18ff */
[----:B------:R-:W-:Y:S01]  /*b540*/  VIADD R89, R220, 0x20 ;  /* 0x00000020dc597836 */ /* 0x000fe20000000000 */
[----:B------:R-:W-:Y:S02]  /*b550*/  SHF.R.U32.HI R21, RZ, 0x3, R228 ;  /* 0x00000003ff157819 */ /* 0x000fe400000116e4 */
[----:B------:R-:W-:Y:S02]  /*b560*/  LOP3.LUT R0, R228, 0x38, R16, 0xf8, !PT ;  /* 0x00000038e4007812 */ /* 0x000fe400078ef810 */
[----:B------:R-:W-:-:S02]  /*b570*/  LOP3.LUT R33, R33, 0xfffffff8, RZ, 0xc0, !PT ;  /* 0xfffffff821217812 */ /* 0x000fc400078ec0ff */
[----:B--2---:R-:W-:Y:S02]  /*b580*/  LOP3.LUT R87, R20, R0, R21, 0xf6, !PT ;  /* 0x0000000014577212 */ /* 0x004fe400078ef615 */
[----:B------:R-:W-:Y:S01]  /*b590*/  IADD3 R0, R28, -R33, RZ ;  /* 0x800000211c007210 */ /* 0x000fe20007ffe0ff */
[----:B---3--:R-:W-:Y:S01]  /*b5a0*/  IMAD.IADD R85, R220, 0x1, R126 ;  /* 0x00000001dc557824 */ /* 0x008fe200078e027e */
[----:B------:R-:W-:-:S04]  /*b5b0*/  LEA R87, R87, UR5, 0x1 ;  /* 0x0000000557577c11 */ /* 0x000fc8000f8e08ff */
[----:B------:R-:W-:Y:S01]  /*b5c0*/  LEA R7, R0, R85, 0x5 ;  /* 0x0000005500077211 */ /* 0x000fe200078e28ff */
[----:B------:R-:W-:Y:S06]  /*b5d0*/  @!P0 BRA `(.L_x_2820) ;  /* 0x0000004400e08947 */ /* 0x000fec0003800000 */
[----:B------:R-:W0:Y:S01]  /*b5e0*/  LDC R116, c[0x0][0x448] ;  /* 0x00011200ff747b82 */ /* 0x000e220000000800 */
[----:B------:R-:W-:Y:S01]  /*b5f0*/  ULDC.64 UR4, c[0x0][0x3f8] ;  /* 0x0000fe0000047ab9 */ /* 0x000fe20000000a00 */
[----:B------:R-:W-:Y:S01]  /*b600*/  ULDC.64 UR6, c[0x0][0x408] ;  /* 0x0001020000067ab9 */ /* 0x000fe20000000a00 */
[----:B------:R-:W-:Y:S01]  /*b610*/  IMAD.MOV.U32 R4, RZ, RZ, R24 ;  /* 0x000000ffff047224 */ /* 0x000fe200078e0018 */
[----:B------:R-:W-:Y:S01]  /*b620*/  MOV R9, R31 ;  /* 0x0000001f00097202 */ /* 0x000fe20000000f00 */
[----:B------:R-:W-:Y:S01]  /*b630*/  IMAD.MOV.U32 R8, RZ, RZ, R26 ;  /* 0x000000ffff087224 */ /* 0x000fe200078e001a */
[----:B------:R-:W-:Y:S02]  /*b640*/  SHF.R.S32.HI R86, RZ, 0x1f, R223 ;  /* 0x0000001fff567819 */ /* 0x000fe400000114df */
[----:B------:R-:W-:Y:S02]  /*b650*/  SHF.R.S32.HI R94, RZ, 0x1f, R221 ;  /* 0x0000001fff5e7819 */ /* 0x000fe400000114dd */
[----:B------:R-:W-:-:S02]  /*b660*/  SHF.R.S32.HI R77, RZ, 0x1f, R214 ;  /* 0x0000001fff4d7819 */ /* 0x000fc400000114d6 */
[----:B------:R-:W-:Y:S02]  /*b670*/  SHF.R.S32.HI R93, RZ, 0x1f, R222 ;  /* 0x0000001fff5d7819 */ /* 0x000fe400000114de */
[----:B0-----:R-:W-:-:S13]  /*b680*/  ISETP.NE.AND P0, PT, R116, 0x1, PT ;  /* 0x000000017400780c */ /* 0x001fda0003f05270 */
[----:B------:R-:W0:Y:S08]  /*b690*/  @P0 LDC R0, c[0x0][0x44c] ;  /* 0x00011300ff000b82 */ /* 0x000e300000000800 */
[----:B------:R-:W1:Y:S01]  /*b6a0*/  @P0 LDC R5, c[0x0][0x450] ;  /* 0x00011400ff050b82 */ /* 0x000e620000000800 */
[----:B0-----:R-:W-:-:S05]  /*b6b0*/  @P0 IMAD.HI.U32 R0, R7, R0, RZ ;  /* 0x0000000007000227 */ /* 0x001fca00078e00ff */
[----:B-1----:R-:W-:Y:S01]  /*b6c0*/  @P0 SHF.R.U32.HI R7, RZ, R5, R0 ;  /* 0x00000005ff070219 */ /* 0x002fe20000011600 */
[----:B------:R-:W-:-:S03]  /*b6d0*/  IMAD.MOV.U32 R5, RZ, RZ, R29 ;  /* 0x000000ffff057224 */ /* 0x000fc600078e001d */
        /* <DEDUP_REMOVED lines=21> */
.L_x_3131:
[----:B------:R-:W5:Y:S01]  /*b830*/  LDL R10, [R1+0x6c] ;  /* 0x00006c00010a7983 */ /* 0x000f620000100800 */
        /* <DEDUP_REMOVED lines=9> */
[----:B-----5:R-:W-:-:S05]  /*b8d0*/  IMAD R116, R10, R116, RZ ;  /* 0x000000740a747224 */ /* 0x020fca00078e02ff */
[----:B------:R-:W-:-:S13]  /*b8e0*/  ISETP.GE.AND P0, PT, R85, R116, PT ;  /* 0x000000745500720c */ /* 0x000fda0003f06270 */
        /* <DEDUP_REMOVED lines=10> */
[----:B------:R-:W-:Y:S02]  /*b990*/  @!P2 SHF.L.U32 R24, R222, 0x1, RZ ;  /* 0x00000001de18a819 */ /* 0x000fe400000006ff */
[----:B------:R-:W-:Y:S01]  /*b9a0*/  @!P1 IMAD.SHL.U32 R28, R221, 0x2, RZ ;  /* 0x00000002dd1c9824 */ /* 0x000fe200078e00ff */
[-C--:B--2---:R-:W-:Y:S01]  /*b9b0*/  @!P3 IADD3 R10, P5, R5, R12.reuse, RZ ;  /* 0x0000000c050ab210 */ /* 0x084fe20007fbe0ff */
[----:B------:R-:W-:Y:S01]  /*b9c0*/  @!P0 IMAD.SHL.U32 R15, R223, 0x2, RZ ;  /* 0x00000002df0f8824 */ /* 0x000fe200078e00ff */
[----:B----4-:R-:W-:Y:S02]  /*b9d0*/  @!P3 IADD3 R12, P4, R14, R12, RZ ;  /* 0x0000000c0e0cb210 */ /* 0x010fe40007f9e0ff */
[----:B------:R-:W-:Y:S01]  /*b9e0*/  @!P2 SHF.L.U64.HI R25, R222, 0x1, R93 ;  /* 0x00000001de19a819 */ /* 0x000fe2000001025d */
[----:B-1----:R-:W-:Y:S01]  /*b9f0*/  @!P3 IMAD.X R11, R4, 0x1, R13, P5 ;  /* 0x00000001040bb824 */ /* 0x002fe200028e060d */
[----:B------:R-:W-:Y:S02]  /*ba00*/  @!P2 IADD3 R20, P6, R5, R24, RZ ;  /* 0x000000180514a210 */ /* 0x000fe40007fde0ff */
[----:B---3--:R-:W-:-:S02]  /*ba10*/  @!P3 IADD3.X R13, R9, R13, RZ, P4, !PT ;  /* 0x0000000d090db210 */ /* 0x008fc400027fe4ff */
[----:B------:R-:W-:Y:S01]  /*ba20*/  @!P1 SHF.L.U64.HI R29, R221, 0x1, R94 ;  /* 0x00000001dd1d9819 */ /* 0x000fe2000001025e */
[--C-:B------:R-:W-:Y:S01]  /*ba30*/  @!P2 IMAD.X R21, R4, 0x1, R25.reuse, P6 ;  /* 0x000000010415a824 */ /* 0x100fe200030e0619 */
[C---:B------:R-:W-:Y:S02]  /*ba40*/  @!P2 IADD3 R24, P5, R14.reuse, R24, RZ ;  /* 0x000000180e18a210 */ /* 0x040fe40007fbe0ff */
[----:B------:R-:W-:Y:S02]  /*ba50*/  CS2R R74, SRZ ;  /* 0x00000000004a7805 */ /* 0x000fe4000001ff00 */
[-C--:B------:R-:W-:Y:S02]  /*ba60*/  @!P1 IADD3 R26, P4, R5, R28.reuse, RZ ;  /* 0x0000001c051a9210 */ /* 0x080fe40007f9e0ff */
[----:B------:R-:W-:Y:S02]  /*ba70*/  CS2R R72, SRZ ;  /* 0x0000000000487805 */ /* 0x000fe4000001ff00 */
[----:B------:R-:W-:Y:S01]  /*ba80*/  @!P1 IADD3 R28, P6, R14, R28, RZ ;  /* 0x0000001c0e1c9210 */ /* 0x000fe20007fde0ff */
[----:B------:R-:W-:Y:S01]  /*ba90*/  @!P2 IMAD.X R25, R9, 0x1, R25, P5 ;  /* 0x000000010919a824 */ /* 0x000fe200028e0619 */
[----:B------:R-:W-:Y:S01]  /*baa0*/  @!P0 SHF.L.U64.HI R32, R223, 0x1, R86 ;  /* 0x00000001df208819 */ /* 0x000fe20000010256 */
[----:B------:R-:W-:Y:S01]  /*bab0*/  @!P1 IMAD.X R27, R4, 0x1, R29, P4 ;  /* 0x00000001041b9824 */ /* 0x000fe200020e061d */
[----:B------:R-:W-:-:S02]  /*bac0*/  @!P0 IADD3 R30, P5, R5, R15, RZ ;  /* 0x0000000f051e8210 */ /* 0x000fc40007fbe0ff */
[----:B------:R-:W-:Y:S02]  /*bad0*/  CS2R R68, SRZ ;  /* 0x0000000000447805 */ /* 0x000fe4000001ff00 */
[----:B------:R-:W-:Y:S02]  /*bae0*/  @!P0 IADD3 R14, P4, R14, R15, RZ ;  /* 0x0000000f0e0e8210 */ /* 0x000fe40007f9e0ff */
[----:B------:R-:W-:Y:S02]  /*baf0*/  CS2R R66, SRZ ;  /* 0x0000000000427805 */ /* 0x000fe4000001ff00 */
[----:B------:R-:W-:Y:S02]  /*bb00*/  CS2R R64, SRZ ;  /* 0x0000000000407805 */ /* 0x000fe4000001ff00 */
[----:B------:R-:W-:Y:S02]  /*bb10*/  CS2R R62, SRZ ;  /* 0x00000000003e7805 */ /* 0x000fe4000001ff00 */
[C---:B------:R-:W-:Y:S01]  /*bb20*/  @!P1 IADD3.X R29, R9.reuse, R29, RZ, P6, !PT ;  /* 0x0000001d091d9210 */ /* 0x040fe200037fe4ff */
[--C-:B------:R-:W-:Y:S01]  /*bb30*/  @!P0 IMAD.X R31, R4, 0x1, R32.reuse, P5 ;  /* 0x00000001041f8824 */ /* 0x100fe200028e0620 */
[----:B------:R1:W5:Y:S01]  /*bb40*/  @!P3 LD.E.64 R80, desc[UR60][R10.64] ;  /* 0x0000003c0a50b980 */ /* 0x000362000c101b00 */
[----:B------:R-:W-:-:S03]  /*bb50*/  @!P0 IMAD.X R15, R9, 0x1, R32, P4 ;  /* 0x00000001090f8824 */ /* 0x000fc600020e0620 */
[----:B------:R1:W5:Y:S04]  /*bb60*/  @!P3 LD.E.64 R78, desc[UR60][R12.64] ;  /* 0x0000003c0c4eb980 */ /* 0x000368000c101b00 */
[----:B------:R1:W5:Y:S04]  /*bb70*/  @!P2 LD.E.64 R74, desc[UR60][R20.64] ;  /* 0x0000003c144aa980 */ /* 0x000368000c101b00 */
[----:B------:R1:W5:Y:S04]  /*bb80*/  @!P2 LD.E.64 R72, desc[UR60][R24.64] ;  /* 0x0000003c1848a980 */ /* 0x000368000c101b00 */
[----:B------:R1:W5:Y:S04]  /*bb90*/  @!P1 LD.E.64 R68, desc[UR60][R26.64] ;  /* 0x0000003c1a449980 */ /* 0x000368000c101b00 */
[----:B------:R1:W5:Y:S04]  /*bba0*/  @!P1 LD.E.64 R66, desc[UR60][R28.64] ;  /* 0x0000003c1c429980 */ /* 0x000368000c101b00 */
[----:B------:R1:W5:Y:S04]  /*bbb0*/  @!P0 LD.E.64 R64, desc[UR60][R30.64] ;  /* 0x0000003c1e408980 */ /* 0x000368000c101b00 */
[----:B------:R1:W5:Y:S02]  /*bbc0*/  @!P0 LD.E.64 R62, desc[UR60][R14.64] ;  /* 0x0000003c0e3e8980 */ /* 0x000364000c101b00 */
.L_x_2823:
[----:B------:R-:W-:Y:S05]  /*bbd0*/  BSYNC B1 ;  /* 0x0000000000017941 */ /* 0x000fea0003800000 */
.L_x_2822:
[----:B-1---5:R-:W-:Y:S01]  /*bbe0*/  IMAD.MOV.U32 R4, RZ, RZ, R64 ;  /* 0x000000ffff047224 */ /* 0x022fe200078e0040 */
[----:B--2---:R-:W-:Y:S01]  /*bbf0*/  MOV R5, R65 ;  /* 0x0000004100057202 */ /* 0x004fe20000000f00 */
        /* <DEDUP_REMOVED lines=29> */
.L_x_3137:
        /* <DEDUP_REMOVED lines=18> */
[----:B------:R-:W-:-:S04]  /*bef0*/  @!P3 SHF.L.U32 R12, R214, 0x1, RZ ;  /* 0x00000001d60cb819 */ /* 0x000fc800000006ff */
[----:B------:R-:W-:Y:S01]  /*bf00*/  @!P2 IMAD.SHL.U32 R24, R222, 0x2, RZ ;  /* 0x00000002de18a824 */ /* 0x000fe200078e00ff */
[----:B------:R-:W-:Y:S01]  /*bf10*/  @!P3 SHF.L.U64.HI R13, R214, 0x1, R77 ;  /* 0x00000001d60db819 */ /* 0x000fe2000001024d */
[----:B------:R-:W-:Y:S01]  /*bf20*/  @!P1 IMAD.SHL.U32 R28, R221, 0x2, RZ ;  /* 0x00000002dd1c9824 */ /* 0x000fe200078e00ff */
[-C--:B---3--:R-:W-:Y:S01]  /*bf30*/  @!P3 IADD3 R10, P5, R5, R12.reuse, RZ ;  /* 0x0000000c050ab210 */ /* 0x088fe20007fbe0ff */
[----:B------:R-:W-:Y:S01]  /*bf40*/  @!P0 IMAD.SHL.U32 R31, R223, 0x2, RZ ;  /* 0x00000002df1f8824 */ /* 0x000fe200078e00ff */
[----:B----4-:R-:W-:Y:S02]  /*bf50*/  @!P3 IADD3 R12, P4, R14, R12, RZ ;  /* 0x0000000c0e0cb210 */ /* 0x010fe40007f9e0ff */
[----:B------:R-:W-:Y:S02]  /*bf60*/  @!P2 SHF.L.U64.HI R15, R222, 0x1, R93 ;  /* 0x00000001de0fa819 */ /* 0x000fe4000001025d */
[-C--:B------:R-:W-:Y:S02]  /*bf70*/  @!P2 IADD3 R20, P6, R5, R24.reuse, RZ ;  /* 0x000000180514a210 */ /* 0x080fe40007fde0ff */
[----:B--2---:R-:W-:Y:S01]  /*bf80*/  @!P3 IADD3.X R11, R4, R13, RZ, P5, !PT ;  /* 0x0000000d040bb210 */ /* 0x004fe20002ffe4ff */
[----:B0-----:R-:W-:Y:S01]  /*bf90*/  @!P3 IMAD.X R13, R9, 0x1, R13, P4 ;  /* 0x00000001090db824 */ /* 0x001fe200020e060d */
[----:B------:R-:W-:Y:S01]  /*bfa0*/  @!P2 IADD3 R24, P5, R14, R24, RZ ;  /* 0x000000180e18a210 */ /* 0x000fe20007fbe0ff */
[----:B------:R-:W-:Y:S01]  /*bfb0*/  @!P2 IMAD.X R21, R4, 0x1, R15, P6 ;  /* 0x000000010415a824 */ /* 0x000fe200030e060f */
[----:B------:R-:W-:-:S02]  /*bfc0*/  @!P1 SHF.L.U64.HI R29, R221, 0x1, R94 ;  /* 0x00000001dd1d9819 */ /* 0x000fc4000001025e */
[----:B------:R-:W-:Y:S02]  /*bfd0*/  CS2R R56, SRZ ;  /* 0x0000000000387805 */ /* 0x000fe4000001ff00 */
[-C--:B------:R-:W-:Y:S01]  /*bfe0*/  @!P1 IADD3 R26, P4, R5, R28.reuse, RZ ;  /* 0x0000001c051a9210 */ /* 0x080fe20007f9e0ff */
[----:B------:R-:W-:Y:S01]  /*bff0*/  @!P2 IMAD.X R25, R9, 0x1, R15, P5 ;  /* 0x000000010919a824 */ /* 0x000fe200028e060f */
[----:B------:R-:W-:Y:S02]  /*c000*/  @!P1 IADD3 R28, P6, R14, R28, RZ ;  /* 0x0000001c0e1c9210 */ /* 0x000fe40007fde0ff */
[----:B------:R-:W-:Y:S02]  /*c010*/  CS2R R54, SRZ ;  /* 0x0000000000367805 */ /* 0x000fe4000001ff00 */
[----:B------:R-:W-:Y:S02]  /*c020*/  @!P1 IADD3.X R27, R4, R29, RZ, P4, !PT ;  /* 0x0000001d041b9210 */ /* 0x000fe400027fe4ff */
[----:B------:R-:W-:-:S02]  /*c030*/  CS2R R52, SRZ ;  /* 0x0000000000347805 */ /* 0x000fc4000001ff00 */
[----:B------:R-:W-:Y:S02]  /*c040*/  @!P0 SHF.L.U64.HI R32, R223, 0x1, R86 ;  /* 0x00000001df208819 */ /* 0x000fe40000010256 */
[----:B------:R-:W-:Y:S02]  /*c050*/  CS2R R50, SRZ ;  /* 0x0000000000327805 */ /* 0x000fe4000001ff00 */
[-C--:B------:R-:W-:Y:S02]  /*c060*/  @!P0 IADD3 R30, P5, R5, R31.reuse, RZ ;  /* 0x0000001f051e8210 */ /* 0x080fe40007fbe0ff */
[----:B------:R-:W-:Y:S02]  /*c070*/  CS2R R46, SRZ ;  /* 0x00000000002e7805 */ /* 0x000fe4000001ff00 */
[----:B------:R-:W-:Y:S02]  /*c080*/  @!P0 IADD3 R14, P4, R14, R31, RZ ;  /* 0x0000001f0e0e8210 */ /* 0x000fe40007f9e0ff */
[----:B------:R-:W-:Y:S01]  /*c090*/  CS2R R48, SRZ ;  /* 0x0000000000307805 */ /* 0x000fe2000001ff00 */
[----:B------:R-:W-:Y:S01]  /*c0a0*/  @!P1 IMAD.X R29, R9, 0x1, R29, P6 ;  /* 0x00000001091d9824 */ /* 0x000fe200030e061d */
[----:B------:R0:W5:Y:S01]  /*c0b0*/  @!P3 LD.E.64 R60, desc[UR60][R10.64] ;  /* 0x0000003c0a3cb980 */ /* 0x000162000c101b00 */
[----:B------:R-:W-:-:S02]  /*c0c0*/  @!P0 IMAD.X R31, R4, 0x1, R32, P5 ;  /* 0x00000001041f8824 */ /* 0x000fc400028e0620 */
        /* <DEDUP_REMOVED lines=8> */
.L_x_2826:
[----:B------:R-:W-:Y:S05]  /*c150*/  BSYNC B1 ;  /* 0x0000000000017941 */ /* 0x000fea0003800000 */
.L_x_2825:
        /* <DEDUP_REMOVED lines=30> */
.L_x_3143:
        /* <DEDUP_REMOVED lines=22> */
[----:B------:R-:W-:Y:S01]  /*c4a0*/  @!P2 SHF.L.U64.HI R11, R222, 0x1, R93 ;  /* 0x00000001de0ba819 */ /* 0x000fe2000001025d */
[----:B------:R-:W-:Y:S01]  /*c4b0*/  @!P1 IMAD.SHL.U32 R12, R221, 0x2, RZ ;  /* 0x00000002dd0c9824 */ /* 0x000fe200078e00ff */
[CC--:B---3--:R-:W-:Y:S02]  /*c4c0*/  @!P3 IADD3 R70, P5, R5.reuse, R32.reuse, RZ ;  /* 0x000000200546b210 */ /* 0x0c8fe40007fbe0ff */
[----:B0-----:R-:W-:Y:S02]  /*c4d0*/  @!P3 IADD3 R32, P4, R14, R32, RZ ;  /* 0x000000200e20b210 */ /* 0x001fe40007f9e0ff */
[-C--:B------:R-:W-:Y:S01]  /*c4e0*/  @!P2 IADD3 R30, P6, R5, R24.reuse, RZ ;  /* 0x00000018051ea210 */ /* 0x080fe20007fde0ff */
[--C-:B--2---:R-:W-:Y:S01]  /*c4f0*/  @!P3 IMAD.X R71, R4, 0x1, R10.reuse, P5 ;  /* 0x000000010447b824 */ /* 0x104fe200028e060a */
[----:B------:R-:W-:Y:S01]  /*c500*/  @!P2 IADD3 R24, P5, R14, R24, RZ ;  /* 0x000000180e18a210 */ /* 0x000fe20007fbe0ff */
[----:B------:R-:W-:Y:S01]  /*c510*/  @!P3 IMAD.X R33, R9, 0x1, R10, P4 ;  /* 0x000000010921b824 */ /* 0x000fe200020e060a */
[----:B------:R-:W-:Y:S01]  /*c520*/  @!P1 SHF.L.U64.HI R13, R221, 0x1, R94 ;  /* 0x00000001dd0d9819 */ /* 0x000fe2000001025e */
[----:B------:R-:W-:Y:S01]  /*c530*/  @!P2 IMAD.X R31, R4, 0x1, R11, P6 ;  /* 0x00000001041fa824 */ /* 0x000fe200030e060b */
[----:B------:R-:W-:-:S02]  /*c540*/  @!P0 SHF.L.U32 R26, R223, 0x1, RZ ;  /* 0x00000001df1a8819 */ /* 0x000fc400000006ff */
[----:B------:R-:W-:Y:S02]  /*c550*/  CS2R R38, SRZ ;  /* 0x0000000000267805 */ /* 0x000fe4000001ff00 */
[-C--:B------:R-:W-:Y:S02]  /*c560*/  @!P1 IADD3 R20, P4, R5, R12.reuse, RZ ;  /* 0x0000000c05149210 */ /* 0x080fe40007f9e0ff */
[----:B------:R-:W-:Y:S02]  /*c570*/  CS2R R40, SRZ ;  /* 0x0000000000287805 */ /* 0x000fe4000001ff00 */
[----:B------:R-:W-:Y:S02]  /*c580*/  @!P1 IADD3 R10, P6, R14, R12, RZ ;  /* 0x0000000c0e0a9210 */ /* 0x000fe40007fde0ff */
[----:B------:R-:W-:Y:S02]  /*c590*/  CS2R R34, SRZ ;  /* 0x0000000000227805 */ /* 0x000fe4000001ff00 */
[----:B------:R-:W-:Y:S01]  /*c5a0*/  @!P2 IADD3.X R25, R9, R11, RZ, P5, !PT ;  /* 0x0000000b0919a210 */ /* 0x000fe20002ffe4ff */
[--C-:B------:R-:W-:Y:S01]  /*c5b0*/  @!P1 IMAD.X R21, R4, 0x1, R13.reuse, P4 ;  /* 0x0000000104159824 */ /* 0x100fe200020e060d */
[----:B------:R-:W-:Y:S01]  /*c5c0*/  @!P0 SHF.L.U64.HI R15, R223, 0x1, R86 ;  /* 0x00000001df0f8819 */ /* 0x000fe20000010256 */
[----:B------:R-:W-:Y:S01]  /*c5d0*/  @!P1 IMAD.X R11, R9, 0x1, R13, P6 ;  /* 0x00000001090b9824 */ /* 0x000fe200030e060d */
[----:B------:R-:W-:-:S02]  /*c5e0*/  @!P0 IADD3 R12, P5, R5, R26, RZ ;  /* 0x0000001a050c8210 */ /* 0x000fc40007fbe0ff */
[----:B------:R-:W-:Y:S02]  /*c5f0*/  CS2R R36, SRZ ;  /* 0x0000000000247805 */ /* 0x000fe4000001ff00 */
[----:B------:R-:W-:Y:S02]  /*c600*/  @!P0 IADD3 R14, P4, R14, R26, RZ ;  /* 0x0000001a0e0e8210 */ /* 0x000fe40007f9e0ff */
[----:B------:R-:W-:Y:S02]  /*c610*/  CS2R R28, SRZ ;  /* 0x00000000001c7805 */ /* 0x000fe4000001ff00 */
[----:B------:R-:W-:Y:S01]  /*c620*/  CS2R R26, SRZ ;  /* 0x00000000001a7805 */ /* 0x000fe2000001ff00 */
[----:B------:R-:W-:Y:S01]  /*c630*/  @!P0 IMAD.X R13, R4, 0x1, R15, P5 ;  /* 0x00000001040d8824 */ /* 0x000fe200028e060f */
[----:B------:R-:W-:Y:S01]  /*c640*/  @!P0 IADD3.X R15, R9, R15, RZ, P4, !PT ;  /* 0x0000000f090f8210 */ /* 0x000fe200027fe4ff */
        /* <DEDUP_REMOVED lines=8> */
.L_x_2829:
[----:B------:R-:W-:Y:S05]  /*c6d0*/  BSYNC B1 ;  /* 0x0000000000017941 */ /* 0x000fea0003800000 */
.L_x_2828:
[----:B--2--5:R-:W-:Y:S01]  /*c6e0*/  IMAD.MOV.U32 R4, RZ, RZ, R28 ;  /* 0x000000ffff047224 */ /* 0x024fe200078e001c */
[----:B0-----:R-:W-:Y:S01]  /*c6f0*/  MOV R10, R35 ;  /* 0x00000023000a7202 */ /* 0x001fe20000000f00 */
[----:B---3--:R-:W-:Y:S01]  /*c700*/  IMAD.MOV.U32 R5, RZ, RZ, R29 ;  /* 0x000000ffff057224 */ /* 0x008fe200078e001d */
        /* <DEDUP_REMOVED lines=27> */
[----:B------:R0:W0:Y:S02]  /*c8c0*/  SHFL.IDX PT, R14, R0, 0x3, 0x181f ;  /* 0x00781f00000e7f89 */ /* 0x00002400000e0000 */
.L_x_3149:
[----:B01----:R-:W4:Y:S01]  /*c8d0*/  LDL R8, [R1+0x88] ;  /* 0x0000880001087983 */ /* 0x003f220000100800 */
        /* <DEDUP_REMOVED lines=26> */
[-C--:B---3--:R-:W-:Y:S01]  /*ca80*/  @!P3 IADD3 R106, P5, R71, R104.reuse, RZ ;  /* 0x00000068476ab210 */ /* 0x088fe20007fbe0ff */
[----:B------:R-:W-:Y:S01]  /*ca90*/  @!P0 IMAD.SHL.U32 R15, R223, 0x2, RZ ;  /* 0x00000002df0f8824 */ /* 0x000fe200078e00ff */
[----:B------:R-:W-:Y:S02]  /*caa0*/  @!P3 IADD3 R104, P4, R14, R104, RZ ;  /* 0x000000680e68b210 */ /* 0x000fe40007f9e0ff */
[----:B------:R-:W-:Y:S01]  /*cab0*/  @!P2 SHF.L.U64.HI R93, R222, 0x1, R93 ;  /* 0x00000001de5da819 */ /* 0x000fe2000001025d */
[----:B--2---:R-:W-:Y:S01]  /*cac0*/  @!P3 IMAD.X R107, R70, 0x1, R77, P5 ;  /* 0x00000001466bb824 */ /* 0x004fe200028e064d */
[----:B------:R-:W-:Y:S02]  /*cad0*/  @!P2 IADD3 R100, P6, R71, R98, RZ ;  /* 0x000000624764a210 */ /* 0x000fe40007fde0ff */
[----:B------:R-:W-:-:S02]  /*cae0*/  @!P3 IADD3.X R105, R76, R77, RZ, P4, !PT ;  /* 0x0000004d4c69b210 */ /* 0x000fc400027fe4ff */
        /* <DEDUP_REMOVED lines=14> */
[----:B------:R-:W-:Y:S01]  /*cbd0*/  @!P1 IADD3.X R13, R76, R5, RZ, P6, !PT ;  /* 0x000000054c0d9210 */ /* 0x000fe200037fe4ff */
[--C-:B------:R-:W-:Y:S01]  /*cbe0*/  @!P0 IMAD.X R95, R70, 0x1, R7.reuse, P5 ;  /* 0x00000001465f8824 */ /* 0x100fe200028e0607 */
[----:B------:R-:W-:Y:S01]  /*cbf0*/  CS2R R4, SRZ ;  /* 0x0000000000047805 */ /* 0x000fe2000001ff00 */
[----:B------:R-:W-:Y:S01]  /*cc00*/  @!P0 IMAD.X R15, R76, 0x1, R7, P4 ;  /* 0x000000014c0f8824 */ /* 0x000fe200020e0607 */
[----:B------:R-:W-:Y:S01]  /*cc10*/  CS2R R6, SRZ ;  /* 0x0000000000067805 */ /* 0x000fe2000001ff00 */
        /* <DEDUP_REMOVED lines=8> */
.L_x_2832:
[----:B------:R-:W-:Y:S05]  /*cca0*/  BSYNC B1 ;  /* 0x0000000000017941 */ /* 0x000fea0003800000 */
.L_x_2831:
[----:B------:R-:W1:Y:S01]  /*ccb0*/  SYNCS.PHASECHK.TRANS64.TRYWAIT P0, [R22+URZ+0x38800], R125 ;  /* 0x0388007d160075a7 */ /* 0x000e62000800017f */
[----:B-----5:R-:W-:Y:S01]  /*ccc0*/  IMAD.MOV.U32 R0, RZ, RZ, R4 ;  /* 0x000000ffff007224 */ /* 0x020fe200078e0004 */
[----:B0-----:R-:W-:Y:S01]  /*ccd0*/  MOV R12, R5 ;  /* 0x00000005000c7202 */ /* 0x001fe20000000f00 */
[----:B------:R-:W-:Y:S01]  /*cce0*/  IMAD.MOV.U32 R13, RZ, RZ, R6 ;  /* 0x000000ffff0d7224 */ /* 0x000fe200078e0006 */
[----:B------:R-:W-:Y:S01]  /*ccf0*/  MOV R15, R25 ;  /* 0x00000019000f7202 */ /* 0x000fe20000000f00 */
[----:B------:R-:W-:Y:S01]  /*cd00*/  IMAD.MOV.U32 R14, RZ, RZ, R30 ;  /* 0x000000ffff0e7224 */ /* 0x000fe200078e001e */
[----:B--2---:R-:W-:Y:S01]  /*cd10*/  PRMT R70, R0, 0x5410, R12 ;  /* 0x0000541000467816 */ /* 0x004fe2000000000c */
        /* <DEDUP_REMOVED lines=13> */
[----:B---3--:R-:W-:Y:S01]  /*cdf0*/  PRMT R71, R13, 0x5410, R14 ;  /* 0x000054100d477816 */ /* 0x008fe2000000000e */
        /* <DEDUP_REMOVED lines=8> */
[----:B-1----:R-:W-:Y:S10]  /*ce80*/  @!P0 BRA `(.L_x_2834) ;  /* 0x0000023800148947 */ /* 0x002ff40003800000 */
.L_x_3150:
[----:B------:R-:W-:Y:S05]  /*ce90*/  BSYNC B1 ;  /* 0x0000000000017941 */ /* 0x000fea0003800000 */
.L_x_2833:
[----:B------:R-:W-:Y:S01]  /*cea0*/  BSSY B1, `(.L_x_2835) ;  /* 0x00000ba000017945 */ /* 0x000fe20003800000 */
[----:B------:R-:W-:-:S03]  /*ceb0*/  PRMT R94, R12, 0x5410, R13 ;  /* 0x000054100c5e7816 */ /* 0x000fc6000000000d */
[----:B------:R-:W-:Y:S05]  /*cec0*/  @P1 BRA `(.L_x_2836) ;  /* 0x0000000800dc1947 */ /* 0x000fea0003800000 */
[----:B------:R-:W1:Y:S01]  /*ced0*/  LDC R12, c[0x0][0x3f4] ;  /* 0x0000fd00ff0c7b82 */ /* 0x000e620000000800 */
[----:B------:R-:W-:Y:S01]  /*cee0*/  BSSY B2, `(.L_x_2837) ;  /* 0x0000030000027945 */ /* 0x000fe20003800000 */
[-C--:B-1----:R-:W-:Y:S02]  /*cef0*/  ISETP.GE.AND P0, PT, R214, R12.reuse, PT ;  /* 0x0000000cd600720c */ /* 0x082fe40003f06270 */
[-C--:B------:R-:W-:Y:S02]  /*cf00*/  ISETP.GE.AND P1, PT, R222, R12.reuse, PT ;  /* 0x0000000cde00720c */ /* 0x080fe40003f26270 */
[-C--:B------:R-:W-:Y:S02]  /*cf10*/  ISETP.GE.AND P2, PT, R221, R12.reuse, PT ;  /* 0x0000000cdd00720c */ /* 0x080fe40003f46270 */
[----:B------:R-:W-:-:S07]  /*cf20*/  ISETP.GE.AND P3, PT, R223, R12, PT ;  /* 0x0000000cdf00720c */ /* 0x000fce0003f66270 */
[----:B------:R-:W-:Y:S06]  /*cf30*/  @P0 BRA `(.L_x_2838) ;  /* 0x0000000000a80947 */ /* 0x000fec0003800000 */
[----:B------:R-:W1:Y:S01]  /*cf40*/  LDS.128 R12, [R87] ;  /* 0x00000000570c7984 */ /* 0x000e620000000c00 */
        /* <DEDUP_REMOVED lines=40> */
[----:B------:R1:W-:Y:S02]  /*d1d0*/  STS.128 [R87], R12 ;  /* 0x0000000c57007388 */ /* 0x0003e40000000c00 */
.L_x_2838:
[----:B------:R-:W-:Y:S05]  /*d1e0*/  BSYNC B2 ;  /* 0x0000000000027941 */ /* 0x000fea0003800000 */
.L_x_2837:
[----:B------:R-:W-:Y:S04]  /*d1f0*/  BSSY B2, `(.L_x_2839) ;  /* 0x000002c000027945 */ /* 0x000fe80003800000 */
[----:B------:R-:W-:Y:S05]  /*d200*/  @P1 BRA `(.L_x_2840) ;  /* 0x0000000000a81947 */ /* 0x000fea0003800000 */
[----:B-1----:R-:W1:Y:S01]  /*d210*/  LDS.128 R12, [R87+0x4000] ;  /* 0x00400000570c7984 */ /* 0x002e620000000c00 */
        /* <DEDUP_REMOVED lines=41> */
.L_x_2840:
[----:B------:R-:W-:Y:S05]  /*d4b0*/  BSYNC B2 ;  /* 0x0000000000027941 */ /* 0x000fea0003800000 */
.L_x_2839:
[----:B------:R-:W-:Y:S04]  /*d4c0*/  BSSY B2, `(.L_x_2841) ;  /* 0x000002c000027945 */ /* 0x000fe80003800000 */
[----:B------:R-:W-:Y:S05]  /*d4d0*/  @P2 BRA `(.L_x_2842) ;  /* 0x0000000000a82947 */ /* 0x000fea0003800000 */
[----:B-12---:R-:W1:Y:S01]  /*d4e0*/  LDS.128 R12, [R87+0x8000] ;  /* 0x00800000570c7984 */ /* 0x006e620000000c00 */
[----:B------:R-:W-:Y:S01]  /*d4f0*/  SHF.R.U32.HI R73, RZ, 0x10, R69 ;  /* 0x00000010ff497819 */ /* 0x000fe20000011645 */
[----:B------:R-:W-:Y:S01]  /*d500*/  HADD2.F32 R72, -RZ, R119.H1_H1 ;  /* 0x30000077ff487230 */ /* 0x000fe20000004100 */
[----:B------:R-:W-:Y:S01]  /*d510*/  SHF.R.U32.HI R75, RZ, 0x10, R67 ;  /* 0x00000010ff4b7819 */ /* 0x000fe20000011643 */
        /* <DEDUP_REMOVED lines=38> */
.L_x_2842:
[----:B------:R-:W-:Y:S05]  /*d780*/  BSYNC B2 ;  /* 0x0000000000027941 */ /* 0x000fea0003800000 */
.L_x_2841:
[----:B------:R-:W-:Y:S05]  /*d790*/  @P3 BRA `(.L_x_2836) ;  /* 0x0000000000a83947 */ /* 0x000fea0003800000 */
[----:B-123--:R-:W1:Y:S01]  /*d7a0*/  LDS.128 R12, [R87+0xc000] ;  /* 0x00c00000570c7984 */ /* 0x00ee620000000c00 */
        /* <DEDUP_REMOVED lines=41> */
.L_x_2836:
[----:B------:R-:W-:Y:S05]  /*da40*/  BSYNC B1 ;  /* 0x0000000000017941 */ /* 0x000fea0003800000 */
.L_x_2835:
[----:B------:R-:W-:Y:S01]  /*da50*/  ISETP.GE.AND P0, PT, R89, R0, PT ;  /* 0x000000005900720c */ /* 0x000fe20003f06270 */
[----:B------:R-:W-:-:S12]  /*da60*/  BSSY B1, `(.L_x_2843) ;  /* 0x00000b9000017945 */ /* 0x000fd80003800000 */
[----:B------:R-:W-:Y:S05]  /*da70*/  @P0 BRA `(.L_x_2844) ;  /* 0x0000000800dc0947 */ /* 0x000fea0003800000 */
[----:B-1234-:R-:W1:Y:S01]  /*da80*/  LDC R12, c[0x0][0x3f4] ;  /* 0x0000fd00ff0c7b82 */ /* 0x01ee620000000800 */
[----:B------:R-:W-:Y:S01]  /*da90*/  BSSY B2, `(.L_x_2845) ;  /* 0x0000030000027945 */ /* 0x000fe20003800000 */
[-C--:B-1----:R-:W-:Y:S02]  /*daa0*/  ISETP.GE.AND P0, PT, R214, R12.reuse, PT ;  /* 0x0000000cd600720c */ /* 0x082fe40003f06270 */
[-C--:B------:R-:W-:Y:S02]  /*dab0*/  ISETP.GE.AND P1, PT, R222, R12.reuse, PT ;  /* 0x0000000cde00720c */ /* 0x080fe40003f26270 */
[-C--:B------:R-:W-:Y:S02]  /*dac0*/  ISETP.GE.AND P2, PT, R221, R12.reuse, PT ;  /* 0x0000000cdd00720c */ /* 0x080fe40003f46270 */
[----:B------:R-:W-:-:S07]  /*dad0*/  ISETP.GE.AND P3, PT, R223, R12, PT ;  /* 0x0000000cdf00720c */ /* 0x000fce0003f66270 */
[----:B------:R-:W-:Y:S06]  /*dae0*/  @P0 BRA `(.L_x_2846) ;  /* 0x0000000000a80947 */ /* 0x000fec0003800000 */
[----:B------:R-:W1:Y:S01]  /*daf0*/  LDS.128 R12, [R87+0x1000] ;  /* 0x00100000570c7984 */ /* 0x000e620000000c00 */
[----:B------:R-:W-:Y:S01]  /*db00*/  SHF.R.U32.HI R63, RZ, 0x10, R61 ;  /* 0x00000010ff3f7819 */ /* 0x000fe2000001163d */
[----:B------:R-:W-:Y:S01]  /*db10*/  HADD2.F32 R62, -RZ, R114.H0_H0 ;  /* 0x20000072ff3e7230 */ /* 0x000fe20000004100 */
[----:B------:R-:W-:Y:S01]  /*db20*/  SHF.R.U32.HI R65, RZ, 0x10, R59 ;  /* 0x00000010ff417819 */ /* 0x000fe2000001163b */
        /* <DEDUP_REMOVED lines=38> */
.L_x_2846:
[----:B------:R-:W-:Y:S05]  /*dd90*/  BSYNC B2 ;  /* 0x0000000000027941 */ /* 0x000fea0003800000 */
.L_x_2845:
[----:B------:R-:W-:Y:S04]  /*dda0*/  BSSY B2, `(.L_x_2847) ;  /* 0x000002c000027945 */ /* 0x000fe80003800000 */
[----:B------:R-:W-:Y:S05]  /*ddb0*/  @P1 BRA `(.L_x_2848) ;  /* 0x0000000000a81947 */ /* 0x000fea0003800000 */
[----:B-1----:R-:W1:Y:S01]  /*ddc0*/  LDS.128 R12, [R87+0x5000] ;  /* 0x00500000570c7984 */ /* 0x002e620000000c00 */
        /* <DEDUP_REMOVED lines=41> */
.L_x_2848:
[----:B------:R-:W-:Y:S05]  /*e060*/  BSYNC B2 ;  /* 0x0000000000027941 */ /* 0x000fea0003800000 */
.L_x_2847:
[----:B------:R-:W-:Y:S04]  /*e070*/  BSSY B2, `(.L_x_2849) ;  /* 0x000002c000027945 */ /* 0x000fe80003800000 */
[----:B------:R-:W-:Y:S05]  /*e080*/  @P2 BRA `(.L_x_2850) ;  /* 0x0000000000a82947 */ /* 0x000fea0003800000 */
[----:B-12---:R-:W1:Y:S01]  /*e090*/  LDS.128 R12, [R87+0x9000] ;  /* 0x00900000570c7984 */ /* 0x006e620000000c00 */
        /* <DEDUP_REMOVED lines=41> */
.L_x_2850:
[----:B------:R-:W-:Y:S05]  /*e330*/  BSYNC B2 ;  /* 0x0000000000027941 */ /* 0x000fea0003800000 */
.L_x_2849:
[----:B------:R-:W-:Y:S05]  /*e340*/  @P3 BRA `(.L_x_2844) ;  /* 0x0000000000a83947 */ /* 0x000fea0003800000 */
[----:B-123--:R-:W1:Y:S01]  /*e350*/  LDS.128 R12, [R87+0xd000] ;  /* 0x00d00000570c7984 */ /* 0x00ee620000000c00 */
[----:B------:R-:W-:Y:S01]  /*e360*/  SHF.R.U32.HI R51, RZ, 0x10, R47 ;  /* 0x00000010ff337819 */ /* 0x000fe2000001162f */
[----:B------:R-:W-:Y:S01]  /*e370*/  HADD2.F32 R50, -RZ, R108.H1_H1 ;  /* 0x3000006cff327230 */ /* 0x000fe20000004100 */
[--C-:B------:R-:W-:Y:S01]  /*e380*/  SHF.R.U32.HI R53, RZ, 0x10, R49.reuse ;  /* 0x00000010ff357819 */ /* 0x100fe20000011631 */
[----:B------:R-:W-:Y:S01]  /*e390*/  HADD2.F32 R52, -RZ, R109.H0_H0 ;  /* 0x2000006dff347230 */ /* 0x000fe20000004100 */
        /* <DEDUP_REMOVED lines=37> */
.L_x_2844:
[----:B------:R-:W-:Y:S05]  /*e5f0*/  BSYNC B1 ;  /* 0x0000000000017941 */ /* 0x000fea0003800000 */
.L_x_2843:
[----:B-1234-:R-:W-:Y:S01]  /*e600*/  VIADD R12, R220, 0x40 ;  /* 0x00000040dc0c7836 */ /* 0x01efe20000000000 */
[----:B------:R-:W-:Y:S04]  /*e610*/  BSSY B1, `(.L_x_2851) ;  /* 0x00000ba000017945 */ /* 0x000fe80003800000 */
[----:B------:R-:W-:-:S13]  /*e620*/  ISETP.GE.AND P0, PT, R12, R0, PT ;  /* 0x000000000c00720c */ /* 0x000fda0003f06270 */
        /* <DEDUP_REMOVED lines=50> */
.L_x_2854:
[----:B------:R-:W-:Y:S05]  /*e950*/  BSYNC B2 ;  /* 0x0000000000027941 */ /* 0x000fea0003800000 */
.L_x_2853:
[----:B------:R-:W-:Y:S04]  /*e960*/  BSSY B2, `(.L_x_2855) ;  /* 0x000002c000027945 */ /* 0x000fe80003800000 */
[----:B------:R-:W-:Y:S05]  /*e970*/  @P1 BRA `(.L_x_2856) ;  /* 0x0000000000a81947 */ /* 0x000fea0003800000 */
[----:B-1----:R-:W1:Y:S01]  /*e980*/  LDS.128 R12, [R87+0x6000] ;  /* 0x00600000570c7984 */ /* 0x002e620000000c00 */
        /* <DEDUP_REMOVED lines=41> */
.L_x_2856:
[----:B------:R-:W-:Y:S05]  /*ec20*/  BSYNC B2 ;  /* 0x0000000000027941 */ /* 0x000fea0003800000 */
.L_x_2855:
[----:B------:R-:W-:Y:S04]  /*ec30*/  BSSY B2, `(.L_x_2857) ;  /* 0x000002c000027945 */ /* 0x000fe80003800000 */
[----:B------:R-:W-:Y:S05]  /*ec40*/  @P2 BRA `(.L_x_2858) ;  /* 0x0000000000a82947 */ /* 0x000fea0003800000 */
[----:B-12---:R-:W1:Y:S01]  /*ec50*/  LDS.128 R12, [R87+0xa000] ;  /* 0x00a00000570c7984 */ /* 0x006e620000000c00 */
        /* <DEDUP_REMOVED lines=41> */
.L_x_2858:
[----:B------:R-:W-:Y:S05]  /*eef0*/  BSYNC B2 ;  /* 0x0000000000027941 */ /* 0x000fea0003800000 */
.L_x_2857:
[----:B------:R-:W-:Y:S05]  /*ef00*/  @P3 BRA `(.L_x_2852) ;  /* 0x0000000000a83947 */ /* 0x000fea0003800000 */
[----:B-123--:R-:W1:Y:S01]  /*ef10*/  LDS.128 R12, [R87+0xe000] ;  /* 0x00e00000570c7984 */ /* 0x00ee620000000c00 */
        /* <DEDUP_REMOVED lines=41> */
.L_x_2852:
[----:B------:R-:W-:Y:S05]  /*f1b0*/  BSYNC B1 ;  /* 0x0000000000017941 */ /* 0x000fea0003800000 */
.L_x_2851:
[----:B------:R-:W-:-:S13]  /*f1c0*/  ISETP.GE.AND P0, PT, R3, R0, PT ;  /* 0x000000000300720c */ /* 0x000fda0003f06270 */
[----:B------:R-:W-:Y:S05]  /*f1d0*/  @P0 BRA `(.L_x_2859) ;  /* 0x0000005400740947 */ /* 0x000fea0003800000 */
[----:B------:R-:W5:Y:S01]  /*f1e0*/  LDC R0, c[0x0][0x3f4] ;  /* 0x0000fd00ff007b82 */ /* 0x000f620000000800 */
[----:B------:R-:W-:Y:S01]  /*f1f0*/  BSSY B1, `(.L_x_2860) ;  /* 0x0000030000017945 */ /* 0x000fe20003800000 */
[-C--:B-----5:R-:W-:Y:S02]  /*f200*/  ISETP.GE.AND P0, PT, R214, R0.reuse, PT ;  /* 0x00000000d600720c */ /* 0x0a0fe40003f06270 */
[-C--:B------:R-:W-:Y:S02]  /*f210*/  ISETP.GE.AND P1, PT, R222, R0.reuse, PT ;  /* 0x00000000de00720c */ /* 0x080fe40003f26270 */
[-C--:B------:R-:W-:Y:S02]  /*f220*/  ISETP.GE.AND P2, PT, R221, R0.reuse, PT ;  /* 0x00000000dd00720c */ /* 0x080fe40003f46270 */
[----:B------:R-:W-:-:S07]  /*f230*/  ISETP.GE.AND P3, PT, R223, R0, PT ;  /* 0x00000000df00720c */ /* 0x000fce0003f66270 */
[----:B------:R-:W-:Y:S06]  /*f240*/  @P0 BRA `(.L_x_2861) ;  /* 0x0000000000a80947 */ /* 0x000fec0003800000 */
[----:B-1234-:R-:W1:Y:S01]  /*f250*/  LDS.128 R12, [R87+0x3000] ;  /* 0x00300000570c7984 */ /* 0x01ee620000000c00 */
        /* <DEDUP_REMOVED lines=10> */
[--C-:B-1----:R-:W-:Y:S02]  /*f300*/  HADD2.F32 R27, -RZ, R15.reuse.H1_H1 ;  /* 0x3000000fff1b7230 */ /* 0x102fe40000004100 */
        /* <DEDUP_REMOVED lines=30> */
.L_x_2861:
[----:B------:R-:W-:Y:S05]  /*f4f0*/  BSYNC B1 ;  /* 0x0000000000017941 */ /* 0x000fea0003800000 */
.L_x_2860:
[----:B------:R-:W-:Y:S04]  /*f500*/  BSSY B1, `(.L_x_2862) ;  /* 0x000002c000017945 */ /* 0x000fe80003800000 */
[----:B------:R-:W-:Y:S05]  /*f510*/  @P1 BRA `(.L_x_2863) ;  /* 0x0000000000a81947 */ /* 0x000fea0003800000 */
[----:B-1234-:R-:W1:Y:S01]  /*f520*/  LDS.128 R12, [R87+0x7000] ;  /* 0x00700000570c7984 */ /* 0x01ee620000000c00 */
[----:B------:R-:W-:Y:S01]  /*f530*/  SHF.R.U32.HI R26, RZ, 0x10, R25 ;  /* 0x00000010ff1a7819 */ /* 0x000fe20000011619 */
[--C-:B------:R-:W-:Y:S01]  /*f540*/  HADD2.F32 R27, -RZ, R85.reuse.H1_H1 ;  /* 0x30000055ff1b7230 */ /* 0x100fe20000004100 */
        /* <DEDUP_REMOVED lines=24> */
[C---:B------:R-:W-:Y:S01]  /*f6d0*/  FMUL.FTZ R24, R14.reuse, R85 ;  /* 0x000000550e187220 */ /* 0x040fe20000410000 */
[----:B------:R-:W-:Y:S02]  /*f6e0*/  HADD2.F32 R12, -RZ, R32.H0_H0 ;  /* 0x20000020ff0c7230 */ /* 0x000fe40000004100 */
[----:B------:R-:W-:Y:S01]  /*f6f0*/  FMUL.FTZ R26, R14, R86 ;  /* 0x000000560e1a7220 */ /* 0x000fe20000410000 */
[----:B------:R-:W-:Y:S01]  /*f700*/  FFMA.FTZ R0, R0, R27, R29 ;  /* 0x0000001b00007223 */ /* 0x000fe2000001001d */
[----:B------:R-:W-:Y:S01]  /*f710*/  FMUL.FTZ R14, R13, R20 ;  /* 0x000000140d0e7220 */ /* 0x000fe20000410000 */
[----:B------:R-:W-:Y:S01]  /*f720*/  FFMA.FTZ R24, R15, R86, -R24 ;  /* 0x000000560f187223 */ /* 0x000fe20000010818 */
[-C--:B------:R-:W-:Y:S01]  /*f730*/  FMUL.FTZ R25, R13, R12.reuse ;  /* 0x0000000c0d197220 */ /* 0x080fe20000410000 */
[----:B------:R-:W-:Y:S01]  /*f740*/  FFMA.FTZ R85, R15, R85, R26 ;  /* 0x000000550f557223 */ /* 0x000fe2000001001a */
[----:B------:R-:W-:Y:S01]  /*f750*/  FFMA.FTZ R13, R3, R12, -R14 ;  /* 0x0000000c030d7223 */ /* 0x000fe2000001080e */
[----:B------:R-:W-:Y:S01]  /*f760*/  F2FP.F16.F32.PACK_AB R15, R31, R28 ;  /* 0x0000001c1f0f723e */ /* 0x000fe200000000ff */
[----:B------:R-:W-:Y:S01]  /*f770*/  FFMA.FTZ R20, R3, R20, R25 ;  /* 0x0000001403147223 */ /* 0x000fe20000010019 */
[----:B------:R-:W-:-:S02]  /*f780*/  F2FP.F16.F32.PACK_AB R12, R0, R21 ;  /* 0x00000015000c723e */ /* 0x000fc400000000ff */
[----:B------:R-:W-:Y:S02]  /*f790*/  F2FP.F16.F32.PACK_AB R14, R85, R24 ;  /* 0x00000018550e723e */ /* 0x000fe400000000ff */
[----:B------:R-:W-:-:S05]  /*f7a0*/  F2FP.F16.F32.PACK_AB R13, R20, R13 ;  /* 0x0000000d140d723e */ /* 0x000fca00000000ff */
[----:B------:R1:W-:Y:S02]  /*f7b0*/  STS.128 [R87+0x7000], R12 ;  /* 0x0070000c57007388 */ /* 0x0003e40000000c00 */
.L_x_2863:
[----:B------:R-:W-:Y:S05]  /*f7c0*/  BSYNC B1 ;  /* 0x0000000000017941 */ /* 0x000fea0003800000 */
.L_x_2862:
[----:B------:R-:W-:Y:S04]  /*f7d0*/  BSSY B1, `(.L_x_2864) ;  /* 0x000002c000017945 */ /* 0x000fe80003800000 */
[----:B------:R-:W-:Y:S05]  /*f7e0*/  @P2 BRA `(.L_x_2865) ;  /* 0x0000000000a82947 */ /* 0x000fea0003800000 */
[----:B-1234-:R-:W1:Y:S01]  /*f7f0*/  LDS.128 R12, [R87+0xb000] ;  /* 0x00b00000570c7984 */ /* 0x01ee620000000c00 */
[--C-:B------:R-:W-:Y:S01]  /*f800*/  SHF.R.U64 R28, R6, 0x10, R7.reuse ;  /* 0x00000010061c7819 */ /* 0x100fe20000001207 */
[--C-:B------:R-:W-:Y:S01]  /*f810*/  HADD2.F32 R21, -RZ, R77.reuse.H0_H0 ;  /* 0x2000004dff157230 */ /* 0x100fe20000004100 */
[----:B------:R-:W-:Y:S01]  /*f820*/  SHF.R.U32.HI R6, RZ, 0x10, R7 ;  /* 0x00000010ff067819 */ /* 0x000fe20000011607 */
[----:B------:R-:W-:Y:S01]  /*f830*/  HADD2.F32 R77, -RZ, R77.H1_H1 ;  /* 0x3000004dff4d7230 */ /* 0x000fe20000004100 */
[--C-:B------:R-:W-:Y:S02]  /*f840*/  SHF.R.U32.HI R20, RZ, 0x10, R11.reuse ;  /* 0x00000010ff147819 */ /* 0x100fe4000001160b */
[----:B------:R-:W-:Y:S01]  /*f850*/  SHF.R.U64 R26, R10, 0x10, R11 ;  /* 0x000000100a1a7819 */ /* 0x000fe2000000120b */
[----:B------:R-:W-:Y:S02]  /*f860*/  HADD2.F32 R10, -RZ, R6.H0_H0 ;  /* 0x20000006ff0a7230 */ /* 0x000fe40000004100 */
[----:B------:R-:W-:-:S02]  /*f870*/  HADD2.F32 R20, -RZ, R20.H0_H0 ;  /* 0x20000014ff147230 */ /* 0x000fc40000004100 */
[----:B------:R-:W-:Y:S02]  /*f880*/  HADD2.F32 R11, -RZ, R76.H0_H0 ;  /* 0x2000004cff0b7230 */ /* 0x000fe40000004100 */
[--C-:B-1----:R-:W-:Y:S02]  /*f890*/  HADD2.F32 R7, -RZ, R15.reuse.H0_H0 ;  /* 0x2000000fff077230 */ /* 0x102fe40000004100 */
        /* <DEDUP_REMOVED lines=11> */
[--C-:B------:R-:W-:Y:S02]  /*f950*/  HADD2.F32 R3, -RZ, R13.reuse.H0_H0 ;  /* 0x2000000dff037230 */ /* 0x100fe40000004100 */
[C---:B------:R-:W-:Y:S01]  /*f960*/  FFMA.FTZ R11, R0.reuse, R11, -R15 ;  /* 0x0000000b000b7223 */ /* 0x040fe2000001080f */
[----:B------:R-:W-:Y:S02]  /*f970*/  HADD2.F32 R7, -RZ, R76.H1_H1 ;  /* 0x3000004cff077230 */ /* 0x000fe40000004100 */
[----:B------:R-:W-:Y:S01]  /*f980*/  FFMA.FTZ R0, R0, R21, R25 ;  /* 0x0000001500007223 */ /* 0x000fe20000010019 */
[----:B------:R-:W-:-:S02]  /*f990*/  HADD2.F32 R13, -RZ, R13.H1_H1 ;  /* 0x3000000dff0d7230 */ /* 0x000fc40000004100 */
[C---:B------:R-:W-:Y:S01]  /*f9a0*/  FMUL.FTZ R21, R14.reuse, R77 ;  /* 0x0000004d0e157220 */ /* 0x040fe20000410000 */
[----:B------:R-:W-:Y:S02]  /*f9b0*/  HADD2.F32 R12, -RZ, R26.H0_H0 ;  /* 0x2000001aff0c7230 */ /* 0x000fe40000004100 */
[-C--:B------:R-:W-:Y:S01]  /*f9c0*/  FMUL.FTZ R20, R14, R7.reuse ;  /* 0x000000070e147220 */ /* 0x080fe20000410000 */
[----:B------:R-:W-:Y:S02]  /*f9d0*/  HADD2.F32 R10, -RZ, R28.H0_H0 ;  /* 0x2000001cff0a7230 */ /* 0x000fe40000004100 */
[C---:B------:R-:W-:Y:S01]  /*f9e0*/  FFMA.FTZ R21, R6.reuse, R7, -R21 ;  /* 0x0000000706157223 */ /* 0x040fe20000010815 */
[C---:B------:R-:W-:Y:S01]  /*f9f0*/  FMUL.FTZ R14, R13.reuse, R12 ;  /* 0x0000000c0d0e7220 */ /* 0x040fe20000410000 */
[----:B------:R-:W-:Y:S01]  /*fa00*/  FFMA.FTZ R20, R6, R77, R20 ;  /* 0x0000004d06147223 */ /* 0x000fe20000010014 */
[-C--:B------:R-:W-:Y:S02]  /*fa10*/  FMUL.FTZ R15, R13, R10.reuse ;  /* 0x0000000a0d0f7220 */ /* 0x080fe40000410000 */
[----:B------:R-:W-:-:S02]  /*fa20*/  FFMA.FTZ R13, R3, R10, -R14 ;  /* 0x0000000a030d7223 */ /* 0x000fc4000001080e */
[----:B------:R-:W-:Y:S01]  /*fa30*/  FFMA.FTZ R6, R3, R12, R15 ;  /* 0x0000000c03067223 */ /* 0x000fe2000001000f */
[----:B------:R-:W-:Y:S02]  /*fa40*/  F2FP.F16.F32.PACK_AB R15, R27, R24 ;  /* 0x000000181b0f723e */ /* 0x000fe400000000ff */
[----:B------:R-:W-:Y:S02]  /*fa50*/  F2FP.F16.F32.PACK_AB R14, R20, R21 ;  /* 0x00000015140e723e */ /* 0x000fe400000000ff */
[----:B------:R-:W-:Y:S02]  /*fa60*/  F2FP.F16.F32.PACK_AB R12, R0, R11 ;  /* 0x0000000b000c723e */ /* 0x000fe400000000ff */
[----:B------:R-:W-:-:S05]  /*fa70*/  F2FP.F16.F32.PACK_AB R13, R6, R13 ;  /* 0x0000000d060d723e */ /* 0x000fca00000000ff */
[----:B------:R1:W-:Y:S02]  /*fa80*/  STS.128 [R87+0xb000], R12 ;  /* 0x00b0000c57007388 */ /* 0x0003e40000000c00 */
.L_x_2865:
[----:B------:R-:W-:Y:S05]  /*fa90*/  BSYNC B1 ;  /* 0x0000000000017941 */ /* 0x000fea0003800000 */
.L_x_2864:
[----:B------:R-:W-:Y:S05]  /*faa0*/  @P3 BRA `(.L_x_2859) ;  /* 0x0000004c00403947 */ /* 0x000fea0003800000 */
[----:B-1234-:R-:W1:Y:S01]  /*fab0*/  LDS.128 R12, [R87+0xf000] ;  /* 0x00f00000570c7984 */ /* 0x01ee620000000c00 */
[--C-:B------:R-:W-:Y:S01]  /*fac0*/  SHF.R.U64 R24, R8, 0x10, R9.reuse ;  /* 0x0000001008187819 */ /* 0x100fe20000001209 */
[----:B------:R-:W-:Y:S01]  /*fad0*/  HADD2.F32 R7, -RZ, R70.H0_H0 ;  /* 0x20000046ff077230 */ /* 0x000fe20000004100 */
[----:B------:R-:W-:Y:S01]  /*fae0*/  SHF.R.U32.HI R8, RZ, 0x10, R9 ;  /* 0x00000010ff087819 */ /* 0x000fe20000011609 */
[--C-:B------:R-:W-:Y:S01]  /*faf0*/  HADD2.F32 R9, -RZ, R71.reuse.H0_H0 ;  /* 0x20000047ff097230 */ /* 0x100fe20000004100 */
[--C-:B------:R-:W-:Y:S01]  /*fb00*/  SHF.R.U32.HI R6, RZ, 0x10, R5.reuse ;  /* 0x00000010ff067819 */ /* 0x100fe20000011605 */
[----:B------:R-:W-:Y:S01]  /*fb10*/  HADD2.F32 R71, -RZ, R71.H1_H1 ;  /* 0x30000047ff477230 */ /* 0x000fe20000004100 */
[----:B------:R-:W-:Y:S01]  /*fb20*/  SHF.R.U64 R25, R4, 0x10, R5 ;  /* 0x0000001004197819 */ /* 0x000fe20000001205 */
[----:B------:R-:W-:Y:S02]  /*fb30*/  HADD2.F32 R8, -RZ, R8.H0_H0 ;  /* 0x20000008ff087230 */ /* 0x000fe40000004100 */
[----:B------:R-:W-:-:S02]  /*fb40*/  HADD2.F32 R6, -RZ, R6.H0_H0 ;  /* 0x20000006ff067230 */ /* 0x000fc40000004100 */
[--C-:B-1----:R-:W-:Y:S02]  /*fb50*/  HADD2.F32 R5, -RZ, R15.reuse.H0_H0 ;  /* 0x2000000fff057230 */ /* 0x102fe40000004100 */
[----:B------:R-:W-:Y:S02]  /*fb60*/  HADD2.F32 R15, -RZ, R15.H1_H1 ;  /* 0x3000000fff0f7230 */ /* 0x000fe40000004100 */
[--C-:B------:R-:W-:Y:S02]  /*fb70*/  HADD2.F32 R0, -RZ, R12.reuse.H0_H0 ;  /* 0x2000000cff007230 */ /* 0x100fe40000004100 */
[----:B------:R-:W-:Y:S02]  /*fb80*/  HADD2.F32 R12, -RZ, R12.H1_H1 ;  /* 0x3000000cff0c7230 */ /* 0x000fe40000004100 */
[C---:B------:R-:W-:Y:S01]  /*fb90*/  FMUL.FTZ R10, R15.reuse, R8 ;  /* 0x000000080f0a7220 */ /* 0x040fe20000410000 */
[----:B------:R-:W-:Y:S01]  /*fba0*/  FMUL.FTZ R15, R15, R6 ;  /* 0x000000060f0f7220 */ /* 0x000fe20000410000 */
[----:B------:R-:W-:-:S02]  /*fbb0*/  HADD2.F32 R4, -RZ, R14.H0_H0 ;  /* 0x2000000eff047230 */ /* 0x000fc40000004100 */
[--C-:B------:R-:W-:Y:S02]  /*fbc0*/  HADD2.F32 R3, -RZ, R13.reuse.H0_H0 ;  /* 0x2000000dff037230 */ /* 0x100fe40000004100 */
[C---:B------:R-:W-:Y:S01]  /*fbd0*/  FFMA.FTZ R21, R5.reuse, R8, R15 ;  /* 0x0000000805157223 */ /* 0x040fe2000001000f */
[----:B------:R-:W-:Y:S02]  /*fbe0*/  HADD2.F32 R14, -RZ, R14.H1_H1 ;  /* 0x3000000eff0e7230 */ /* 0x000fe40000004100 */
[C---:B------:R-:W-:Y:S01]  /*fbf0*/  FMUL.FTZ R11, R12.reuse, R9 ;  /* 0x000000090c0b7220 */ /* 0x040fe20000410000 */
[----:B------:R-:W-:Y:S02]  /*fc00*/  HADD2.F32 R13, -RZ, R13.H1_H1 ;  /* 0x3000000dff0d7230 */ /* 0x000fe40000004100 */
[----:B------:R-:W-:Y:S01]  /*fc10*/  FFMA.FTZ R20, R5, R6, -R10 ;  /* 0x0000000605147223 */ /* 0x000fe2000001080a */
[----:B------:R-:W-:Y:S02]  /*fc20*/  HADD2.F32 R8, -RZ, R24.H0_H0 ;  /* 0x20000018ff087230 */ /* 0x000fe40000004100 */
[----:B------:R-:W-:Y:S01]  /*fc30*/  FMUL.FTZ R15, R12, R7 ;  /* 0x000000070c0f7220 */ /* 0x000fe20000410000 */
[----:B------:R-:W-:-:S02]  /*fc40*/  HADD2.F32 R5, -RZ, R70.H1_H1 ;  /* 0x30000046ff057230 */ /* 0x000fc40000004100 */
[----:B------:R-:W-:Y:S01]  /*fc50*/  FFMA.FTZ R11, R0, R7, -R11 ;  /* 0x00000007000b7223 */ /* 0x000fe2000001080b */
[----:B------:R-:W-:Y:S02]  /*fc60*/  HADD2.F32 R6, -RZ, R25.H0_H0 ;  /* 0x20000019ff067230 */ /* 0x000fe40000004100 */
[C---:B------:R-:W-:Y:S01]  /*fc70*/  FMUL.FTZ R7, R14.reuse, R71 ;  /* 0x000000470e077220 */ /* 0x040fe20000410000 */
[C---:B------:R-:W-:Y:S01]  /*fc80*/  FMUL.FTZ R10, R13.reuse, R8 ;  /* 0x000000080d0a7220 */ /* 0x040fe20000410000 */
[----:B------:R-:W-:Y:S01]  /*fc90*/  FMUL.FTZ R14, R14, R5 ;  /* 0x000000050e0e7220 */ /* 0x000fe20000410000 */
[----:B------:R-:W-:Y:S01]  /*fca0*/  FFMA.FTZ R0, R0, R9, R15 ;  /* 0x0000000900007223 */ /* 0x000fe2000001000f */
        /* <DEDUP_REMOVED lines=9> */
[----:B------:R1:W-:Y:S01]  /*fd40*/  STS.128 [R87+0xf000], R4 ;  /* 0x00f0000457007388 */ /* 0x0003e20000000c00 */
[----:B------:R-:W-:Y:S05]  /*fd50*/  BRA `(.L_x_2859) ;  /* 0x0000004800947947 */ /* 0x000fea0003800000 */
.L_x_2820:
        /* <DEDUP_REMOVED lines=16> */
[----:B------:R-:W-:-:S04]  /*fe60*/  IMAD.WIDE.U32 R26, R7, UR6, R26 ;  /* 0x00000006071a7c25 */ /* 0x000fc8000f8e001a */
[----:B------:R-:W-:Y:S01]  /*fe70*/  IMAD R9, R7, UR7, R4 ;  /* 0x0000000707097c24 */ /* 0x000fe2000f8e0204 */
[----:B------:R-:W-:Y:S01]  /*fe80*/  ULDC.64 UR6, c[0x0][0x400] ;  /* 0x0001000000067ab9 */ /* 0x000fe20000000a00 */
[----:B------:R-:W-:Y:S01]  /*fe90*/  IMAD.IADD R5, R25, 0x1, R5 ;  /* 0x0000000119057824 */ /* 0x000fe200078e0205 */
[----:B------:R-:W-:Y:S01]  /*fea0*/  LEA R7, P0, R24, UR4, 0x1 ;  /* 0x0000000418077c11 */ /* 0x000fe2000f8008ff */
[----:B------:R-:W-:Y:S01]  /*feb0*/  IMAD.IADD R9, R27, 0x1, R9 ;  /* 0x000000011b097824 */ /* 0x000fe200078e0209 */
[----:B------:R-:W-:Y:S01]  /*fec0*/  LEA R6, P1, R26, UR6, 0x1 ;  /* 0x000000061a067c11 */ /* 0x000fe2000f8208ff */
[----:B------:R-:W-:Y:S01]  /*fed0*/  UMOV UR4, 0xffffffff ;  /* 0xffffffff00047882 */ /* 0x000fe20000000000 */
[----:B------:R-:W-:Y:S02]  /*fee0*/  LEA.HI.X R8, R24, UR5, R5, 0x1, P0 ;  /* 0x0000000518087c11 */ /* 0x000fe400080f0c05 */
[----:B------:R-:W-:Y:S01]  /*fef0*/  LEA.HI.X R9, R26, UR7, R9, 0x1, P1 ;  /* 0x000000071a097c11 */ /* 0x000fe200088f0c09 */
[----:B------:R-:W-:Y:S08]  /*ff00*/  BRA.DIV UR4, `(.L_x_2866) ;  /* 0x0000020a04087947 */ /* 0x000ff0000b800000 */
[----:B------:R0:W1:Y:S04]  /*ff10*/  SHFL.IDX PT, R4, R8, RZ, 0x181f ;  /* 0x00181fff08047589 */ /* 0x00006800000e0000 */
[----:B------:R0:W2:Y:S04]  /*ff20*/  SHFL.IDX PT, R5, R7, RZ, 0x181f ;  /* 0x00181fff07057589 */ /* 0x0000a800000e0000 */
[----:B------:R0:W3:Y:S04]  /*ff30*/  SHFL.IDX PT, R10, R9, RZ, 0x181f ;  /* 0x00181fff090a7589 */ /* 0x0000e800000e0000 */
[----:B------:R0:W4:Y:S02]  /*ff40*/  SHFL.IDX PT, R14, R6, RZ, 0x181f ;  /* 0x00181fff060e7589 */ /* 0x00012400000e0000 */
.L_x_3156:
        /* <DEDUP_REMOVED lines=18> */
[----:B------:R-:W-:-:S07]  /*10070*/  CS2R R68, SRZ ;  /* 0x0000000000447805 */ /* 0x000fce000001ff00 */
[----:B------:R-:W-:-:S04]  /*10080*/  @!P4 SHF.L.U32 R20, R16, 0x1, RZ ;  /* 0x000000011014c819 */ /* 0x000fc800000006ff */
[----:B------:R-:W-:Y:S01]  /*10090*/  @!P5 IMAD.SHL.U32 R15, R23, 0x2, RZ ;  /* 0x00000002170fd824 */ /* 0x000fe200078e00ff */
[----:B------:R-:W-:Y:S02]  /*100a0*/  @!P4 SHF.L.U64.HI R11, R16, 0x1, R17 ;  /* 0x00000001100bc819 */ /* 0x000fe40000010211 */
[CC--:B--2---:R-:W-:Y:S02]  /*100b0*/  @!P4 IADD3 R12, P0, R5.reuse, R20.reuse, RZ ;  /* 0x00000014050cc210 */ /* 0x0c4fe40007f1e0ff */
[C---:B----4-:R-:W-:Y:S02]  /*100c0*/  @!P4 IADD3 R20, P1, R14.reuse, R20, RZ ;  /* 0x000000140e14c210 */ /* 0x050fe40007f3e0ff */
[-C--:B------:R-:W-:Y:S02]  /*100d0*/  @!P5 IADD3 R24, P2, R5, R15.reuse, RZ ;  /* 0x0000000f0518d210 */ /* 0x080fe40007f5e0ff */
[----:B------:R-:W-:Y:S02]  /*100e0*/  CS2R R70, SRZ ;  /* 0x0000000000467805 */ /* 0x000fe4000001ff00 */
[----:B------:R-:W-:-:S02]  /*100f0*/  @!P5 IADD3 R14, P3, R14, R15, RZ ;  /* 0x0000000f0e0ed210 */ /* 0x000fc40007f7e0ff */
[----:B------:R-:W-:Y:S02]  /*10100*/  CS2R R56, SRZ ;  /* 0x0000000000387805 */ /* 0x000fe4000001ff00 */
[----:B------:R-:W-:Y:S02]  /*10110*/  @!P5 SHF.L.U64.HI R5, R23, 0x1, R216 ;  /* 0x000000011705d819 */ /* 0x000fe400000102d8 */
[----:B------:R-:W-:Y:S02]  /*10120*/  CS2R R58, SRZ ;  /* 0x00000000003a7805 */ /* 0x000fe4000001ff00 */
[----:B------:R-:W-:Y:S02]  /*10130*/  CS2R R64, SRZ ;  /* 0x0000000000407805 */ /* 0x000fe4000001ff00 */
[----:B------:R-:W-:Y:S01]  /*10140*/  CS2R R66, SRZ ;  /* 0x0000000000427805 */ /* 0x000fe2000001ff00 */
[C-C-:B-1----:R-:W-:Y:S01]  /*10150*/  @!P4 IMAD.X R13, R4.reuse, 0x1, R11.reuse, P0 ;  /* 0x00000001040dc824 */ /* 0x142fe200000e060b */
[----:B------:R-:W-:Y:S01]  /*10160*/  @!P5 IADD3.X R25, R4, R5, RZ, P2, !PT ;  /* 0x000000050419d210 */ /* 0x000fe200017fe4ff */
[----:B---3--:R-:W-:-:S02]  /*10170*/  @!P4 IMAD.X R21, R10, 0x1, R11, P1 ;  /* 0x000000010a15c824 */ /* 0x008fc400008e060b */
[----:B------:R-:W-:Y:S01]  /*10180*/  @!P5 IMAD.X R15, R10, 0x1, R5, P3 ;  /* 0x000000010a0fd824 */ /* 0x000fe200018e0605 */
[----:B------:R1:W5:Y:S04]  /*10190*/  @!P4 LD.E.128 R60, desc[UR60][R12.64] ;  /* 0x0000003c0c3cc980 */ /* 0x000368000c101d00 */
[----:B------:R1:W5:Y:S04]  /*101a0*/  @!P4 LD.E.128 R68, desc[UR60][R20.64] ;  /* 0x0000003c1444c980 */ /* 0x000368000c101d00 */
[----:B------:R1:W5:Y:S04]  /*101b0*/  @!P5 LD.E.128 R56, desc[UR60][R24.64] ;  /* 0x0000003c1838d980 */ /* 0x000368000c101d00 */
[----:B------:R1:W5:Y:S02]  /*101c0*/  @!P5 LD.E.128 R64, desc[UR60][R14.64] ;  /* 0x0000003c0e40d980 */ /* 0x000364000c101d00 */
.L_x_2868:
[----:B------:R-:W-:Y:S05]  /*101d0*/  BSYNC B1 ;  /* 0x0000000000017941 */ /* 0x000fea0003800000 */
.L_x_2867:
[----:B-1---5:R-:W-:Y:S01]  /*101e0*/  IMAD.MOV.U32 R4, RZ, RZ, R68 ;  /* 0x000000ffff047224 */ /* 0x022fe200078e0044 */
[----:B---3--:R-:W-:Y:S01]  /*101f0*/  MOV R10, R70 ;  /* 0x00000046000a7202 */ /* 0x008fe20000000f00 */
[----:B--2---:R-:W-:Y:S01]  /*10200*/  IMAD.MOV.U32 R5, RZ, RZ, R69 ;  /* 0x000000ffff057224 */ /* 0x004fe200078e0045 */
[----:B------:R-:W-:Y:S01]  /*10210*/  UMOV UR4, 0xffffffff ;  /* 0xffffffff00047882 */ /* 0x000fe20000000000 */
[----:B------:R-:W-:Y:S01]  /*10220*/  IMAD.MOV.U32 R11, RZ, RZ, R71 ;  /* 0x000000ffff0b7224 */ /* 0x000fe200078e0047 */
[----:B------:R-:W-:Y:S01]  /*10230*/  PRMT R119, R4, 0x5410, R10 ;  /* 0x0000541004777816 */ /* 0x000fe2000000000a */
[----:B------:R-:W-:Y:S01]  /*10240*/  IMAD.MOV.U32 R4, RZ, RZ, R64 ;  /* 0x000000ffff047224 */ /* 0x000fe200078e0040 */
        /* <DEDUP_REMOVED lines=16> */
[----:B------:R-:W-:Y:S01]  /*10350*/  PRMT R120, R120, 0x5410, R10 ;  /* 0x0000541078787816 */ /* 0x000fe2000000000a */
[----:B------:R-:W-:Y:S01]  /*10360*/  IMAD.MOV.U32 R11, RZ, RZ, R59 ;  /* 0x000000ffff0b7224 */ /* 0x000fe200078e003b */
[----:B------:R-:W-:Y:S02]  /*10370*/  MOV R10, R58 ;  /* 0x0000003a000a7202 */ /* 0x000fe40000000f00 */
[----:B------:R-:W-:Y:S02]  /*10380*/  PRMT R115, R4, 0x5410, R5 ;  /* 0x0000541004737816 */ /* 0x000fe40000000005 */
[----:B------:R-:W-:Y:S01]  /*10390*/  PRMT R116, R10, 0x5410, R11 ;  /* 0x000054100a747816 */ /* 0x000fe2000000000b */
[----:B------:R-:W-:Y:S06]  /*103a0*/  BRA.DIV UR4, `(.L_x_2869) ;  /* 0x0000020604507947 */ /* 0x000fec000b800000 */
[----:B------:R1:W2:Y:S04]  /*103b0*/  SHFL.IDX PT, R4, R8, 0x1, 0x181f ;  /* 0x00381f0008047f89 */ /* 0x0002a800000e0000 */
[----:B------:R1:W3:Y:S04]  /*103c0*/  SHFL.IDX PT, R5, R7, 0x1, 0x181f ;  /* 0x00381f0007057f89 */ /* 0x0002e800000e0000 */
[----:B------:R1:W0:Y:S04]  /*103d0*/  SHFL.IDX PT, R10, R9, 0x1, 0x181f ;  /* 0x00381f00090a7f89 */ /* 0x00022800000e0000 */
[----:B----4-:R1:W4:Y:S02]  /*103e0*/  SHFL.IDX PT, R14, R6, 0x1, 0x181f ;  /* 0x00381f00060e7f89 */ /* 0x01032400000e0000 */
.L_x_3162:
        /* <DEDUP_REMOVED lines=20> */
[CC--:B---3--:R-:W-:Y:S02]  /*10530*/  @!P4 IADD3 R12, P0, R5.reuse, R20.reuse, RZ ;  /* 0x00000014050cc210 */ /* 0x0c8fe40007f1e0ff */
[----:B------:R-:W-:Y:S02]  /*10540*/  @!P5 IADD3 R24, P2, R5, R15, RZ ;  /* 0x0000000f0518d210 */ /* 0x000fe40007f5e0ff */
[----:B----4-:R-:W-:Y:S02]  /*10550*/  @!P4 IADD3 R20, P1, R14, R20, RZ ;  /* 0x000000140e14c210 */ /* 0x010fe40007f3e0ff */
[----:B------:R-:W-:Y:S02]  /*10560*/  CS2R R54, SRZ ;  /* 0x0000000000367805 */ /* 0x000fe4000001ff00 */
[----:B------:R-:W-:-:S02]  /*10570*/  @!P5 SHF.L.U64.HI R5, R23, 0x1, R216 ;  /* 0x000000011705d819 */ /* 0x000fc400000102d8 */
[----:B------:R-:W-:Y:S02]  /*10580*/  CS2R R40, SRZ ;  /* 0x0000000000287805 */ /* 0x000fe4000001ff00 */
[----:B------:R-:W-:Y:S02]  /*10590*/  @!P5 IADD3 R14, P3, R14, R15, RZ ;  /* 0x0000000f0e0ed210 */ /* 0x000fe40007f7e0ff */
[----:B------:R-:W-:Y:S02]  /*105a0*/  CS2R R42, SRZ ;  /* 0x00000000002a7805 */ /* 0x000fe4000001ff00 */
[----:B------:R-:W-:Y:S02]  /*105b0*/  CS2R R48, SRZ ;  /* 0x0000000000307805 */ /* 0x000fe4000001ff00 */
[----:B------:R-:W-:Y:S01]  /*105c0*/  CS2R R50, SRZ ;  /* 0x0000000000327805 */ /* 0x000fe2000001ff00 */
[--C-:B--2---:R-:W-:Y:S01]  /*105d0*/  @!P4 IMAD.X R13, R4, 0x1, R11.reuse, P0 ;  /* 0x00000001040dc824 */ /* 0x104fe200000e060b */
[C---:B0-----:R-:W-:Y:S01]  /*105e0*/  @!P5 IADD3.X R15, R10.reuse, R5, RZ, P3, !PT ;  /* 0x000000050a0fd210 */ /* 0x041fe20001ffe4ff */
[----:B------:R-:W-:-:S02]  /*105f0*/  @!P4 IMAD.X R21, R10, 0x1, R11, P1 ;  /* 0x000000010a15c824 */ /* 0x000fc400008e060b */
[----:B------:R-:W-:Y:S01]  /*10600*/  @!P5 IMAD.X R25, R4, 0x1, R5, P2 ;  /* 0x000000010419d824 */ /* 0x000fe200010e0605 */
[----:B------:R0:W5:Y:S04]  /*10610*/  @!P4 LD.E.128 R44, desc[UR60][R12.64] ;  /* 0x0000003c0c2cc980 */ /* 0x000168000c101d00 */
[----:B------:R0:W5:Y:S04]  /*10620*/  @!P4 LD.E.128 R52, desc[UR60][R20.64] ;  /* 0x0000003c1434c980 */ /* 0x000168000c101d00 */
[----:B------:R0:W5:Y:S04]  /*10630*/  @!P5 LD.E.128 R40, desc[UR60][R24.64] ;  /* 0x0000003c1828d980 */ /* 0x000168000c101d00 */
[----:B------:R0:W5:Y:S02]  /*10640*/  @!P5 LD.E.128 R48, desc[UR60][R14.64] ;  /* 0x0000003c0e30d980 */ /* 0x000164000c101d00 */
.L_x_2871:
[----:B------:R-:W-:Y:S05]  /*10650*/  BSYNC B1 ;  /* 0x0000000000017941 */ /* 0x000fea0003800000 */
.L_x_2870:
[----:B--2--5:R-:W-:Y:S01]  /*10660*/  IMAD.MOV.U32 R4, RZ, RZ, R52 ;  /* 0x000000ffff047224 */ /* 0x024fe200078e0034 */
[----:B------:R-:W-:Y:S01]  /*10670*/  MOV R11, R55 ;  /* 0x00000037000b7202 */ /* 0x000fe20000000f00 */
[----:B---3--:R-:W-:Y:S01]  /*10680*/  IMAD.MOV.U32 R5, RZ, RZ, R53 ;  /* 0x000000ffff057224 */ /* 0x008fe200078e0035 */
[----:B------:R-:W-:Y:S01]  /*10690*/  UMOV UR4, 0xffffffff ;  /* 0xffffffff00047882 */ /* 0x000fe20000000000 */
[----:B0-----:R-:W-:-:S03]  /*106a0*/  IMAD.MOV.U32 R10, RZ, RZ, R54 ;  /* 0x000000ffff0a7224 */ /* 0x001fc600078e0036 */
        /* <DEDUP_REMOVED lines=25> */
.L_x_3168:
        /* <DEDUP_REMOVED lines=21> */
[C---:B0-----:R-:W-:Y:S02]  /*10990*/  @!P4 IADD3 R12, P1, R14.reuse, R12, RZ ;  /* 0x0000000c0e0cc210 */ /* 0x041fe40007f3e0ff */
[-C--:B------:R-:W-:Y:S02]  /*109a0*/  @!P5 IADD3 R20, P2, R5, R15.reuse, RZ ;  /* 0x0000000f0514d210 */ /* 0x080fe40007f5e0ff */
[----:B------:R-:W-:Y:S02]  /*109b0*/  @!P5 IADD3 R14, P3, R14, R15, RZ ;  /* 0x0000000f0e0ed210 */ /* 0x000fe40007f7e0ff */
[----:B------:R-:W-:Y:S02]  /*109c0*/  CS2R R36, SRZ ;  /* 0x0000000000247805 */ /* 0x000fe4000001ff00 */
[----:B------:R-:W-:-:S02]  /*109d0*/  @!P5 SHF.L.U64.HI R5, R23, 0x1, R216 ;  /* 0x000000011705d819 */ /* 0x000fc400000102d8 */
[----:B------:R-:W-:Y:S02]  /*109e0*/  CS2R R38, SRZ ;  /* 0x0000000000267805 */ /* 0x000fe4000001ff00 */
[----:B------:R-:W-:Y:S02]  /*109f0*/  CS2R R24, SRZ ;  /* 0x0000000000187805 */ /* 0x000fe4000001ff00 */
[----:B------:R-:W-:Y:S02]  /*10a00*/  CS2R R26, SRZ ;  /* 0x00000000001a7805 */ /* 0x000fe4000001ff00 */
[----:B------:R-:W-:Y:S02]  /*10a10*/  CS2R R32, SRZ ;  /* 0x0000000000207805 */ /* 0x000fe4000001ff00 */
[----:B------:R-:W-:Y:S02]  /*10a20*/  CS2R R34, SRZ ;  /* 0x0000000000227805 */ /* 0x000fe4000001ff00 */
[----:B--2---:R-:W-:Y:S01]  /*10a30*/  @!P4 IADD3.X R73, R4, R11, RZ, P0, !PT ;  /* 0x0000000b0449c210 */ /* 0x004fe200007fe4ff */
[----:B------:R-:W-:-:S02]  /*10a40*/  @!P4 IMAD.X R13, R10, 0x1, R11, P1 ;  /* 0x000000010a0dc824 */ /* 0x000fc400008e060b */
[--C-:B------:R-:W-:Y:S02]  /*10a50*/  @!P5 IMAD.X R21, R4, 0x1, R5.reuse, P2 ;  /* 0x000000010415d824 */ /* 0x100fe400010e0605 */
[----:B------:R-:W-:Y:S01]  /*10a60*/  @!P5 IMAD.X R15, R10, 0x1, R5, P3 ;  /* 0x000000010a0fd824 */ /* 0x000fe200018e0605 */
[----:B------:R0:W5:Y:S04]  /*10a70*/  @!P4 LD.E.128 R28, desc[UR60][R72.64] ;  /* 0x0000003c481cc980 */ /* 0x000168000c101d00 */
[----:B------:R0:W5:Y:S04]  /*10a80*/  @!P4 LD.E.128 R36, desc[UR60][R12.64] ;  /* 0x0000003c0c24c980 */ /* 0x000168000c101d00 */
[----:B------:R0:W5:Y:S04]  /*10a90*/  @!P5 LD.E.128 R24, desc[UR60][R20.64] ;  /* 0x0000003c1418d980 */ /* 0x000168000c101d00 */
[----:B------:R0:W5:Y:S02]  /*10aa0*/  @!P5 LD.E.128 R32, desc[UR60][R14.64] ;  /* 0x0000003c0e20d980 */ /* 0x000164000c101d00 */
.L_x_2874:
[----:B------:R-:W-:Y:S05]  /*10ab0*/  BSYNC B1 ;  /* 0x0000000000017941 */ /* 0x000fea0003800000 */
.L_x_2873:
        /* <DEDUP_REMOVED lines=30> */
[----:B------:R0:W0:Y:S02]  /*10ca0*/  SHFL.IDX PT, R77, R6, 0x3, 0x181f ;  /* 0x00781f00064d7f89 */ /* 0x00002400000e0000 */
.L_x_3174:
[----:B------:R-:W5:Y:S01]  /*10cb0*/  LDL R13, [R1+0x88] ;  /* 0x00008800010d7983 */ /* 0x000f620000100800 */
[----:B------:R-:W-:Y:S01]  /*10cc0*/  IADD3 R85, R85, 0x60, RZ ;  /* 0x0000006055557810 */ /* 0x000fe20007ffe0ff */
[----:B------:R-:W-:Y:S01]  /*10cd0*/  BSSY B1, `(.L_x_2876) ;  /* 0x0000029000017945 */ /* 0x000fe20003800000 */
[----:B01--4-:R-:W-:Y:S02]  /*10ce0*/  CS2R R6, SRZ ;  /* 0x0000000000067805 */ /* 0x013fe4000001ff00 */
[----:B------:R-:W-:Y:S02]  /*10cf0*/  CS2R R10, SRZ ;  /* 0x00000000000a7805 */ /* 0x000fe4000001ff00 */
[----:B------:R-:W-:Y:S02]  /*10d00*/  ISETP.GE.AND P0, PT, R85, R86, PT ;  /* 0x000000565500720c */ /* 0x000fe40003f06270 */
[----:B------:R-:W-:Y:S02]  /*10d10*/  CS2R R14, SRZ ;  /* 0x00000000000e7805 */ /* 0x000fe4000001ff00 */
[----:B------:R-:W-:-:S02]  /*10d20*/  CS2R R72, SRZ ;  /* 0x0000000000487805 */ /* 0x000fc4000001ff00 */
[----:B------:R-:W-:Y:S02]  /*10d30*/  CS2R R74, SRZ ;  /* 0x00000000004a7805 */ /* 0x000fe4000001ff00 */
[----:B-----5:R-:W-:-:S04]  /*10d40*/  LEA.HI R8, R13, R13, RZ, 0x1 ;  /* 0x0000000d0d087211 */ /* 0x020fc800078f08ff */
[----:B------:R-:W-:Y:S02]  /*10d50*/  LOP3.LUT R12, R8, 0xfffffffe, RZ, 0xc0, !PT ;  /* 0xfffffffe080c7812 */ /* 0x000fe400078ec0ff */
[----:B------:R-:W-:-:S03]  /*10d60*/  CS2R R8, SRZ ;  /* 0x0000000000087805 */ /* 0x000fc6000001ff00 */
        /* <DEDUP_REMOVED lines=11> */
[C---:B------:R-:W-:Y:S01]  /*10e20*/  @!P5 IMAD.SHL.U32 R82, R23.reuse, 0x2, RZ ;  /* 0x000000021752d824 */ /* 0x040fe200078e00ff */
[----:B------:R-:W-:Y:S02]  /*10e30*/  @!P5 SHF.L.U64.HI R7, R23, 0x1, R216 ;  /* 0x000000011707d819 */ /* 0x000fe400000102d8 */
[C---:B---3--:R-:W-:Y:S02]  /*10e40*/  @!P4 IADD3 R90, P0, R21.reuse, R78, RZ ;  /* 0x0000004e155ac210 */ /* 0x048fe40007f1e0ff */
[----:B------:R-:W-:Y:S02]  /*10e50*/  @!P5 IADD3 R80, P2, R21, R82, RZ ;  /* 0x000000521550d210 */ /* 0x000fe40007f5e0ff */
[C---:B------:R-:W-:Y:S02]  /*10e60*/  @!P4 IADD3 R78, P1, R77.reuse, R78, RZ ;  /* 0x0000004e4d4ec210 */ /* 0x040fe40007f3e0ff */
[----:B------:R-:W-:Y:S01]  /*10e70*/  @!P5 IADD3 R82, P3, R77, R82, RZ ;  /* 0x000000524d52d210 */ /* 0x000fe20007f7e0ff */
[C---:B--2---:R-:W-:Y:S01]  /*10e80*/  @!P5 IMAD.X R81, R20.reuse, 0x1, R7, P2 ;  /* 0x000000011451d824 */ /* 0x044fe200010e0607 */
[----:B------:R-:W-:Y:S01]  /*10e90*/  @!P4 IADD3.X R91, R20, R5, RZ, P0, !PT ;  /* 0x00000005145bc210 */ /* 0x000fe200007fe4ff */
[C---:B------:R-:W-:Y:S01]  /*10ea0*/  @!P4 IMAD.X R79, R76.reuse, 0x1, R5, P1 ;  /* 0x000000014c4fc824 */ /* 0x040fe200008e0605 */
[----:B------:R-:W-:Y:S01]  /*10eb0*/  CS2R R4, SRZ ;  /* 0x0000000000047805 */ /* 0x000fe2000001ff00 */
[----:B------:R-:W-:Y:S01]  /*10ec0*/  @!P5 IMAD.X R83, R76, 0x1, R7, P3 ;  /* 0x000000014c53d824 */ /* 0x000fe200018e0607 */
[----:B------:R-:W-:-:S02]  /*10ed0*/  CS2R R6, SRZ ;  /* 0x0000000000067805 */ /* 0x000fc4000001ff00 */
        /* <DEDUP_REMOVED lines=8> */
.L_x_2877:
[----:B------:R-:W-:Y:S05]  /*10f60*/  BSYNC B1 ;  /* 0x0000000000017941 */ /* 0x000fea0003800000 */
.L_x_2876:
[----:B0-----:R-:W4:Y:S01]  /*10f70*/  LDL R78, [R1+0x68] ;  /* 0x00006800014e7983 */ /* 0x001f220000100800 */
[----:B------:R-:W0:Y:S01]  /*10f80*/  SYNCS.PHASECHK.TRANS64.TRYWAIT P0, [R22+URZ+0x38800], R85 ;  /* 0x03880055160075a7 */ /* 0x000e22000800017f */
[----:B---3-5:R-:W-:Y:S01]  /*10f90*/  IMAD.MOV.U32 R21, RZ, RZ, R5 ;  /* 0x000000ffff157224 */ /* 0x028fe200078e0005 */
[----:B--2---:R-:W-:Y:S01]  /*10fa0*/  MOV R20, R4 ;  /* 0x0000000400147202 */ /* 0x004fe20000000f00 */
[----:B------:R-:W-:Y:S01]  /*10fb0*/  IMAD.MOV.U32 R76, RZ, RZ, R7 ;  /* 0x000000ffff4c7224 */ /* 0x000fe200078e0007 */
[----:B------:R-:W-:Y:S01]  /*10fc0*/  MOV R77, R8 ;  /* 0x00000008004d7202 */ /* 0x000fe20000000f00 */
[----:B------:R-:W-:Y:S01]  /*10fd0*/  BSSY B1, `(.L_x_2878) ;  /* 0x000001c000017945 */ /* 0x000fe20003800000 */
        /* <DEDUP_REMOVED lines=8> */
[----:B------:R-:W-:Y:S02]  /*11060*/  IMAD.MOV.U32 R20, RZ, RZ, R9 ;  /* 0x000000ffff147224 */ /* 0x000fe400078e0009 */
[----:B------:R-:W-:Y:S01]  /*11070*/  IMAD.MOV.U32 R77, RZ, RZ, R74 ;  /* 0x000000ffff4d7224 */ /* 0x000fe200078e004a */
[----:B------:R-:W-:Y:S01]  /*11080*/  PRMT R90, R21, 0x5410, R76 ;  /* 0x00005410155a7816 */ /* 0x000fe2000000004c */
[----:B------:R-:W-:Y:S01]  /*11090*/  IMAD.MOV.U32 R21, RZ, RZ, R14 ;  /* 0x000000ffff157224 */ /* 0x000fe200078e000e */
[----:B------:R-:W-:Y:S01]  /*110a0*/  PRMT R88, R88, 0x5410, R20 ;  /* 0x0000541058587816 */ /* 0x000fe20000000014 */
[----:B------:R-:W-:Y:S01]  /*110b0*/  IMAD.MOV.U32 R76, RZ, RZ, R15 ;  /* 0x000000ffff4c7224 */ /* 0x000fe200078e000f */
[----:B------:R-:W-:Y:S01]  /*110c0*/  PRMT R92, R77, 0x7610, R92 ;  /* 0x000076104d5c7816 */ /* 0x000fe2000000005c */
[----:B------:R-:W-:-:S03]  /*110d0*/  IMAD.MOV.U32 R20, RZ, RZ, R13 ;  /* 0x000000ffff147224 */ /* 0x000fc600078e000d */
        /* <DEDUP_REMOVED lines=10> */
[----:B0-----:R-:W-:-:S12]  /*11180*/  @!P0 BRA `(.L_x_2879) ;  /* 0x000001fc002c8947 */ /* 0x001fd80003800000 */
.L_x_3175:
[----:B------:R-:W-:Y:S05]  /*11190*/  BSYNC B1 ;  /* 0x0000000000017941 */ /* 0x000fea0003800000 */
.L_x_2878:
[----:B------:R-:W-:Y:S01]  /*111a0*/  BSSY B1, `(.L_x_2880) ;  /* 0x00000d2000017945 */ /* 0x000fe20003800000 */
[----:B------:R-:W-:Y:S02]  /*111b0*/  PRMT R92, R92, 0x5410, R76 ;  /* 0x000054105c5c7816 */ /* 0x000fe4000000004c */
[----:B0-----:R-:W-:Y:S01]  /*111c0*/  SHF.R.S32.HI R85, RZ, 0x3, R21 ;  /* 0x00000003ff557819 */ /* 0x001fe20000011415 */
[----:B------:R-:W-:Y:S06]  /*111d0*/  @P1 BRA `(.L_x_2881) ;  /* 0x0000000c00381947 */ /* 0x000fec0003800000 */
[----:B------:R0:W5:Y:S01]  /*111e0*/  LDL R139, [R1+0x50] ;  /* 0x00005000018b7983 */ /* 0x0001620000100800 */
[----:B------:R-:W1:Y:S01]  /*111f0*/  LDC R117, c[0x0][0x3f4] ;  /* 0x0000fd00ff757b82 */ /* 0x000e620000000800 */
[----:B------:R-:W-:Y:S01]  /*11200*/  BSSY B2, `(.L_x_2882) ;  /* 0x0000063000027945 */ /* 0x000fe20003800000 */
[----:B------:R-:W-:Y:S02]  /*11210*/  SHF.R.U32.HI R140, RZ, 0x3, R228 ;  /* 0x00000003ff8c7819 */ /* 0x000fe400000116e4 */
[-C--:B-1----:R-:W-:Y:S02]  /*11220*/  ISETP.GE.AND P0, PT, R16, R117.reuse, PT ;  /* 0x000000751000720c */ /* 0x082fe40003f06270 */
[----:B------:R-:W-:-:S11]  /*11230*/  ISETP.GE.AND P1, PT, R213, R117, PT ;  /* 0x00000075d500720c */ /* 0x000fd60003f26270 */
[----:B0-----:R-:W-:Y:S05]  /*11240*/  @P0 BRA `(.L_x_2883) ;  /* 0x0000000400780947 */ /* 0x001fea0003800000 */
[----:B------:R-:W-:Y:S01]  /*11250*/  LEA.HI R76, R117, R0, RZ, 0x1d ;  /* 0x00000000754c7211 */ /* 0x000fe200078fe8ff */
[--C-:B------:R-:W-:Y:S01]  /*11260*/  HADD2.F32 R131, -RZ, R123.reuse.H1_H1 ;  /* 0x3000007bff837230 */ /* 0x100fe20000004100 */
[----:B------:R-:W-:Y:S01]  /*11270*/  SHF.R.U32.HI R124, RZ, 0x10, R69 ;  /* 0x00000010ff7c7819 */ /* 0x000fe20000011645 */
[----:B------:R-:W-:Y:S01]  /*11280*/  HADD2.F32 R133, -RZ, R123.H0_H0 ;  /* 0x2000007bff857230 */ /* 0x000fe20000004100 */
[----:B------:R-:W-:Y:S02]  /*11290*/  SHF.R.S32.HI R79, RZ, 0x1f, R76 ;  /* 0x0000001fff4f7819 */ /* 0x000fe4000001144c */
[----:B------:R-:W-:Y:S01]  /*112a0*/  SHF.L.U32 R77, R76, 0x3, RZ ;  /* 0x000000034c4d7819 */ /* 0x000fe200000006ff */
[----:B------:R-:W-:Y:S01]  /*112b0*/  HADD2.F32 R130, -RZ, R124.H0_H0 ;  /* 0x2000007cff827230 */ /* 0x000fe20000004100 */
[----:B------:R-:W-:Y:S02]  /*112c0*/  LEA.HI R79, R79, R76, RZ, 0x3 ;  /* 0x0000004c4f4f7211 */ /* 0x000fe400078f18ff */
[----:B------:R-:W-:-:S02]  /*112d0*/  LOP3.LUT R77, R228, 0x38, R77, 0xf8, !PT ;  /* 0x00000038e44d7812 */ /* 0x000fc400078ef84d */
[--C-:B------:R-:W-:Y:S01]  /*112e0*/  SHF.R.U32.HI R122, RZ, 0x10, R61.reuse ;  /* 0x00000010ff7a7819 */ /* 0x100fe2000001163d */
[----:B------:R-:W-:Y:S01]  /*112f0*/  IMAD.SHL.U32 R79, R79, 0x400, RZ ;  /* 0x000004004f4f7824 */ /* 0x000fe200078e00ff */
[----:B------:R-:W-:Y:S02]  /*11300*/  LOP3.LUT R81, R77, R140, RZ, 0x3c, !PT ;  /* 0x0000008c4d517212 */ /* 0x000fe400078e3cff */
[----:B------:R-:W-:Y:S01]  /*11310*/  SHF.R.U64 R60, R60, 0x10, R61 ;  /* 0x000000103c3c7819 */ /* 0x000fe2000000123d */
[----:B------:R-:W-:Y:S01]  /*11320*/  HADD2.F32 R132, -RZ, R122.H0_H0 ;  /* 0x2000007aff847230 */ /* 0x000fe20000004100 */
[----:B------:R-:W-:Y:S01]  /*11330*/  LOP3.LUT R80, R79, 0x7fffe000, RZ, 0xc0, !PT ;  /* 0x7fffe0004f507812 */ /* 0x000fe200078ec0ff */
[----:B------:R-:W-:Y:S01]  /*11340*/  HADD2.F32 R122, -RZ, R121.H0_H0 ;  /* 0x20000079ff7a7230 */ /* 0x000fe20000004100 */
[----:B------:R-:W0:Y:S01]  /*11350*/  LDS.128 R76, [R87] ;  /* 0x00000000574c7984 */ /* 0x000e220000000c00 */
[----:B------:R-:W-:Y:S02]  /*11360*/  SHF.R.U64 R61, R68, 0x10, R69 ;  /* 0x00000010443d7819 */ /* 0x000fe40000001245 */
[----:B-----5:R-:W-:-:S02]  /*11370*/  IADD3 R81, R81, R80, R139 ;  /* 0x0000005051517210 */ /* 0x020fc40007ffe08b */
[--C-:B------:R-:W-:Y:S02]  /*11380*/  SHF.R.U64 R62, R62, 0x10, R63.reuse ;  /* 0x000000103e3e7819 */ /* 0x100fe4000000123f */
[----:B------:R-:W-:Y:S01]  /*11390*/  SHF.R.U32.HI R68, RZ, 0x10, R63 ;  /* 0x00000010ff447819 */ /* 0x000fe2000001163f */
[----:B------:R-:W-:Y:S01]  /*113a0*/  IMAD R118, R81, 0x2, R22 ;  /* 0x0000000251767824 */ /* 0x000fe200078e0216 */
[--C-:B------:R-:W-:Y:S02]  /*113b0*/  SHF.R.U64 R63, R70, 0x10, R71.reuse ;  /* 0x00000010463f7819 */ /* 0x100fe40000001247 */
[----:B------:R-:W-:Y:S01]  /*113c0*/  SHF.R.U32.HI R70, RZ, 0x10, R71 ;  /* 0x00000010ff467819 */ /* 0x000fe20000011647 */
[----:B------:R-:W-:Y:S01]  /*113d0*/  HADD2.F32 R68, -RZ, R68.H0_H0 ;  /* 0x20000044ff447230 */ /* 0x000fe20000004100 */
[----:B------:R-:W1:Y:S01]  /*113e0*/  LDS.128 R80, [R118+0x14400] ;  /* 0x0144000076507984 */ /* 0x000e620000000c00 */
[----:B0-----:R-:W-:Y:S02]  /*113f0*/  HADD2.F32 R125, -RZ, R77.H1_H1 ;  /* 0x3000004dff7d7230 */ /* 0x001fe40000004100 */
[----:B------:R-:W-:-:S02]  /*11400*/  HADD2.F32 R71, -RZ, R76.H0_H0 ;  /* 0x2000004cff477230 */ /* 0x000fc40000004100 */
[----:B------:R-:W-:Y:S02]  /*11410*/  HADD2.F32 R69, -RZ, R78.H0_H0 ;  /* 0x2000004eff457230 */ /* 0x000fe40000004100 */
[----:B------:R-:W-:Y:S02]  /*11420*/  HADD2.F32 R126, -RZ, R77.H0_H0 ;  /* 0x2000004dff7e7230 */ /* 0x000fe40000004100 */
[--C-:B------:R-:W-:Y:S02]  /*11430*/  HADD2.F32 R77, -RZ, R79.reuse.H0_H0 ;  /* 0x2000004fff4d7230 */ /* 0x100fe40000004100 */
[----:B------:R-:W-:Y:S02]  /*11440*/  HADD2.F32 R79, -RZ, R79.H1_H1 ;  /* 0x3000004fff4f7230 */ /* 0x000fe40000004100 */
[----:B------:R-:W-:Y:S02]  /*11450*/  HADD2.F32 R76, -RZ, R76.H1_H1 ;  /* 0x3000004cff4c7230 */ /* 0x000fe40000004100 */
[----:B-1----:R-:W-:-:S02]  /*11460*/  HADD2.F32 R129, -RZ, R81.H0_H0 ;  /* 0x20000051ff817230 */ /* 0x002fc40000004100 */
[----:B------:R-:W-:Y:S02]  /*11470*/  HADD2.F32 R127, -RZ, R81.H1_H1 ;  /* 0x30000051ff7f7230 */ /* 0x000fe40000004100 */
[----:B------:R-:W-:Y:S02]  /*11480*/  HADD2.F32 R128, -RZ, R80.H0_H0 ;  /* 0x20000050ff807230 */ /* 0x000fe40000004100 */
[C---:B------:R-:W-:Y:S01]  /*11490*/  FMUL.FTZ R135, R129.reuse, R133 ;  /* 0x0000008581877220 */ /* 0x040fe20000410000 */
[----:B------:R-:W-:Y:S01]  /*114a0*/  FMUL.FTZ R137, R129, R131 ;  /* 0x0000008381897220 */ /* 0x000fe20000410000 */
[----:B------:R-:W-:Y:S02]  /*114b0*/  HADD2.F32 R129, -RZ, R119.H0_H0 ;  /* 0x20000077ff817230 */ /* 0x000fe40000004100 */
[C---:B------:R-:W-:Y:S01]  /*114c0*/  FMUL.FTZ R134, R127.reuse, R130 ;  /* 0x000000827f867220 */ /* 0x040fe20000410000 */
[----:B------:R-:W-:Y:S01]  /*114d0*/  FMUL.FTZ R138, R127, R132 ;  /* 0x000000847f8a7220 */ /* 0x000fe20000410000 */
[----:B------:R-:W-:-:S02]  /*114e0*/  HADD2.F32 R123, -RZ, R82.H0_H0 ;  /* 0x20000052ff7b7230 */ /* 0x000fc40000004100 */
[C---:B------:R-:W-:Y:S01]  /*114f0*/  FMUL.FTZ R136, R128.reuse, R122 ;  /* 0x0000007a80887220 */ /* 0x040fe20000410000 */
[C---:B------:R-:W-:Y:S01]  /*11500*/  FFMA.FTZ R127, R125.reuse, R132, -R134 ;  /* 0x000000847d7f7223 */ /* 0x040fe20000010886 */
[-C--:B------:R-:W-:Y:S01]  /*11510*/  FMUL.FTZ R134, R128, R129.reuse ;  /* 0x0000008180867220 */ /* 0x080fe20000410000 */
        /* <DEDUP_REMOVED lines=9> */
[----:B------:R-:W-:Y:S02]  /*115b0*/  HADD2.F32 R130, -RZ, R121.H1_H1 ;  /* 0x30000079ff827230 */ /* 0x000fe40000004100 */
[----:B------:R-:W-:Y:S01]  /*115c0*/  FFMA.FTZ R120, R69, R128, -R136 ;  /* 0x0000008045787223 */ /* 0x000fe20000010888 */
[----:B------:R-:W-:Y:S02]  /*115d0*/  HADD2.F32 R83, -RZ, R83.H1_H1 ;  /* 0x30000053ff537230 */ /* 0x000fe40000004100 */
[----:B------:R-:W-:Y:S01]  /*115e0*/  FMUL.FTZ R136, R81, R134 ;  /* 0x0000008651887220 */ /* 0x000fe20000410000 */
[----:B------:R-:W-:-:S02]  /*115f0*/  HADD2.F32 R128, -RZ, R70.H0_H0 ;  /* 0x20000046ff807230 */ /* 0x000fc40000004100 */
[----:B------:R-:W-:Y:S01]  /*11600*/  FMUL.FTZ R81, R81, R130 ;  /* 0x0000008251517220 */ /* 0x000fe20000410000 */
[----:B------:R-:W-:Y:S01]  /*11610*/  FFMA.FTZ R70, R69, R132, R138 ;  /* 0x0000008445467223 */ /* 0x000fe2000001008a */
[----:B------:R-:W-:Y:S01]  /*11620*/  FFMA.FTZ R136, R77, R130, -R136 ;  /* 0x000000824d887223 */ /* 0x000fe20000010888 */
[----:B------:R-:W-:Y:S02]  /*11630*/  HADD2.F32 R80, -RZ, R80.H1_H1 ;  /* 0x30000050ff507230 */ /* 0x000fe40000004100 */
[C---:B------:R-:W-:Y:S01]  /*11640*/  FMUL.FTZ R132, R83.reuse, R128 ;  /* 0x0000008053847220 */ /* 0x040fe20000410000 */
[----:B------:R-:W-:Y:S02]  /*11650*/  HADD2.F32 R82, -RZ, R82.H1_H1 ;  /* 0x30000052ff527230 */ /* 0x000fe40000004100 */
[----:B------:R-:W-:Y:S01]  /*11660*/  FMUL.FTZ R130, R83, R68 ;  /* 0x0000004453827220 */ /* 0x000fe20000410000 */
[----:B------:R-:W-:Y:S02]  /*11670*/  HADD2.F32 R69, -RZ, R61.H0_H0 ;  /* 0x2000003dff457230 */ /* 0x000fe40000004100 */
[----:B------:R-:W-:Y:S01]  /*11680*/  FFMA.FTZ R134, R77, R134, R81 ;  /* 0x000000864d867223 */ /* 0x000fe20000010051 */
[----:B------:R-:W-:-:S02]  /*11690*/  HADD2.F32 R71, -RZ, R63.H0_H0 ;  /* 0x2000003fff477230 */ /* 0x000fc40000004100 */
[C---:B------:R-:W-:Y:S01]  /*116a0*/  FFMA.FTZ R83, R79.reuse, R68, -R132 ;  /* 0x000000444f537223 */ /* 0x040fe20000010884 */
[----:B------:R-:W-:Y:S02]  /*116b0*/  HADD2.F32 R61, -RZ, R60.H0_H0 ;  /* 0x2000003cff3d7230 */ /* 0x000fe40000004100 */
[----:B------:R-:W-:Y:S01]  /*116c0*/  FFMA.FTZ R121, R79, R128, R130 ;  /* 0x000000804f797223 */ /* 0x000fe20000010082 */
[----:B------:R-:W-:Y:S02]  /*116d0*/  HADD2.F32 R63, -RZ, R62.H0_H0 ;  /* 0x2000003eff3f7230 */ /* 0x000fe40000004100 */
        /* <DEDUP_REMOVED lines=21> */
.L_x_2883:
[----:B------:R-:W-:Y:S05]  /*11830*/  BSYNC B2 ;  /* 0x0000000000027941 */ /* 0x000fea0003800000 */
.L_x_2882:
[----:B------:R-:W-:Y:S05]  /*11840*/  @P1 BRA `(.L_x_2881) ;  /* 0x00000004009c1947 */ /* 0x000fea0003800000 */
[----:B0-----:R-:W2:Y:S01]  /*11850*/  LDL R60, [R1+0x84] ;  /* 0x00008400013c7983 */ /* 0x001ea20000100800 */
[----:B------:R-:W-:Y:S01]  /*11860*/  LEA.HI R117, R117, R85, RZ, 0x1d ;  /* 0x0000005575757211 */ /* 0x000fe200078fe8ff */
[----:B------:R-:W-:Y:S01]  /*11870*/  HADD2.F32 R118, -RZ, R113.H1_H1 ;  /* 0x30000071ff767230 */ /* 0x000fe20000004100 */
[----:B------:R-:W-:Y:S01]  /*11880*/  LOP3.LUT R61, R228, 0x38, R21, 0xf8, !PT ;  /* 0x00000038e43d7812 */ /* 0x000fe200078ef815 */
[--C-:B------:R-:W-:Y:S01]  /*11890*/  HADD2.F32 R122, -RZ, R114.reuse.H0_H0 ;  /* 0x20000072ff7a7230 */ /* 0x100fe20000004100 */
[--C-:B------:R-:W-:Y:S01]  /*118a0*/  SHF.R.U64 R56, R56, 0x10, R57.reuse ;  /* 0x0000001038387819 */ /* 0x100fe20000001239 */
[----:B------:R-:W-:Y:S01]  /*118b0*/  HADD2.F32 R114, -RZ, R114.H1_H1 ;  /* 0x30000072ff727230 */ /* 0x000fe20000004100 */
[----:B------:R-:W-:Y:S02]  /*118c0*/  LOP3.LUT R63, R61, R140, RZ, 0x3c, !PT ;  /* 0x0000008c3d3f7212 */ /* 0x000fe400078e3cff */
[----:B------:R-:W-:Y:S02]  /*118d0*/  SHF.L.U32 R61, R117, 0x3, RZ ;  /* 0x00000003753d7819 */ /* 0x000fe400000006ff */
[----:B------:R-:W-:-:S02]  /*118e0*/  SHF.R.U32.HI R120, RZ, 0x10, R57 ;  /* 0x00000010ff787819 */ /* 0x000fc40000011639 */
[----:B------:R-:W-:Y:S02]  /*118f0*/  LOP3.LUT R61, R228, 0x38, R61, 0xf8, !PT ;  /* 0x00000038e43d7812 */ /* 0x000fe400078ef83d */
[----:B------:R-:W-:Y:S02]  /*11900*/  SHF.R.U64 R57, R58, 0x10, R59 ;  /* 0x000000103a397819 */ /* 0x000fe4000000123b */
[----:B------:R-:W-:Y:S02]  /*11910*/  LOP3.LUT R69, R61, R140, RZ, 0x3c, !PT ;  /* 0x0000008c3d457212 */ /* 0x000fe400078e3cff */
[--C-:B------:R-:W-:Y:S01]  /*11920*/  SHF.R.U64 R58, R66, 0x10, R67.reuse ;  /* 0x00000010423a7819 */ /* 0x100fe20000001243 */
[----:B------:R-:W-:Y:S01]  /*11930*/  HADD2.F32 R57, -RZ, R57.H0_H0 ;  /* 0x20000039ff397230 */ /* 0x000fe20000004100 */
[----:B------:R-:W-:Y:S02]  /*11940*/  SHF.R.U32.HI R66, RZ, 0x10, R67 ;  /* 0x00000010ff427819 */ /* 0x000fe40000011643 */
[----:B------:R-:W-:-:S02]  /*11950*/  SHF.R.U32.HI R119, RZ, 0x10, R65 ;  /* 0x00000010ff777819 */ /* 0x000fc40000011641 */
[----:B------:R-:W-:Y:S02]  /*11960*/  SHF.R.U32.HI R59, RZ, 0x10, R59 ;  /* 0x00000010ff3b7819 */ /* 0x000fe4000001163b */
[----:B------:R-:W-:Y:S01]  /*11970*/  SHF.R.U64 R64, R64, 0x10, R65 ;  /* 0x0000001040407819 */ /* 0x000fe20000001241 */
[----:B------:R-:W-:Y:S01]  /*11980*/  HADD2.F32 R119, -RZ, R119.H0_H0 ;  /* 0x20000077ff777230 */ /* 0x000fe20000004100 */
[----:B--2---:R-:W-:Y:S02]  /*11990*/  R2UR UR4, R60 ;  /* 0x000000003c0472ca */ /* 0x004fe400000e0000 */
[----:B------:R-:W-:-:S05]  /*119a0*/  LEA.HI R60, R20, R213, RZ, 0x6 ;  /* 0x000000d5143c7211 */ /* 0x000fca00078f30ff */
[----:B------:R-:W-:Y:S01]  /*119b0*/  IMAD.SHL.U32 R62, R60, 0x80, RZ ;  /* 0x000000803c3e7824 */ /* 0x000fe200078e00ff */
[----:B------:R-:W-:-:S04]  /*119c0*/  SHF.R.S32.HI R60, RZ, 0x1f, R117 ;  /* 0x0000001fff3c7819 */ /* 0x000fc80000011475 */
[----:B------:R-:W-:Y:S01]  /*119d0*/  LEA.HI R60, R60, R117, RZ, 0x3 ;  /* 0x000000753c3c7211 */ /* 0x000fe200078f18ff */
[----:B------:R-:W-:Y:S01]  /*119e0*/  HADD2.F32 R117, -RZ, R115.H1_H1 ;  /* 0x30000073ff757230 */ /* 0x000fe20000004100 */
[----:B------:R-:W-:-:S03]  /*119f0*/  LOP3.LUT R62, R62, 0xffffe000, RZ, 0xc0, !PT ;  /* 0xffffe0003e3e7812 */ /* 0x000fc600078ec0ff */
[----:B------:R-:W-:Y:S01]  /*11a00*/  IMAD.SHL.U32 R60, R60, 0x400, RZ ;  /* 0x000004003c3c7824 */ /* 0x000fe200078e00ff */
[----:B-----5:R-:W-:-:S04]  /*11a10*/  IADD3 R62, R63, R62, R139 ;  /* 0x0000003e3f3e7210 */ /* 0x020fc80007ffe08b */
[----:B------:R-:W-:Y:S02]  /*11a20*/  LOP3.LUT R68, R60, 0x7fffe000, RZ, 0xc0, !PT ;  /* 0x7fffe0003c447812 */ /* 0x000fe400078ec0ff */
[----:B------:R-:W-:Y:S02]  /*11a30*/  LEA R76, R62, UR4, 0x1 ;  /* 0x000000043e4c7c11 */ /* 0x000fe4000f8e08ff */
[----:B------:R-:W-:-:S03]  /*11a40*/  IADD3 R69, R69, R68, R139 ;  /* 0x0000004445457210 */ /* 0x000fc60007ffe08b */
[----:B------:R-:W0:Y:S02]  /*11a50*/  LDS.128 R60, [R76] ;  /* 0x000000004c3c7984 */ /* 0x000e240000000c00 */
[----:B------:R-:W-:-:S05]  /*11a60*/  IMAD R77, R69, 0x2, R22 ;  /* 0x00000002454d7824 */ /* 0x000fca00078e0216 */
[----:B------:R-:W1:Y:S01]  /*11a70*/  LDS.128 R68, [R77+0x14400] ;  /* 0x014400004d447984 */ /* 0x000e620000000c00 */
[--C-:B0-----:R-:W-:Y:S02]  /*11a80*/  HADD2.F32 R78, -RZ, R61.reuse.H0_H0 ;  /* 0x2000003dff4e7230 */ /* 0x101fe40000004100 */
[----:B------:R-:W-:Y:S02]  /*11a90*/  HADD2.F32 R80, -RZ, R61.H1_H1 ;  /* 0x3000003dff507230 */ /* 0x000fe40000004100 */
[----:B------:R-:W-:Y:S02]  /*11aa0*/  HADD2.F32 R81, -RZ, R60.H0_H0 ;  /* 0x2000003cff517230 */ /* 0x000fe40000004100 */
[----:B------:R-:W-:Y:S02]  /*11ab0*/  HADD2.F32 R61, -RZ, R62.H0_H0 ;  /* 0x2000003eff3d7230 */ /* 0x000fe40000004100 */
[--C-:B-1----:R-:W-:Y:S02]  /*11ac0*/  HADD2.F32 R67, -RZ, R69.reuse.H0_H0 ;  /* 0x20000045ff437230 */ /* 0x102fe40000004100 */
[----:B------:R-:W-:-:S02]  /*11ad0*/  HADD2.F32 R82, -RZ, R69.H1_H1 ;  /* 0x30000045ff527230 */ /* 0x000fc40000004100 */
[----:B------:R-:W-:Y:S02]  /*11ae0*/  HADD2.F32 R79, -RZ, R68.H0_H0 ;  /* 0x20000044ff4f7230 */ /* 0x000fe40000004100 */
[CC--:B------:R-:W-:Y:S01]  /*11af0*/  FMUL.FTZ R69, R67.reuse, R118.reuse ;  /* 0x0000007643457220 */ /* 0x0c0fe20000410000 */
[-C--:B------:R-:W-:Y:S01]  /*11b00*/  FMUL.FTZ R121, R67, R117.reuse ;  /* 0x0000007543797220 */ /* 0x080fe20000410000 */
[----:B------:R-:W-:Y:S02]  /*11b10*/  HADD2.F32 R83, -RZ, R70.H0_H0 ;  /* 0x20000046ff537230 */ /* 0x000fe40000004100 */
[C---:B------:R-:W-:Y:S01]  /*11b20*/  FFMA.FTZ R67, R78.reuse, R117, -R69 ;  /* 0x000000754e437223 */ /* 0x040fe20000010845 */
[----:B------:R-:W-:Y:S02]  /*11b30*/  HADD2.F32 R117, -RZ, R120.H0_H0 ;  /* 0x20000078ff757230 */ /* 0x000fe40000004100 */
[----:B------:R-:W-:Y:S01]  /*11b40*/  FFMA.FTZ R69, R78, R118, R121 ;  /* 0x000000764e457223 */ /* 0x000fe20000010079 */
[----:B------:R-:W-:-:S02]  /*11b50*/  HADD2.F32 R120, -RZ, R113.H0_H0 ;  /* 0x20000071ff787230 */ /* 0x000fc40000004100 */
[C---:B------:R-:W-:Y:S01]  /*11b60*/  FMUL.FTZ R113, R82.reuse, R119 ;  /* 0x0000007752717220 */ /* 0x040fe20000410000 */
[----:B------:R-:W-:Y:S02]  /*11b70*/  HADD2.F32 R118, -RZ, R115.H0_H0 ;  /* 0x20000073ff767230 */ /* 0x000fe40000004100 */
[-C--:B------:R-:W-:Y:S01]  /*11b80*/  FMUL.FTZ R115, R82, R117.reuse ;  /* 0x0000007552737220 */ /* 0x080fe20000410000 */
[----:B------:R-:W-:Y:S02]  /*11b90*/  HADD2.F32 R87, -RZ, R71.H0_H0 ;  /* 0x20000047ff577230 */ /* 0x000fe40000004100 */
[C---:B------:R-:W-:Y:S01]  /*11ba0*/  FMUL.FTZ R82, R79.reuse, R120 ;  /* 0x000000784f527220 */ /* 0x040fe20000410000 */
[----:B------:R-:W-:Y:S01]  /*11bb0*/  FFMA.FTZ R78, R80, R117, -R113 ;  /* 0x00000075504e7223 */ /* 0x000fe20000010871 */
[-C--:B------:R-:W-:Y:S01]  /*11bc0*/  FMUL.FTZ R113, R79, R118.reuse ;  /* 0x000000764f717220 */ /* 0x080fe20000410000 */
[----:B------:R-:W-:Y:S02]  /*11bd0*/  HADD2.F32 R65, -RZ, R63.H0_H0 ;  /* 0x2000003fff417230 */ /* 0x000fe40000004100 */
[----:B------:R-:W-:Y:S01]  /*11be0*/  FFMA.FTZ R79, R81, R118, -R82 ;  /* 0x00000076514f7223 */ /* 0x000fe20000010852 */
[----:B------:R-:W-:-:S02]  /*11bf0*/  HADD2.F32 R82, -RZ, R116.H0_H0 ;  /* 0x20000074ff527230 */ /* 0x000fc40000004100 */
[----:B------:R-:W-:Y:S01]  /*11c00*/  FMUL.FTZ R118, R83, R122 ;  /* 0x0000007a53767220 */ /* 0x000fe20000410000 */
[----:B------:R-:W-:Y:S02]  /*11c10*/  HADD2.F32 R116, -RZ, R116.H1_H1 ;  /* 0x30000074ff747230 */ /* 0x000fe40000004100 */
[----:B------:R-:W-:Y:S01]  /*11c20*/  FFMA.FTZ R113, R81, R120, R113 ;  /* 0x0000007851717223 */ /* 0x000fe20000010071 */
[----:B------:R-:W-:Y:S01]  /*11c30*/  FMUL.FTZ R124, R87, R114 ;  /* 0x00000072577c7220 */ /* 0x000fe20000410000 */
[-C--:B------:R-:W-:Y:S01]  /*11c40*/  FMUL.FTZ R120, R83, R82.reuse ;  /* 0x0000005253787220 */ /* 0x080fe20000410000 */
[----:B------:R-:W-:Y:S01]  /*11c50*/  FFMA.FTZ R118, R61, R82, -R118 ;  /* 0x000000523d767223 */ /* 0x000fe20000010876 */
[----:B------:R-:W-:Y:S02]  /*11c60*/  HADD2.F32 R82, -RZ, R66.H0_H0 ;  /* 0x20000042ff527230 */ /* 0x000fe40000004100 */
[----:B------:R-:W-:Y:S01]  /*11c70*/  FMUL.FTZ R87, R87, R116 ;  /* 0x0000007457577220 */ /* 0x000fe20000410000 */
[----:B------:R-:W-:-:S02]  /*11c80*/  HADD2.F32 R71, -RZ, R71.H1_H1 ;  /* 0x30000047ff477230 */ /* 0x000fc40000004100 */
[----:B------:R-:W-:Y:S01]  /*11c90*/  FFMA.FTZ R120, R61, R122, R120 ;  /* 0x0000007a3d787223 */ /* 0x000fe20000010078 */
[----:B------:R-:W-:Y:S02]  /*11ca0*/  HADD2.F32 R66, -RZ, R59.H0_H0 ;  /* 0x2000003bff427230 */ /* 0x000fe40000004100 */
[C---:B------:R-:W-:Y:S01]  /*11cb0*/  FFMA.FTZ R124, R65.reuse, R116, -R124 ;  /* 0x00000074417c7223 */ /* 0x040fe2000001087c */
[----:B------:R-:W-:Y:S02]  /*11cc0*/  HADD2.F32 R63, -RZ, R63.H1_H1 ;  /* 0x3000003fff3f7230 */ /* 0x000fe40000004100 */
[----:B------:R-:W-:Y:S01]  /*11cd0*/  FFMA.FTZ R87, R65, R114, R87 ;  /* 0x0000007241577223 */ /* 0x000fe20000010057 */
[----:B------:R-:W-:Y:S02]  /*11ce0*/  HADD2.F32 R68, -RZ, R68.H1_H1 ;  /* 0x30000044ff447230 */ /* 0x000fe40000004100 */
[----:B------:R-:W-:Y:S01]  /*11cf0*/  FMUL.FTZ R122, R71, R82 ;  /* 0x00000052477a7220 */ /* 0x000fe20000410000 */
[----:B------:R-:W-:-:S02]  /*11d00*/  HADD2.F32 R70, -RZ, R70.H1_H1 ;  /* 0x30000046ff467230 */ /* 0x000fc40000004100 */
[-C--:B------:R-:W-:Y:S01]  /*11d10*/  FMUL.FTZ R114, R71, R66.reuse ;  /* 0x0000004247727220 */ /* 0x080fe20000410000 */
[----:B------:R-:W-:Y:S02]  /*11d20*/  HADD2.F32 R61, -RZ, R64.H0_H0 ;  /* 0x20000040ff3d7230 */ /* 0x000fe40000004100 */
[C---:B------:R-:W-:Y:S01]  /*11d30*/  FFMA.FTZ R81, R63.reuse, R66, -R122 ;  /* 0x000000423f517223 */ /* 0x040fe2000001087a */
[----:B------:R-:W-:Y:S02]  /*11d40*/  HADD2.F32 R65, -RZ, R58.H0_H0 ;  /* 0x2000003aff417230 */ /* 0x000fe40000004100 */
[----:B------:R-:W-:Y:S01]  /*11d50*/  FFMA.FTZ R114, R63, R82, R114 ;  /* 0x000000523f727223 */ /* 0x000fe20000010072 */
[----:B------:R-:W-:Y:S02]  /*11d60*/  HADD2.F32 R59, -RZ, R56.H0_H0 ;  /* 0x20000038ff3b7230 */ /* 0x000fe40000004100 */
[----:B------:R-:W-:Y:S01]  /*11d70*/  FMUL.FTZ R63, R68, R61 ;  /* 0x0000003d443f7220 */ /* 0x000fe20000410000 */
[----:B------:R-:W-:-:S02]  /*11d80*/  HADD2.F32 R60, -RZ, R60.H1_H1 ;  /* 0x3000003cff3c7230 */ /* 0x000fc40000004100 */
[----:B------:R-:W-:Y:S01]  /*11d90*/  FMUL.FTZ R71, R70, R65 ;  /* 0x0000004146477220 */ /* 0x000fe20000410000 */
[----:B------:R-:W-:Y:S02]  /*11da0*/  HADD2.F32 R62, -RZ, R62.H1_H1 ;  /* 0x3000003eff3e7230 */ /* 0x000fe40000004100 */
[----:B------:R-:W-:Y:S01]  /*11db0*/  FMUL.FTZ R68, R68, R59 ;  /* 0x0000003b44447220 */ /* 0x000fe20000410000 */
[----:B------:R-:W-:Y:S01]  /*11dc0*/  FMUL.FTZ R70, R70, R57 ;  /* 0x0000003946467220 */ /* 0x000fe20000410000 */
[----:B------:R-:W-:Y:S01]  /*11dd0*/  FFMA.FTZ R56, R60, R59, -R63 ;  /* 0x0000003b3c387223 */ /* 0x000fe2000001083f */
[----:B------:R-:W-:Y:S01]  /*11de0*/  FFMA.FTZ R80, R80, R119, R115 ;  /* 0x0000007750507223 */ /* 0x000fe20000010073 */
        /* <DEDUP_REMOVED lines=13> */
.L_x_2881:
[----:B------:R-:W-:Y:S05]  /*11ec0*/  BSYNC B1 ;  /* 0x0000000000017941 */ /* 0x000fea0003800000 */
.L_x_2880:
[----:B------:R-:W-:Y:S01]  /*11ed0*/  ISETP.GE.AND P0, PT, R89, R86, PT ;  /* 0x000000565900720c */ /* 0x000fe20003f06270 */
[----:B------:R-:W-:-:S12]  /*11ee0*/  BSSY B1, `(.L_x_2884) ;  /* 0x00000da000017945 */ /* 0x000fd80003800000 */
[----:B------:R-:W-:Y:S05]  /*11ef0*/  @P0 BRA `(.L_x_2885) ;  /* 0x0000000c00600947 */ /* 0x000fea0003800000 */
[----:B------:R2:W5:Y:S01]  /*11f00*/  LDL R116, [R1+0x84] ;  /* 0x0000840001747983 */ /* 0x0005620000100800 */
[----:B------:R-:W3:Y:S03]  /*11f10*/  LDC R64, c[0x0][0x3f4] ;  /* 0x0000fd00ff407b82 */ /* 0x000ee60000000800 */
[----:B0-----:R2:W5:Y:S01]  /*11f20*/  LDL R87, [R1+0x64] ;  /* 0x0000640001577983 */ /* 0x0015620000100800 */
[C---:B------:R-:W-:Y:S01]  /*11f30*/  VIADD R113, R220.reuse, 0x20 ;  /* 0x00000020dc717836 */ /* 0x040fe20000000000 */
[----:B------:R-:W-:Y:S01]  /*11f40*/  BSSY B2, `(.L_x_2886) ;  /* 0x000006c000027945 */ /* 0x000fe20003800000 */
[----:B------:R-:W-:-:S03]  /*11f50*/  VIADD R115, R220, 0x20 ;  /* 0x00000020dc737836 */ /* 0x000fc60000000000 */
[----:B------:R-:W-:Y:S01]  /*11f60*/  SHF.L.U32 R113, R113, 0x6, RZ ;  /* 0x0000000671717819 */ /* 0x000fe200000006ff */
[----:B------:R-:W-:-:S03]  /*11f70*/  IMAD.SHL.U32 R115, R115, 0x40, RZ ;  /* 0x0000004073737824 */ /* 0x000fc600078e00ff */
[----:B------:R-:W-:Y:S02]  /*11f80*/  LOP3.LUT R113, R113, 0x1c0, RZ, 0xc0, !PT ;  /* 0x000001c071717812 */ /* 0x000fe400078ec0ff */
[----:B------:R-:W-:Y:S02]  /*11f90*/  LOP3.LUT R115, R115, 0x1c0, RZ, 0xc0, !PT ;  /* 0x000001c073737812 */ /* 0x000fe400078ec0ff */
[----:B------:R-:W-:Y:S02]  /*11fa0*/  SHF.R.U32.HI R113, RZ, 0x3, R113 ;  /* 0x00000003ff717819 */ /* 0x000fe40000011671 */
[-C--:B---3--:R-:W-:Y:S02]  /*11fb0*/  ISETP.GE.AND P0, PT, R16, R64.reuse, PT ;  /* 0x000000401000720c */ /* 0x088fe40003f06270 */
[----:B------:R-:W-:-:S11]  /*11fc0*/  ISETP.GE.AND P1, PT, R213, R64, PT ;  /* 0x00000040d500720c */ /* 0x000fd60003f26270 */
[----:B--2---:R-:W-:Y:S05]  /*11fd0*/  @P0 BRA `(.L_x_2887) ;  /* 0x0000000400880947 */ /* 0x004fea0003800000 */
[----:B-1----:R-:W-:Y:S01]  /*11fe0*/  LEA.HI R56, R64, R0, RZ, 0x1d ;  /* 0x0000000040387211 */ /* 0x002fe200078fe8ff */
[----:B------:R-:W-:Y:S01]  /*11ff0*/  HADD2.F32 R80, -RZ, R109.H1_H1 ;  /* 0x3000006dff507230 */ /* 0x000fe20000004100 */
[----:B-----5:R-:W-:Y:S01]  /*12000*/  R2UR UR4, R116 ;  /* 0x00000000740472ca */ /* 0x020fe200000e0000 */
[----:B------:R-:W-:Y:S01]  /*12010*/  HADD2.F32 R76, -RZ, R111.H1_H1 ;  /* 0x3000006fff4c7230 */ /* 0x000fe20000004100 */
[----:B------:R-:W-:Y:S01]  /*12020*/  SHF.R.S32.HI R59, RZ, 0x1f, R56 ;  /* 0x0000001fff3b7819 */ /* 0x000fe20000011438 */
[----:B------:R-:W-:Y:S01]  /*12030*/  IMAD.SHL.U32 R57, R56, 0x8, RZ ;  /* 0x0000000838397824 */ /* 0x000fe200078e00ff */
[----:B------:R-:W-:Y:S02]  /*12040*/  LOP3.LUT R58, R115, 0x38, R16, 0xf8, !PT ;  /* 0x00000038733a7812 */ /* 0x000fe400078ef810 */
[----:B------:R-:W-:Y:S02]  /*12050*/  LEA.HI R59, R59, R56, RZ, 0x3 ;  /* 0x000000383b3b7211 */ /* 0x000fe400078f18ff */
[----:B------:R-:W-:-:S02]  /*12060*/  LOP3.LUT R56, R115, 0x38, R57, 0xf8, !PT ;  /* 0x0000003873387812 */ /* 0x000fc400078ef839 */
[----:B------:R-:W-:Y:S02]  /*12070*/  SHF.L.U32 R59, R59, 0xa, RZ ;  /* 0x0000000a3b3b7819 */ /* 0x000fe400000006ff */
[----:B------:R-:W-:Y:S02]  /*12080*/  LOP3.LUT R60, R56, R113, RZ, 0x3c, !PT ;  /* 0x00000071383c7212 */ /* 0x000fe400078e3cff */
[----:B------:R-:W-:Y:S02]  /*12090*/  LOP3.LUT R61, R59, 0x7fffe000, RZ, 0xc0, !PT ;  /* 0x7fffe0003b3d7812 */ /* 0x000fe400078ec0ff */
[----:B------:R-:W-:Y:S02]  /*120a0*/  LOP3.LUT R58, R87, R58, R113, 0xf6, !PT ;  /* 0x0000003a573a7212 */ /* 0x000fe400078ef671 */
[----:B------:R-:W-:Y:S02]  /*120b0*/  IADD3 R61, R60, R61, R87 ;  /* 0x0000003d3c3d7210 */ /* 0x000fe40007ffe057 */
[----:B------:R-:W-:-:S02]  /*120c0*/  LEA R65, R58, UR4, 0x1 ;  /* 0x000000043a417c11 */ /* 0x000fc4000f8e08ff */
[--C-:B------:R-:W-:Y:S01]  /*120d0*/  SHF.R.U32.HI R71, RZ, 0x10, R53.reuse ;  /* 0x00000010ff477819 */ /* 0x100fe20000011635 */
[----:B------:R-:W-:Y:S01]  /*120e0*/  IMAD R66, R61, 0x2, R22 ;  /* 0x000000023d427824 */ /* 0x000fe200078e0216 */
[----:B------:R-:W-:Y:S01]  /*120f0*/  SHF.R.U64 R52, R52, 0x10, R53 ;  /* 0x0000001034347819 */ /* 0x000fe20000001235 */
[----:B------:R-:W0:Y:S01]  /*12100*/  LDS.128 R56, [R65] ;  /* 0x0000000041387984 */ /* 0x000e220000000c00 */
[--C-:B------:R-:W-:Y:S01]  /*12110*/  SHF.R.U32.HI R79, RZ, 0x10, R45.reuse ;  /* 0x00000010ff4f7819 */ /* 0x100fe2000001162d */
[----:B------:R-:W-:Y:S01]  /*12120*/  HADD2.F32 R71, -RZ, R71.H0_H0 ;  /* 0x20000047ff477230 */ /* 0x000fe20000004100 */
[----:B------:R-:W-:Y:S01]  /*12130*/  SHF.R.U64 R44, R44, 0x10, R45 ;  /* 0x000000102c2c7819 */ /* 0x000fe2000000122d */
[----:B------:R-:W1:Y:S01]  /*12140*/  LDS.128 R60, [R66+0x14400] ;  /* 0x01440000423c7984 */ /* 0x000e620000000c00 */
[--C-:B------:R-:W-:Y:S02]  /*12150*/  SHF.R.U64 R45, R46, 0x10, R47.reuse ;  /* 0x000000102e2d7819 */ /* 0x100fe4000000122f */
[----:B------:R-:W-:-:S02]  /*12160*/  SHF.R.U32.HI R83, RZ, 0x10, R47 ;  /* 0x00000010ff537819 */ /* 0x000fc4000001162f */
[--C-:B------:R-:W-:Y:S01]  /*12170*/  SHF.R.U64 R46, R54, 0x10, R55.reuse ;  /* 0x00000010362e7819 */ /* 0x100fe20000001237 */
[----:B------:R-:W-:Y:S01]  /*12180*/  HADD2.F32 R45, -RZ, R45.H0_H0 ;  /* 0x2000002dff2d7230 */ /* 0x000fe20000004100 */
[----:B------:R-:W-:Y:S01]  /*12190*/  SHF.R.U32.HI R81, RZ, 0x10, R55 ;  /* 0x00000010ff517819 */ /* 0x000fe20000011637 */
[--C-:B0-----:R-:W-:Y:S02]  /*121a0*/  HADD2.F32 R53, -RZ, R57.reuse.H0_H0 ;  /* 0x20000039ff357230 */ /* 0x101fe40000004100 */
[----:B------:R-:W-:Y:S02]  /*121b0*/  HADD2.F32 R57, -RZ, R57.H1_H1 ;  /* 0x30000039ff397230 */ /* 0x000fe40000004100 */
[--C-:B-1----:R-:W-:Y:S02]  /*121c0*/  HADD2.F32 R67, -RZ, R61.reuse.H0_H0 ;  /* 0x2000003dff437230 */ /* 0x102fe40000004100 */
[----:B------:R-:W-:Y:S02]  /*121d0*/  HADD2.F32 R68, -RZ, R61.H1_H1 ;  /* 0x3000003dff447230 */ /* 0x000fe40000004100 */
[----:B------:R-:W-:-:S02]  /*121e0*/  HADD2.F32 R61, -RZ, R60.H0_H0 ;  /* 0x2000003cff3d7230 */ /* 0x000fc40000004100 */
[C---:B------:R-:W-:Y:S01]  /*121f0*/  FMUL.FTZ R78, R67.reuse, R80 ;  /* 0x00000050434e7220 */ /* 0x040fe20000410000 */
[-C--:B------:R-:W-:Y:S01]  /*12200*/  FMUL.FTZ R82, R67, R76.reuse ;  /* 0x0000004c43527220 */ /* 0x080fe20000410000 */
[----:B------:R-:W-:Y:S02]  /*12210*/  HADD2.F32 R67, -RZ, R79.H0_H0 ;  /* 0x2000004fff437230 */ /* 0x000fe40000004100 */
[C---:B------:R-:W-:Y:S01]  /*12220*/  FMUL.FTZ R114, R68.reuse, R71 ;  /* 0x0000004744727220 */ /* 0x040fe20000410000 */
[C---:B------:R-:W-:Y:S01]  /*12230*/  FFMA.FTZ R77, R53.reuse, R76, -R78 ;  /* 0x0000004c354d7223 */ /* 0x040fe2000001084e */
[----:B------:R-:W-:Y:S02]  /*12240*/  HADD2.F32 R78, -RZ, R109.H0_H0 ;  /* 0x2000006dff4e7230 */ /* 0x000fe40000004100 */
[----:B------:R-:W-:Y:S01]  /*12250*/  FFMA.FTZ R82, R53, R80, R82 ;  /* 0x0000005035527223 */ /* 0x000fe20000010052 */
[----:B------:R-:W-:Y:S02]  /*12260*/  HADD2.F32 R76, -RZ, R111.H0_H0 ;  /* 0x2000006fff4c7230 */ /* 0x000fe40000004100 */
[----:B------:R-:W-:Y:S01]  /*12270*/  FMUL.FTZ R80, R68, R67 ;  /* 0x0000004344507220 */ /* 0x000fe20000410000 */
[----:B------:R-:W-:-:S02]  /*12280*/  HADD2.F32 R47, -RZ, R56.H0_H0 ;  /* 0x20000038ff2f7230 */ /* 0x000fc40000004100 */
[----:B------:R-:W-:Y:S01]  /*12290*/  FFMA.FTZ R114, R57, R67, -R114 ;  /* 0x0000004339727223 */ /* 0x000fe20000010872 */
[C---:B------:R-:W-:Y:S01]  /*122a0*/  FMUL.FTZ R68, R61.reuse, R78 ;  /* 0x0000004e3d447220 */ /* 0x040fe20000410000 */
[----:B------:R-:W-:Y:S02]  /*122b0*/  HADD2.F32 R69, -RZ, R62.H0_H0 ;  /* 0x2000003eff457230 */ /* 0x000fe40000004100 */
[-C--:B------:R-:W-:Y:S01]  /*122c0*/  FMUL.FTZ R61, R61, R76.reuse ;  /* 0x0000004c3d3d7220 */ /* 0x080fe20000410000 */
[----:B------:R-:W-:Y:S02]  /*122d0*/  HADD2.F32 R67, -RZ, R110.H0_H0 ;  /* 0x2000006eff437230 */ /* 0x000fe40000004100 */
[----:B------:R-:W-:Y:S01]  /*122e0*/  FFMA.FTZ R71, R57, R71, R80 ;  /* 0x0000004739477223 */ /* 0x000fe20000010050 */
[----:B------:R-:W-:Y:S02]  /*122f0*/  HADD2.F32 R53, -RZ, R112.H0_H0 ;  /* 0x20000070ff357230 */ /* 0x000fe40000004100 */
[----:B------:R-:W-:Y:S01]  /*12300*/  FFMA.FTZ R57, R47, R76, -R68 ;  /* 0x0000004c2f397223 */ /* 0x000fe20000010844 */
[----:B------:R-:W-:-:S02]  /*12310*/  HADD2.F32 R54, -RZ, R58.H0_H0 ;  /* 0x2000003aff367230 */ /* 0x000fc40000004100 */
[----:B------:R-:W-:Y:S01]  /*12320*/  FFMA.FTZ R61, R47, R78, R61 ;  /* 0x0000004e2f3d7223 */ /* 0x000fe2000001003d */
[----:B------:R-:W-:Y:S02]  /*12330*/  HADD2.F32 R70, -RZ, R63.H0_H0 ;  /* 0x2000003fff467230 */ /* 0x000fe40000004100 */
[C---:B------:R-:W-:Y:S01]  /*12340*/  FMUL.FTZ R47, R69.reuse, R67 ;  /* 0x00000043452f7220 */ /* 0x040fe20000410000 */
[----:B------:R-:W-:Y:S02]  /*12350*/  HADD2.F32 R112, -RZ, R112.H1_H1 ;  /* 0x30000070ff707230 */ /* 0x000fe40000004100 */
[-C--:B------:R-:W-:Y:S01]  /*12360*/  FMUL.FTZ R79, R69, R53.reuse ;  /* 0x00000035454f7220 */ /* 0x080fe20000410000 */
[----:B------:R-:W-:Y:S02]  /*12370*/  HADD2.F32 R110, -RZ, R110.H1_H1 ;  /* 0x3000006eff6e7230 */ /* 0x000fe40000004100 */
[----:B------:R-:W-:Y:S01]  /*12380*/  FFMA.FTZ R69, R54, R53, -R47 ;  /* 0x0000003536457223 */ /* 0x000fe2000001082f */
[----:B------:R-:W-:-:S02]  /*12390*/  HADD2.F32 R55, -RZ, R59.H0_H0 ;  /* 0x2000003bff377230 */ /* 0x000fc40000004100 */
[C---:B------:R-:W-:Y:S01]  /*123a0*/  FMUL.FTZ R47, R70.reuse, R112 ;  /* 0x00000070462f7220 */ /* 0x040fe20000410000 */
[----:B------:R-:W-:Y:S02]  /*123b0*/  HADD2.F32 R63, -RZ, R63.H1_H1 ;  /* 0x3000003fff3f7230 */ /* 0x000fe40000004100 */
[-C--:B------:R-:W-:Y:S01]  /*123c0*/  FMUL.FTZ R78, R70, R110.reuse ;  /* 0x0000006e464e7220 */ /* 0x080fe20000410000 */
[----:B------:R-:W-:Y:S02]  /*123d0*/  HADD2.F32 R76, -RZ, R81.H0_H0 ;  /* 0x20000051ff4c7230 */ /* 0x000fe40000004100 */
[C---:B------:R-:W-:Y:S01]  /*123e0*/  FFMA.FTZ R110, R55.reuse, R110, R47 ;  /* 0x0000006e376e7223 */ /* 0x040fe2000001002f */
[----:B------:R-:W-:Y:S02]  /*123f0*/  HADD2.F32 R68, -RZ, R83.H0_H0 ;  /* 0x20000053ff447230 */ /* 0x000fe40000004100 */
[----:B------:R-:W-:Y:S01]  /*12400*/  FFMA.FTZ R78, R55, R112, -R78 ;  /* 0x00000070374e7223 */ /* 0x000fe2000001084e */
[----:B------:R-:W-:-:S02]  /*12410*/  HADD2.F32 R59, -RZ, R59.H1_H1 ;  /* 0x3000003bff3b7230 */ /* 0x000fc40000004100 */
[C---:B------:R-:W-:Y:S01]  /*12420*/  FMUL.FTZ R70, R63.reuse, R76 ;  /* 0x0000004c3f467220 */ /* 0x040fe20000410000 */
[----:B------:R-:W-:Y:S02]  /*12430*/  HADD2.F32 R60, -RZ, R60.H1_H1 ;  /* 0x3000003cff3c7230 */ /* 0x000fe40000004100 */
[-C--:B------:R-:W-:Y:S01]  /*12440*/  FMUL.FTZ R80, R63, R68.reuse ;  /* 0x000000443f507220 */ /* 0x080fe20000410000 */
[----:B------:R-:W-:Y:S02]  /*12450*/  HADD2.F32 R62, -RZ, R62.H1_H1 ;  /* 0x3000003eff3e7230 */ /* 0x000fe40000004100 */
[----:B------:R-:W-:Y:S01]  /*12460*/  FFMA.FTZ R54, R54, R67, R79 ;  /* 0x0000004336367223 */ /* 0x000fe2000001004f */
[----:B------:R-:W-:Y:S02]  /*12470*/  HADD2.F32 R53, -RZ, R52.H0_H0 ;  /* 0x20000034ff357230 */ /* 0x000fe40000004100 */
[----:B------:R-:W-:Y:S01]  /*12480*/  FFMA.FTZ R67, R59, R68, -R70 ;  /* 0x000000443b437223 */ /* 0x000fe20000010846 */
[----:B------:R-:W-:-:S02]  /*12490*/  HADD2.F32 R55, -RZ, R46.H0_H0 ;  /* 0x2000002eff377230 */ /* 0x000fc40000004100 */
[----:B------:R-:W-:Y:S01]  /*124a0*/  FFMA.FTZ R79, R59, R76, R80 ;  /* 0x0000004c3b4f7223 */ /* 0x000fe20000010050 */
[----:B------:R-:W-:Y:S02]  /*124b0*/  HADD2.F32 R47, -RZ, R44.H0_H0 ;  /* 0x2000002cff2f7230 */ /* 0x000fe40000004100 */
[----:B------:R-:W-:Y:S01]  /*124c0*/  FMUL.FTZ R59, R60, R53 ;  /* 0x000000353c3b7220 */ /* 0x000fe20000410000 */
[----:B------:R-:W-:Y:S02]  /*124d0*/  HADD2.F32 R56, -RZ, R56.H1_H1 ;  /* 0x30000038ff387230 */ /* 0x000fe40000004100 */
        /* <DEDUP_REMOVED lines=18> */
.L_x_2887:
[----:B------:R-:W-:Y:S05]  /*12600*/  BSYNC B2 ;  /* 0x0000000000027941 */ /* 0x000fea0003800000 */
.L_x_2886:
[----:B------:R-:W-:Y:S05]  /*12610*/  @P1 BRA `(.L_x_2885) ;  /* 0x0000000400981947 */ /* 0x000fea0003800000 */
[----:B0-----:R-:W-:Y:S01]  /*12620*/  LEA.HI R44, R20, R213, RZ, 0x6 ;  /* 0x000000d5142c7211 */ /* 0x001fe200078f30ff */
[----:B-1----:R-:W-:Y:S01]  /*12630*/  HADD2.F32 R58, -RZ, R107.H1_H1 ;  /* 0x3000006bff3a7230 */ /* 0x002fe20000004100 */
[----:B------:R-:W-:Y:S01]  /*12640*/  LEA.HI R64, R64, R85, RZ, 0x1d ;  /* 0x0000005540407211 */ /* 0x000fe200078fe8ff */
[--C-:B------:R-:W-:Y:S01]  /*12650*/  HADD2.F32 R60, -RZ, R105.reuse.H1_H1 ;  /* 0x30000069ff3c7230 */ /* 0x100fe20000004100 */
[----:B------:R-:W-:Y:S01]  /*12660*/  LOP3.LUT R46, R115, 0x38, R21, 0xf8, !PT ;  /* 0x00000038732e7812 */ /* 0x000fe200078ef815 */
[----:B------:R-:W-:Y:S01]  /*12670*/  IMAD.SHL.U32 R44, R44, 0x80, RZ ;  /* 0x000000802c2c7824 */ /* 0x000fe200078e00ff */
[----:B------:R-:W-:Y:S01]  /*12680*/  SHF.R.S32.HI R45, RZ, 0x1f, R64 ;  /* 0x0000001fff2d7819 */ /* 0x000fe20000011440 */
[----:B------:R-:W-:Y:S01]  /*12690*/  HADD2.F32 R105, -RZ, R105.H0_H0 ;  /* 0x20000069ff697230 */ /* 0x000fe20000004100 */
[----:B------:R-:W-:Y:S01]  /*126a0*/  LOP3.LUT R47, R46, R113, RZ, 0x3c, !PT ;  /* 0x000000712e2f7212 */ /* 0x000fe200078e3cff */
[----:B------:R-:W-:Y:S01]  /*126b0*/  HADD2.F32 R107, -RZ, R107.H0_H0 ;  /* 0x2000006bff6b7230 */ /* 0x000fe20000004100 */
[----:B------:R-:W-:Y:S01]  /*126c0*/  LOP3.LUT R46, R44, 0xffffe000, RZ, 0xc0, !PT ;  /* 0xffffe0002c2e7812 */ /* 0x000fe200078ec0ff */
[----:B------:R-:W-:Y:S01]  /*126d0*/  IMAD.SHL.U32 R44, R64, 0x8, RZ ;  /* 0x00000008402c7824 */ /* 0x000fe200078e00ff */
[----:B------:R-:W-:-:S02]  /*126e0*/  LEA.HI R45, R45, R64, RZ, 0x3 ;  /* 0x000000402d2d7211 */ /* 0x000fc400078f18ff */
[----:B-----5:R-:W-:Y:S02]  /*126f0*/  R2UR UR4, R116 ;  /* 0x00000000740472ca */ /* 0x020fe400000e0000 */
[----:B------:R-:W-:Y:S02]  /*12700*/  LOP3.LUT R44, R115, 0x38, R44, 0xf8, !PT ;  /* 0x00000038732c7812 */ /* 0x000fe400078ef82c */
[----:B------:R-:W-:Y:S02]  /*12710*/  SHF.L.U32 R45, R45, 0xa, RZ ;  /* 0x0000000a2d2d7819 */ /* 0x000fe400000006ff */
[----:B------:R-:W-:Y:S02]  /*12720*/  LOP3.LUT R52, R44, R113, RZ, 0x3c, !PT ;  /* 0x000000712c347212 */ /* 0x000fe400078e3cff */
[----:B------:R-:W-:Y:S02]  /*12730*/  LOP3.LUT R57, R45, 0x7fffe000, RZ, 0xc0, !PT ;  /* 0x7fffe0002d397812 */ /* 0x000fe400078ec0ff */
[----:B------:R-:W-:-:S02]  /*12740*/  IADD3 R46, R47, R46, R87 ;  /* 0x0000002e2f2e7210 */ /* 0x000fc40007ffe057 */
[----:B------:R-:W-:Y:S02]  /*12750*/  IADD3 R57, R52, R57, R87 ;  /* 0x0000003934397210 */ /* 0x000fe40007ffe057 */
[----:B------:R-:W-:Y:S02]  /*12760*/  LEA R56, R46, UR4, 0x1 ;  /* 0x000000042e387c11 */ /* 0x000fe4000f8e08ff */
[--C-:B------:R-:W-:Y:S01]  /*12770*/  SHF.R.U64 R67, R48, 0x10, R49.reuse ;  /* 0x0000001030437819 */ /* 0x100fe20000001231 */
[----:B------:R-:W-:Y:S01]  /*12780*/  IMAD R57, R57, 0x2, R22 ;  /* 0x0000000239397824 */ /* 0x000fe200078e0216 */
[----:B------:R-:W-:Y:S01]  /*12790*/  SHF.R.U32.HI R62, RZ, 0x10, R49 ;  /* 0x00000010ff3e7819 */ /* 0x000fe20000011631 */
[----:B------:R-:W0:Y:S01]  /*127a0*/  LDS.128 R44, [R56] ;  /* 0x00000000382c7984 */ /* 0x000e220000000c00 */
[--C-:B------:R-:W-:Y:S02]  /*127b0*/  SHF.R.U64 R71, R40, 0x10, R41.reuse ;  /* 0x0000001028477819 */ /* 0x100fe40000001229 */
[----:B------:R-:W-:Y:S01]  /*127c0*/  SHF.R.U32.HI R59, RZ, 0x10, R41 ;  /* 0x00000010ff3b7819 */ /* 0x000fe20000011629 */
[----:B------:R-:W1:Y:S01]  /*127d0*/  LDS.128 R52, [R57+0x14400] ;  /* 0x0144000039347984 */ /* 0x000e620000000c00 */
[----:B------:R-:W-:Y:S01]  /*127e0*/  HADD2.F32 R62, -RZ, R62.H0_H0 ;  /* 0x2000003eff3e7230 */ /* 0x000fe20000004100 */
[----:B------:R-:W-:-:S02]  /*127f0*/  SHF.R.U64 R65, R50, 0x10, R51 ;  /* 0x0000001032417819 */ /* 0x000fc40000001233 */
[----:B------:R-:W-:Y:S02]  /*12800*/  SHF.R.U32.HI R63, RZ, 0x10, R51 ;  /* 0x00000010ff3f7819 */ /* 0x000fe40000011633 */
[--C-:B------:R-:W-:Y:S02]  /*12810*/  SHF.R.U32.HI R69, RZ, 0x10, R43.reuse ;  /* 0x00000010ff457819 */ /* 0x100fe4000001162b */
[----:B------:R-:W-:Y:S01]  /*12820*/  SHF.R.U64 R70, R42, 0x10, R43 ;  /* 0x000000102a467819 */ /* 0x000fe2000000122b */
[----:B0-----:R-:W-:Y:S02]  /*12830*/  HADD2.F32 R41, -RZ, R45.H0_H0 ;  /* 0x2000002dff297230 */ /* 0x001fe40000004100 */
[----:B------:R-:W-:Y:S02]  /*12840*/  HADD2.F32 R40, -RZ, R44.H0_H0 ;  /* 0x2000002cff287230 */ /* 0x000fe40000004100 */
[----:B-1----:R-:W-:Y:S02]  /*12850*/  HADD2.F32 R49, -RZ, R53.H0_H0 ;  /* 0x20000035ff317230 */ /* 0x002fe40000004100 */
[----:B------:R-:W-:-:S02]  /*12860*/  HADD2.F32 R48, -RZ, R52.H0_H0 ;  /* 0x20000034ff307230 */ /* 0x000fc40000004100 */
[----:B------:R-:W-:Y:S02]  /*12870*/  HADD2.F32 R53, -RZ, R53.H1_H1 ;  /* 0x30000035ff357230 */ /* 0x000fe40000004100 */
[C---:B------:R-:W-:Y:S01]  /*12880*/  FMUL.FTZ R64, R49.reuse, R60 ;  /* 0x0000003c31407220 */ /* 0x040fe20000410000 */
[-C--:B------:R-:W-:Y:S01]  /*12890*/  FMUL.FTZ R66, R49, R58.reuse ;  /* 0x0000003a31427220 */ /* 0x080fe20000410000 */
[----:B------:R-:W-:Y:S02]  /*128a0*/  HADD2.F32 R45, -RZ, R45.H1_H1 ;  /* 0x3000002dff2d7230 */ /* 0x000fe40000004100 */
[C---:B------:R-:W-:Y:S01]  /*128b0*/  FFMA.FTZ R64, R41.reuse, R58, -R64 ;  /* 0x0000003a29407223 */ /* 0x040fe20000010840 */
[----:B------:R-:W-:Y:S01]  /*128c0*/  FFMA.FTZ R66, R41, R60, R66 ;  /* 0x0000003c29427223 */ /* 0x000fe20000010042 */
[----:B------:R-:W-:Y:S02]  /*128d0*/  HADD2.F32 R58, -RZ, R59.H0_H0 ;  /* 0x2000003bff3a7230 */ /* 0x000fe40000004100 */
[C---:B------:R-:W-:Y:S01]  /*128e0*/  FMUL.FTZ R41, R48.reuse, R105 ;  /* 0x0000006930297220 */ /* 0x040fe20000410000 */
[----:B------:R-:W-:Y:S01]  /*128f0*/  FMUL.FTZ R48, R48, R107 ;  /* 0x0000006b30307220 */ /* 0x000fe20000410000 */
[----:B------:R-:W-:-:S02]  /*12900*/  HADD2.F32 R49, -RZ, R106.H0_H0 ;  /* 0x2000006aff317230 */ /* 0x000fc40000004100 */
[C---:B------:R-:W-:Y:S01]  /*12910*/  FMUL.FTZ R68, R53.reuse, R62 ;  /* 0x0000003e35447220 */ /* 0x040fe20000410000 */
[----:B------:R-:W-:Y:S01]  /*12920*/  FFMA.FTZ R107, R40, R107, -R41 ;  /* 0x0000006b286b7223 */ /* 0x000fe20000010829 */
[----:B------:R-:W-:Y:S02]  /*12930*/  HADD2.F32 R50, -RZ, R54.H0_H0 ;  /* 0x20000036ff327230 */ /* 0x000fe40000004100 */
[-C--:B------:R-:W-:Y:S01]  /*12940*/  FMUL.FTZ R60, R53, R58.reuse ;  /* 0x0000003a353c7220 */ /* 0x080fe20000410000 */
[----:B------:R-:W-:Y:S02]  /*12950*/  HADD2.F32 R51, -RZ, R55.H0_H0 ;  /* 0x20000037ff337230 */ /* 0x000fe40000004100 */
[C---:B------:R-:W-:Y:S01]  /*12960*/  FFMA.FTZ R53, R45.reuse, R58, -R68 ;  /* 0x0000003a2d357223 */ /* 0x040fe20000010844 */
[----:B------:R-:W-:Y:S02]  /*12970*/  HADD2.F32 R41, -RZ, R108.H0_H0 ;  /* 0x2000006cff297230 */ /* 0x000fe40000004100 */
[----:B------:R-:W-:Y:S01]  /*12980*/  FFMA.FTZ R59, R45, R62, R60 ;  /* 0x0000003e2d3b7223 */ /* 0x000fe2000001003c */
[----:B------:R-:W-:-:S02]  /*12990*/  HADD2.F32 R106, -RZ, R106.H1_H1 ;  /* 0x3000006aff6a7230 */ /* 0x000fc40000004100 */
[----:B------:R-:W-:Y:S01]  /*129a0*/  FFMA.FTZ R105, R40, R105, R48 ;  /* 0x0000006928697223 */ /* 0x000fe20000010030 */
[----:B------:R-:W-:Y:S02]  /*129b0*/  HADD2.F32 R108, -RZ, R108.H1_H1 ;  /* 0x3000006cff6c7230 */ /* 0x000fe40000004100 */
[C---:B------:R-:W-:Y:S01]  /*129c0*/  FMUL.FTZ R45, R50.reuse, R49 ;  /* 0x00000031322d7220 */ /* 0x040fe20000410000 */
[----:B------:R-:W-:Y:S02]  /*129d0*/  HADD2.F32 R42, -RZ, R46.H0_H0 ;  /* 0x2000002eff2a7230 */ /* 0x000fe40000004100 */
[----:B------:R-:W-:Y:S01]  /*129e0*/  FMUL.FTZ R61, R50, R41 ;  /* 0x00000029323d7220 */ /* 0x000fe20000410000 */
[----:B------:R-:W-:Y:S02]  /*129f0*/  HADD2.F32 R43, -RZ, R47.H0_H0 ;  /* 0x2000002fff2b7230 */ /* 0x000fe40000004100 */
[----:B------:R-:W-:Y:S01]  /*12a00*/  FMUL.FTZ R58, R51, R106 ;  /* 0x0000006a333a7220 */ /* 0x000fe20000410000 */
[----:B------:R-:W-:-:S02]  /*12a10*/  HADD2.F32 R55, -RZ, R55.H1_H1 ;  /* 0x30000037ff377230 */ /* 0x000fc40000004100 */
[----:B------:R-:W-:Y:S01]  /*12a20*/  FMUL.FTZ R51, R51, R108 ;  /* 0x0000006c33337220 */ /* 0x000fe20000410000 */
[----:B------:R-:W-:Y:S02]  /*12a30*/  HADD2.F32 R48, -RZ, R63.H0_H0 ;  /* 0x2000003fff307230 */ /* 0x000fe40000004100 */
[C---:B------:R-:W-:Y:S01]  /*12a40*/  FFMA.FTZ R50, R42.reuse, R41, -R45 ;  /* 0x000000292a327223 */ /* 0x040fe2000001082d */
[----:B------:R-:W-:Y:S02]  /*12a50*/  HADD2.F32 R40, -RZ, R69.H0_H0 ;  /* 0x20000045ff287230 */ /* 0x000fe40000004100 */
[----:B------:R-:W-:Y:S01]  /*12a60*/  FFMA.FTZ R61, R42, R49, R61 ;  /* 0x000000312a3d7223 */ /* 0x000fe2000001003d */
[----:B------:R-:W-:Y:S02]  /*12a70*/  HADD2.F32 R47, -RZ, R47.H1_H1 ;  /* 0x3000002fff2f7230 */ /* 0x000fe40000004100 */
[----:B------:R-:W-:Y:S01]  /*12a80*/  FMUL.FTZ R42, R55, R48 ;  /* 0x00000030372a7220 */ /* 0x000fe20000410000 */
[----:B------:R-:W-:-:S02]  /*12a90*/  HADD2.F32 R52, -RZ, R52.H1_H1 ;  /* 0x30000034ff347230 */ /* 0x000fc40000004100 */
[C---:B------:R-:W-:Y:S01]  /*12aa0*/  FFMA.FTZ R58, R43.reuse, R108, -R58 ;  /* 0x0000006c2b3a7223 */ /* 0x040fe2000001083a */
[----:B------:R-:W-:Y:S02]  /*12ab0*/  HADD2.F32 R54, -RZ, R54.H1_H1 ;  /* 0x30000036ff367230 */ /* 0x000fe40000004100 */
[----:B------:R-:W-:Y:S01]  /*12ac0*/  FFMA.FTZ R106, R43, R106, R51 ;  /* 0x0000006a2b6a7223 */ /* 0x000fe20000010033 */
        /* <DEDUP_REMOVED lines=27> */
.L_x_2885:
[----:B------:R-:W-:Y:S05]  /*12c80*/  BSYNC B1 ;  /* 0x0000000000017941 */ /* 0x000fea0003800000 */
.L_x_2884:
[----:B--2---:R-:W-:Y:S01]  /*12c90*/  VIADD R40, R220, 0x40 ;  /* 0x00000040dc287836 */ /* 0x004fe20000000000 */
[----:B------:R-:W-:Y:S04]  /*12ca0*/  BSSY B1, `(.L_x_2888) ;  /* 0x00000d7000017945 */ /* 0x000fe80003800000 */
[----:B------:R-:W-:-:S13]  /*12cb0*/  ISETP.GE.AND P0, PT, R40, R86, PT ;  /* 0x000000562800720c */ /* 0x000fda0003f06270 */
[----:B------:R-:W-:Y:S05]  /*12cc0*/  @P0 BRA `(.L_x_2889) ;  /* 0x0000000c00500947 */ /* 0x000fea0003800000 */
[----:B0-----:R0:W5:Y:S01]  /*12cd0*/  LDL R68, [R1+0x84] ;  /* 0x0000840001447983 */ /* 0x0011620000100800 */
[----:B------:R-:W2:Y:S03]  /*12ce0*/  LDC R49, c[0x0][0x3f4] ;  /* 0x0000fd00ff317b82 */ /* 0x000ea60000000800 */
[----:B------:R0:W5:Y:S01]  /*12cf0*/  LDL R67, [R1+0x60] ;  /* 0x0000600001437983 */ /* 0x0001620000100800 */
[----:B------:R-:W-:Y:S01]  /*12d00*/  IMAD.SHL.U32 R50, R40, 0x40, RZ ;  /* 0x0000004028327824 */ /* 0x000fe200078e00ff */
[----:B------:R-:W-:Y:S04]  /*12d10*/  BSSY B2, `(.L_x_2890) ;  /* 0x0000068000027945 */ /* 0x000fe80003800000 */
[----:B------:R-:W-:-:S04]  /*12d20*/  LOP3.LUT R50, R50, 0x1c0, RZ, 0xc0, !PT ;  /* 0x000001c032327812 */ /* 0x000fc800078ec0ff */
[----:B------:R-:W-:Y:S02]  /*12d30*/  SHF.R.U32.HI R48, RZ, 0x3, R50 ;  /* 0x00000003ff307819 */ /* 0x000fe40000011632 */
[-C--:B--2---:R-:W-:Y:S02]  /*12d40*/  ISETP.GE.AND P0, PT, R16, R49.reuse, PT ;  /* 0x000000311000720c */ /* 0x084fe40003f06270 */
[----:B------:R-:W-:-:S11]  /*12d50*/  ISETP.GE.AND P1, PT, R213, R49, PT ;  /* 0x00000031d500720c */ /* 0x000fd60003f26270 */
[----:B0-----:R-:W-:Y:S05]  /*12d60*/  @P0 BRA `(.L_x_2891) ;  /* 0x0000000400880947 */ /* 0x001fea0003800000 */
[----:B------:R-:W-:Y:S01]  /*12d70*/  LEA.HI R40, R49, R0, RZ, 0x1d ;  /* 0x0000000031287211 */ /* 0x000fe200078fe8ff */
[----:B------:R-:W-:Y:S01]  /*12d80*/  HADD2.F32 R54, -RZ, R103.H1_H1 ;  /* 0x30000067ff367230 */ /* 0x000fe20000004100 */
[----:B-----5:R-:W-:Y:S01]  /*12d90*/  R2UR UR4, R68 ;  /* 0x00000000440472ca */ /* 0x020fe200000e0000 */
[--C-:B-1----:R-:W-:Y:S01]  /*12da0*/  HADD2.F32 R56, -RZ, R101.reuse.H1_H1 ;  /* 0x30000065ff387230 */ /* 0x102fe20000004100 */
[----:B------:R-:W-:Y:S01]  /*12db0*/  SHF.R.S32.HI R43, RZ, 0x1f, R40 ;  /* 0x0000001fff2b7819 */ /* 0x000fe20000011428 */
[----:B------:R-:W-:Y:S01]  /*12dc0*/  HADD2.F32 R101, -RZ, R101.H0_H0 ;  /* 0x20000065ff657230 */ /* 0x000fe20000004100 */
[----:B------:R-:W-:Y:S01]  /*12dd0*/  LOP3.LUT R45, R50, 0x38, R16, 0xf8, !PT ;  /* 0x00000038322d7812 */ /* 0x000fe200078ef810 */
[----:B------:R-:W-:Y:S01]  /*12de0*/  HADD2.F32 R103, -RZ, R103.H0_H0 ;  /* 0x20000067ff677230 */ /* 0x000fe20000004100 */
[----:B------:R-:W-:Y:S02]  /*12df0*/  LEA.HI R43, R43, R40, RZ, 0x3 ;  /* 0x000000282b2b7211 */ /* 0x000fe400078f18ff */
[----:B------:R-:W-:-:S02]  /*12e00*/  SHF.L.U32 R41, R40, 0x3, RZ ;  /* 0x0000000328297819 */ /* 0x000fc400000006ff */
[----:B------:R-:W-:Y:S01]  /*12e10*/  LOP3.LUT R45, R67, R45, R48, 0xf6, !PT ;  /* 0x0000002d432d7212 */ /* 0x000fe200078ef630 */
[----:B------:R-:W-:Y:S01]  /*12e20*/  IMAD.SHL.U32 R43, R43, 0x400, RZ ;  /* 0x000004002b2b7824 */ /* 0x000fe200078e00ff */
[----:B------:R-:W-:Y:S02]  /*12e30*/  LOP3.LUT R41, R50, 0x38, R41, 0xf8, !PT ;  /* 0x0000003832297812 */ /* 0x000fe400078ef829 */
[----:B------:R-:W-:Y:S02]  /*12e40*/  LEA R51, R45, UR4, 0x1 ;  /* 0x000000042d337c11 */ /* 0x000fe4000f8e08ff */
[----:B------:R-:W-:Y:S02]  /*12e50*/  LOP3.LUT R44, R41, R48, RZ, 0x3c, !PT ;  /* 0x00000030292c7212 */ /* 0x000fe400078e3cff */
[----:B------:R-:W-:Y:S02]  /*12e60*/  LOP3.LUT R45, R43, 0x7fffe000, RZ, 0xc0, !PT ;  /* 0x7fffe0002b2d7812 */ /* 0x000fe400078ec0ff */
[----:B------:R-:W0:Y:S01]  /*12e70*/  LDS.128 R40, [R51] ;  /* 0x0000000033287984 */ /* 0x000e220000000c00 */
[----:B------:R-:W-:-:S02]  /*12e80*/  SHF.R.U64 R61, R36, 0x10, R37 ;  /* 0x00000010243d7819 */ /* 0x000fc40000001225 */
[----:B------:R-:W-:Y:S02]  /*12e90*/  IADD3 R45, R44, R45, R67 ;  /* 0x0000002d2c2d7210 */ /* 0x000fe40007ffe043 */
[----:B------:R-:W-:Y:S02]  /*12ea0*/  SHF.R.U32.HI R58, RZ, 0x10, R37 ;  /* 0x00000010ff3a7819 */ /* 0x000fe40000011625 */
[--C-:B------:R-:W-:Y:S01]  /*12eb0*/  SHF.R.U64 R66, R28, 0x10, R29.reuse ;  /* 0x000000101c427819 */ /* 0x100fe2000000121d */
[----:B------:R-:W-:Y:S01]  /*12ec0*/  IMAD R52, R45, 0x2, R22 ;  /* 0x000000022d347824 */ /* 0x000fe200078e0216 */
[----:B------:R-:W-:Y:S01]  /*12ed0*/  SHF.R.U32.HI R53, RZ, 0x10, R29 ;  /* 0x00000010ff357819 */ /* 0x000fe2000001161d */
[----:B------:R-:W-:Y:S01]  /*12ee0*/  HADD2.F32 R58, -RZ, R58.H0_H0 ;  /* 0x2000003aff3a7230 */ /* 0x000fe20000004100 */
[--C-:B------:R-:W-:Y:S02]  /*12ef0*/  SHF.R.U64 R59, R38, 0x10, R39.reuse ;  /* 0x00000010263b7819 */ /* 0x100fe40000001227 */
[----:B------:R-:W1:Y:S01]  /*12f00*/  LDS.128 R44, [R52+0x14400] ;  /* 0x01440000342c7984 */ /* 0x000e620000000c00 */
[----:B------:R-:W-:-:S02]  /*12f10*/  SHF.R.U32.HI R57, RZ, 0x10, R39 ;  /* 0x00000010ff397819 */ /* 0x000fc40000011627 */
[--C-:B------:R-:W-:Y:S02]  /*12f20*/  SHF.R.U32.HI R63, RZ, 0x10, R31.reuse ;  /* 0x00000010ff3f7819 */ /* 0x100fe4000001161f */
[----:B------:R-:W-:Y:S01]  /*12f30*/  SHF.R.U64 R65, R30, 0x10, R31 ;  /* 0x000000101e417819 */ /* 0x000fe2000000121f */
[--C-:B0-----:R-:W-:Y:S02]  /*12f40*/  HADD2.F32 R29, -RZ, R41.reuse.H0_H0 ;  /* 0x20000029ff1d7230 */ /* 0x101fe40000004100 */
[----:B------:R-:W-:Y:S02]  /*12f50*/  HADD2.F32 R28, -RZ, R40.H0_H0 ;  /* 0x20000028ff1c7230 */ /* 0x000fe40000004100 */
[----:B------:R-:W-:Y:S02]  /*12f60*/  HADD2.F32 R41, -RZ, R41.H1_H1 ;  /* 0x30000029ff297230 */ /* 0x000fe40000004100 */
[----:B------:R-:W-:Y:S02]  /*12f70*/  HADD2.F32 R30, -RZ, R42.H0_H0 ;  /* 0x2000002aff1e7230 */ /* 0x000fe40000004100 */
[----:B------:R-:W-:-:S02]  /*12f80*/  HADD2.F32 R31, -RZ, R43.H0_H0 ;  /* 0x2000002bff1f7230 */ /* 0x000fc40000004100 */
[----:B------:R-:W-:Y:S02]  /*12f90*/  HADD2.F32 R43, -RZ, R43.H1_H1 ;  /* 0x3000002bff2b7230 */ /* 0x000fe40000004100 */
[----:B------:R-:W-:Y:S02]  /*12fa0*/  HADD2.F32 R40, -RZ, R40.H1_H1 ;  /* 0x30000028ff287230 */ /* 0x000fe40000004100 */
[--C-:B-1----:R-:W-:Y:S02]  /*12fb0*/  HADD2.F32 R37, -RZ, R45.reuse.H0_H0 ;  /* 0x2000002dff257230 */ /* 0x102fe40000004100 */
[----:B------:R-:W-:Y:S02]  /*12fc0*/  HADD2.F32 R36, -RZ, R44.H0_H0 ;  /* 0x2000002cff247230 */ /* 0x000fe40000004100 */
[----:B------:R-:W-:Y:S02]  /*12fd0*/  HADD2.F32 R45, -RZ, R45.H1_H1 ;  /* 0x3000002dff2d7230 */ /* 0x000fe40000004100 */
[C---:B------:R-:W-:Y:S01]  /*12fe0*/  FMUL.FTZ R60, R37.reuse, R56 ;  /* 0x00000038253c7220 */ /* 0x040fe20000410000 */
[----:B------:R-:W-:Y:S01]  /*12ff0*/  FMUL.FTZ R62, R37, R54 ;  /* 0x00000036253e7220 */ /* 0x000fe20000410000 */
[----:B------:R-:W-:-:S02]  /*13000*/  HADD2.F32 R37, -RZ, R102.H0_H0 ;  /* 0x20000066ff257230 */ /* 0x000fc40000004100 */
[C---:B------:R-:W-:Y:S01]  /*13010*/  FFMA.FTZ R60, R29.reuse, R54, -R60 ;  /* 0x000000361d3c7223 */ /* 0x040fe2000001083c */
[----:B------:R-:W-:Y:S01]  /*13020*/  FFMA.FTZ R62, R29, R56, R62 ;  /* 0x000000381d3e7223 */ /* 0x000fe2000001003e */
[C---:B------:R-:W-:Y:S01]  /*13030*/  FMUL.FTZ R29, R36.reuse, R101 ;  /* 0x00000065241d7220 */ /* 0x040fe20000410000 */
[----:B------:R-:W-:Y:S02]  /*13040*/  HADD2.F32 R54, -RZ, R53.H0_H0 ;  /* 0x20000035ff367230 */ /* 0x000fe40000004100 */
[-C--:B------:R-:W-:Y:S01]  /*13050*/  FMUL.FTZ R36, R36, R103.reuse ;  /* 0x0000006724247220 */ /* 0x080fe20000410000 */
[----:B------:R-:W-:Y:S02]  /*13060*/  HADD2.F32 R39, -RZ, R47.H0_H0 ;  /* 0x2000002fff277230 */ /* 0x000fe40000004100 */
[----:B------:R-:W-:Y:S01]  /*13070*/  FFMA.FTZ R103, R28, R103, -R29 ;  /* 0x000000671c677223 */ /* 0x000fe2000001081d */
[----:B------:R-:W-:Y:S01]  /*13080*/  FMUL.FTZ R64, R45, R58 ;  /* 0x0000003a2d407220 */ /* 0x000fe20000410000 */
[----:B------:R-:W-:-:S02]  /*13090*/  HADD2.F32 R29, -RZ, R104.H0_H0 ;  /* 0x20000068ff1d7230 */ /* 0x000fc40000004100 */
[-C--:B------:R-:W-:Y:S01]  /*130a0*/  FMUL.FTZ R56, R45, R54.reuse ;  /* 0x000000362d387220 */ /* 0x080fe20000410000 */
[----:B------:R-:W-:Y:S02]  /*130b0*/  HADD2.F32 R102, -RZ, R102.H1_H1 ;  /* 0x30000066ff667230 */ /* 0x000fe40000004100 */
[C---:B------:R-:W-:Y:S01]  /*130c0*/  FFMA.FTZ R45, R41.reuse, R54, -R64 ;  /* 0x00000036292d7223 */ /* 0x040fe20000010840 */
[----:B------:R-:W-:Y:S02]  /*130d0*/  HADD2.F32 R38, -RZ, R46.H0_H0 ;  /* 0x2000002eff267230 */ /* 0x000fe40000004100 */
[----:B------:R-:W-:Y:S01]  /*130e0*/  FFMA.FTZ R53, R41, R58, R56 ;  /* 0x0000003a29357223 */ /* 0x000fe20000010038 */
[----:B------:R-:W-:Y:S02]  /*130f0*/  HADD2.F32 R104, -RZ, R104.H1_H1 ;  /* 0x30000068ff687230 */ /* 0x000fe40000004100 */
[----:B------:R-:W-:Y:S01]  /*13100*/  FFMA.FTZ R101, R28, R101, R36 ;  /* 0x000000651c657223 */ /* 0x000fe20000010024 */
[----:B------:R-:W-:Y:S01]  /*13110*/  FMUL.FTZ R54, R39, R102 ;  /* 0x0000006627367220 */ /* 0x000fe20000410000 */
[----:B------:R-:W-:-:S02]  /*13120*/  HADD2.F32 R47, -RZ, R47.H1_H1 ;  /* 0x3000002fff2f7230 */ /* 0x000fc40000004100 */
[C---:B------:R-:W-:Y:S01]  /*13130*/  FMUL.FTZ R41, R38.reuse, R37 ;  /* 0x0000002526297220 */ /* 0x040fe20000410000 */
[-C--:B------:R-:W-:Y:S01]  /*13140*/  FMUL.FTZ R55, R38, R29.reuse ;  /* 0x0000001d26377220 */ /* 0x080fe20000410000 */
[----:B------:R-:W-:Y:S02]  /*13150*/  HADD2.F32 R36, -RZ, R57.H0_H0 ;  /* 0x20000039ff247230 */ /* 0x000fe40000004100 */
[----:B------:R-:W-:Y:S01]  /*13160*/  FMUL.FTZ R39, R39, R104 ;  /* 0x0000006827277220 */ /* 0x000fe20000410000 */
[----:B------:R-:W-:Y:S02]  /*13170*/  HADD2.F32 R28, -RZ, R63.H0_H0 ;  /* 0x2000003fff1c7230 */ /* 0x000fe40000004100 */
[C---:B------:R-:W-:Y:S01]  /*13180*/  FFMA.FTZ R38, R30.reuse, R29, -R41 ;  /* 0x0000001d1e267223 */ /* 0x040fe20000010829 */
[----:B------:R-:W-:Y:S01]  /*13190*/  FFMA.FTZ R55, R30, R37, R55 ;  /* 0x000000251e377223 */ /* 0x000fe20000010037 */
[----:B------:R-:W-:Y:S01]  /*131a0*/  FFMA.FTZ R102, R31, R102, R39 ;  /* 0x000000661f667223 */ /* 0x000fe20000010027 */
[----:B------:R-:W-:-:S02]  /*131b0*/  HADD2.F32 R44, -RZ, R44.H1_H1 ;  /* 0x3000002cff2c7230 */ /* 0x000fc40000004100 */
[----:B------:R-:W-:Y:S01]  /*131c0*/  FMUL.FTZ R30, R47, R36 ;  /* 0x000000242f1e7220 */ /* 0x000fe20000410000 */
[----:B------:R-:W-:Y:S02]  /*131d0*/  HADD2.F32 R46, -RZ, R46.H1_H1 ;  /* 0x3000002eff2e7230 */ /* 0x000fe40000004100 */
[----:B------:R-:W-:Y:S01]  /*131e0*/  FFMA.FTZ R54, R31, R104, -R54 ;  /* 0x000000681f367223 */ /* 0x000fe20000010836 */
        /* <DEDUP_REMOVED lines=10> */
[-C--:B------:R-:W-:Y:S01]  /*13290*/  FMUL.FTZ R44, R44, R29.reuse ;  /* 0x0000001d2c2c7220 */ /* 0x080fe20000410000 */
[----:B------:R-:W-:Y:S01]  /*132a0*/  FFMA.FTZ R28, R40, R29, -R41 ;  /* 0x0000001d281c7223 */ /* 0x000fe20000010829 */
[-C--:B------:R-:W-:Y:S01]  /*132b0*/  FMUL.FTZ R46, R46, R31.reuse ;  /* 0x0000001f2e2e7220 */ /* 0x080fe20000410000 */
        /* <DEDUP_REMOVED lines=13> */
.L_x_2891:
[----:B------:R-:W-:Y:S05]  /*13390*/  BSYNC B2 ;  /* 0x0000000000027941 */ /* 0x000fea0003800000 */
.L_x_2890:
[----:B------:R-:W-:Y:S05]  /*133a0*/  @P1 BRA `(.L_x_2889) ;  /* 0x0000000400981947 */ /* 0x000fea0003800000 */
[----:B0-----:R-:W-:Y:S01]  /*133b0*/  LEA.HI R28, R20, R213, RZ, 0x6 ;  /* 0x000000d5141c7211 */ /* 0x001fe200078f30ff */
[----:B------:R-:W-:Y:S01]  /*133c0*/  HADD2.F32 R42, -RZ, R96.H1_H1 ;  /* 0x30000060ff2a7230 */ /* 0x000fe20000004100 */
[----:B------:R-:W-:Y:S02]  /*133d0*/  LEA.HI R49, R49, R85, RZ, 0x1d ;  /* 0x0000005531317211 */ /* 0x000fe400078fe8ff */
[----:B------:R-:W-:Y:S01]  /*133e0*/  LOP3.LUT R31, R50, 0x38, R21, 0xf8, !PT ;  /* 0x00000038321f7812 */ /* 0x000fe200078ef815 */
[----:B------:R-:W-:Y:S01]  /*133f0*/  IMAD.SHL.U32 R29, R28, 0x80, RZ ;  /* 0x000000801c1d7824 */ /* 0x000fe200078e00ff */
[----:B------:R-:W-:Y:S02]  /*13400*/  SHF.R.S32.HI R28, RZ, 0x1f, R49 ;  /* 0x0000001fff1c7819 */ /* 0x000fe40000011431 */
[----:B------:R-:W-:Y:S02]  /*13410*/  LOP3.LUT R31, R31, R48, RZ, 0x3c, !PT ;  /* 0x000000301f1f7212 */ /* 0x000fe400078e3cff */
[----:B------:R-:W-:-:S02]  /*13420*/  LEA.HI R28, R28, R49, RZ, 0x3 ;  /* 0x000000311c1c7211 */ /* 0x000fc400078f18ff */
[----:B------:R-:W-:Y:S02]  /*13430*/  LOP3.LUT R30, R29, 0xffffe000, RZ, 0xc0, !PT ;  /* 0xffffe0001d1e7812 */ /* 0x000fe400078ec0ff */
[----:B------:R-:W-:Y:S01]  /*13440*/  SHF.L.U32 R29, R49, 0x3, RZ ;  /* 0x00000003311d7819 */ /* 0x000fe200000006ff */
[----:B------:R-:W-:Y:S01]  /*13450*/  IMAD.SHL.U32 R28, R28, 0x400, RZ ;  /* 0x000004001c1c7824 */ /* 0x000fe200078e00ff */
[----:B-----5:R-:W-:Y:S02]  /*13460*/  R2UR UR4, R68 ;  /* 0x00000000440472ca */ /* 0x020fe400000e0000 */
[----:B------:R-:W-:Y:S02]  /*13470*/  LOP3.LUT R29, R50, 0x38, R29, 0xf8, !PT ;  /* 0x00000038321d7812 */ /* 0x000fe400078ef81d */
[----:B------:R-:W-:Y:S02]  /*13480*/  LOP3.LUT R37, R28, 0x7fffe000, RZ, 0xc0, !PT ;  /* 0x7fffe0001c257812 */ /* 0x000fe400078ec0ff */
[----:B------:R-:W-:-:S02]  /*13490*/  LOP3.LUT R48, R29, R48, RZ, 0x3c, !PT ;  /* 0x000000301d307212 */ /* 0x000fc400078e3cff */
[--C-:B------:R-:W-:Y:S02]  /*134a0*/  IADD3 R30, R31, R30, R67.reuse ;  /* 0x0000001e1f1e7210 */ /* 0x100fe40007ffe043 */
[----:B------:R-:W-:Y:S01]  /*134b0*/  IADD3 R37, R48, R37, R67 ;  /* 0x0000002530257210 */ /* 0x000fe20007ffe043 */
[----:B------:R-:W-:Y:S01]  /*134c0*/  HADD2.F32 R48, -RZ, R94.H1_H1 ;  /* 0x3000005eff307230 */ /* 0x000fe20000004100 */
[--C-:B------:R-:W-:Y:S02]  /*134d0*/  SHF.R.U64 R41, R34, 0x10, R35.reuse ;  /* 0x0000001022297819 */ /* 0x100fe40000001223 */
[----:B-1----:R-:W-:Y:S01]  /*134e0*/  LEA R57, R30, UR4, 0x1 ;  /* 0x000000041e397c11 */ /* 0x002fe2000f8e08ff */
[----:B------:R-:W-:Y:S01]  /*134f0*/  IMAD R40, R37, 0x2, R22 ;  /* 0x0000000225287824 */ /* 0x000fe200078e0216 */
[----:B------:R-:W-:Y:S02]  /*13500*/  SHF.R.U32.HI R50, RZ, 0x10, R35 ;  /* 0x00000010ff327819 */ /* 0x000fe40000011623 */
[--C-:B------:R-:W-:Y:S01]  /*13510*/  SHF.R.U64 R51, R26, 0x10, R27.reuse ;  /* 0x000000101a337819 */ /* 0x100fe2000000121b */
[----:B------:R-:W0:Y:S01]  /*13520*/  LDS.128 R28, [R57] ;  /* 0x00000000391c7984 */ /* 0x000e220000000c00 */
[----:B------:R-:W-:Y:S01]  /*13530*/  SHF.R.U32.HI R46, RZ, 0x10, R27 ;  /* 0x00000010ff2e7819 */ /* 0x000fe2000001161b */
[----:B------:R-:W-:Y:S01]  /*13540*/  HADD2.F32 R50, -RZ, R50.H0_H0 ;  /* 0x20000032ff327230 */ /* 0x000fe20000004100 */
[--C-:B------:R-:W-:Y:S01]  /*13550*/  SHF.R.U64 R49, R32, 0x10, R33.reuse ;  /* 0x0000001020317819 */ /* 0x100fe20000001221 */
[----:B------:R-:W1:Y:S01]  /*13560*/  LDS.128 R36, [R40+0x14400] ;  /* 0x0144000028247984 */ /* 0x000e620000000c00 */
[----:B------:R-:W-:-:S02]  /*13570*/  SHF.R.U32.HI R43, RZ, 0x10, R33 ;  /* 0x00000010ff2b7819 */ /* 0x000fc40000011621 */
[--C-:B------:R-:W-:Y:S02]  /*13580*/  SHF.R.U64 R55, R24, 0x10, R25.reuse ;  /* 0x0000001018377819 */ /* 0x100fe40000001219 */
[----:B------:R-:W-:Y:S01]  /*13590*/  SHF.R.U32.HI R53, RZ, 0x10, R25 ;  /* 0x00000010ff357819 */ /* 0x000fe20000011619 */
[--C-:B0-----:R-:W-:Y:S02]  /*135a0*/  HADD2.F32 R27, -RZ, R31.reuse.H0_H0 ;  /* 0x2000001fff1b7230 */ /* 0x101fe40000004100 */
[----:B------:R-:W-:Y:S02]  /*135b0*/  HADD2.F32 R31, -RZ, R31.H1_H1 ;  /* 0x3000001fff1f7230 */ /* 0x000fe40000004100 */
[--C-:B-1----:R-:W-:Y:S02]  /*135c0*/  HADD2.F32 R35, -RZ, R39.reuse.H0_H0 ;  /* 0x20000027ff237230 */ /* 0x102fe40000004100 */
[----:B------:R-:W-:Y:S02]  /*135d0*/  HADD2.F32 R39, -RZ, R39.H1_H1 ;  /* 0x30000027ff277230 */ /* 0x000fe40000004100 */
[----:B------:R-:W-:-:S02]  /*135e0*/  HADD2.F32 R33, -RZ, R37.H0_H0 ;  /* 0x20000025ff217230 */ /* 0x000fc40000004100 */
[C---:B------:R-:W-:Y:S01]  /*135f0*/  FMUL.FTZ R44, R35.reuse, R48 ;  /* 0x00000030232c7220 */ /* 0x040fe20000410000 */
[----:B------:R-:W-:Y:S01]  /*13600*/  FMUL.FTZ R52, R35, R42 ;  /* 0x0000002a23347220 */ /* 0x000fe20000410000 */
[----:B------:R-:W-:Y:S02]  /*13610*/  HADD2.F32 R25, -RZ, R29.H0_H0 ;  /* 0x2000001dff197230 */ /* 0x000fe40000004100 */
[----:B------:R-:W-:Y:S01]  /*13620*/  FMUL.FTZ R54, R39, R50 ;  /* 0x0000003227367220 */ /* 0x000fe20000410000 */
[C---:B------:R-:W-:Y:S01]  /*13630*/  FFMA.FTZ R45, R27.reuse, R42, -R44 ;  /* 0x0000002a1b2d7223 */ /* 0x040fe2000001082c */
[----:B------:R-:W-:Y:S02]  /*13640*/  HADD2.F32 R44, -RZ, R46.H0_H0 ;  /* 0x2000002eff2c7230 */ /* 0x000fe40000004100 */
[----:B------:R-:W-:Y:S01]  /*13650*/  FFMA.FTZ R47, R27, R48, R52 ;  /* 0x000000301b2f7223 */ /* 0x000fe20000010034 */
[----:B------:R-:W-:Y:S02]  /*13660*/  HADD2.F32 R46, -RZ, R93.H1_H1 ;  /* 0x3000005dff2e7230 */ /* 0x000fe40000004100 */
[----:B------:R-:W-:-:S02]  /*13670*/  HADD2.F32 R42, -RZ, R95.H1_H1 ;  /* 0x3000005fff2a7230 */ /* 0x000fc40000004100 */
[-C--:B------:R-:W-:Y:S01]  /*13680*/  FMUL.FTZ R52, R39, R44.reuse ;  /* 0x0000002c27347220 */ /* 0x080fe20000410000 */
[----:B------:R-:W-:Y:S01]  /*13690*/  FFMA.FTZ R54, R31, R44, -R54 ;  /* 0x0000002c1f367223 */ /* 0x000fe20000010836 */
[C---:B------:R-:W-:Y:S01]  /*136a0*/  FMUL.FTZ R48, R33.reuse, R46 ;  /* 0x0000002e21307220 */ /* 0x040fe20000410000 */
[----:B------:R-:W-:Y:S02]  /*136b0*/  HADD2.F32 R37, -RZ, R37.H1_H1 ;  /* 0x30000025ff257230 */ /* 0x000fe40000004100 */
[-C--:B------:R-:W-:Y:S01]  /*136c0*/  FMUL.FTZ R33, R33, R42.reuse ;  /* 0x0000002a21217220 */ /* 0x080fe20000410000 */
[----:B------:R-:W-:Y:S02]  /*136d0*/  HADD2.F32 R44, -RZ, R43.H0_H0 ;  /* 0x2000002bff2c7230 */ /* 0x000fe40000004100 */
[----:B------:R-:W-:Y:S01]  /*136e0*/  FFMA.FTZ R48, R25, R42, -R48 ;  /* 0x0000002a19307223 */ /* 0x000fe20000010830 */
[----:B------:R-:W-:Y:S02]  /*136f0*/  HADD2.F32 R42, -RZ, R53.H0_H0 ;  /* 0x20000035ff2a7230 */ /* 0x000fe40000004100 */
[----:B------:R-:W-:Y:S01]  /*13700*/  FFMA.FTZ R56, R31, R50, R52 ;  /* 0x000000321f387223 */ /* 0x000fe20000010034 */
[----:B------:R-:W-:-:S02]  /*13710*/  HADD2.F32 R29, -RZ, R29.H1_H1 ;  /* 0x3000001dff1d7230 */ /* 0x000fc40000004100 */
[C---:B------:R-:W-:Y:S01]  /*13720*/  FMUL.FTZ R50, R37.reuse, R44 ;  /* 0x0000002c25327220 */ /* 0x040fe20000410000 */
[----:B------:R-:W-:Y:S02]  /*13730*/  HADD2.F32 R34, -RZ, R38.H0_H0 ;  /* 0x20000026ff227230 */ /* 0x000fe40000004100 */
[----:B------:R-:W-:Y:S01]  /*13740*/  FMUL.FTZ R52, R37, R42 ;  /* 0x0000002a25347220 */ /* 0x000fe20000410000 */
[----:B------:R-:W-:Y:S02]  /*13750*/  HADD2.F32 R31, -RZ, R94.H0_H0 ;  /* 0x2000005eff1f7230 */ /* 0x000fe40000004100 */
[----:B------:R-:W-:Y:S01]  /*13760*/  FFMA.FTZ R46, R25, R46, R33 ;  /* 0x0000002e192e7223 */ /* 0x000fe20000010021 */
        /* <DEDUP_REMOVED lines=8> */
[----:B------:R-:W-:Y:S02]  /*137f0*/  HADD2.F32 R95, -RZ, R95.H0_H0 ;  /* 0x2000005fff5f7230 */ /* 0x000fe40000004100 */
[----:B------:R-:W-:Y:S01]  /*13800*/  FMUL.FTZ R35, R34, R25 ;  /* 0x0000001922237220 */ /* 0x000fe20000410000 */
[----:B------:R-:W-:-:S02]  /*13810*/  HADD2.F32 R24, -RZ, R28.H0_H0 ;  /* 0x2000001cff187230 */ /* 0x000fc40000004100 */
[----:B------:R-:W-:Y:S01]  /*13820*/  FFMA.FTZ R34, R26, R25, -R29 ;  /* 0x000000191a227223 */ /* 0x000fe2000001081d */
[----:B------:R-:W-:Y:S02]  /*13830*/  HADD2.F32 R36, -RZ, R36.H1_H1 ;  /* 0x30000024ff247230 */ /* 0x000fe40000004100 */
[-C--:B------:R-:W-:Y:S01]  /*13840*/  FMUL.FTZ R32, R32, R95.reuse ;  /* 0x0000005f20207220 */ /* 0x080fe20000410000 */
[----:B------:R-:W-:Y:S02]  /*13850*/  HADD2.F32 R38, -RZ, R38.H1_H1 ;  /* 0x30000026ff267230 */ /* 0x000fe40000004100 */
[C---:B------:R-:W-:Y:S01]  /*13860*/  FFMA.FTZ R95, R24.reuse, R95, -R27 ;  /* 0x0000005f185f7223 */ /* 0x040fe2000001081b */
[----:B------:R-:W-:Y:S02]  /*13870*/  HADD2.F32 R29, -RZ, R49.H0_H0 ;  /* 0x20000031ff1d7230 */ /* 0x000fe40000004100 */
[----:B------:R-:W-:Y:S01]  /*13880*/  FFMA.FTZ R32, R24, R93, R32 ;  /* 0x0000005d18207223 */ /* 0x000fe20000010020 */
        /* <DEDUP_REMOVED lines=24> */
.L_x_2889:
[----:B------:R-:W-:Y:S05]  /*13a10*/  BSYNC B1 ;  /* 0x0000000000017941 */ /* 0x000fea0003800000 */
.L_x_2888:
[----:B------:R-:W-:-:S13]  /*13a20*/  ISETP.GE.AND P0, PT, R3, R86, PT ;  /* 0x000000560300720c */ /* 0x000fda0003f06270 */
[----:B------:R-:W-:Y:S05]  /*13a30*/  @P0 BRA `(.L_x_2859) ;  /* 0x0000000c005c0947 */ /* 0x000fea0003800000 */
[----:B------:R3:W5:Y:S01]  /*13a40*/  LDL R50, [R1+0x84] ;  /* 0x0000840001327983 */ /* 0x0007620000100800 */
[----:B0-----:R-:W0:Y:S01]  /*13a50*/  LDC R45, c[0x0][0x3f4] ;  /* 0x0000fd00ff2d7b82 */ /* 0x001e220000000800 */
[----:B--2---:R-:W-:Y:S01]  /*13a60*/  SHF.R.S32.HI R26, RZ, 0x1f, R3 ;  /* 0x0000001fff1a7819 */ /* 0x004fe20000011403 */
[----:B------:R-:W-:Y:S01]  /*13a70*/  IMAD.SHL.U32 R24, R3, 0x40, RZ ;  /* 0x0000004003187824 */ /* 0x000fe200078e00ff */
[----:B------:R-:W-:Y:S02]  /*13a80*/  BSSY B1, `(.L_x_2892) ;  /* 0x000006b000017945 */ /* 0x000fe40003800000 */
[----:B------:R-:W-:Y:S02]  /*13a90*/  LEA.HI R26, R26, R3, RZ, 0x3 ;  /* 0x000000031a1a7211 */ /* 0x000fe400078f18ff */
[----:B------:R-:W-:Y:S02]  /*13aa0*/  LOP3.LUT R46, R24, 0x1c0, RZ, 0xc0, !PT ;  /* 0x000001c0182e7812 */ /* 0x000fe400078ec0ff */
[----:B------:R-:W-:-:S02]  /*13ab0*/  SHF.L.U32 R26, R26, 0x6, RZ ;  /* 0x000000061a1a7819 */ /* 0x000fc400000006ff */
[----:B------:R-:W-:Y:S02]  /*13ac0*/  SHF.R.U32.HI R47, RZ, 0x3, R46 ;  /* 0x00000003ff2f7819 */ /* 0x000fe4000001162e */
[----:B------:R-:W-:Y:S02]  /*13ad0*/  LOP3.LUT R48, R26, 0xfffffe00, RZ, 0xc0, !PT ;  /* 0xfffffe001a307812 */ /* 0x000fe400078ec0ff */
[-C--:B0-----:R-:W-:Y:S02]  /*13ae0*/  ISETP.GE.AND P0, PT, R16, R45.reuse, PT ;  /* 0x0000002d1000720c */ /* 0x081fe40003f06270 */
[----:B------:R-:W-:-:S11]  /*13af0*/  ISETP.GE.AND P1, PT, R213, R45, PT ;  /* 0x0000002dd500720c */ /* 0x000fd60003f26270 */
[----:B---3--:R-:W-:Y:S05]  /*13b00*/  @P0 BRA `(.L_x_2893) ;  /* 0x0000000400880947 */ /* 0x008fea0003800000 */
[----:B------:R-:W-:Y:S01]  /*13b10*/  LEA.HI R0, R45, R0, RZ, 0x1d ;  /* 0x000000002d007211 */ /* 0x000fe200078fe8ff */
[--C-:B------:R-:W-:Y:S01]  /*13b20*/  HADD2.F32 R33, -RZ, R97.reuse.H1_H1 ;  /* 0x30000061ff217230 */ /* 0x100fe20000004100 */
[----:B-----5:R-:W-:Y:S01]  /*13b30*/  R2UR UR4, R50 ;  /* 0x00000000320472ca */ /* 0x020fe200000e0000 */
[----:B------:R-:W-:Y:S01]  /*13b40*/  HADD2.F32 R97, -RZ, R97.H0_H0 ;  /* 0x20000061ff617230 */ /* 0x000fe20000004100 */
[----:B------:R-:W-:Y:S01]  /*13b50*/  SHF.R.S32.HI R25, RZ, 0x1f, R0 ;  /* 0x0000001fff197819 */ /* 0x000fe20000011400 */
[----:B------:R-:W-:Y:S01]  /*13b60*/  IMAD.SHL.U32 R3, R0, 0x8, RZ ;  /* 0x0000000800037824 */ /* 0x000fe200078e00ff */
[C---:B------:R-:W-:Y:S02]  /*13b70*/  LOP3.LUT R24, R46.reuse, 0x38, R16, 0xf8, !PT ;  /* 0x000000382e187812 */ /* 0x040fe400078ef810 */
[----:B------:R-:W-:Y:S02]  /*13b80*/  LEA.HI R25, R25, R0, RZ, 0x3 ;  /* 0x0000000019197211 */ /* 0x000fe400078f18ff */
[----:B------:R-:W-:-:S02]  /*13b90*/  LOP3.LUT R0, R46, 0x38, R3, 0xf8, !PT ;  /* 0x000000382e007812 */ /* 0x000fc400078ef803 */
[----:B------:R-:W-:Y:S01]  /*13ba0*/  LOP3.LUT R24, R48, R24, R47, 0xf6, !PT ;  /* 0x0000001830187212 */ /* 0x000fe200078ef62f */
[----:B------:R-:W-:Y:S01]  /*13bb0*/  IMAD.SHL.U32 R25, R25, 0x400, RZ ;  /* 0x0000040019197824 */ /* 0x000fe200078e00ff */
[----:B------:R-:W-:Y:S02]  /*13bc0*/  LOP3.LUT R0, R0, R47, RZ, 0x3c, !PT ;  /* 0x0000002f00007212 */ /* 0x000fe400078e3cff */
[----:B------:R-:W-:Y:S02]  /*13bd0*/  LEA R49, R24, UR4, 0x1 ;  /* 0x0000000418317c11 */ /* 0x000fe4000f8e08ff */
[----:B------:R-:W-:Y:S02]  /*13be0*/  LOP3.LUT R3, R25, 0x7fffe000, RZ, 0xc0, !PT ;  /* 0x7fffe00019037812 */ /* 0x000fe400078ec0ff */
[----:B------:R-:W-:Y:S01]  /*13bf0*/  SHF.R.U32.HI R32, RZ, 0x10, R5 ;  /* 0x00000010ff207819 */ /* 0x000fe20000011605 */
[----:B------:R-:W0:Y:S01]  /*13c00*/  LDS.128 R24, [R49] ;  /* 0x0000000031187984 */ /* 0x000e220000000c00 */
[----:B------:R-:W-:-:S02]  /*13c10*/  IADD3 R3, R0, R3, R48 ;  /* 0x0000000300037210 */ /* 0x000fc40007ffe030 */
[----:B------:R-:W-:Y:S01]  /*13c20*/  SHF.R.U64 R44, R12, 0x10, R13 ;  /* 0x000000100c2c7819 */ /* 0x000fe2000000120d */
[----:B------:R-:W-:Y:S01]  /*13c30*/  HADD2.F32 R32, -RZ, R32.H0_H0 ;  /* 0x20000020ff207230 */ /* 0x000fe20000004100 */
[--C-:B------:R-:W-:Y:S01]  /*13c40*/  SHF.R.U64 R43, R14, 0x10, R15.reuse ;  /* 0x000000100e2b7819 */ /* 0x100fe2000000120f */
[----:B------:R-:W-:Y:S01]  /*13c50*/  IMAD R3, R3, 0x2, R22 ;  /* 0x0000000203037824 */ /* 0x000fe200078e0216 */
[----:B------:R-:W-:Y:S01]  /*13c60*/  SHF.R.U32.HI R40, RZ, 0x10, R15 ;  /* 0x00000010ff287819 */ /* 0x000fe2000001160f */
[--C-:B------:R-:W-:Y:S01]  /*13c70*/  HADD2.F32 R15, -RZ, R99.reuse.H1_H1 ;  /* 0x30000063ff0f7230 */ /* 0x100fe20000004100 */
[----:B------:R-:W-:Y:S01]  /*13c80*/  SHF.R.U32.HI R34, RZ, 0x10, R13 ;  /* 0x00000010ff227819 */ /* 0x000fe2000001160d */
[----:B------:R-:W-:Y:S01]  /*13c90*/  HADD2.F32 R99, -RZ, R99.H0_H0 ;  /* 0x20000063ff637230 */ /* 0x000fe20000004100 */
[----:B------:R-:W2:Y:S01]  /*13ca0*/  LDS.128 R28, [R3+0x14400] ;  /* 0x01440000031c7984 */ /* 0x000ea20000000c00 */
[----:B------:R-:W-:Y:S02]  /*13cb0*/  SHF.R.U64 R42, R4, 0x10, R5 ;  /* 0x00000010042a7819 */ /* 0x000fe40000001205 */
[----:B------:R-:W-:-:S02]  /*13cc0*/  SHF.R.U64 R41, R6, 0x10, R7 ;  /* 0x0000001006297819 */ /* 0x000fc40000001207 */
[----:B------:R-:W-:Y:S01]  /*13cd0*/  SHF.R.U32.HI R39, RZ, 0x10, R7 ;  /* 0x00000010ff277819 */ /* 0x000fe20000011607 */
[--C-:B0-----:R-:W-:Y:S02]  /*13ce0*/  HADD2.F32 R4, -RZ, R25.reuse.H0_H0 ;  /* 0x20000019ff047230 */ /* 0x101fe40000004100 */
        /* <DEDUP_REMOVED lines=14> */
[----:B------:R-:W-:-:S02]  /*13dd0*/  HADD2.F32 R13, -RZ, R30.H0_H0 ;  /* 0x2000001eff0d7230 */ /* 0x000fc40000004100 */
[-C--:B------:R-:W-:Y:S01]  /*13de0*/  FMUL.FTZ R4, R29, R12.reuse ;  /* 0x0000000c1d047220 */ /* 0x080fe20000410000 */
[----:B------:R-:W-:Y:S01]  /*13df0*/  FFMA.FTZ R36, R25, R12, -R34 ;  /* 0x0000000c19247223 */ /* 0x000fe20000010822 */
[C---:B------:R-:W-:Y:S01]  /*13e00*/  FMUL.FTZ R15, R7.reuse, R97 ;  /* 0x00000061070f7220 */ /* 0x040fe20000410000 */
[----:B------:R-:W-:Y:S02]  /*13e10*/  HADD2.F32 R12, -RZ, R98.H0_H0 ;  /* 0x20000062ff0c7230 */ /* 0x000fe40000004100 */
[-C--:B------:R-:W-:Y:S01]  /*13e20*/  FMUL.FTZ R34, R7, R99.reuse ;  /* 0x0000006307227220 */ /* 0x080fe20000410000 */
[----:B------:R-:W-:Y:S01]  /*13e30*/  FFMA.FTZ R32, R25, R32, R4 ;  /* 0x0000002019207223 */ /* 0x000fe20000010004 */
[C---:B------:R-:W-:Y:S01]  /*13e40*/  FFMA.FTZ R99, R0.reuse, R99, -R15 ;  /* 0x0000006300637223 */ /* 0x040fe2000001080f */
[----:B------:R-:W-:Y:S02]  /*13e50*/  HADD2.F32 R4, -RZ, R100.H0_H0 ;  /* 0x20000064ff047230 */ /* 0x000fe40000004100 */
[----:B------:R-:W-:Y:S01]  /*13e60*/  FFMA.FTZ R34, R0, R97, R34 ;  /* 0x0000006100227223 */ /* 0x000fe20000010022 */
[----:B------:R-:W-:Y:S01]  /*13e70*/  FMUL.FTZ R0, R13, R12 ;  /* 0x0000000c0d007220 */ /* 0x000fe20000410000 */
[----:B------:R-:W-:-:S02]  /*13e80*/  HADD2.F32 R14, -RZ, R31.H0_H0 ;  /* 0x2000001fff0e7230 */ /* 0x000fc40000004100 */
[----:B------:R-:W-:Y:S02]  /*13e90*/  HADD2.F32 R7, -RZ, R100.H1_H1 ;  /* 0x30000064ff077230 */ /* 0x000fe40000004100 */
[-C--:B------:R-:W-:Y:S01]  /*13ea0*/  FFMA.FTZ R29, R5, R4.reuse, -R0 ;  /* 0x00000004051d7223 */ /* 0x080fe20000010800 */
[----:B------:R-:W-:Y:S02]  /*13eb0*/  HADD2.F32 R15, -RZ, R98.H1_H1 ;  /* 0x30000062ff0f7230 */ /* 0x000fe40000004100 */
[----:B------:R-:W-:Y:S01]  /*13ec0*/  FMUL.FTZ R38, R13, R4 ;  /* 0x000000040d267220 */ /* 0x000fe20000410000 */
[----:B------:R-:W-:Y:S02]  /*13ed0*/  HADD2.F32 R0, -RZ, R40.H0_H0 ;  /* 0x20000028ff007230 */ /* 0x000fe40000004100 */
[C---:B------:R-:W-:Y:S01]  /*13ee0*/  FMUL.FTZ R40, R14.reuse, R7 ;  /* 0x000000070e287220 */ /* 0x040fe20000410000 */
[----:B------:R-:W-:Y:S02]  /*13ef0*/  HADD2.F32 R31, -RZ, R31.H1_H1 ;  /* 0x3000001fff1f7230 */ /* 0x000fe40000004100 */
[----:B------:R-:W-:Y:S01]  /*13f00*/  FMUL.FTZ R13, R14, R15 ;  /* 0x0000000f0e0d7220 */ /* 0x000fe20000410000 */
[----:B------:R-:W-:-:S02]  /*13f10*/  HADD2.F32 R4, -RZ, R39.H0_H0 ;  /* 0x20000027ff047230 */ /* 0x000fc40000004100 */
[----:B------:R-:W-:Y:S01]  /*13f20*/  FFMA.FTZ R14, R5, R12, R38 ;  /* 0x0000000c050e7223 */ /* 0x000fe20000010026 */
[C---:B------:R-:W-:Y:S01]  /*13f30*/  FFMA.FTZ R40, R6.reuse, R15, R40 ;  /* 0x0000000f06287223 */ /* 0x040fe20000010028 */
[----:B------:R-:W-:Y:S01]  /*13f40*/  FFMA.FTZ R12, R6, R7, -R13 ;  /* 0x00000007060c7223 */ /* 0x000fe2000001080d */
[----:B------:R-:W-:Y:S02]  /*13f50*/  HADD2.F32 R28, -RZ, R28.H1_H1 ;  /* 0x3000001cff1c7230 */ /* 0x000fe40000004100 */
[C---:B------:R-:W-:Y:S01]  /*13f60*/  FMUL.FTZ R38, R31.reuse, R4 ;  /* 0x000000041f267220 */ /* 0x040fe20000410000 */
[----:B------:R-:W-:Y:S02]  /*13f70*/  HADD2.F32 R30, -RZ, R30.H1_H1 ;  /* 0x3000001eff1e7230 */ /* 0x000fe40000004100 */
        /* <DEDUP_REMOVED lines=27> */
.L_x_2893:
[----:B------:R-:W-:Y:S05]  /*14130*/  BSYNC B1 ;  /* 0x0000000000017941 */ /* 0x000fea0003800000 */
.L_x_2892:
[----:B------:R-:W-:Y:S05]  /*14140*/  @P1 BRA `(.L_x_2859) ;  /* 0x0000000400981947 */ /* 0x000fea0003800000 */
[----:B------:R-:W-:Y:S01]  /*14150*/  LEA.HI R45, R45, R85, RZ, 0x1d ;  /* 0x000000552d2d7211 */ /* 0x000fe200078fe8ff */
[--C-:B------:R-:W-:Y:S01]  /*14160*/  HADD2.F32 R25, -RZ, R91.reuse.H1_H1 ;  /* 0x3000005bff197230 */ /* 0x100fe20000004100 */
[----:B------:R-:W-:Y:S01]  /*14170*/  LEA.HI R20, R20, R213, RZ, 0x6 ;  /* 0x000000d514147211 */ /* 0x000fe200078f30ff */
[--C-:B------:R-:W-:Y:S01]  /*14180*/  HADD2.F32 R27, -RZ, R88.reuse.H1_H1 ;  /* 0x30000058ff1b7230 */ /* 0x100fe20000004100 */
[----:B-----5:R-:W-:Y:S01]  /*14190*/  R2UR UR4, R50 ;  /* 0x00000000320472ca */ /* 0x020fe200000e0000 */
[----:B------:R-:W-:Y:S01]  /*141a0*/  HADD2.F32 R88, -RZ, R88.H0_H0 ;  /* 0x20000058ff587230 */ /* 0x000fe20000004100 */
[----:B------:R-:W-:Y:S01]  /*141b0*/  LOP3.LUT R0, R46, 0x38, R21, 0xf8, !PT ;  /* 0x000000382e007812 */ /* 0x000fe200078ef815 */
[----:B------:R-:W-:Y:S01]  /*141c0*/  HADD2.F32 R91, -RZ, R91.H0_H0 ;  /* 0x2000005bff5b7230 */ /* 0x000fe20000004100 */
[----:B0-----:R-:W-:Y:S02]  /*141d0*/  SHF.R.S32.HI R4, RZ, 0x1f, R45 ;  /* 0x0000001fff047819 */ /* 0x001fe4000001142d */
[----:B------:R-:W-:-:S02]  /*141e0*/  SHF.L.U32 R20, R20, 0x7, RZ ;  /* 0x0000000714147819 */ /* 0x000fc400000006ff */
[----:B------:R-:W-:Y:S01]  /*141f0*/  LOP3.LUT R5, R0, R47, RZ, 0x3c, !PT ;  /* 0x0000002f00057212 */ /* 0x000fe200078e3cff */
[----:B------:R-:W-:Y:S01]  /*14200*/  IMAD.SHL.U32 R0, R45, 0x8, RZ ;  /* 0x000000082d007824 */ /* 0x000fe200078e00ff */
[----:B------:R-:W-:Y:S02]  /*14210*/  LEA.HI R4, R4, R45, RZ, 0x3 ;  /* 0x0000002d04047211 */ /* 0x000fe400078f18ff */
[----:B------:R-:W-:Y:S02]  /*14220*/  LOP3.LUT R3, R20, 0xffffe000, RZ, 0xc0, !PT ;  /* 0xffffe00014037812 */ /* 0x000fe400078ec0ff */
[----:B------:R-:W-:Y:S01]  /*14230*/  LOP3.LUT R0, R46, 0x38, R0, 0xf8, !PT ;  /* 0x000000382e007812 */ /* 0x000fe200078ef800 */
[----:B------:R-:W-:Y:S01]  /*14240*/  IMAD.SHL.U32 R4, R4, 0x400, RZ ;  /* 0x0000040004047824 */ /* 0x000fe200078e00ff */
[----:B------:R-:W-:Y:S02]  /*14250*/  IADD3 R3, R5, R3, R48 ;  /* 0x0000000305037210 */ /* 0x000fe40007ffe030 */
[----:B------:R-:W-:-:S02]  /*14260*/  LOP3.LUT R0, R0, R47, RZ, 0x3c, !PT ;  /* 0x0000002f00007212 */ /* 0x000fc400078e3cff */
[----:B------:R-:W-:Y:S02]  /*14270*/  LEA R37, R3, UR4, 0x1 ;  /* 0x0000000403257c11 */ /* 0x000fe4000f8e08ff */
[----:B------:R-:W-:Y:S02]  /*14280*/  LOP3.LUT R3, R4, 0x7fffe000, RZ, 0xc0, !PT ;  /* 0x7fffe00004037812 */ /* 0x000fe400078ec0ff */
[----:B------:R-:W-:Y:S01]  /*14290*/  SHF.R.U32.HI R26, RZ, 0x10, R9 ;  /* 0x00000010ff1a7819 */ /* 0x000fe20000011609 */
[----:B------:R-:W0:Y:S01]  /*142a0*/  LDS.128 R4, [R37] ;  /* 0x0000000025047984 */ /* 0x000e220000000c00 */
[----:B------:R-:W-:Y:S02]  /*142b0*/  IADD3 R3, R0, R3, R48 ;  /* 0x0000000300037210 */ /* 0x000fe40007ffe030 */
[--C-:B------:R-:W-:Y:S01]  /*142c0*/  SHF.R.U64 R36, R72, 0x10, R73.reuse ;  /* 0x0000001048247819 */ /* 0x100fe20000001249 */
[----:B------:R-:W-:Y:S01]  /*142d0*/  HADD2.F32 R26, -RZ, R26.H0_H0 ;  /* 0x2000001aff1a7230 */ /* 0x000fe20000004100 */
[----:B------:R-:W-:Y:S01]  /*142e0*/  SHF.R.U32.HI R72, RZ, 0x10, R73 ;  /* 0x00000010ff487819 */ /* 0x000fe20000011649 */
[----:B------:R-:W-:Y:S01]  /*142f0*/  IMAD R3, R3, 0x2, R22 ;  /* 0x0000000203037824 */ /* 0x000fe200078e0216 */
[----:B------:R-:W-:-:S02]  /*14300*/  SHF.R.U64 R34, R8, 0x10, R9 ;  /* 0x0000001008227819 */ /* 0x000fc40000001209 */
[--C-:B------:R-:W-:Y:S02]  /*14310*/  SHF.R.U64 R33, R10, 0x10, R11.reuse ;  /* 0x000000100a217819 */ /* 0x100fe4000000120b */
[----:B------:R-:W2:Y:S01]  /*14320*/  LDS.128 R12, [R3+0x14400] ;  /* 0x01440000030c7984 */ /* 0x000ea20000000c00 */
[----:B------:R-:W-:Y:S02]  /*14330*/  SHF.R.U32.HI R32, RZ, 0x10, R11 ;  /* 0x00000010ff207819 */ /* 0x000fe4000001160b */
[--C-:B------:R-:W-:Y:S02]  /*14340*/  SHF.R.U64 R35, R74, 0x10, R75.reuse ;  /* 0x000000104a237819 */ /* 0x100fe4000000124b */
[----:B------:R-:W-:Y:S01]  /*14350*/  SHF.R.U32.HI R74, RZ, 0x10, R75 ;  /* 0x00000010ff4a7819 */ /* 0x000fe2000001164b */
[--C-:B0-----:R-:W-:Y:S02]  /*14360*/  HADD2.F32 R8, -RZ, R5.reuse.H0_H0 ;  /* 0x20000005ff087230 */ /* 0x101fe40000004100 */
[----:B------:R-:W-:-:S02]  /*14370*/  HADD2.F32 R5, -RZ, R5.H1_H1 ;  /* 0x30000005ff057230 */ /* 0x000fc40000004100 */
[----:B------:R-:W-:Y:S02]  /*14380*/  HADD2.F32 R0, -RZ, R4.H0_H0 ;  /* 0x20000004ff007230 */ /* 0x000fe40000004100 */
[----:B------:R-:W-:Y:S02]  /*14390*/  HADD2.F32 R9, -RZ, R6.H0_H0 ;  /* 0x20000006ff097230 */ /* 0x000fe40000004100 */
[--C-:B------:R-:W-:Y:S02]  /*143a0*/  HADD2.F32 R10, -RZ, R7.reuse.H0_H0 ;  /* 0x20000007ff0a7230 */ /* 0x100fe40000004100 */
[----:B------:R-:W-:Y:S02]  /*143b0*/  HADD2.F32 R7, -RZ, R7.H1_H1 ;  /* 0x30000007ff077230 */ /* 0x000fe40000004100 */
[--C-:B--2---:R-:W-:Y:S02]  /*143c0*/  HADD2.F32 R20, -RZ, R13.reuse.H0_H0 ;  /* 0x2000000dff147230 */ /* 0x104fe40000004100 */
[----:B------:R-:W-:-:S02]  /*143d0*/  HADD2.F32 R13, -RZ, R13.H1_H1 ;  /* 0x3000000dff0d7230 */ /* 0x000fc40000004100 */
[----:B------:R-:W-:Y:S02]  /*143e0*/  HADD2.F32 R11, -RZ, R12.H0_H0 ;  /* 0x2000000cff0b7230 */ /* 0x000fe40000004100 */
[C---:B------:R-:W-:Y:S01]  /*143f0*/  FMUL.FTZ R29, R20.reuse, R27 ;  /* 0x0000001b141d7220 */ /* 0x040fe20000410000 */
[-C--:B------:R-:W-:Y:S01]  /*14400*/  FMUL.FTZ R31, R20, R25.reuse ;  /* 0x00000019141f7220 */ /* 0x080fe20000410000 */
[----:B------:R-:W-:Y:S02]  /*14410*/  HADD2.F32 R20, -RZ, R72.H0_H0 ;  /* 0x20000048ff147230 */ /* 0x000fe40000004100 */
[C---:B------:R-:W-:Y:S01]  /*14420*/  FMUL.FTZ R28, R13.reuse, R26 ;  /* 0x0000001a0d1c7220 */ /* 0x040fe20000410000 */
[C---:B------:R-:W-:Y:S01]  /*14430*/  FFMA.FTZ R29, R8.reuse, R25, -R29 ;  /* 0x00000019081d7223 */ /* 0x040fe2000001081d */
[----:B------:R-:W-:Y:S01]  /*14440*/  FFMA.FTZ R31, R8, R27, R31 ;  /* 0x0000001b081f7223 */ /* 0x000fe2000001001f */
[----:B------:R-:W-:Y:S02]  /*14450*/  HADD2.F32 R21, -RZ, R14.H0_H0 ;  /* 0x2000000eff157230 */ /* 0x000fe40000004100 */
[----:B------:R-:W-:Y:S01]  /*14460*/  FMUL.FTZ R8, R13, R20 ;  /* 0x000000140d087220 */ /* 0x000fe20000410000 */
[----:B------:R-:W-:Y:S01]  /*14470*/  FMUL.FTZ R13, R11, R88 ;  /* 0x000000580b0d7220 */ /* 0x000fe20000410000 */
[----:B------:R-:W-:Y:S01]  /*14480*/  FFMA.FTZ R28, R5, R20, -R28 ;  /* 0x00000014051c7223 */ /* 0x000fe2000001081c */
[----:B------:R-:W-:Y:S01]  /*14490*/  FMUL.FTZ R11, R11, R91 ;  /* 0x0000005b0b0b7220 */ /* 0x000fe20000410000 */
[----:B------:R-:W-:-:S02]  /*144a0*/  HADD2.F32 R20, -RZ, R90.H0_H0 ;  /* 0x2000005aff147230 */ /* 0x000fc40000004100 */
[----:B------:R-:W-:Y:S01]  /*144b0*/  FFMA.FTZ R26, R5, R26, R8 ;  /* 0x0000001a051a7223 */ /* 0x000fe20000010008 */
[----:B------:R-:W-:Y:S02]  /*144c0*/  HADD2.F32 R8, -RZ, R92.H0_H0 ;  /* 0x2000005cff087230 */ /* 0x000fe40000004100 */
[C---:B------:R-:W-:Y:S01]  /*144d0*/  FFMA.FTZ R88, R0.reuse, R88, R11 ;  /* 0x0000005800587223 */ /* 0x040fe2000001000b */
[----:B------:R-:W-:Y:S02]  /*144e0*/  HADD2.F32 R24, -RZ, R15.H0_H0 ;  /* 0x2000000fff187230 */ /* 0x000fe40000004100 */
[----:B------:R-:W-:Y:S01]  /*144f0*/  FFMA.FTZ R91, R0, R91, -R13 ;  /* 0x0000005b005b7223 */ /* 0x000fe2000001080d */
[----:B------:R-:W-:Y:S02]  /*14500*/  HADD2.F32 R11, -RZ, R90.H1_H1 ;  /* 0x3000005aff0b7230 */ /* 0x000fe40000004100 */
[----:B------:R-:W-:Y:S01]  /*14510*/  FMUL.FTZ R0, R21, R20 ;  /* 0x0000001415007220 */ /* 0x000fe20000410000 */
[----:B------:R-:W-:-:S02]  /*14520*/  HADD2.F32 R5, -RZ, R92.H1_H1 ;  /* 0x3000005cff057230 */ /* 0x000fc40000004100 */
[-C--:B------:R-:W-:Y:S01]  /*14530*/  FMUL.FTZ R30, R21, R8.reuse ;  /* 0x00000008151e7220 */ /* 0x080fe20000410000 */
[----:B------:R-:W-:Y:S02]  /*14540*/  HADD2.F32 R15, -RZ, R15.H1_H1 ;  /* 0x3000000fff0f7230 */ /* 0x000fe40000004100 */
[C---:B------:R-:W-:Y:S01]  /*14550*/  FFMA.FTZ R21, R9.reuse, R8, -R0 ;  /* 0x0000000809157223 */ /* 0x040fe20000010800 */
[C---:B------:R-:W-:Y:S01]  /*14560*/  FMUL.FTZ R13, R24.reuse, R11 ;  /* 0x0000000b180d7220 */ /* 0x040fe20000410000 */
[----:B------:R-:W-:Y:S02]  /*14570*/  HADD2.F32 R8, -RZ, R32.H0_H0 ;  /* 0x20000020ff087230 */ /* 0x000fe40000004100 */
[-C--:B------:R-:W-:Y:S01]  /*14580*/  FMUL.FTZ R24, R24, R5.reuse ;  /* 0x0000000518187220 */ /* 0x080fe20000410000 */
[----:B------:R-:W-:Y:S02]  /*14590*/  HADD2.F32 R0, -RZ, R74.H0_H0 ;  /* 0x2000004aff007230 */ /* 0x000fe40000004100 */
        /* <DEDUP_REMOVED lines=33> */
.L_x_2859:
[----:B------:R-:W-:Y:S05]  /*147b0*/  BSYNC B0 ;  /* 0x0000000000007941 */ /* 0x000fea0003800000 */
.L_x_2819:
[----:B------:R-:W-:Y:S01]  /*147c0*/  @!PT LDS RZ, [RZ] ;  /* 0x00000000fffff984 */ /* 0x000fe20000000800 */
[----:B------:R-:W-:Y:S01]  /*147d0*/  @!PT LDS RZ, [RZ] ;  /* 0x00000000fffff984 */ /* 0x000fe20000000800 */
[----:B------:R-:W-:Y:S01]  /*147e0*/  @!PT LDS RZ, [RZ] ;  /* 0x00000000fffff984 */ /* 0x000fe20000000800 */
[----:B------:R-:W-:Y:S01]  /*147f0*/  @!PT LDS RZ, [RZ] ;  /* 0x00000000fffff984 */ /* 0x000fe20000000800 */
[----:B------:R0:W-:Y:S06]  /*14800*/  MEMBAR.ALL.CTA ;  /* 0x0000000000007992 */ /* 0x0001ec0000008000 */
[----:B0-----:R-:W0:Y:S01]  /*14810*/  FENCE.VIEW.ASYNC.S ;  /* 0x00000000000073c6 */ /* 0x001e220000000000 */
[----:B------:R-:W-:Y:S05]  /*14820*/  WARPSYNC.ALL ;  /* 0x0000000000007948 */ /* 0x000fea0003800000 */
[----:B0-----:R-:W-:Y:S06]  /*14830*/  BAR.SYNC.DEFER_BLOCKING 0xd, 0x100 ;  /* 0x0344000000007b1d */ /* 0x001fec0000010000 */
.L_x_2817:
[----:B------:R-:W2:Y:S02]  /*14840*/  LDL R0, [R1+0x5c] ;  /* 0x00005c0001007983 */ /* 0x000ea40000100800 */
[----:B--2---:R-:W-:-:S13]  /*14850*/  R2UR UR4, R0 ;  /* 0x00000000000472ca */ /* 0x004fda00000e0000 */
[----:B------:R-:W-:-:S04]  /*14860*/  MOV R0, UR4 ;  /* 0x0000000400007c02 */ /* 0x000fc80008000f00 */
[----:B------:R-:W-:-:S13]  /*14870*/  ISETP.NE.AND P0, PT, R0, 0x3, PT ;  /* 0x000000030000780c */ /* 0x000fda0003f05270 */
[----:B------:R-:W-:Y:S05]  /*14880*/  @!P0 BRA `(.L_x_2894) ;  /* 0x0000000000048947 */ /* 0x000fea0003800000 */
[----:B------:R-:W-:Y:S01]  /*14890*/  BPT.TRAP 0x1 ;  /* 0x000000040000795c */ /* 0x000fe20000300000 */
.L_x_2894:
[----:B------:R-:W-:Y:S01]  /*148a0*/  IMAD R0, R219, 0x8, R22 ;  /* 0x00000008db007824 */ /* 0x000fe200078e0216 */
[----:B01-3--:R-:W-:-:S04]  /*148b0*/  SHF.L.U32 R3, R224, 0x1f, RZ ;  /* 0x0000001fe0037819 */ /* 0x00bfc800000006ff */
[----:B------:R0:W1:Y:S01]  /*148c0*/  SYNCS.PHASECHK.TRANS64.TRYWAIT P1, [R0+URZ+0x38830], R3 ;  /* 0x03883003000075a7 */ /* 0x000062000802017f */
[----:B------:R-:W-:Y:S05]  /*148d0*/  @!P0 BRA `(.L_x_2895) ;  /* 0x0000000000048947 */ /* 0x000fea0003800000 */
[----:B------:R-:W-:Y:S01]  /*148e0*/  BPT.TRAP 0x1 ;  /* 0x000000040000795c */ /* 0x000fe20000300000 */
.L_x_2895:
[----:B-1----:R-:W-:Y:S05]  /*148f0*/  @P1 BRA `(.L_x_2896) ;  /* 0x0000000000081947 */ /* 0x002fea0003800000 */
[----:B------:R-:W1:Y:S02]  /*14900*/  SYNCS.PHASECHK.TRANS64.TRYWAIT P1, [R0+URZ+0x38830], R3 ;  /* 0x03883003000075a7 */ /* 0x000e64000802017f */
[----:B-1----:R-:W-:Y:S05]  /*14910*/  @!P1 BRA `(.L_x_2897) ;  /* 0x000001c4005c9947 */ /* 0x002fea0003800000 */
.L_x_2896:
[----:B------:R-:W-:Y:S05]  /*14920*/  WARPSYNC.ALL ;  /* 0x0000000000007948 */ /* 0x000fea0003800000 */
[----:B01----:R-:W-:Y:S01]  /*14930*/  VIADD R3, R22, 0x24400 ;  /* 0x0002440016037836 */ /* 0x003fe20000000000 */
[----:B------:R-:W-:Y:S01]  /*14940*/  R2UR UR20, R84 ;  /* 0x00000000541472ca */ /* 0x000fe200000e0000 */
[----:B------:R-:W-:Y:S01]  /*14950*/  IMAD.MOV.U32 R5, RZ, RZ, 0x40000040 ;  /* 0x40000040ff057424 */ /* 0x000fe200078e00ff */
[----:B------:R-:W-:Y:S01]  /*14960*/  WARPGROUP.ARRIVE ;  /* 0x00000000000079c5 */ /* 0x000fe20000000000 */
[----:B------:R-:W-:Y:S01]  /*14970*/  UMOV UR25, 0x40000040 ;  /* 0x4000004000197882 */ /* 0x000fe20000000000 */
[----:B------:R-:W-:Y:S01]  /*14980*/  SHF.R.U32.HI R3, RZ, 0x4, R3 ;  /* 0x00000004ff037819 */ /* 0x000fe20000011603 */
[----:B------:R-:W-:Y:S01]  /*14990*/  IMAD.MOV.U32 R7, RZ, RZ, 0x40000040 ;  /* 0x40000040ff077424 */ /* 0x000fe200078e00ff */
[----:B------:R-:W-:Y:S01]  /*149a0*/  R2UR UR27, R5 ;  /* 0x00000000051b72ca */ /* 0x000fe200000e0000 */
[----:B------:R-:W-:Y:S01]  /*149b0*/  UMOV UR17, UR25 ;  /* 0x0000001900117c82 */ /* 0x000fe20008000000 */
[----:B------:R-:W-:Y:S01]  /*149c0*/  LOP3.LUT R3, R3, 0x3fff, RZ, 0xc0, !PT ;  /* 0x00003fff03037812 */ /* 0x000fe200078ec0ff */
[----:B------:R-:W-:Y:S01]  /*149d0*/  UMOV UR5, UR17 ;  /* 0x0000001100057c82 */ /* 0x000fe20008000000 */
[----:B------:R-:W-:Y:S01]  /*149e0*/  R2UR UR7, R7 ;  /* 0x00000000070772ca */ /* 0x000fe200000e0000 */
[----:B------:R-:W-:Y:S01]  /*149f0*/  UMOV UR9, UR17 ;  /* 0x0000001100097c82 */ /* 0x000fe20008000000 */
[----:B------:R-:W-:Y:S01]  /*14a00*/  LOP3.LUT R4, R3, 0x10000, RZ, 0xfc, !PT ;  /* 0x0001000003047812 */ /* 0x000fe200078efcff */
[----:B------:R-:W-:Y:S01]  /*14a10*/  ULOP3.LUT UR20, UR20, 0x10000, URZ, 0xfc, !UPT ;  /* 0x0001000014147892 */ /* 0x000fe2000f8efc3f */
[----:B------:R-:W-:Y:S01]  /*14a20*/  MOV R9, 0x40000040 ;  /* 0x4000004000097802 */ /* 0x000fe20000000f00 */
[----:B------:R-:W-:Y:S01]  /*14a30*/  UMOV UR13, UR17 ;  /* 0x00000011000d7c82 */ /* 0x000fe20008000000 */
[----:B------:R-:W-:Y:S01]  /*14a40*/  R2UR UR15, R7 ;  /* 0x00000000070f72ca */ /* 0x000fe200000e0000 */
[----:B------:R0:W-:Y:S01]  /*14a50*/  STL [R1+0x54], R4 ;  /* 0x0000540401007387 */ /* 0x0001e20000100800 */
[C---:B------:R-:W-:Y:S01]  /*14a60*/  R2UR UR11, R9.reuse ;  /* 0x00000000090b72ca */ /* 0x040fe200000e0000 */
[----:B------:R-:W-:Y:S01]  /*14a70*/  IMAD.MOV.U32 R7, RZ, RZ, 0x40000040 ;  /* 0x40000040ff077424 */ /* 0x000fe200078e00ff */
[----:B------:R-:W-:Y:S01]  /*14a80*/  UMOV UR24, UR20 ;  /* 0x0000001400187c82 */ /* 0x000fe20008000000 */
[----:B------:R-:W-:Y:S01]  /*14a90*/  R2UR UR19, R9 ;  /* 0x00000000091372ca */ /* 0x000fe200000e0000 */
[----:B------:R-:W-:Y:S01]  /*14aa0*/  UMOV UR16, UR24 ;  /* 0x0000001800107c82 */ /* 0x000fe20008000000 */
[----:B----4-:R-:W-:Y:S01]  /*14ab0*/  IMAD.U32 R12, RZ, RZ, UR24 ;  /* 0x00000018ff0c7e24 */ /* 0x010fe2000f8e00ff */
[----:B------:R-:W-:Y:S01]  /*14ac0*/  UMOV UR4, UR16 ;  /* 0x0000001000047c82 */ /* 0x000fe20008000000 */
[----:B------:R-:W-:Y:S01]  /*14ad0*/  UMOV UR8, UR16 ;  /* 0x0000001000087c82 */ /* 0x000fe20008000000 */
[----:B------:R-:W-:Y:S01]  /*14ae0*/  UMOV UR12, UR16 ;  /* 0x00000010000c7c82 */ /* 0x000fe20008000000 */
[----:B0-----:R-:W-:Y:S01]  /*14af0*/  IMAD R4, R219, 0xa00, R4 ;  /* 0x00000a00db047824 */ /* 0x001fe200078e0204 */
[----:B------:R-:W-:Y:S01]  /*14b00*/  MOV R9, 0x40000040 ;  /* 0x4000004000097802 */ /* 0x000fe20000000f00 */
[----:B------:R-:W-:Y:S01]  /*14b10*/  IMAD.U32 R13, RZ, RZ, UR25 ;  /* 0x00000019ff0d7e24 */ /* 0x000fe2000f8e00ff */
[----:B------:R-:W-:Y:S01]  /*14b20*/  UIADD3 UR56, UR20, 0x804, URZ ;  /* 0x0000080414387890 */ /* 0x000fe2000fffe03f */
[C---:B------:R-:W-:Y:S01]  /*14b30*/  VIADD R6, R4.reuse, 0x80 ;  /* 0x0000008004067836 */ /* 0x040fe20000000000 */
[C---:B------:R-:W-:Y:S01]  /*14b40*/  R2UR UR26, R4.reuse ;  /* 0x00000000041a72ca */ /* 0x040fe200000e0000 */
[C---:B------:R-:W-:Y:S01]  /*14b50*/  VIADD R10, R4.reuse, 0x102 ;  /* 0x00000102040a7836 */ /* 0x040fe20000000000 */
[----:B------:R-:W-:Y:S01]  /*14b60*/  IADD3 R8, R4, 0x100, RZ ;  /* 0x0000010004087810 */ /* 0x000fe20007ffe0ff */
[----:B------:R-:W-:Y:S01]  /*14b70*/  IMAD.MOV.U32 R11, RZ, RZ, 0x40000040 ;  /* 0x40000040ff0b7424 */ /* 0x000fe200078e00ff */
[----:B------:R-:W-:Y:S01]  /*14b80*/  R2UR UR6, R6 ;  /* 0x00000000060672ca */ /* 0x000fe200000e0000 */
[----:B------:R-:W-:Y:S01]  /*14b90*/  VIADD R6, R4, 0x180 ;  /* 0x0000018004067836 */ /* 0x000fe20000000000 */
[----:B------:R-:W-:Y:S01]  /*14ba0*/  R2UR UR10, R8 ;  /* 0x00000000080a72ca */ /* 0x000fe200000e0000 */
[----:B------:R-:W-:Y:S01]  /*14bb0*/  VIADD R8, R4, 0x200 ;  /* 0x0000020004087836 */ /* 0x000fe20000000000 */
[----:B------:R0:W-:Y:S01]  /*14bc0*/  STL.64 [R1+0x48], R12 ;  /* 0x0000480c01007387 */ /* 0x0001e20000100a00 */
[----:B------:R-:W-:Y:S01]  /*14bd0*/  UMOV UR57, 0x40000040 ;  /* 0x4000004000397882 */ /* 0x000fe20000000000 */
[----:B------:R-:W-:Y:S01]  /*14be0*/  R2UR UR14, R6 ;  /* 0x00000000060e72ca */ /* 0x000fe200000e0000 */
[----:B------:R-:W-:Y:S01]  /*14bf0*/  UIADD3 UR52, UR20, 0x806, URZ ;  /* 0x0000080614347890 */ /* 0x000fe2000fffe03f */
[----:B------:R-:W-:Y:S01]  /*14c00*/  R2UR UR18, R8 ;  /* 0x00000000081272ca */ /* 0x000fe200000e0000 */
[----:B------:R-:W-:Y:S01]  /*14c10*/  HGMMA.64x16x16.F32 R56, gdesc[UR24], RZ, !UPT, gsb0 ;  /* 0x00200000183879f0 */ /* 0x000fe2000c0008ff */
[C---:B------:R-:W-:Y:S01]  /*14c20*/  IADD3 R6, R4.reuse, 0x2, RZ ;  /* 0x0000000204067810 */ /* 0x040fe20007ffe0ff */
[----:B------:R-:W-:Y:S01]  /*14c30*/  UMOV UR25, 0x40000040 ;  /* 0x4000004000197882 */ /* 0x000fe20000000000 */
[----:B------:R-:W-:Y:S01]  /*14c40*/  R2UR UR27, R7 ;  /* 0x00000000071b72ca */ /* 0x000fe200000e0000 */
[----:B------:R-:W-:Y:S01]  /*14c50*/  VIADD R8, R4, 0x82 ;  /* 0x0000008204087836 */ /* 0x000fe20000000000 */
[----:B------:R-:W-:Y:S01]  /*14c60*/  R2UR UR26, R6 ;  /* 0x00000000061a72ca */ /* 0x000fe200000e0000 */
[----:B------:R-:W-:Y:S01]  /*14c70*/  VIADD R6, R4, 0x182 ;  /* 0x0000018204067836 */ /* 0x000fe20000000000 */
[----:B------:R-:W-:Y:S01]  /*14c80*/  MOV R7, 0x40000040 ;  /* 0x4000004000077802 */ /* 0x000fe20000000f00 */
[----:B0-----:R-:W-:Y:S01]  /*14c90*/  IMAD.U32 R13, RZ, RZ, UR25 ;  /* 0x00000019ff0d7e24 */ /* 0x001fe2000f8e00ff */
[----:B------:R-:W-:Y:S01]  /*14ca0*/  UMOV UR53, 0x40000040 ;  /* 0x4000004000357882 */ /* 0x000fe20000000000 */
        /* <DEDUP_REMOVED lines=8> */
[----:B------:R-:W-:Y:S01]  /*14d30*/  UMOV UR37, 0x40000040 ;  /* 0x4000004000257882 */ /* 0x000fe20000000000 */
[----:B------:R-:W-:-:S02]  /*14d40*/  WARPGROUP.DEPBAR.LE gsb0, 0x0 ;  /* 0x00008000000079c5 */ /* 0x000fc40000010000 */
[----:B-----5:R-:W-:-:S06]  /*14d50*/  WARPGROUP.ARRIVE ;  /* 0x00000000000079c5 */ /* 0x020fcc0000000000 */
[----:B------:R-:W-:Y:S01]  /*14d60*/  HGMMA.64x16x16.F32 R48, gdesc[UR4], RZ, !UPT, gsb0 ;  /* 0x00200000043079f0 */ /* 0x000fe2000c0008ff */
[----:B------:R-:W-:Y:S01]  /*14d70*/  UIADD3 UR4, UR20, 0x2, URZ ;  /* 0x0000000214047890 */ /* 0x000fe2000fffe03f */
[----:B------:R-:W-:Y:S01]  /*14d80*/  R2UR UR6, R8 ;  /* 0x00000000080672ca */ /* 0x000fe200000e0000 */
[----:B------:R-:W-:Y:S01]  /*14d90*/  VIADD R8, R4, 0x202 ;  /* 0x0000020204087836 */ /* 0x000fe20000000000 */
[----:B------:R-:W-:Y:S01]  /*14da0*/  R2UR UR7, R9 ;  /* 0x00000000090772ca */ /* 0x000fe200000e0000 */
[----:B------:R-:W-:-:S03]  /*14db0*/  IMAD.MOV.U32 R9, RZ, RZ, 0x40000040 ;  /* 0x40000040ff097424 */ /* 0x000fc600078e00ff */
[----:B------:R-:W-:Y:S02]  /*14dc0*/  UMOV UR24, UR4 ;  /* 0x0000000400187c82 */ /* 0x000fe40008000000 */
[----:B------:R-:W-:-:S05]  /*14dd0*/  IMAD.U32 R12, RZ, RZ, UR24 ;  /* 0x00000018ff0c7e24 */ /* 0x000fca000f8e00ff */
[----:B------:R0:W-:Y:S01]  /*14de0*/  STL.64 [R1+0x40], R12 ;  /* 0x0000400c01007387 */ /* 0x0001e20000100a00 */
[----:B------:R-:W-:Y:S02]  /*14df0*/  WARPGROUP.DEPBAR.LE gsb0, 0x0 ;  /* 0x00008000000079c5 */ /* 0x000fe40000010000 */
[----:B------:R-:W-:-:S06]  /*14e00*/  WARPGROUP.ARRIVE ;  /* 0x00000000000079c5 */ /* 0x000fcc0000000000 */
[----:B------:R-:W-:Y:S01]  /*14e10*/  HGMMA.64x16x16.F32 R40, gdesc[UR8], RZ, !UPT, gsb0 ;  /* 0x00200000082879f0 */ /* 0x000fe2000c0008ff */
[----:B------:R-:W-:Y:S01]  /*14e20*/  R2UR UR10, R10 ;  /* 0x000000000a0a72ca */ /* 0x000fe200000e0000 */
[----:B------:R-:W-:Y:S01]  /*14e30*/  VIADD R10, R4, 0x104 ;  /* 0x00000104040a7836 */ /* 0x000fe20000000000 */
[----:B------:R-:W-:Y:S01]  /*14e40*/  R2UR UR11, R11 ;  /* 0x000000000b0b72ca */ /* 0x000fe200000e0000 */
[----:B------:R-:W-:Y:S01]  /*14e50*/  IMAD.MOV.U32 R11, RZ, RZ, 0x40000040 ;  /* 0x40000040ff0b7424 */ /* 0x000fe200078e00ff */
[----:B------:R-:W-:Y:S02]  /*14e60*/  WARPGROUP.DEPBAR.LE gsb0, 0x0 ;  /* 0x00008000000079c5 */ /* 0x000fe40000010000 */
[----:B------:R-:W-:-:S06]  /*14e70*/  WARPGROUP.ARRIVE ;  /* 0x00000000000079c5 */ /* 0x000fcc0000000000 */
[----:B------:R-:W-:Y:S01]  /*14e80*/  HGMMA.64x16x16.F32 R32, gdesc[UR12], RZ, !UPT, gsb0 ;  /* 0x002000000c2079f0 */ /* 0x000fe2000c0008ff */
[----:B------:R-:W-:Y:S02]  /*14e90*/  R2UR UR14, R6 ;  /* 0x00000000060e72ca */ /* 0x000fe400000e0000 */
[----:B------:R-:W-:Y:S01]  /*14ea0*/  R2UR UR15, R7 ;  /* 0x00000000070f72ca */ /* 0x000fe200000e0000 */
[----:B------:R-:W-:Y:S01]  /*14eb0*/  IMAD.MOV.U32 R7, RZ, RZ, 0x40000040 ;  /* 0x40000040ff077424 */ /* 0x000fe200078e00ff */
[----:B------:R-:W-:Y:S01]  /*14ec0*/  IADD3 R6, R4, 0x4, RZ ;  /* 0x0000000404067810 */ /* 0x000fe20007ffe0ff */
        /* <DEDUP_REMOVED lines=13> */
[----:B------:R-:W-:-:S02]  /*14fa0*/  R2UR UR19, R9 ;  /* 0x00000000091372ca */ /* 0x000fc400000e0000 */
[----:B------:R-:W-:Y:S01]  /*14fb0*/  MOV R9, 0x40000040 ;  /* 0x4000004000097802 */ /* 0x000fe20000000f00 */
[----:B------:R-:W-:Y:S02]  /*14fc0*/  WARPGROUP.DEPBAR.LE gsb0, 0x0 ;  /* 0x00008000000079c5 */ /* 0x000fe40000010000 */
[----:B------:R-:W-:-:S06]  /*14fd0*/  WARPGROUP.ARRIVE ;  /* 0x00000000000079c5 */ /* 0x000fcc0000000000 */
[----:B------:R-:W-:Y:S01]  /*14fe0*/  HGMMA.64x16x16.F32 R56, gdesc[UR24], R56, gsb0 ;  /* 0x00200000183879f0 */ /* 0x000fe20008000838 */
[----:B------:R-:W-:Y:S01]  /*14ff0*/  R2UR UR26, R6 ;  /* 0x00000000061a72ca */ /* 0x000fe200000e0000 */
[----:B------:R-:W-:Y:S01]  /*15000*/  UMOV UR25, 0x40000040 ;  /* 0x4000004000197882 */ /* 0x000fe20000000000 */
[----:B------:R-:W-:Y:S01]  /*15010*/  R2UR UR27, R7 ;  /* 0x00000000071b72ca */ /* 0x000fe200000e0000 */
[----:B------:R-:W-:Y:S01]  /*15020*/  VIADD R6, R4, 0x184 ;  /* 0x0000018404067836 */ /* 0x000fe20000000000 */
[----:B------:R-:W-:Y:S01]  /*15030*/  MOV R7, 0x40000040 ;  /* 0x4000004000077802 */ /* 0x000fe20000000f00 */
[----:B0-----:R-:W-:Y:S01]  /*15040*/  IMAD.U32 R13, RZ, RZ, UR25 ;  /* 0x00000019ff0d7e24 */ /* 0x001fe2000f8e00ff */
[----:B------:R-:W-:Y:S02]  /*15050*/  WARPGROUP.DEPBAR.LE gsb0, 0x0 ;  /* 0x00008000000079c5 */ /* 0x000fe40000010000 */
[----:B------:R-:W-:-:S06]  /*15060*/  WARPGROUP.ARRIVE ;  /* 0x00000000000079c5 */ /* 0x000fcc0000000000 */
[----:B------:R-:W-:Y:S01]  /*15070*/  HGMMA.64x16x16.F32 R48, gdesc[UR4], R48, gsb0 ;  /* 0x00200000043079f0 */ /* 0x000fe20008000830 */
        /* <DEDUP_REMOVED lines=13> */
[----:B------:R-:W-:Y:S01]  /*15150*/  R2UR UR11, R11 ;  /* 0x000000000b0b72ca */ /* 0x000fe200000e0000 */
[----:B------:R-:W-:Y:S01]  /*15160*/  IMAD.MOV.U32 R11, RZ, RZ, 0x40000040 ;  /* 0x40000040ff0b7424 */ /* 0x000fe200078e00ff */
[----:B------:R-:W-:Y:S02]  /*15170*/  WARPGROUP.DEPBAR.LE gsb0, 0x0 ;  /* 0x00008000000079c5 */ /* 0x000fe40000010000 */
[----:B------:R-:W-:-:S06]  /*15180*/  WARPGROUP.ARRIVE ;  /* 0x00000000000079c5 */ /* 0x000fcc0000000000 */
[----:B------:R-:W-:Y:S01]  /*15190*/  HGMMA.64x16x16.F32 R32, gdesc[UR12], R32, gsb0 ;  /* 0x002000000c2079f0 */ /* 0x000fe20008000820 */
[----:B------:R-:W-:Y:S02]  /*151a0*/  R2UR UR14, R6 ;  /* 0x00000000060e72ca */ /* 0x000fe400000e0000 */
[----:B------:R-:W-:Y:S01]  /*151b0*/  R2UR UR15, R7 ;  /* 0x00000000070f72ca */ /* 0x000fe200000e0000 */
[----:B------:R-:W-:Y:S01]  /*151c0*/  IMAD.MOV.U32 R7, RZ, RZ, 0x40000040 ;  /* 0x40000040ff077424 */ /* 0x000fe200078e00ff */
[----:B------:R-:W-:Y:S01]  /*151d0*/  IADD3 R6, R4, 0x6, RZ ;  /* 0x0000000604067810 */ /* 0x000fe20007ffe0ff */
        /* <DEDUP_REMOVED lines=328> */
[----:B------:R0:W-:Y:S01]  /*16660*/  STL.64 [R1], R12 ;  /* 0x0000000c01007387 */ /* 0x0001e20000100a00 */
[----:B------:R-:W-:Y:S02]  /*16670*/  WARPGROUP.DEPBAR.LE gsb0, 0x0 ;  /* 0x00008000000079c5 */ /* 0x000fe40000010000 */
[----:B------:R-:W-:-:S06]  /*16680*/  WARPGROUP.ARRIVE ;  /* 0x00000000000079c5 */ /* 0x000fcc0000000000 */
[----:B------:R-:W-:Y:S01]  /*16690*/  HGMMA.64x16x16.F32 R40, gdesc[UR8], R40, gsb0 ;  /* 0x00200000082879f0 */ /* 0x000fe20008000828 */
[----:B------:R-:W-:Y:S02]  /*166a0*/  R2UR UR10, R6 ;  /* 0x00000000060a72ca */ /* 0x000fe400000e0000 */
[----:B------:R-:W-:Y:S01]  /*166b0*/  R2UR UR11, R7 ;  /* 0x00000000070b72ca */ /* 0x000fe200000e0000 */
[----:B------:R-:W-:Y:S01]  /*166c0*/  IMAD.MOV.U32 R7, RZ, RZ, 0x40000040 ;  /* 0x40000040ff077424 */ /* 0x000fe200078e00ff */
[----:B------:R-:W-:-:S04]  /*166d0*/  IADD3 R6, R4, 0x504, RZ ;  /* 0x0000050404067810 */ /* 0x000fc80007ffe0ff */
[----:B------:R-:W-:Y:S01]  /*166e0*/  R2UR UR58, R6 ;  /* 0x00000000063a72ca */ /* 0x000fe200000e0000 */
[----:B------:R-:W-:Y:S01]  /*166f0*/  VIADD R6, R4, 0x684 ;  /* 0x0000068404067836 */ /* 0x000fe20000000000 */
[----:B------:R-:W-:Y:S02]  /*16700*/  R2UR UR59, R7 ;  /* 0x00000000073b72ca */ /* 0x000fe400000e0000 */
        /* <DEDUP_REMOVED lines=21> */
[----:B------:R-:W-:Y:S02]  /*16860*/  R2UR UR15, R9 ;  /* 0x00000000090f72ca */ /* 0x000fe400000e0000 */
[----:B------:R-:W-:Y:S01]  /*16870*/  MOV R9, 0x40000040 ;  /* 0x4000004000097802 */ /* 0x000fe20000000f00 */
        /* <DEDUP_REMOVED lines=213> */
[C---:B------:R-:W-:Y:S02]  /*175d0*/  VIADD R8, R4.reuse, 0x806 ;  /* 0x0000080604087836 */ /* 0x040fe40000000000 */
[----:B------:R-:W-:Y:S02]  /*175e0*/  IMAD.MOV.U32 R9, RZ, RZ, 0x40000040 ;  /* 0x40000040ff097424 */ /* 0x000fe400078e00ff */
[----:B------:R-:W-:Y:S01]  /*175f0*/  VIADD R4, R4, 0x986 ;  /* 0x0000098604047836 */ /* 0x000fe20000000000 */
        /* <DEDUP_REMOVED lines=49> */
.L_x_2898:
[----:B------:R-:W2:Y:S01]  /*17910*/  LDL R8, [R1+0x78] ;  /* 0x0000780001087983 */ /* 0x000ea20000100800 */
[----:B------:R-:W0:Y:S01]  /*17920*/  LDC R6, c[0x0][0x448] ;  /* 0x00011200ff067b82 */ /* 0x000e220000000800 */
[----:B------:R-:W-:Y:S02]  /*17930*/  ULDC UR4, c[0x0][0x9d8] ;  /* 0x0002760000047ab9 */ /* 0x000fe40000000800 */
[----:B------:R-:W2:Y:S04]  /*17940*/  LDL R69, [R1+0x68] ;  /* 0x0000680001457983 */ /* 0x000ea80000100800 */
[----:B------:R-:W3:Y:S04]  /*17950*/  LDL R65, [R1+0x70] ;  /* 0x0000700001417983 */ /* 0x000ee80000100800 */
[----:B------:R-:W4:Y:S04]  /*17960*/  LDL R21, [R1+0x74] ;  /* 0x0000740001157983 */ /* 0x000f280000100800 */
[----:B------:R-:W5:Y:S01]  /*17970*/  LDL R67, [R1+0x6c] ;  /* 0x00006c0001437983 */ /* 0x000f620000100800 */
[----:B------:R-:W-:Y:S01]  /*17980*/  VIADD R0, R0, 0x38840 ;  /* 0x0003884000007836 */ /* 0x000fe20000000000 */
[----:B------:R-:W-:Y:S01]  /*17990*/  ULDC UR38, c[0x0][0x9d8] ;  /* 0x0002760000267ab9 */ /* 0x000fe20000000800 */
[----:B------:R-:W-:Y:S01]  /*179a0*/  ULDC UR39, c[0x0][0x9d8] ;  /* 0x0002760000277ab9 */ /* 0x000fe20000000800 */
[----:B------:R-:W-:Y:S01]  /*179b0*/  ULDC UR42, c[0x0][0x988] ;  /* 0x00026200002a7ab9 */ /* 0x000fe20000000800 */
[----:B------:R-:W-:Y:S01]  /*179c0*/  ULDC UR43, c[0x0][0x988] ;  /* 0x00026200002b7ab9 */ /* 0x000fe20000000800 */
[----:B0-----:R-:W-:-:S13]  /*179d0*/  ISETP.NE.AND P1, PT, R6, 0x1, PT ;  /* 0x000000010600780c */ /* 0x001fda0003f25270 */
[----:B------:R-:W0:Y:S08]  /*179e0*/  @P1 LDC R13, c[0x0][0x44c] ;  /* 0x00011300ff0d1b82 */ /* 0x000e300000000800 */
[----:B------:R-:W1:Y:S01]  /*179f0*/  @P1 LDC R15, c[0x0][0x450] ;  /* 0x00011400ff0f1b82 */ /* 0x000e620000000800 */
[----:B------:R-:W-:Y:S01]  /*17a00*/  FMUL.FTZ R58, R58, UR4 ;  /* 0x000000043a3a7c20 */ /* 0x000fe20008410000 */
[----:B------:R-:W-:Y:S01]  /*17a10*/  FMUL.FTZ R59, R59, UR4 ;  /* 0x000000043b3b7c20 */ /* 0x000fe20008410000 */
[----:B------:R-:W-:Y:S01]  /*17a20*/  FMUL.FTZ R62, R62, UR4 ;  /* 0x000000043e3e7c20 */ /* 0x000fe20008410000 */
[----:B------:R-:W-:Y:S01]  /*17a30*/  FMUL.FTZ R50, R50, UR4 ;  /* 0x0000000432327c20 */ /* 0x000fe20008410000 */
[----:B------:R-:W-:-:S02]  /*17a40*/  FMUL.FTZ R63, R63, UR4 ;  /* 0x000000043f3f7c20 */ /* 0x000fc40008410000 */
[----:B------:R-:W5:Y:S08]  /*17a50*/  MUFU.TANH R58, R58 ;  /* 0x0000003a003a7308 */ /* 0x000f700000002400 */
[----:B------:R-:W5:Y:S01]  /*17a60*/  MUFU.TANH R59, R59 ;  /* 0x0000003b003b7308 */ /* 0x000f620000002400 */
[----:B------:R-:W-:-:S07]  /*17a70*/  FMUL.FTZ R51, R51, UR4 ;  /* 0x0000000433337c20 */ /* 0x000fce0008410000 */
[----:B------:R-:W5:Y:S08]  /*17a80*/  MUFU.TANH R70, R62 ;  /* 0x0000003e00467308 */ /* 0x000f700000002400 */
[----:B------:R5:W-:Y:S01]  /*17a90*/  MUFU.TANH R12, R50 ;  /* 0x00000032000c7308 */ /* 0x000be20000002400 */
[----:B------:R-:W-:Y:S01]  /*17aa0*/  FMUL.FTZ R43, R43, UR4 ;  /* 0x000000042b2b7c20 */ /* 0x000fe20008410000 */
[----:B------:R-:W-:-:S06]  /*17ab0*/  FMUL.FTZ R54, R54, UR4 ;  /* 0x0000000436367c20 */ /* 0x000fcc0008410000 */
[----:B------:R-:W5:Y:S01]  /*17ac0*/  MUFU.TANH R63, R63 ;  /* 0x0000003f003f7308 */ /* 0x000f620000002400 */
[----:B------:R-:W-:Y:S01]  /*17ad0*/  FMUL.FTZ R11, R48, UR4 ;  /* 0x00000004300b7c20 */ /* 0x000fe20008410000 */
[----:B------:R-:W-:Y:S01]  /*17ae0*/  FMUL.FTZ R47, R47, UR4 ;  /* 0x000000042f2f7c20 */ /* 0x000fe20008410000 */
[----:B------:R-:W-:Y:S01]  /*17af0*/  FMUL.FTZ R9, R49, UR4 ;  /* 0x0000000431097c20 */ /* 0x000fe20008410000 */
[----:B------:R-:W-:-:S04]  /*17b00*/  FMUL.FTZ R55, R55, UR4 ;  /* 0x0000000437377c20 */ /* 0x000fc80008410000 */
[----:B------:R-:W5:Y:S01]  /*17b10*/  MUFU.TANH R51, R51 ;  /* 0x0000003300337308 */ /* 0x000f620000002400 */
[----:B------:R-:W-:-:S07]  /*17b20*/  FMUL.FTZ R42, R42, UR4 ;  /* 0x000000042a2a7c20 */ /* 0x000fce0008410000 */
[----:B------:R5:W-:Y:S08]  /*17b30*/  MUFU.TANH R48, R43 ;  /* 0x0000002b00307308 */ /* 0x000bf00000002400 */
[----:B------:R-:W5:Y:S08]  /*17b40*/  MUFU.TANH R54, R54 ;  /* 0x0000003600367308 */ /* 0x000f700000002400 */
[----:B------:R5:W-:Y:S01]  /*17b50*/  MUFU.TANH R49, R47 ;  /* 0x0000002f00317308 */ /* 0x000be20000002400 */
[----:B------:R-:W-:-:S07]  /*17b60*/  FMUL.FTZ R46, R46, UR4 ;  /* 0x000000042e2e7c20 */ /* 0x000fce0008410000 */
[----:B------:R-:W5:Y:S08]  /*17b70*/  MUFU.TANH R14, R55 ;  /* 0x00000037000e7308 */ /* 0x000f700000002400 */
[----:B------:R5:W5:Y:S01]  /*17b80*/  MUFU.TANH R20, R42 ;  /* 0x0000002a00147308 */ /* 0x000b620000002400 */
[----:B------:R-:W-:Y:S01]  /*17b90*/  FMUL.FTZ R34, R34, UR4 ;  /* 0x0000000422227c20 */ /* 0x000fe20008410000 */
[----:B------:R-:W-:-:S06]  /*17ba0*/  FMUL.FTZ R35, R35, UR4 ;  /* 0x0000000423237c20 */ /* 0x000fcc0008410000 */
[----:B------:R-:W5:Y:S01]  /*17bb0*/  MUFU.TANH R46, R46 ;  /* 0x0000002e002e7308 */ /* 0x000f620000002400 */
[----:B------:R-:W-:Y:S01]  /*17bc0*/  FMUL.FTZ R38, R38, UR4 ;  /* 0x0000000426267c20 */ /* 0x000fe20008410000 */
[----:B------:R-:W-:-:S06]  /*17bd0*/  FMUL.FTZ R39, R39, UR4 ;  /* 0x0000000427277c20 */ /* 0x000fcc0008410000 */
[----:B------:R5:W5:Y:S01]  /*17be0*/  MUFU.TANH R55, R34 ;  /* 0x0000002200377308 */ /* 0x000b620000002400 */
[----:B------:R-:W-:-:S07]  /*17bf0*/  FMUL.FTZ R3, R56, UR4 ;  /* 0x0000000438037c20 */ /* 0x000fce0008410000 */
[----:B------:R-:W5:Y:S08]  /*17c00*/  MUFU.TANH R35, R35 ;  /* 0x0000002300237308 */ /* 0x000f700000002400 */
[----:B------:R5:W5:Y:S01]  /*17c10*/  MUFU.TANH R56, R38 ;  /* 0x0000002600387308 */ /* 0x000b620000002400 */
[----:B------:R-:W-:-:S07]  /*17c20*/  FMUL.FTZ R27, R27, UR4 ;  /* 0x000000041b1b7c20 */ /* 0x000fce0008410000 */
[----:B------:R-:W5:Y:S01]  /*17c30*/  MUFU.TANH R39, R39 ;  /* 0x0000002700277308 */ /* 0x000f620000002400 */
[----:B------:R-:W-:-:S07]  /*17c40*/  FMUL.FTZ R31, R31, UR4 ;  /* 0x000000041f1f7c20 */ /* 0x000fce0008410000 */
[----:B------:R-:W-:Y:S08]  /*17c50*/  MUFU.TANH R80, R27 ;  /* 0x0000001b00507308 */ /* 0x000ff00000002400 */
[----:B------:R-:W-:Y:S01]  /*17c60*/  MUFU.TANH R31, R31 ;  /* 0x0000001f001f7308 */ /* 0x000fe20000002400 */
[----:B--2---:R-:W-:-:S05]  /*17c70*/  IADD3 R6, R8, R69, RZ ;  /* 0x0000004508067210 */ /* 0x004fca0007ffe0ff */
[----:B0-----:R-:W-:-:S04]  /*17c80*/  @P1 IMAD.HI.U32 R8, R6, R13, RZ ;  /* 0x0000000d06081227 */ /* 0x001fc800078e00ff */
[----:B------:R-:W-:Y:S01]  /*17c90*/  IMAD.MOV.U32 R13, RZ, RZ, R6 ;  /* 0x000000ffff0d7224 */ /* 0x000fe200078e0006 */
[----:B-1----:R-:W-:-:S05]  /*17ca0*/  @P1 SHF.R.U32.HI R13, RZ, R15, R8 ;  /* 0x0000000fff0d1219 */ /* 0x002fca0000011608 */
[----:B------:R-:W0:Y:S01]  /*17cb0*/  SHFL.IDX PT, R10, R13, 0x1, 0x1c1f ;  /* 0x003c1f000d0a7f89 */ /* 0x000e2200000e0000 */
[----:B------:R-:W-:Y:S02]  /*17cc0*/  IMAD.MOV.U32 R15, RZ, RZ, -0x50 ;  /* 0xffffffb0ff0f7424 */ /* 0x000fe400078e00ff */
[C---:B---3--:R-:W-:Y:S02]  /*17cd0*/  IMAD R6, R2.reuse, -0x50, R65 ;  /* 0xffffffb002067824 */ /* 0x048fe400078e0241 */
[----:B------:R-:W-:Y:S02]  /*17ce0*/  IMAD R8, R2, R15, 0x51 ;  /* 0x0000005102087424 */ /* 0x000fe400078e020f */
[----:B------:R-:W-:Y:S02]  /*17cf0*/  VIADD R6, R6, 0x50 ;  /* 0x0000005006067836 */ /* 0x000fe40000000000 */
[C---:B----4-:R-:W-:Y:S02]  /*17d00*/  IMAD R8, R21.reuse, -0x2, R8 ;  /* 0xfffffffe15087824 */ /* 0x050fe400078e0208 */
[----:B------:R-:W-:-:S03]  /*17d10*/  IMAD R15, R21, -0x2, R6 ;  /* 0xfffffffe150f7824 */ /* 0x000fc600078e0206 */
[----:B-----5:R-:W-:-:S04]  /*17d20*/  IADD3 R50, -R67, R8, R65 ;  /* 0x0000000843327210 */ /* 0x020fc80007ffe141 */
[----:B0-----:R-:W-:-:S04]  /*17d30*/  VIADDMNMX R21, R10, R50, R15, PT ;  /* 0x000000320a157246 */ /* 0x001fc8000380010f */
[C---:B------:R-:W-:Y:S02]  /*17d40*/  ISETP.GT.AND P2, PT, R21.reuse, RZ, PT ;  /* 0x000000ff1500720c */ /* 0x040fe40003f44270 */
[C---:B------:R-:W-:Y:S02]  /*17d50*/  ISETP.GT.AND P3, PT, R21.reuse, 0x1, PT ;  /* 0x000000011500780c */ /* 0x040fe40003f64270 */
[----:B------:R-:W-:Y:S02]  /*17d60*/  ISETP.GT.AND P4, PT, R21, 0x8, PT ;  /* 0x000000081500780c */ /* 0x000fe40003f84270 */
[----:B------:R-:W-:Y:S02]  /*17d70*/  FSEL R62, R58, -INF , P2 ;  /* 0xff8000003a3e7808 */ /* 0x000fe40001000000 */
[----:B------:R-:W-:Y:S02]  /*17d80*/  FSEL R43, R59, -INF , P3 ;  /* 0xff8000003b2b7808 */ /* 0x000fe40001800000 */
[----:B------:R-:W-:-:S02]  /*17d90*/  ISETP.GT.AND P2, PT, R21, 0x9, PT ;  /* 0x000000091500780c */ /* 0x000fc40003f44270 */
[----:B------:R-:W-:Y:S02]  /*17da0*/  FSEL R70, R70, -INF , P4 ;  /* 0xff80000046467808 */ /* 0x000fe40002000000 */
[----:B------:R-:W-:Y:S02]  /*17db0*/  FMNMX.FTZ R47, R62, R43, !PT ;  /* 0x0000002b3e2f7209 */ /* 0x000fe40007810000 */
[----:B------:R-:W-:Y:S02]  /*17dc0*/  ISETP.GT.AND P3, PT, R21, 0x10, PT ;  /* 0x000000101500780c */ /* 0x000fe40003f64270 */
[----:B------:R-:W-:Y:S02]  /*17dd0*/  FSEL R42, R63, -INF , P2 ;  /* 0xff8000003f2a7808 */ /* 0x000fe40001000000 */
[----:B------:R-:W-:Y:S02]  /*17de0*/  FMNMX.FTZ R47, R70, R47, !PT ;  /* 0x0000002f462f7209 */ /* 0x000fe40007810000 */
        /* <DEDUP_REMOVED lines=9> */
[C---:B------:R-:W-:Y:S02]  /*17e80*/  ISETP.GT.AND P3, PT, R21.reuse, 0x20, PT ;  /* 0x000000201500780c */ /* 0x040fe40003f64270 */
[----:B------:R-:W-:Y:S02]  /*17e90*/  FSEL R14, R14, -INF , P2 ;  /* 0xff8000000e0e7808 */ /* 0x000fe40001000000 */
[----:B------:R-:W-:Y:S02]  /*17ea0*/  FMNMX.FTZ R47, R10, R47, !PT ;  /* 0x0000002f0a2f7209 */ /* 0x000fe40007810000 */
[----:B------:R-:W-:-:S02]  /*17eb0*/  ISETP.GT.AND P2, PT, R21, 0x21, PT ;  /* 0x000000211500780c */ /* 0x000fc40003f44270 */
[----:B------:R-:W-:Y:S02]  /*17ec0*/  FSEL R20, R20, -INF , P3 ;  /* 0xff80000014147808 */ /* 0x000fe40001800000 */
[----:B------:R-:W-:Y:S01]  /*17ed0*/  FMNMX.FTZ R47, R14, R47, !PT ;  /* 0x0000002f0e2f7209 */ /* 0x000fe20007810000 */
[----:B------:R-:W-:Y:S01]  /*17ee0*/  FMUL.FTZ R6, R26, UR4 ;  /* 0x000000041a067c20 */ /* 0x000fe20008410000 */
[C---:B------:R-:W-:Y:S02]  /*17ef0*/  ISETP.GT.AND P3, PT, R21.reuse, 0x28, PT ;  /* 0x000000281500780c */ /* 0x040fe40003f64270 */
[----:B------:R-:W-:Y:S02]  /*17f00*/  FSEL R26, R48, -INF , P2 ;  /* 0xff800000301a7808 */ /* 0x000fe40001000000 */
[----:B------:R-:W-:Y:S02]  /*17f10*/  FMNMX.FTZ R47, R20, R47, !PT ;  /* 0x0000002f142f7209 */ /* 0x000fe40007810000 */
[----:B------:R-:W-:-:S02]  /*17f20*/  ISETP.GT.AND P2, PT, R21, 0x29, PT ;  /* 0x000000291500780c */ /* 0x000fc40003f44270 */
[----:B------:R-:W-:Y:S02]  /*17f30*/  FSEL R34, R46, -INF , P3 ;  /* 0xff8000002e227808 */ /* 0x000fe40001800000 */
[----:B------:R-:W-:Y:S02]  /*17f40*/  FMNMX.FTZ R47, R26, R47, !PT ;  /* 0x0000002f1a2f7209 */ /* 0x000fe40007810000 */
[----:B------:R-:W-:Y:S02]  /*17f50*/  ISETP.GT.AND P3, PT, R21, 0x30, PT ;  /* 0x000000301500780c */ /* 0x000fe40003f64270 */
[----:B------:R-:W-:Y:S02]  /*17f60*/  FSEL R38, R49, -INF , P2 ;  /* 0xff80000031267808 */ /* 0x000fe40001000000 */
[----:B------:R-:W-:Y:S01]  /*17f70*/  FMNMX.FTZ R47, R34, R47, !PT ;  /* 0x0000002f222f7209 */ /* 0x000fe20007810000 */
[----:B------:R0:W1:Y:S01]  /*17f80*/  MUFU.TANH R78, R6 ;  /* 0x00000006004e7308 */ /* 0x0000620000002400 */
[----:B------:R-:W-:-:S02]  /*17f90*/  ISETP.GT.AND P2, PT, R21, 0x31, PT ;  /* 0x000000311500780c */ /* 0x000fc40003f44270 */
[----:B------:R-:W-:Y:S01]  /*17fa0*/  FMNMX.FTZ R47, R38, R47, !PT ;  /* 0x0000002f262f7209 */ /* 0x000fe20007810000 */
[----:B0-----:R-:W-:Y:S01]  /*17fb0*/  FMUL.FTZ R6, R30, UR4 ;  /* 0x000000041e067c20 */ /* 0x001fe20008410000 */
[----:B------:R-:W-:Y:S02]  /*17fc0*/  FSEL R30, R55, -INF , P3 ;  /* 0xff800000371e7808 */ /* 0x000fe40001800000 */
[----:B------:R-:W-:Y:S02]  /*17fd0*/  ISETP.GT.AND P3, PT, R21, 0x38, PT ;  /* 0x000000381500780c */ /* 0x000fe40003f64270 */
[----:B------:R-:W-:Y:S02]  /*17fe0*/  FSEL R46, R35, -INF , P2 ;  /* 0xff800000232e7808 */ /* 0x000fe40001000000 */
[----:B------:R-:W-:Y:S01]  /*17ff0*/  FMNMX.FTZ R47, R30, R47, !PT ;  /* 0x0000002f1e2f7209 */ /* 0x000fe20007810000 */
[----:B------:R-:W0:Y:S01]  /*18000*/  MUFU.TANH R6, R6 ;  /* 0x0000000600067308 */ /* 0x000e220000002400 */
[----:B------:R-:W-:-:S02]  /*18010*/  ISETP.GT.AND P2, PT, R21, 0x39, PT ;  /* 0x000000391500780c */ /* 0x000fc40003f44270 */
[----:B------:R-:W-:Y:S02]  /*18020*/  FSEL R48, R56, -INF , P3 ;  /* 0xff80000038307808 */ /* 0x000fe40001800000 */
[----:B------:R-:W-:Y:S02]  /*18030*/  FMNMX.FTZ R47, R46, R47, !PT ;  /* 0x0000002f2e2f7209 */ /* 0x000fe40007810000 */
[----:B------:R-:W-:Y:S02]  /*18040*/  ISETP.GT.AND P3, PT, R21, 0x40, PT ;  /* 0x000000401500780c */ /* 0x000fe40003f64270 */
[----:B------:R-:W-:Y:S02]  /*18050*/  FSEL R76, R39, -INF , P2 ;  /* 0xff800000274c7808 */ /* 0x000fe40001000000 */
[----:B------:R-:W-:Y:S02]  /*18060*/  FMNMX.FTZ R47, R48, R47, !PT ;  /* 0x0000002f302f7209 */ /* 0x000fe40007810000 */
[----:B------:R-:W-:-:S02]  /*18070*/  ISETP.GT.AND P2, PT, R21, 0x41, PT ;  /* 0x000000411500780c */ /* 0x000fc40003f44270 */
[----:B-1----:R-:W-:Y:S02]  /*18080*/  FSEL R78, R78, -INF , P3 ;  /* 0xff8000004e4e7808 */ /* 0x002fe40001800000 */
[----:B------:R-:W-:Y:S02]  /*18090*/  FMNMX.FTZ R47, R76, R47, !PT ;  /* 0x0000002f4c2f7209 */ /* 0x000fe40007810000 */
[C---:B------:R-:W-:Y:S02]  /*180a0*/  ISETP.GT.AND P3, PT, R21.reuse, 0x48, PT ;  /* 0x000000481500780c */ /* 0x040fe40003f64270 */
[----:B------:R-:W-:Y:S02]  /*180b0*/  FSEL R80, R80, -INF , P2 ;  /* 0xff80000050507808 */ /* 0x000fe40001000000 */
[----:B------:R-:W-:Y:S02]  /*180c0*/  FMNMX.FTZ R47, R78, R47, !PT ;  /* 0x0000002f4e2f7209 */ /* 0x000fe40007810000 */
[----:B------:R-:W-:-:S02]  /*180d0*/  ISETP.GT.AND P2, PT, R21, 0x49, PT ;  /* 0x000000491500780c */ /* 0x000fc40003f44270 */
[----:B0-----:R-:W-:Y:S02]  /*180e0*/  FSEL R82, R6, -INF , P3 ;  /* 0xff80000006527808 */ /* 0x001fe40001800000 */
[----:B------:R-:W-:Y:S02]  /*180f0*/  FMNMX.FTZ R47, R80, R47, !PT ;  /* 0x0000002f502f7209 */ /* 0x000fe40007810000 */
[----:B------:R-:W-:Y:S02]  /*18100*/  FSEL R6, R31, -INF , P2 ;  /* 0xff8000001f067808 */ /* 0x000fe40001000000 */
[----:B------:R-:W-:Y:S01]  /*18110*/  FMNMX.FTZ R47, R82, R47, !PT ;  /* 0x0000002f522f7209 */ /* 0x000fe20007810000 */
[----:B------:R-:W-:-:S03]  /*18120*/  FMUL.FTZ R52, R52, UR4 ;  /* 0x0000000434347c20 */ /* 0x000fc60008410000 */
[----:B------:R-:W-:Y:S01]  /*18130*/  FMNMX.FTZ R47, R6, R47, !PT ;  /* 0x0000002f062f7209 */ /* 0x000fe20007810000 */
[----:B------:R0:W-:Y:S01]  /*18140*/  MUFU.TANH R27, R52 ;  /* 0x00000034001b7308 */ /* 0x0001e20000002400 */
[----:B------:R-:W1:Y:S04]  /*18150*/  SHFL.IDX PT, R13, R13, RZ, 0x1c1f ;  /* 0x001c1fff0d0d7589 */ /* 0x000e6800000e0000 */
[----:B0-----:R-:W0:Y:S01]  /*18160*/  SHFL.BFLY PT, R52, R47, 0x2, 0x1f ;  /* 0x0c401f002f347f89 */ /* 0x001e2200000e0000 */
[----:B------:R-:W-:Y:S01]  /*18170*/  FMUL.FTZ R4, R57, UR4 ;  /* 0x0000000439047c20 */ /* 0x000fe20008410000 */
[----:B------:R-:W-:Y:S01]  /*18180*/  FMUL.FTZ R7, R60, UR4 ;  /* 0x000000043c077c20 */ /* 0x000fe20008410000 */
[----:B------:R-:W-:Y:S01]  /*18190*/  MUFU.TANH R3, R3 ;  /* 0x0000000300037308 */ /* 0x000fe20000002400 */
[----:B------:R-:W-:-:S07]  /*181a0*/  FMUL.FTZ R5, R61, UR4 ;  /* 0x000000043d057c20 */ /* 0x000fce0008410000 */
[----:B------:R-:W2:Y:S08]  /*181b0*/  MUFU.TANH R4, R4 ;  /* 0x0000000400047308 */ /* 0x000eb00000002400 */
[----:B------:R-:W3:Y:S01]  /*181c0*/  MUFU.TANH R7, R7 ;  /* 0x0000000700077308 */ /* 0x000ee20000002400 */
[----:B-1----:R-:W-:Y:S02]  /*181d0*/  VIADDMNMX R15, R13, R50, R15, PT ;  /* 0x000000320d0f7246 */ /* 0x002fe4000380010f */
[----:B0-----:R-:W-:-:S05]  /*181e0*/  FMNMX.FTZ R52, R47, R52, !PT ;  /* 0x000000342f347209 */ /* 0x001fca0007810000 */
[----:B------:R-:W0:Y:S01]  /*181f0*/  MUFU.TANH R5, R5 ;  /* 0x0000000500057308 */ /* 0x000e220000002400 */
[----:B------:R-:W-:Y:S01]  /*18200*/  FMUL.FTZ R32, R32, UR4 ;  /* 0x0000000420207c20 */ /* 0x000fe20008410000 */
[----:B------:R-:W1:Y:S01]  /*18210*/  SHFL.BFLY PT, R21, R52, 0x1, 0x1f ;  /* 0x0c201f0034157f89 */ /* 0x000e6200000e0000 */
[C---:B------:R-:W-:Y:S02]  /*18220*/  ISETP.GT.AND P2, PT, R15.reuse, RZ, PT ;  /* 0x000000ff0f00720c */ /* 0x040fe40003f44270 */
[----:B------:R-:W-:-:S03]  /*18230*/  ISETP.GT.AND P3, PT, R15, 0x1, PT ;  /* 0x000000010f00780c */ /* 0x000fc60003f64270 */
[----:B------:R-:W-:Y:S01]  /*18240*/  MUFU.TANH R11, R11 ;  /* 0x0000000b000b7308 */ /* 0x000fe20000002400 */
[----:B------:R-:W-:Y:S01]  /*18250*/  FMUL.FTZ R36, R36, UR4 ;  /* 0x0000000424247c20 */ /* 0x000fe20008410000 */
[----:B------:R-:W-:Y:S01]  /*18260*/  ISETP.GT.AND P4, PT, R15, 0x8, PT ;  /* 0x000000080f00780c */ /* 0x000fe20003f84270 */
[----:B------:R-:W-:Y:S01]  /*18270*/  FMUL.FTZ R53, R53, UR4 ;  /* 0x0000000435357c20 */ /* 0x000fe20008410000 */
[----:B--2---:R-:W-:-:S04]  /*18280*/  FSEL R13, R4, -INF , P3 ;  /* 0xff800000040d7808 */ /* 0x004fc80001800000 */
[----:B------:R-:W2:Y:S01]  /*18290*/  MUFU.TANH R9, R9 ;  /* 0x0000000900097308 */ /* 0x000ea20000002400 */
[----:B------:R-:W-:-:S07]  /*182a0*/  FMUL.FTZ R40, R40, UR4 ;  /* 0x0000000428287c20 */ /* 0x000fce0008410000 */
[----:B------:R4:W-:Y:S01]  /*182b0*/  MUFU.TANH R35, R32 ;  /* 0x0000002000237308 */ /* 0x0009e20000002400 */
[----:B------:R-:W-:Y:S01]  /*182c0*/  FMUL.FTZ R44, R44, UR4 ;  /* 0x000000042c2c7c20 */ /* 0x000fe20008410000 */
[----:B----4-:R-:W-:-:S06]  /*182d0*/  FSEL R32, R3, -INF , P2 ;  /* 0xff80000003207808 */ /* 0x010fcc0001000000 */
[----:B------:R3:W-:Y:S01]  /*182e0*/  MUFU.TANH R66, R36 ;  /* 0x0000002400427308 */ /* 0x0007e20000002400 */
[----:B------:R-:W-:Y:S02]  /*182f0*/  ISETP.GT.AND P2, PT, R15, 0x9, PT ;  /* 0x000000090f00780c */ /* 0x000fe40003f44270 */
[----:B------:R-:W-:Y:S01]  /*18300*/  FMNMX.FTZ R3, R32, R13, !PT ;  /* 0x0000000d20037209 */ /* 0x000fe20007810000 */
[----:B------:R-:W-:Y:S01]  /*18310*/  FMUL.FTZ R41, R41, UR4 ;  /* 0x0000000429297c20 */ /* 0x000fe20008410000 */
[----:B------:R-:W-:Y:S02]  /*18320*/  ISETP.GT.AND P3, PT, R15, 0x10, PT ;  /* 0x000000100f00780c */ /* 0x000fe40003f64270 */
[----:B---3--:R-:W-:Y:S01]  /*18330*/  FSEL R36, R7, -INF , P4 ;  /* 0xff80000007247808 */ /* 0x008fe20002000000 */
[----:B------:R-:W3:Y:S03]  /*18340*/  MUFU.TANH R53, R53 ;  /* 0x0000003500357308 */ /* 0x000ee60000002400 */
[----:B------:R-:W-:-:S05]  /*18350*/  FMNMX.FTZ R3, R36, R3, !PT ;  /* 0x0000000324037209 */ /* 0x000fca0007810000 */
[----:B------:R0:W4:Y:S02]  /*18360*/  MUFU.TANH R31, R40 ;  /* 0x00000028001f7308 */ /* 0x0001240000002400 */
[----:B0-----:R-:W-:-:S06]  /*18370*/  FSEL R40, R5, -INF , P2 ;  /* 0xff80000005287808 */ /* 0x001fcc0001000000 */
[----:B------:R0:W-:Y:S01]  /*18380*/  MUFU.TANH R58, R44 ;  /* 0x0000002c003a7308 */ /* 0x0001e20000002400 */
[----:B------:R-:W-:Y:S02]  /*18390*/  ISETP.GT.AND P2, PT, R15, 0x11, PT ;  /* 0x000000110f00780c */ /* 0x000fe40003f44270 */
[----:B------:R-:W-:Y:S01]  /*183a0*/  FMNMX.FTZ R3, R40, R3, !PT ;  /* 0x0000000328037209 */ /* 0x000fe20007810000 */
[----:B------:R-:W-:Y:S01]  /*183b0*/  FMUL.FTZ R45, R45, UR4 ;  /* 0x000000042d2d7c20 */ /* 0x000fe20008410000 */
[----:B--2---:R-:W-:Y:S02]  /*183c0*/  FSEL R50, R9, -INF , P2 ;  /* 0xff80000009327808 */ /* 0x004fe40001000000 */
[----:B0-----:R-:W-:Y:S01]  /*183d0*/  FSEL R44, R11, -INF , P3 ;  /* 0xff8000000b2c7808 */ /* 0x001fe20001800000 */
[----:B------:R-:W0:Y:S01]  /*183e0*/  MUFU.TANH R41, R41 ;  /* 0x0000002900297308 */ /* 0x000e220000002400 */
[----:B------:R-:W-:Y:S02]  /*183f0*/  ISETP.GT.AND P3, PT, R15, 0x18, PT ;  /* 0x000000180f00780c */ /* 0x000fe40003f64270 */
[----:B------:R-:W-:-:S02]  /*18400*/  FMNMX.FTZ R5, R44, R3, !PT ;  /* 0x000000032c057209 */ /* 0x000fc40007810000 */
[----:B-1----:R-:W-:Y:S02]  /*18410*/  FMNMX.FTZ R4, R52, R21, !PT ;  /* 0x0000001534047209 */ /* 0x002fe40007810000 */
[----:B------:R-:W-:Y:S02]  /*18420*/  ISETP.GT.AND P2, PT, R15, 0x19, PT ;  /* 0x000000190f00780c */ /* 0x000fe40003f44270 */
[----:B------:R-:W-:Y:S02]  /*18430*/  FSEL R52, R27, -INF , P3 ;  /* 0xff8000001b347808 */ /* 0x000fe40001800000 */
[----:B------:R-:W-:Y:S01]  /*18440*/  FMNMX.FTZ R5, R50, R5, !PT ;  /* 0x0000000532057209 */ /* 0x000fe20007810000 */
[----:B------:R-:W1:Y:S01]  /*18450*/  MUFU.TANH R45, R45 ;  /* 0x0000002d002d7308 */ /* 0x000e620000002400 */
[----:B------:R-:W-:Y:S01]  /*18460*/  FMUL.FTZ R28, R28, UR4 ;  /* 0x000000041c1c7c20 */ /* 0x000fe20008410000 */
[----:B------:R-:W-:Y:S01]  /*18470*/  ISETP.GT.AND P3, PT, R15, 0x20, PT ;  /* 0x000000200f00780c */ /* 0x000fe20003f64270 */
[----:B------:R-:W-:Y:S01]  /*18480*/  FMUL.FTZ R33, R33, UR4 ;  /* 0x0000000421217c20 */ /* 0x000fe20008410000 */
[----:B---3--:R-:W-:Y:S01]  /*18490*/  FSEL R54, R53, -INF , P2 ;  /* 0xff80000035367808 */ /* 0x008fe20001000000 */
[----:B------:R-:W-:Y:S01]  /*184a0*/  FMUL.FTZ R37, R37, UR4 ;  /* 0x0000000425257c20 */ /* 0x000fe20008410000 */
[----:B------:R-:W-:Y:S01]  /*184b0*/  FMNMX.FTZ R5, R52, R5, !PT ;  /* 0x0000000534057209 */ /* 0x000fe20007810000 */
[----:B------:R-:W-:Y:S01]  /*184c0*/  FMUL.FTZ R24, R24, UR4 ;  /* 0x0000000418187c20 */ /* 0x000fe20008410000 */
[----:B------:R-:W-:Y:S01]  /*184d0*/  FMUL.FTZ R25, R25, UR4 ;  /* 0x0000000419197c20 */ /* 0x000fe20008410000 */
[----:B------:R-:W-:Y:S01]  /*184e0*/  FMUL.FTZ R29, R29, UR4 ;  /* 0x000000041d1d7c20 */ /* 0x000fe20008410000 */
[----:B------:R-:W-:Y:S01]  /*184f0*/  ULDC UR4, c[0x0][0x988] ;  /* 0x0002620000047ab9 */ /* 0x000fe20000000800 */
[----:B------:R4:W-:Y:S01]  /*18500*/  MUFU.TANH R11, R28 ;  /* 0x0000001c000b7308 */ /* 0x0009e20000002400 */
[----:B------:R-:W-:Y:S01]  /*18510*/  MOV R3, UR4 ;  /* 0x0000000400037c02 */ /* 0x000fe20008000f00 */
[----:B------:R-:W2:Y:S01]  /*18520*/  @P1 LDC R27, c[0x0][0x450] ;  /* 0x00011400ff1b1b82 */ /* 0x000ea20000000800 */
[----:B------:R-:W-:-:S02]  /*18530*/  ISETP.GT.AND P2, PT, R15, 0x21, PT ;  /* 0x000000210f00780c */ /* 0x000fc40003f44270 */
[----:B------:R-:W-:Y:S02]  /*18540*/  FMNMX.FTZ R5, R54, R5, !PT ;  /* 0x0000000536057209 */ /* 0x000fe40007810000 */
[----:B----4-:R-:W-:Y:S01]  /*18550*/  FSEL R28, R31, -INF , P3 ;  /* 0xff8000001f1c7808 */ /* 0x010fe20001800000 */
[----:B------:R-:W3:Y:S01]  /*18560*/  MUFU.TANH R33, R33 ;  /* 0x0000002100217308 */ /* 0x000ee20000002400 */
[----:B------:R-:W-:Y:S01]  /*18570*/  ISETP.GT.AND P4, PT, R15, 0x28, PT ;  /* 0x000000280f00780c */ /* 0x000fe20003f84270 */
[----:B------:R-:W-:Y:S01]  /*18580*/  FMUL.FTZ R7, R4, R3 ;  /* 0x0000000304077220 */ /* 0x000fe20000410000 */
[----:B0-----:R-:W-:Y:S02]  /*18590*/  FSEL R56, R41, -INF , P2 ;  /* 0xff80000029387808 */ /* 0x001fe40001000000 */
[----:B------:R-:W-:Y:S02]  /*185a0*/  FMNMX.FTZ R5, R28, R5, !PT ;  /* 0x000000051c057209 */ /* 0x000fe40007810000 */
[----:B------:R-:W-:Y:S01]  /*185b0*/  FSETP.NEU.FTZ.AND P3, PT, R4, -INF , PT ;  /* 0xff8000000400780b */ /* 0x000fe20003f7d000 */
[----:B------:R0:W-:Y:S01]  /*185c0*/  MUFU.TANH R74, R29 ;  /* 0x0000001d004a7308 */ /* 0x0001e20000002400 */
[----:B------:R-:W-:-:S02]  /*185d0*/  ISETP.GT.AND P2, PT, R15, 0x29, PT ;  /* 0x000000290f00780c */ /* 0x000fc40003f44270 */
[----:B------:R-:W-:Y:S02]  /*185e0*/  FSEL R58, R58, -INF , P4 ;  /* 0xff8000003a3a7808 */ /* 0x000fe40002000000 */
[----:B------:R-:W-:Y:S02]  /*185f0*/  FMNMX.FTZ R5, R56, R5, !PT ;  /* 0x0000000538057209 */ /* 0x000fe40007810000 */
[----:B-1----:R-:W-:Y:S01]  /*18600*/  FSEL R60, R45, -INF , P2 ;  /* 0xff8000002d3c7808 */ /* 0x002fe20001000000 */
[----:B------:R-:W1:Y:S01]  /*18610*/  MUFU.TANH R37, R37 ;  /* 0x0000002500257308 */ /* 0x000e620000002400 */
[----:B0-----:R-:W-:Y:S02]  /*18620*/  FSEL R29, R7, RZ, P3 ;  /* 0x000000ff071d7208 */ /* 0x001fe40001800000 */
[C---:B------:R-:W-:Y:S02]  /*18630*/  ISETP.GT.AND P3, PT, R15.reuse, 0x30, PT ;  /* 0x000000300f00780c */ /* 0x040fe40003f64270 */
[----:B------:R-:W-:Y:S01]  /*18640*/  FMNMX.FTZ R5, R58, R5, !PT ;  /* 0x000000053a057209 */ /* 0x000fe20007810000 */
[----:B------:R-:W-:Y:S01]  /*18650*/  FFMA.FTZ R209, R62, R3, -R29 ;  /* 0x000000033ed17223 */ /* 0x000fe2000001081d */
[----:B------:R-:W-:Y:S01]  /*18660*/  ISETP.GT.AND P2, PT, R15, 0x31, PT ;  /* 0x000000310f00780c */ /* 0x000fe20003f44270 */
[----:B------:R-:W0:Y:S01]  /*18670*/  MUFU.TANH R39, R24 ;  /* 0x0000001800277308 */ /* 0x000e220000002400 */
[----:B------:R-:W-:-:S02]  /*18680*/  FSEL R62, R35, -INF , P3 ;  /* 0xff800000233e7808 */ /* 0x000fc40001800000 */
[----:B------:R-:W-:Y:S02]  /*18690*/  FMNMX.FTZ R5, R60, R5, !PT ;  /* 0x000000053c057209 */ /* 0x000fe40007810000 */
[----:B------:R-:W-:Y:S02]  /*186a0*/  ISETP.GT.AND P3, PT, R15, 0x38, PT ;  /* 0x000000380f00780c */ /* 0x000fe40003f64270 */
[----:B---3--:R-:W-:Y:S01]  /*186b0*/  FSEL R64, R33, -INF , P2 ;  /* 0xff80000021407808 */ /* 0x008fe20001000000 */
[----:B------:R-:W3:Y:S01]  /*186c0*/  MUFU.TANH R25, R25 ;  /* 0x0000001900197308 */ /* 0x000ee20000002400 */
[----:B------:R-:W-:Y:S02]  /*186d0*/  FMNMX.FTZ R5, R62, R5, !PT ;  /* 0x000000053e057209 */ /* 0x000fe40007810000 */
[----:B------:R-:W-:Y:S02]  /*186e0*/  ISETP.GT.AND P2, PT, R15, 0x39, PT ;  /* 0x000000390f00780c */ /* 0x000fe40003f44270 */
[----:B------:R-:W-:-:S02]  /*186f0*/  FSEL R66, R66, -INF , P3 ;  /* 0xff80000042427808 */ /* 0x000fc40001800000 */
[----:B------:R-:W-:Y:S02]  /*18700*/  FMNMX.FTZ R5, R64, R5, !PT ;  /* 0x0000000540057209 */ /* 0x000fe40007810000 */
[----:B------:R-:W-:Y:S02]  /*18710*/  ISETP.GT.AND P3, PT, R15, 0x40, PT ;  /* 0x000000400f00780c */ /* 0x000fe40003f64270 */
[----:B-1----:R-:W-:Y:S02]  /*18720*/  FSEL R68, R37, -INF , P2 ;  /* 0xff80000025447808 */ /* 0x002fe40001000000 */
[----:B------:R-:W-:Y:S01]  /*18730*/  FMNMX.FTZ R5, R66, R5, !PT ;  /* 0x0000000542057209 */ /* 0x000fe20007810000 */
[----:B------:R-:W-:Y:S01]  /*18740*/  FFMA.FTZ R7, R70, R3, -R29 ;  /* 0x0000000346077223 */ /* 0x000fe2000001081d */
[----:B------:R-:W-:Y:S02]  /*18750*/  ISETP.GT.AND P2, PT, R15, 0x41, PT ;  /* 0x000000410f00780c */ /* 0x000fe40003f44270 */
[----:B0-----:R-:W-:-:S02]  /*18760*/  FSEL R70, R39, -INF , P3 ;  /* 0xff80000027467808 */ /* 0x001fc40001800000 */
[----:B------:R-:W-:Y:S02]  /*18770*/  FMNMX.FTZ R5, R68, R5, !PT ;  /* 0x0000000544057209 */ /* 0x000fe40007810000 */
[----:B------:R-:W-:Y:S02]  /*18780*/  ISETP.GT.AND P3, PT, R15, 0x48, PT ;  /* 0x000000480f00780c */ /* 0x000fe40003f64270 */
[----:B---3--:R-:W-:Y:S02]  /*18790*/  FSEL R72, R25, -INF , P2 ;  /* 0xff80000019487808 */ /* 0x008fe40001000000 */
[----:B------:R-:W-:Y:S01]  /*187a0*/  FMNMX.FTZ R5, R70, R5, !PT ;  /* 0x0000000546057209 */ /* 0x000fe20007810000 */
[----:B------:R-:W-:Y:S01]  /*187b0*/  FFMA.FTZ R9, R42, R3, -R29 ;  /* 0x000000032a097223 */ /* 0x000fe2000001081d */
[----:B------:R-:W-:Y:S02]  /*187c0*/  ISETP.GT.AND P2, PT, R15, 0x49, PT ;  /* 0x000000490f00780c */ /* 0x000fe40003f44270 */
[----:B------:R-:W-:-:S02]  /*187d0*/  FSEL R42, R11, -INF , P3 ;  /* 0xff8000000b2a7808 */ /* 0x000fc40001800000 */
[----:B------:R-:W-:Y:S02]  /*187e0*/  FMNMX.FTZ R5, R72, R5, !PT ;  /* 0x0000000548057209 */ /* 0x000fe40007810000 */
[----:B------:R-:W-:Y:S02]  /*187f0*/  FSEL R74, R74, -INF , P2 ;  /* 0xff8000004a4a7808 */ /* 0x000fe40001000000 */
[----:B------:R-:W-:Y:S01]  /*18800*/  FMNMX.FTZ R5, R42, R5, !PT ;  /* 0x000000052a057209 */ /* 0x000fe20007810000 */
[----:B------:R0:W-:Y:S03]  /*18810*/  MUFU.EX2 R211, R7 ;  /* 0x0000000700d37308 */ /* 0x0001e60000000800 */
[----:B------:R-:W-:Y:S01]  /*18820*/  FMNMX.FTZ R5, R74, R5, !PT ;  /* 0x000000054a057209 */ /* 0x000fe20007810000 */
[----:B0-----:R-:W-:-:S04]  /*18830*/  FFMA.FTZ R7, R8, R3, -R29 ;  /* 0x0000000308077223 */ /* 0x001fc8000001081d */
[----:B------:R-:W0:Y:S02]  /*18840*/  SHFL.BFLY PT, R8, R5, 0x2, 0x1f ;  /* 0x0c401f0005087f89 */ /* 0x000e2400000e0000 */
[----:B0-----:R-:W-:-:S05]  /*18850*/  FMNMX.FTZ R8, R5, R8, !PT ;  /* 0x0000000805087209 */ /* 0x001fca0007810000 */
[----:B------:R-:W0:Y:S01]  /*18860*/  SHFL.BFLY PT, R5, R8, 0x1, 0x1f ;  /* 0x0c201f0008057f89 */ /* 0x000e2200000e0000 */
[----:B------:R1:W-:Y:S01]  /*18870*/  MUFU.EX2 R205, R7 ;  /* 0x0000000700cd7308 */ /* 0x0003e20000000800 */
[----:B------:R-:W-:Y:S01]  /*18880*/  FFMA.FTZ R24, R43, R3, -R29 ;  /* 0x000000032b187223 */ /* 0x000fe2000001081d */
[----:B0-----:R-:W-:Y:S02]  /*18890*/  FMNMX.FTZ R5, R8, R5, !PT ;  /* 0x0000000508057209 */ /* 0x001fe40007810000 */
[----:B------:R-:W0:Y:S02]  /*188a0*/  @P1 LDC R8, c[0x0][0x44c] ;  /* 0x00011300ff081b82 */ /* 0x000e240000000800 */
[C---:B------:R-:W-:Y:S01]  /*188b0*/  FSETP.NEU.FTZ.AND P2, PT, R5.reuse, -INF , PT ;  /* 0xff8000000500780b */ /* 0x040fe20003f5d000 */
[----:B-1----:R-:W-:-:S05]  /*188c0*/  FMUL.FTZ R7, R5, R3 ;  /* 0x0000000305077220 */ /* 0x002fca0000410000 */
[----:B------:R-:W-:-:S05]  /*188d0*/  FSEL R7, R7, RZ, P2 ;  /* 0x000000ff07077208 */ /* 0x000fca0001000000 */
[-CC-:B------:R-:W-:Y:S01]  /*188e0*/  FFMA.FTZ R32, R32, R3.reuse, -R7.reuse ;  /* 0x0000000320207223 */ /* 0x180fe20000010807 */
[-CC-:B------:R-:W-:Y:S01]  /*188f0*/  FFMA.FTZ R13, R13, R3.reuse, -R7.reuse ;  /* 0x000000030d0d7223 */ /* 0x180fe20000010807 */
[-CC-:B------:R-:W-:Y:S01]  /*18900*/  FFMA.FTZ R36, R36, R3.reuse, -R7.reuse ;  /* 0x0000000324247223 */ /* 0x180fe20000010807 */
[----:B------:R-:W-:Y:S01]  /*18910*/  MUFU.EX2 R209, R209 ;  /* 0x000000d100d17308 */ /* 0x000fe20000000800 */
[----:B------:R-:W-:-:S07]  /*18920*/  FFMA.FTZ R40, R40, R3, -R7 ;  /* 0x0000000328287223 */ /* 0x000fce0000010807 */
[----:B------:R-:W-:Y:S01]  /*18930*/  MUFU.EX2 R24, R24 ;  /* 0x0000001800187308 */ /* 0x000fe20000000800 */
[----:B------:R-:W-:-:S07]  /*18940*/  FFMA.FTZ R44, R44, R3, -R7 ;  /* 0x000000032c2c7223 */ /* 0x000fce0000010807 */
[----:B------:R-:W-:Y:S08]  /*18950*/  MUFU.EX2 R32, R32 ;  /* 0x0000002000207308 */ /* 0x000ff00000000800 */
[----:B------:R-:W1:Y:S01]  /*18960*/  MUFU.EX2 R13, R13 ;  /* 0x0000000d000d7308 */ /* 0x000e620000000800 */
[-CC-:B------:R-:W-:Y:S01]  /*18970*/  FFMA.FTZ R12, R12, R3.reuse, -R29.reuse ;  /* 0x000000030c0c7223 */ /* 0x180fe2000001081d */
[----:B------:R-:W-:-:S06]  /*18980*/  FFMA.FTZ R14, R14, R3, -R29 ;  /* 0x000000030e0e7223 */ /* 0x000fcc000001081d */
[----:B------:R-:W3:Y:S01]  /*18990*/  MUFU.EX2 R36, R36 ;  /* 0x0000002400247308 */ /* 0x000ee20000000800 */
[----:B0-----:R-:W-:-:S04]  /*189a0*/  @P1 IMAD.HI.U32 R8, R69, R8, RZ ;  /* 0x0000000845081227 */ /* 0x001fc800078e00ff */
[----:B------:R-:W-:-:S03]  /*189b0*/  FFMA.FTZ R50, R50, R3, -R7 ;  /* 0x0000000332327223 */ /* 0x000fc60000010807 */
[----:B------:R-:W-:Y:S01]  /*189c0*/  MUFU.EX2 R84, R9 ;  /* 0x0000000900547308 */ /* 0x000fe20000000800 */
[----:B------:R-:W-:-:S07]  /*189d0*/  FFMA.FTZ R52, R52, R3, -R7 ;  /* 0x0000000334347223 */ /* 0x000fce0000010807 */
[----:B------:R-:W0:Y:S01]  /*189e0*/  MUFU.EX2 R9, R40 ;  /* 0x0000002800097308 */ /* 0x000e220000000800 */
[----:B------:R-:W-:Y:S01]  /*189f0*/  FFMA.FTZ R10, R10, R3, -R29 ;  /* 0x000000030a0a7223 */ /* 0x000fe2000001081d */
[----:B-1----:R-:W-:-:S06]  /*18a00*/  FADD.FTZ R31, R32, R13 ;  /* 0x0000000d201f7221 */ /* 0x002fcc0000010000 */
[----:B------:R-:W1:Y:S01]  /*18a10*/  MUFU.EX2 R44, R44 ;  /* 0x0000002c002c7308 */ /* 0x000e620000000800 */
[----:B------:R-:W-:-:S07]  /*18a20*/  FFMA.FTZ R54, R54, R3, -R7 ;  /* 0x0000000336367223 */ /* 0x000fce0000010807 */
[----:B------:R4:W-:Y:S08]  /*18a30*/  MUFU.EX2 R207, R14 ;  /* 0x0000000e00cf7308 */ /* 0x0009f00000000800 */
[----:B------:R-:W5:Y:S01]  /*18a40*/  MUFU.EX2 R12, R12 ;  /* 0x0000000c000c7308 */ /* 0x000f620000000800 */
[----:B----4-:R-:W-:Y:S01]  /*18a50*/  IMAD.MOV.U32 R14, RZ, RZ, R69 ;  /* 0x000000ffff0e7224 */ /* 0x010fe200078e0045 */
[----:B--2---:R-:W-:Y:S01]  /*18a60*/  @P1 SHF.R.U32.HI R14, RZ, R27, R8 ;  /* 0x0000001bff0e1219 */ /* 0x004fe20000011608 */
[----:B------:R-:W-:-:S05]  /*18a70*/  FADD.FTZ R8, R209, R24 ;  /* 0x00000018d1087221 */ /* 0x000fca0000010000 */
[----:B------:R-:W2:Y:S01]  /*18a80*/  MUFU.EX2 R11, R50 ;  /* 0x00000032000b7308 */ /* 0x000ea20000000800 */
[----:B------:R-:W-:Y:S01]  /*18a90*/  FADD.FTZ R33, R211, R8 ;  /* 0x00000008d3217221 */ /* 0x000fe20000010000 */
[----:B---3--:R-:W-:Y:S01]  /*18aa0*/  FADD.FTZ R8, R36, R31 ;  /* 0x0000001f24087221 */ /* 0x008fe20000010000 */
[----:B------:R-:W-:-:S05]  /*18ab0*/  FFMA.FTZ R28, R28, R3, -R7 ;  /* 0x000000031c1c7223 */ /* 0x000fca0000010807 */
[----:B------:R-:W3:Y:S01]  /*18ac0*/  MUFU.EX2 R52, R52 ;  /* 0x0000003400347308 */ /* 0x000ee20000000800 */
[----:B------:R-:W-:Y:S01]  /*18ad0*/  FFMA.FTZ R20, R20, R3, -R29 ;  /* 0x0000000314147223 */ /* 0x000fe2000001081d */
[----:B0-----:R-:W-:Y:S01]  /*18ae0*/  FADD.FTZ R31, R9, R8 ;  /* 0x00000008091f7221 */ /* 0x001fe20000010000 */
[----:B------:R-:W-:Y:S01]  /*18af0*/  PRMT R0, R229, 0x654, R0 ;  /* 0x00000654e5007816 */ /* 0x000fe20000000000 */
[----:B------:R-:W-:-:S04]  /*18b00*/  FADD.FTZ R33, R84, R33 ;  /* 0x0000002154217221 */ /* 0x000fc80000010000 */
[----:B------:R-:W0:Y:S01]  /*18b10*/  MUFU.EX2 R10, R10 ;  /* 0x0000000a000a7308 */ /* 0x000e220000000800 */
[-C--:B------:R-:W-:Y:S01]  /*18b20*/  FFMA.FTZ R56, R56, R3.reuse, -R7 ;  /* 0x0000000338387223 */ /* 0x080fe20000010807 */
[----:B-1----:R-:W-:Y:S01]  /*18b30*/  FADD.FTZ R8, R44, R31 ;  /* 0x0000001f2c087221 */ /* 0x002fe20000010000 */
[-C--:B------:R-:W-:Y:S01]  /*18b40*/  FFMA.FTZ R58, R58, R3.reuse, -R7 ;  /* 0x000000033a3a7223 */ /* 0x080fe20000010807 */
[----:B------:R5:W-:Y:S04]  /*18b50*/  SYNCS.ARRIVE.TRANS64.RED.A1T0 RZ, [R0+URZ], RZ ;  /* 0x000000ff00ff79a7 */ /* 0x000be8000810043f */
[----:B------:R-:W1:Y:S01]  /*18b60*/  MUFU.EX2 R15, R54 ;  /* 0x00000036000f7308 */ /* 0x000e620000000800 */
[-CC-:B------:R-:W-:Y:S01]  /*18b70*/  FFMA.FTZ R26, R26, R3.reuse, -R29.reuse ;  /* 0x000000031a1a7223 */ /* 0x180fe2000001081d */
[----:B------:R-:W-:Y:S01]  /*18b80*/  FFMA.FTZ R34, R34, R3, -R29 ;  /* 0x0000000322227223 */ /* 0x000fe2000001081d */
[----:B-----5:R-:W-:-:S05]  /*18b90*/  FADD.FTZ R0, R12, R33 ;  /* 0x000000210c007221 */ /* 0x020fca0000010000 */
[----:B------:R-:W4:Y:S01]  /*18ba0*/  MUFU.EX2 R28, R28 ;  /* 0x0000001c001c7308 */ /* 0x000f220000000800 */
[----:B--2---:R-:W-:Y:S01]  /*18bb0*/  FADD.FTZ R31, R11, R8 ;  /* 0x000000080b1f7221 */ /* 0x004fe20000010000 */
[----:B------:R-:W-:Y:S01]  /*18bc0*/  FADD.FTZ R33, R205, R0 ;  /* 0x00000000cd217221 */ /* 0x000fe20000010000 */
[----:B------:R-:W-:-:S05]  /*18bd0*/  FFMA.FTZ R60, R60, R3, -R7 ;  /* 0x000000033c3c7223 */ /* 0x000fca0000010807 */
[----:B------:R-:W2:Y:S01]  /*18be0*/  MUFU.EX2 R20, R20 ;  /* 0x0000001400147308 */ /* 0x000ea20000000800 */
[----:B------:R-:W-:Y:S01]  /*18bf0*/  FFMA.FTZ R0, R6, R3, -R29 ;  /* 0x0000000306007223 */ /* 0x000fe2000001081d */
[----:B---3--:R-:W-:-:S06]  /*18c00*/  FADD.FTZ R6, R52, R31 ;  /* 0x0000001f34067221 */ /* 0x008fcc0000010000 */
[----:B------:R-:W3:Y:S01]  /*18c10*/  MUFU.EX2 R21, R56 ;  /* 0x0000003800157308 */ /* 0x000ee20000000800 */
[-C--:B------:R-:W-:Y:S01]  /*18c20*/  FFMA.FTZ R62, R62, R3.reuse, -R7 ;  /* 0x000000033e3e7223 */ /* 0x080fe20000010807 */
[----:B------:R-:W-:Y:S01]  /*18c30*/  FFMA.FTZ R38, R38, R3, -R29 ;  /* 0x0000000326267223 */ /* 0x000fe2000001081d */
[----:B0-----:R-:W-:-:S05]  /*18c40*/  FADD.FTZ R8, R10, R33 ;  /* 0x000000210a087221 */ /* 0x001fca0000010000 */
[----:B------:R-:W0:Y:S01]  /*18c50*/  MUFU.EX2 R201, R26 ;  /* 0x0000001a00c97308 */ /* 0x000e220000000800 */
[----:B------:R-:W-:Y:S01]  /*18c60*/  FFMA.FTZ R30, R30, R3, -R29 ;  /* 0x000000031e1e7223 */ /* 0x000fe2000001081d */
[----:B------:R-:W-:Y:S01]  /*18c70*/  IADD3 R14, R14, R65, -R67 ;  /* 0x000000410e0e7210 */ /* 0x000fe20007ffe843 */
[----:B-1----:R-:W-:-:S05]  /*18c80*/  FADD.FTZ R31, R15, R6 ;  /* 0x000000060f1f7221 */ /* 0x002fca0000010000 */
[----:B------:R-:W1:Y:S01]  /*18c90*/  MUFU.EX2 R58, R58 ;  /* 0x0000003a003a7308 */ /* 0x000e620000000800 */
[----:B------:R-:W-:Y:S01]  /*18ca0*/  FFMA.FTZ R64, R64, R3, -R7 ;  /* 0x0000000340407223 */ /* 0x000fe20000010807 */
[----:B------:R-:W-:-:S06]  /*18cb0*/  FADD.FTZ R33, R207, R8 ;  /* 0x00000008cf217221 */ /* 0x000fcc0000010000 */
[----:B------:R-:W5:Y:S01]  /*18cc0*/  MUFU.EX2 R34, R34 ;  /* 0x0000002200227308 */ /* 0x000f620000000800 */
[----:B----4-:R-:W-:Y:S01]  /*18cd0*/  FADD.FTZ R8, R28, R31 ;  /* 0x0000001f1c087221 */ /* 0x010fe20000010000 */
[----:B------:R-:W-:-:S06]  /*18ce0*/  FFMA.FTZ R66, R66, R3, -R7 ;  /* 0x0000000342427223 */ /* 0x000fcc0000010807 */
[----:B------:R-:W4:Y:S01]  /*18cf0*/  MUFU.EX2 R25, R60 ;  /* 0x0000003c00197308 */ /* 0x000f220000000800 */
[----:B------:R-:W-:-:S04]  /*18d00*/  IMAD.HI R14, R14, 0x66666667, RZ ;  /* 0x666666670e0e7827 */ /* 0x000fc800078e02ff */
[----:B--2---:R-:W-:-:S03]  /*18d10*/  FADD.FTZ R6, R20, R33 ;  /* 0x0000002114067221 */ /* 0x004fc60000010000 */
[----:B------:R-:W2:Y:S01]  /*18d20*/  MUFU.EX2 R203, R38 ;  /* 0x0000002600cb7308 */ /* 0x000ea20000000800 */
[----:B---3--:R-:W-:-:S07]  /*18d30*/  FADD.FTZ R31, R21, R8 ;  /* 0x00000008151f7221 */ /* 0x008fce0000010000 */
[----:B------:R-:W3:Y:S01]  /*18d40*/  MUFU.EX2 R62, R62 ;  /* 0x0000003e003e7308 */ /* 0x000ee20000000800 */
[----:B------:R-:W-:Y:S01]  /*18d50*/  SHF.R.U32.HI R35, RZ, 0x1f, R14 ;  /* 0x0000001fff237819 */ /* 0x000fe2000001160e */
[----:B------:R-:W-:Y:S01]  /*18d60*/  FFMA.FTZ R68, R68, R3, -R7 ;  /* 0x0000000344447223 */ /* 0x000fe20000010807 */
[----:B0-----:R-:W-:-:S05]  /*18d70*/  FADD.FTZ R33, R201, R6 ;  /* 0x00000006c9217221 */ /* 0x001fca0000010000 */
[----:B------:R-:W0:Y:S01]  /*18d80*/  MUFU.EX2 R30, R30 ;  /* 0x0000001e001e7308 */ /* 0x000e220000000800 */
[----:B-1----:R-:W-:Y:S01]  /*18d90*/  FADD.FTZ R8, R58, R31 ;  /* 0x0000001f3a087221 */ /* 0x002fe20000010000 */
[----:B------:R-:W-:-:S06]  /*18da0*/  FFMA.FTZ R70, R70, R3, -R7 ;  /* 0x0000000346467223 */ /* 0x000fcc0000010807 */
[----:B------:R-:W1:Y:S01]  /*18db0*/  MUFU.EX2 R27, R64 ;  /* 0x00000040001b7308 */ /* 0x000e620000000800 */
[-CC-:B------:R-:W-:Y:S01]  /*18dc0*/  FFMA.FTZ R46, R46, R3.reuse, -R29.reuse ;  /* 0x000000032e2e7223 */ /* 0x180fe2000001081d */
[-CC-:B------:R-:W-:Y:S01]  /*18dd0*/  FFMA.FTZ R48, R48, R3.reuse, -R29.reuse ;  /* 0x0000000330307223 */ /* 0x180fe2000001081d */
[-CC-:B------:R-:W-:Y:S01]  /*18de0*/  FFMA.FTZ R76, R76, R3.reuse, -R29.reuse ;  /* 0x000000034c4c7223 */ /* 0x180fe2000001081d */
[-CC-:B------:R-:W-:Y:S01]  /*18df0*/  FFMA.FTZ R78, R78, R3.reuse, -R29.reuse ;  /* 0x000000034e4e7223 */ /* 0x180fe2000001081d */
[----:B------:R-:W-:-:S03]  /*18e00*/  FFMA.FTZ R80, R80, R3, -R29 ;  /* 0x0000000350507223 */ /* 0x000fc6000001081d */
[----:B------:R-:W1:Y:S01]  /*18e10*/  MUFU.EX2 R66, R66 ;  /* 0x0000004200427308 */ /* 0x000e620000000800 */
[----:B------:R-:W-:Y:S01]  /*18e20*/  FFMA.FTZ R82, R82, R3, -R29 ;  /* 0x0000000352527223 */ /* 0x000fe2000001081d */
[----:B------:R-:W-:Y:S01]  /*18e30*/  LEA.HI.SX32 R6, R14, R35, 0x1b ;  /* 0x000000230e067211 */ /* 0x000fe200078fdaff */
[----:B-----5:R-:W-:Y:S01]  /*18e40*/  FADD.FTZ R14, R34, R33 ;  /* 0x00000021220e7221 */ /* 0x020fe20000010000 */
[----:B----4-:R-:W-:-:S04]  /*18e50*/  FADD.FTZ R31, R25, R8 ;  /* 0x00000008191f7221 */ /* 0x010fc80000010000 */
[----:B------:R-:W4:Y:S01]  /*18e60*/  MUFU.EX2 R29, R68 ;  /* 0x00000044001d7308 */ /* 0x000f220000000800 */
[-C--:B------:R-:W-:Y:S01]  /*18e70*/  FFMA.FTZ R72, R72, R3.reuse, -R7 ;  /* 0x0000000348487223 */ /* 0x080fe20000010807 */
[----:B--2---:R-:W-:Y:S01]  /*18e80*/  FADD.FTZ R33, R203, R14 ;  /* 0x0000000ecb217221 */ /* 0x004fe20000010000 */
[----:B---3--:R-:W-:Y:S01]  /*18e90*/  FADD.FTZ R8, R62, R31 ;  /* 0x0000001f3e087221 */ /* 0x008fe20000010000 */
[-CC-:B------:R-:W-:Y:S01]  /*18ea0*/  FFMA.FTZ R42, R42, R3.reuse, -R7.reuse ;  /* 0x000000032a2a7223 */ /* 0x180fe20000010807 */
[----:B------:R-:W-:-:S03]  /*18eb0*/  FFMA.FTZ R74, R74, R3, -R7 ;  /* 0x000000034a4a7223 */ /* 0x000fc60000010807 */
[----:B------:R-:W2:Y:S01]  /*18ec0*/  MUFU.EX2 R70, R70 ;  /* 0x0000004600467308 */ /* 0x000ea20000000800 */
[----:B------:R-:W-:Y:S01]  /*18ed0*/  F2FP.F16.F32.PACK_AB R205, R205, R12 ;  /* 0x0000000ccdcd723e */ /* 0x000fe200000000ff */
[----:B0-----:R-:W-:Y:S01]  /*18ee0*/  FADD.FTZ R12, R30, R33 ;  /* 0x000000211e0c7221 */ /* 0x001fe20000010000 */
[----:B-1----:R-:W-:-:S05]  /*18ef0*/  FADD.FTZ R33, R27, R8 ;  /* 0x000000081b217221 */ /* 0x002fca0000010000 */
[----:B------:R-:W0:Y:S01]  /*18f00*/  MUFU.EX2 R197, R46 ;  /* 0x0000002e00c57308 */ /* 0x000e220000000800 */
[----:B------:R-:W-:-:S07]  /*18f10*/  FADD.FTZ R8, R66, R33 ;  /* 0x0000002142087221 */ /* 0x000fce0000010000 */
[----:B------:R-:W1:Y:S01]  /*18f20*/  MUFU.EX2 R7, R72 ;  /* 0x0000004800077308 */ /* 0x000e620000000800 */
[----:B------:R-:W-:Y:S01]  /*18f30*/  F2FP.F16.F32.PACK_AB R210, R9, R36 ;  /* 0x0000002409d2723e */ /* 0x000fe200000000ff */
[----:B----4-:R-:W-:-:S06]  /*18f40*/  FADD.FTZ R9, R29, R8 ;  /* 0x000000081d097221 */ /* 0x010fcc0000010000 */
[----:B------:R-:W3:Y:S08]  /*18f50*/  MUFU.EX2 R48, R48 ;  /* 0x0000003000307308 */ /* 0x000ef00000000800 */
[----:B------:R-:W4:Y:S01]  /*18f60*/  MUFU.EX2 R42, R42 ;  /* 0x0000002a002a7308 */ /* 0x000f220000000800 */
[----:B--2---:R-:W-:-:S07]  /*18f70*/  FADD.FTZ R8, R70, R9 ;  /* 0x0000000946087221 */ /* 0x004fce0000010000 */
[----:B------:R-:W2:Y:S01]  /*18f80*/  MUFU.EX2 R199, R76 ;  /* 0x0000004c00c77308 */ /* 0x000ea20000000800 */
[----:B0-----:R-:W-:Y:S01]  /*18f90*/  FADD.FTZ R31, R197, R12 ;  /* 0x0000000cc51f7221 */ /* 0x001fe20000010000 */
[----:B-1----:R-:W-:-:S06]  /*18fa0*/  FADD.FTZ R9, R7, R8 ;  /* 0x0000000807097221 */ /* 0x002fcc0000010000 */
[----:B------:R-:W0:Y:S01]  /*18fb0*/  MUFU.EX2 R78, R78 ;  /* 0x0000004e004e7308 */ /* 0x000e220000000800 */
[----:B------:R-:W-:Y:S01]  /*18fc0*/  F2FP.F16.F32.PACK_AB R207, R207, R10 ;  /* 0x0000000acfcf723e */ /* 0x000fe200000000ff */
[----:B---3--:R-:W-:-:S06]  /*18fd0*/  FADD.FTZ R10, R48, R31 ;  /* 0x0000001f300a7221 */ /* 0x008fcc0000010000 */
[----:B------:R-:W1:Y:S01]  /*18fe0*/  MUFU.EX2 R193, R80 ;  /* 0x0000005000c17308 */ /* 0x000e620000000800 */
[----:B----4-:R-:W-:Y:S01]  /*18ff0*/  FADD.FTZ R226, R42, R9 ;  /* 0x000000092ae27221 */ /* 0x010fe20000010000 */
[----:B------:R-:W-:Y:S01]  /*19000*/  VIADD R9, R2, 0xfffffffe ;  /* 0xfffffffe02097836 */ /* 0x000fe20000000000 */
[----:B------:R-:W-:-:S05]  /*19010*/  VIMNMX R26, RZ, R6, !PT ;  /* 0x00000006ff1a7248 */ /* 0x000fca0007fe0100 */
[----:B------:R-:W3:Y:S01]  /*19020*/  MUFU.EX2 R82, R82 ;  /* 0x0000005200527308 */ /* 0x000ee20000000800 */
[----:B--2---:R-:W-:Y:S01]  /*19030*/  FADD.FTZ R33, R199, R10 ;  /* 0x0000000ac7217221 */ /* 0x004fe20000010000 */
[----:B------:R-:W-:-:S06]  /*19040*/  ISETP.GE.AND P2, PT, R9, R26, PT ;  /* 0x0000001a0900720c */ /* 0x000fcc0003f46270 */
[----:B------:R3:W2:Y:S01]  /*19050*/  MUFU.EX2 R195, R0 ;  /* 0x0000000000c37308 */ /* 0x0006a20000000800 */
[----:B0-----:R-:W-:-:S07]  /*19060*/  FADD.FTZ R10, R78, R33 ;  /* 0x000000214e0a7221 */ /* 0x001fce0000010000 */
[----:B------:R-:W0:Y:S01]  /*19070*/  MUFU.EX2 R31, R74 ;  /* 0x0000004a001f7308 */ /* 0x000e220000000800 */
[----:B------:R-:W-:Y:S01]  /*19080*/  F2FP.F16.F32.PACK_AB R204, R11, R44 ;  /* 0x0000002c0bcc723e */ /* 0x000fe200000000ff */
[----:B-1----:R-:W-:Y:S01]  /*19090*/  FADD.FTZ R11, R193, R10 ;  /* 0x0000000ac10b7221 */ /* 0x002fe20000010000 */
[----:B------:R-:W-:Y:S03]  /*190a0*/  BSSY B0, `(.L_x_2899) ;  /* 0x00005a7000007945 */ /* 0x000fe60003800000 */
[----:B---3--:R-:W-:Y:S01]  /*190b0*/  FADD.FTZ R0, R82, R11 ;  /* 0x0000000b52007221 */ /* 0x008fe20000010000 */
[----:B------:R-:W-:Y:S01]  /*190c0*/  F2FP.F16.F32.PACK_AB R209, R24, R209 ;  /* 0x000000d118d1723e */ /* 0x000fe200000000ff */
[----:B------:R1:W-:Y:S01]  /*190d0*/  STL [R1+0x58], R26 ;  /* 0x0000581a01007387 */ /* 0x0003e20000100800 */
[----:B------:R-:W-:Y:S01]  /*190e0*/  F2FP.F16.F32.PACK_AB R211, R84, R211 ;  /* 0x000000d354d3723e */ /* 0x000fe200000000ff */
[----:B--2---:R-:W-:Y:S01]  /*190f0*/  FADD.FTZ R225, R195, R0 ;  /* 0x00000000c3e17221 */ /* 0x004fe20000010000 */
[----:B------:R-:W-:Y:S01]  /*19100*/  F2FP.F16.F32.PACK_AB R203, R203, R34 ;  /* 0x00000022cbcb723e */ /* 0x000fe200000000ff */
[----:B------:R-:W-:Y:S01]  /*19110*/  IMAD.MOV.U32 R0, RZ, RZ, 0x3f800000 ;  /* 0x3f800000ff007424 */ /* 0x000fe200078e00ff */
[----:B------:R-:W-:-:S02]  /*19120*/  F2FP.F16.F32.PACK_AB R197, R197, R30 ;  /* 0x0000001ec5c5723e */ /* 0x000fc400000000ff */
[----:B------:R-:W-:Y:S02]  /*19130*/  CS2R R150, SRZ ;  /* 0x0000000000967805 */ /* 0x000fe4000001ff00 */
[----:B------:R-:W-:Y:S02]  /*19140*/  F2FP.F16.F32.PACK_AB R199, R199, R48 ;  /* 0x00000030c7c7723e */ /* 0x000fe400000000ff */
[----:B------:R-:W-:Y:S02]  /*19150*/  CS2R R148, SRZ ;  /* 0x0000000000947805 */ /* 0x000fe4000001ff00 */
[----:B------:R-:W-:Y:S01]  /*19160*/  F2FP.F16.F32.PACK_AB R208, R13, R32 ;  /* 0x000000200dd0723e */ /* 0x000fe200000000ff */
[----:B0-----:R-:W-:Y:S01]  /*19170*/  FADD.FTZ R226, R31, R226 ;  /* 0x000000e21fe27221 */ /* 0x001fe20000010000 */
[----:B------:R-:W-:Y:S02]  /*19180*/  F2FP.F16.F32.PACK_AB R206, R15, R52 ;  /* 0x000000340fce723e */ /* 0x000fe400000000ff */
[----:B------:R-:W-:-:S02]  /*19190*/  CS2R R146, SRZ ;  /* 0x0000000000927805 */ /* 0x000fc4000001ff00 */
[----:B------:R-:W-:Y:S02]  /*191a0*/  F2FP.F16.F32.PACK_AB R200, R21, R28 ;  /* 0x0000001c15c8723e */ /* 0x000fe400000000ff */
[----:B------:R-:W-:Y:S02]  /*191b0*/  CS2R R144, SRZ ;  /* 0x0000000000907805 */ /* 0x000fe4000001ff00 */
[----:B------:R-:W-:Y:S02]  /*191c0*/  F2FP.F16.F32.PACK_AB R202, R25, R58 ;  /* 0x0000003a19ca723e */ /* 0x000fe400000000ff */
[----:B------:R-:W-:Y:S02]  /*191d0*/  CS2R R142, SRZ ;  /* 0x00000000008e7805 */ /* 0x000fe4000001ff00 */
        /* <DEDUP_REMOVED lines=14> */
[----:B------:R-:W-:Y:S02]  /*192c0*/  MOV R2, 0x3f800000 ;  /* 0x3f80000000027802 */ /* 0x000fe40000000f00 */
        /* <DEDUP_REMOVED lines=50> */
[----:B-1----:R-:W-:Y:S02]  /*195f0*/  CS2R R26, SRZ ;  /* 0x00000000001a7805 */ /* 0x002fe4000001ff00 */
[----:B------:R-:W-:Y:S01]  /*19600*/  CS2R R24, SRZ ;  /* 0x0000000000187805 */ /* 0x000fe2000001ff00 */
[----:B------:R-:W-:Y:S06]  /*19610*/  @!P2 BRA `(.L_x_2900) ;  /* 0x00000054003ca947 */ /* 0x000fec0003800000 */
[----:B------:R-:W-:Y:S01]  /*19620*/  BSSY B1, `(.L_x_2901) ;  /* 0x000054d000017945 */ /* 0x000fe20003800000 */
[----:B------:R-:W-:Y:S01]  /*19630*/  IMAD.MOV.U32 R13, RZ, RZ, R4 ;  /* 0x000000ffff0d7224 */ /* 0x000fe200078e0004 */
[----:B------:R-:W-:Y:S01]  /*19640*/  MOV R8, R9 ;  /* 0x0000000900087202 */ /* 0x000fe20000000f00 */
[----:B------:R-:W-:Y:S01]  /*19650*/  IMAD.MOV.U32 R12, RZ, RZ, R5 ;  /* 0x000000ffff0c7224 */ /* 0x000fe200078e0005 */
[----:B------:R-:W-:Y:S01]  /*19660*/  MOV R151, RZ ;  /* 0x000000ff00977202 */ /* 0x000fe20000000f00 */
[----:B------:R-:W-:Y:S02]  /*19670*/  IMAD.MOV.U32 R7, RZ, RZ, R224 ;  /* 0x000000ffff077224 */ /* 0x000fe400078e00e0 */
[----:B------:R-:W-:Y:S02]  /*19680*/  IMAD.MOV.U32 R6, RZ, RZ, R219 ;  /* 0x000000ffff067224 */ /* 0x000fe400078e00db */
[----:B------:R-:W-:-:S07]  /*19690*/  IMAD.MOV.U32 R2, RZ, RZ, 0x3f800000 ;  /* 0x3f800000ff027424 */ /* 0x000fce00078e00ff */
.L_x_2914:
[----:B------:R-:W-:-:S04]  /*196a0*/  ISETP.NE.AND P2, PT, R6, 0x1, PT ;  /* 0x000000010600780c */ /* 0x000fc80003f45270 */
[----:B------:R-:W-:-:S04]  /*196b0*/  SEL R224, RZ, 0x1, P2 ;  /* 0x00000001ffe07807 */ /* 0x000fc80001000000 */
[----:B------:R-:W-:Y:S01]  /*196c0*/  LOP3.LUT R224, R7, R224, RZ, 0x3c, !PT ;  /* 0x000000e007e07212 */ /* 0x000fe200078e3cff */
[----:B------:R-:W-:Y:S06]  /*196d0*/  @!P0 BRA `(.L_x_2902) ;  /* 0x0000000000048947 */ /* 0x000fec0003800000 */
[----:B------:R-:W-:Y:S01]  /*196e0*/  BPT.TRAP 0x1 ;  /* 0x000000040000795c */ /* 0x000fe20000300000 */
.L_x_2902:
        /* <DEDUP_REMOVED lines=8> */
.L_x_2903:
        /* <DEDUP_REMOVED lines=8> */
.L_x_2905:
[----:B------:R-:W-:Y:S05]  /*197f0*/  BSYNC B2 ;  /* 0x0000000000027941 */ /* 0x000fea0003800000 */
.L_x_2904:
[----:B------:R-:W2:Y:S01]  /*19800*/  LDL.64 R152, [R1+0x48] ;  /* 0x0000480001987983 */ /* 0x000ea20000100a00 */
[----:B01----:R-:W-:-:S03]  /*19810*/  IMAD.MOV.U32 R4, RZ, RZ, R3 ;  /* 0x000000ffff047224 */ /* 0x003fc600078e0003 */
[----:B------:R-:W3:Y:S01]  /*19820*/  LDL.64 R20, [R1+0x40] ;  /* 0x0000400001147983 */ /* 0x000ee20000100a00 */
[----:B------:R-:W-:Y:S01]  /*19830*/  IMAD.MOV.U32 R5, RZ, RZ, 0x40000040 ;  /* 0x40000040ff057424 */ /* 0x000fe200078e00ff */
[----:B------:R-:W-:-:S04]  /*19840*/  R2UR UR10, R4 ;  /* 0x00000000040a72ca */ /* 0x000fc800000e0000 */
[C---:B------:R-:W-:Y:S01]  /*19850*/  R2UR UR11, R5.reuse ;  /* 0x00000000050b72ca */ /* 0x040fe200000e0000 */
[----:B------:R-:W-:Y:S01]  /*19860*/  WARPGROUP.ARRIVE ;  /* 0x00000000000079c5 */ /* 0x000fe20000000000 */
[----:B------:R-:W-:Y:S02]  /*19870*/  MOV R4, R11 ;  /* 0x0000000b00047202 */ /* 0x000fe40000000f00 */
[----:B------:R-:W-:Y:S02]  /*19880*/  R2UR UR19, R5 ;  /* 0x00000000051372ca */ /* 0x000fe400000e0000 */
[----:B------:R-:W-:Y:S01]  /*19890*/  R2UR UR18, R4 ;  /* 0x00000000041272ca */ /* 0x000fe200000e0000 */
[----:B------:R-:W-:Y:S01]  /*198a0*/  IMAD.MOV.U32 R15, RZ, RZ, 0x40000040 ;  /* 0x40000040ff0f7424 */ /* 0x000fe200078e00ff */
[----:B------:R-:W-:-:S04]  /*198b0*/  R2UR UR14, R14 ;  /* 0x000000000e0e72ca */ /* 0x000fc800000e0000 */
[----:B------:R-:W-:Y:S01]  /*198c0*/  R2UR UR15, R15 ;  /* 0x000000000f0f72ca */ /* 0x000fe200000e0000 */
[----:B------:R-:W-:Y:S01]  /*198d0*/  VIADD R10, R3, 0x180 ;  /* 0x00000180030a7836 */ /* 0x000fe20000000000 */
[----:B--2---:R-:W-:Y:S02]  /*198e0*/  R2UR UR20, R152 ;  /* 0x00000000981472ca */ /* 0x004fe400000e0000 */
[----:B------:R-:W-:Y:S01]  /*198f0*/  R2UR UR21, R153 ;  /* 0x00000000991572ca */ /* 0x000fe200000e0000 */
[----:B------:R-:W-:Y:S01]  /*19900*/  IMAD.MOV.U32 R11, RZ, RZ, 0x40000040 ;  /* 0x40000040ff0b7424 */ /* 0x000fe200078e00ff */
[----:B------:R-:W2:Y:S01]  /*19910*/  LDL.64 R152, [R1+0x38] ;  /* 0x0000380001987983 */ /* 0x000ea20000100a00 */
[----:B------:R-:W-:Y:S01]  /*19920*/  VIADD R4, R3, 0x200 ;  /* 0x0000020003047836 */ /* 0x000fe20000000000 */
[----:B------:R-:W-:Y:S02]  /*19930*/  R2UR UR27, R5 ;  /* 0x00000000051b72ca */ /* 0x000fe400000e0000 */
[----:B---3--:R-:W-:Y:S01]  /*19940*/  R2UR UR32, R20 ;  /* 0x00000000142072ca */ /* 0x008fe200000e0000 */
[----:B------:R-:W3:Y:S01]  /*19950*/  LDL.64 R14, [R1+0x28] ;  /* 0x00002800010e7983 */ /* 0x000ee20000100a00 */
[----:B------:R-:W-:-:S03]  /*19960*/  R2UR UR33, R21 ;  /* 0x00000000152172ca */ /* 0x000fc600000e0000 */
[----:B------:R-:W-:Y:S02]  /*19970*/  UMOV UR8, UR20 ;  /* 0x0000001400087c82 */ /* 0x000fe40008000000 */
[----:B------:R-:W-:Y:S01]  /*19980*/  UMOV UR9, UR21 ;  /* 0x0000001500097c82 */ /* 0x000fe20008000000 */
[----:B------:R-:W-:Y:S01]  /*19990*/  UMOV UR16, UR20 ;  /* 0x0000001400107c82 */ /* 0x000fe20008000000 */
[----:B------:R-:W-:Y:S01]  /*199a0*/  HGMMA.64x16x16.F32 R184, gdesc[UR8], RZ, !UPT, gsb0 ;  /* 0x0020000008b879f0 */ /* 0x000fe2000c0008ff */
[----:B------:R-:W-:Y:S01]  /*199b0*/  UMOV UR17, UR21 ;  /* 0x0000001500117c82 */ /* 0x000fe20008000000 */
[----:B------:R-:W-:Y:S01]  /*199c0*/  UMOV UR12, UR20 ;  /* 0x00000014000c7c82 */ /* 0x000fe20008000000 */
[----:B------:R-:W-:Y:S01]  /*199d0*/  UMOV UR13, UR21 ;  /* 0x00000015000d7c82 */ /* 0x000fe20008000000 */
[----:B------:R-:W-:Y:S01]  /*199e0*/  R2UR UR6, R10 ;  /* 0x000000000a0672ca */ /* 0x000fe200000e0000 */
[----:B------:R-:W-:Y:S01]  /*199f0*/  UMOV UR4, UR20 ;  /* 0x0000001400047c82 */ /* 0x000fe20008000000 */
[----:B------:R-:W-:Y:S01]  /*19a00*/  R2UR UR7, R11 ;  /* 0x000000000b0772ca */ /* 0x000fe200000e0000 */
[----:B------:R-:W-:Y:S01]  /*19a10*/  UMOV UR5, UR21 ;  /* 0x0000001500057c82 */ /* 0x000fe20008000000 */
[----:B------:R-:W-:Y:S01]  /*19a20*/  R2UR UR26, R4 ;  /* 0x00000000041a72ca */ /* 0x000fe200000e0000 */
[----:B------:R-:W-:Y:S01]  /*19a30*/  UMOV UR24, UR20 ;  /* 0x0000001400187c82 */ /* 0x000fe20008000000 */
[----:B------:R-:W-:Y:S01]  /*19a40*/  UMOV UR25, UR21 ;  /* 0x0000001500197c82 */ /* 0x000fe20008000000 */
[----:B------:R-:W-:Y:S01]  /*19a50*/  MOV R5, 0x40000040 ;  /* 0x4000004000057802 */ /* 0x000fe20000000f00 */
[----:B------:R-:W4:Y:S01]  /*19a60*/  LDL.64 R20, [R1+0x30] ;  /* 0x0000300001147983 */ /* 0x000f220000100a00 */
[----:B------:R-:W-:-:S02]  /*19a70*/  WARPGROUP.DEPBAR.LE gsb0, 0x0 ;  /* 0x00008000000079c5 */ /* 0x000fc40000010000 */
[----:B------:R-:W-:-:S06]  /*19a80*/  WARPGROUP.ARRIVE ;  /* 0x00000000000079c5 */ /* 0x000fcc0000000000 */
[----:B------:R-:W-:Y:S03]  /*19a90*/  HGMMA.64x16x16.F32 R176, gdesc[UR16], RZ, !UPT, gsb0 ;  /* 0x0020000010b079f0 */ /* 0x000fe6000c0008ff */
[----:B------:R-:W-:Y:S02]  /*19aa0*/  WARPGROUP.DEPBAR.LE gsb0, 0x0 ;  /* 0x00008000000079c5 */ /* 0x000fe40000010000 */
[----:B------:R-:W-:-:S06]  /*19ab0*/  WARPGROUP.ARRIVE ;  /* 0x00000000000079c5 */ /* 0x000fcc0000000000 */
[----:B------:R-:W-:Y:S03]  /*19ac0*/  HGMMA.64x16x16.F32 R168, gdesc[UR12], RZ, !UPT, gsb0 ;  /* 0x002000000ca879f0 */ /* 0x000fe6000c0008ff */
[----:B------:R-:W-:Y:S02]  /*19ad0*/  WARPGROUP.DEPBAR.LE gsb0, 0x0 ;  /* 0x00008000000079c5 */ /* 0x000fe40000010000 */
[----:B------:R-:W-:-:S06]  /*19ae0*/  WARPGROUP.ARRIVE ;  /* 0x00000000000079c5 */ /* 0x000fcc0000000000 */
[----:B------:R-:W-:Y:S01]  /*19af0*/  HGMMA.64x16x16.F32 R160, gdesc[UR4], RZ, !UPT, gsb0 ;  /* 0x0020000004a079f0 */ /* 0x000fe2000c0008ff */
[----:B------:R-:W-:Y:S01]  /*19b00*/  IMAD.MOV.U32 R11, RZ, RZ, 0x40000040 ;  /* 0x40000040ff0b7424 */ /* 0x000fe200078e00ff */
[----:B------:R-:W-:Y:S01]  /*19b10*/  IADD3 R10, R3, 0x2, RZ ;  /* 0x00000002030a7810 */ /* 0x000fe20007ffe0ff */
[----:B------:R-:W-:-:S03]  /*19b20*/  WARPGROUP.DEPBAR.LE gsb0, 0x0 ;  /* 0x00008000000079c5 */ /* 0x000fc60000010000 */
[----:B------:R-:W-:Y:S02]  /*19b30*/  R2UR UR10, R10 ;  /* 0x000000000a0a72ca */ /* 0x000fe400000e0000 */
[----:B--2---:R-:W-:Y:S02]  /*19b40*/  R2UR UR28, R152 ;  /* 0x00000000981c72ca */ /* 0x004fe400000e0000 */
[----:B------:R-:W-:Y:S02]  /*19b50*/  R2UR UR29, R153 ;  /* 0x00000000991d72ca */ /* 0x000fe400000e0000 */
[----:B------:R-:W-:-:S06]  /*19b60*/  WARPGROUP.ARRIVE ;  /* 0x00000000000079c5 */ /* 0x000fcc0000000000 */
[----:B------:R-:W-:Y:S01]  /*19b70*/  HGMMA.64x16x16.F32 R152, gdesc[UR24], RZ, !UPT, gsb0 ;  /* 0x00200000189879f0 */ /* 0x000fe2000c0008ff */
[----:B------:R-:W-:Y:S01]  /*19b80*/  R2UR UR11, R11 ;  /* 0x000000000b0b72ca */ /* 0x000fe200000e0000 */
[----:B------:R-:W-:Y:S01]  /*19b90*/  UMOV UR8, UR32 ;  /* 0x0000002000087c82 */ /* 0x000fe20008000000 */
[----:B------:R-:W-:Y:S01]  /*19ba0*/  UMOV UR9, UR33 ;  /* 0x0000002100097c82 */ /* 0x000fe20008000000 */
[----:B------:R-:W-:Y:S01]  /*19bb0*/  VIADD R4, R3, 0x82 ;  /* 0x0000008203047836 */ /* 0x000fe20000000000 */
[----:B------:R-:W-:Y:S02]  /*19bc0*/  WARPGROUP.DEPBAR.LE gsb0, 0x0 ;  /* 0x00008000000079c5 */ /* 0x000fe40000010000 */
[----:B------:R-:W-:-:S07]  /*19bd0*/  WARPGROUP.ARRIVE ;  /* 0x00000000000079c5 */ /* 0x000fce0000000000 */
[----:B------:R-:W-:Y:S01]  /*19be0*/  HGMMA.64x16x16.F32 R184, gdesc[UR8], R184, gsb0 ;  /* 0x0020000008b879f0 */ /* 0x000fe200080008b8 */
        /* <DEDUP_REMOVED lines=13> */
[----:B------:R-:W-:Y:S02]  /*19cc0*/  VIADD R4, R3, 0x182 ;  /* 0x0000018203047836 */ /* 0x000fe40000000000 */
[----:B------:R-:W-:Y:S01]  /*19cd0*/  IMAD.MOV.U32 R5, RZ, RZ, 0x40000040 ;  /* 0x40000040ff057424 */ /* 0x000fe200078e00ff */
[----:B------:R-:W-:Y:S01]  /*19ce0*/  UMOV UR12, UR32 ;  /* 0x00000020000c7c82 */ /* 0x000fe20008000000 */
[----:B------:R-:W-:Y:S01]  /*19cf0*/  UMOV UR13, UR33 ;  /* 0x00000021000d7c82 */ /* 0x000fe20008000000 */
        /* <DEDUP_REMOVED lines=11> */
[----:B------:R-:W-:Y:S01]  /*19db0*/  IMAD.MOV.U32 R5, RZ, RZ, 0x40000040 ;  /* 0x40000040ff057424 */ /* 0x000fe200078e00ff */
[----:B------:R-:W-:Y:S01]  /*19dc0*/  UMOV UR16, UR28 ;  /* 0x0000001c00107c82 */ /* 0x000fe20008000000 */
[----:B------:R-:W-:Y:S01]  /*19dd0*/  UMOV UR17, UR29 ;  /* 0x0000001d00117c82 */ /* 0x000fe20008000000 */
[----:B----4-:R-:W-:Y:S01]  /*19de0*/  R2UR UR46, R20 ;  /* 0x00000000142e72ca */ /* 0x010fe200000e0000 */
[----:B------:R-:W2:Y:S01]  /*19df0*/  LDL.64 R10, [R1+0x20] ;  /* 0x00002000010a7983 */ /* 0x000ea20000100a00 */
[----:B------:R-:W-:-:S02]  /*19e00*/  WARPGROUP.DEPBAR.LE gsb0, 0x0 ;  /* 0x00008000000079c5 */ /* 0x000fc40000010000 */
[----:B------:R-:W-:-:S06]  /*19e10*/  WARPGROUP.ARRIVE ;  /* 0x00000000000079c5 */ /* 0x000fcc0000000000 */
[----:B------:R-:W-:Y:S01]  /*19e20*/  HGMMA.64x16x16.F32 R160, gdesc[UR12], R160, gsb0 ;  /* 0x002000000ca079f0 */ /* 0x000fe200080008a0 */
[----:B------:R-:W-:Y:S02]  /*19e30*/  IADD3 R4, R3, 0x202, RZ ;  /* 0x0000020203047810 */ /* 0x000fe40007ffe0ff */
        /* <DEDUP_REMOVED lines=43> */
[----:B------:R-:W-:Y:S02]  /*1a0f0*/  IADD3 R4, R3, 0x6, RZ ;  /* 0x0000000603047810 */ /* 0x000fe40007ffe0ff */
[----:B------:R-:W-:Y:S02]  /*1a100*/  R2UR UR47, R21 ;  /* 0x00000000152f72ca */ /* 0x000fe400000e0000 */
[----:B------:R-:W-:Y:S02]  /*1a110*/  R2UR UR30, R4 ;  /* 0x00000000041e72ca */ /* 0x000fe400000e0000 */
[----:B------:R-:W-:Y:S01]  /*1a120*/  R2UR UR31, R5 ;  /* 0x00000000051f72ca */ /* 0x000fe200000e0000 */
[----:B------:R-:W-:-:S08]  /*1a130*/  UMOV UR28, UR46 ;  /* 0x0000002e001c7c82 */ /* 0x000fd00008000000 */
[----:B------:R-:W-:Y:S01]  /*1a140*/  UMOV UR29, UR47 ;  /* 0x0000002f001d7c82 */ /* 0x000fe20008000000 */
[----:B------:R-:W-:Y:S02]  /*1a150*/  IMAD.MOV.U32 R5, RZ, RZ, 0x40000040 ;  /* 0x40000040ff057424 */ /* 0x000fe400078e00ff */
[----:B------:R-:W-:Y:S01]  /*1a160*/  VIADD R4, R3, 0x86 ;  /* 0x0000008603047836 */ /* 0x000fe20000000000 */
[----:B------:R-:W-:Y:S02]  /*1a170*/  WARPGROUP.DEPBAR.LE gsb0, 0x0 ;  /* 0x00008000000079c5 */ /* 0x000fe40000010000 */
[----:B------:R-:W-:-:S06]  /*1a180*/  WARPGROUP.ARRIVE ;  /* 0x00000000000079c5 */ /* 0x000fcc0000000000 */
[----:B------:R-:W-:Y:S01]  /*1a190*/  HGMMA.64x16x16.F32 R184, gdesc[UR28], R184, gsb0 ;  /* 0x002000001cb879f0 */ /* 0x000fe200080008b8 */
[----:B------:R-:W-:Y:S01]  /*1a1a0*/  R2UR UR15, R5 ;  /* 0x00000000050f72ca */ /* 0x000fe200000e0000 */
[----:B------:R-:W-:Y:S01]  /*1a1b0*/  IMAD.MOV.U32 R5, RZ, RZ, 0x40000040 ;  /* 0x40000040ff057424 */ /* 0x000fe200078e00ff */
[----:B------:R-:W-:Y:S02]  /*1a1c0*/  R2UR UR14, R4 ;  /* 0x00000000040e72ca */ /* 0x000fe400000e0000 */
[----:B------:R-:W-:Y:S02]  /*1a1d0*/  IADD3 R4, R3, 0x106, RZ ;  /* 0x0000010603047810 */ /* 0x000fe40007ffe0ff */
[----:B------:R-:W-:Y:S01]  /*1a1e0*/  R2UR UR23, R5 ;  /* 0x00000000051772ca */ /* 0x000fe200000e0000 */
[----:B------:R-:W-:Y:S01]  /*1a1f0*/  IMAD.MOV.U32 R5, RZ, RZ, 0x40000040 ;  /* 0x40000040ff057424 */ /* 0x000fe200078e00ff */
[----:B------:R-:W-:Y:S01]  /*1a200*/  R2UR UR22, R4 ;  /* 0x00000000041672ca */ /* 0x000fe200000e0000 */
[----:B------:R-:W-:-:S03]  /*1a210*/  VIADD R4, R3, 0x186 ;  /* 0x0000018603047836 */ /* 0x000fc60000000000 */
[----:B------:R-:W-:Y:S01]  /*1a220*/  R2UR UR7, R5 ;  /* 0x00000000050772ca */ /* 0x000fe200000e0000 */
[----:B------:R-:W-:Y:S01]  /*1a230*/  IMAD.MOV.U32 R5, RZ, RZ, 0x40000040 ;  /* 0x40000040ff057424 */ /* 0x000fe200078e00ff */
[----:B------:R-:W-:Y:S02]  /*1a240*/  R2UR UR6, R4 ;  /* 0x00000000040672ca */ /* 0x000fe400000e0000 */
[----:B------:R-:W-:Y:S02]  /*1a250*/  IADD3 R4, R3, 0x206, RZ ;  /* 0x0000020603047810 */ /* 0x000fe40007ffe0ff */
[----:B------:R-:W-:Y:S02]  /*1a260*/  R2UR UR13, R5 ;  /* 0x00000000050d72ca */ /* 0x000fe400000e0000 */
[----:B------:R-:W-:-:S11]  /*1a270*/  R2UR UR12, R4 ;  /* 0x00000000040c72ca */ /* 0x000fd600000e0000 */
[----:B------:R-:W-:Y:S01]  /*1a280*/  UMOV UR31, UR13 ;  /* 0x0000000d001f7c82 */ /* 0x000fe20008000000 */
[----:B------:R-:W-:Y:S01]  /*1a290*/  UMOV UR13, UR47 ;  /* 0x0000002f000d7c82 */ /* 0x000fe20008000000 */
[----:B------:R-:W-:Y:S01]  /*1a2a0*/  UMOV UR30, UR12 ;  /* 0x0000000c001e7c82 */ /* 0x000fe20008000000 */
[----:B------:R-:W-:Y:S01]  /*1a2b0*/  UMOV UR12, UR46 ;  /* 0x0000002e000c7c82 */ /* 0x000fe20008000000 */
        /* <DEDUP_REMOVED lines=15> */
[----:B------:R-:W-:Y:S01]  /*1a3b0*/  VIADD R4, R3, 0x280 ;  /* 0x0000028003047836 */ /* 0x000fe20000000000 */
[----:B------:R-:W-:Y:S02]  /*1a3c0*/  WARPGROUP.DEPBAR.LE gsb0, 0x0 ;  /* 0x00008000000079c5 */ /* 0x000fe40000010000 */
[----:B------:R-:W-:-:S06]  /*1a3d0*/  WARPGROUP.ARRIVE ;  /* 0x00000000000079c5 */ /* 0x000fcc0000000000 */
[----:B------:R-:W-:Y:S01]  /*1a3e0*/  HGMMA.64x16x16.F32 R152, gdesc[UR28], R152, gsb0 ;  /* 0x002000001c9879f0 */ /* 0x000fe20008000898 */
[----:B------:R-:W-:Y:S01]  /*1a3f0*/  IMAD.MOV.U32 R5, RZ, RZ, 0x40000040 ;  /* 0x40000040ff057424 */ /* 0x000fe200078e00ff */
        /* <DEDUP_REMOVED lines=41> */
[----:B------:R-:W-:Y:S01]  /*1a690*/  IMAD.MOV.U32 R5, RZ, RZ, 0x40000040 ;  /* 0x40000040ff057424 */ /* 0x000fe200078e00ff */
[----:B------:R-:W-:-:S04]  /*1a6a0*/  IADD3 R4, R3, 0x282, RZ ;  /* 0x0000028203047810 */ /* 0x000fc80007ffe0ff */
[----:B------:R-:W-:Y:S01]  /*1a6b0*/  R2UR UR7, R5 ;  /* 0x00000000050772ca */ /* 0x000fe200000e0000 */
[----:B------:R-:W-:Y:S01]  /*1a6c0*/  IMAD.MOV.U32 R5, RZ, RZ, 0x40000040 ;  /* 0x40000040ff057424 */ /* 0x000fe200078e00ff */
[----:B------:R-:W-:Y:S01]  /*1a6d0*/  R2UR UR6, R4 ;  /* 0x00000000040672ca */ /* 0x000fe200000e0000 */
[----:B------:R-:W-:-:S03]  /*1a6e0*/  VIADD R4, R3, 0x302 ;  /* 0x0000030203047836 */ /* 0x000fc60000000000 */
[----:B------:R-:W-:Y:S01]  /*1a6f0*/  R2UR UR15, R5 ;  /* 0x00000000050f72ca */ /* 0x000fe200000e0000 */
[----:B------:R-:W-:Y:S02]  /*1a700*/  WARPGROUP.DEPBAR.LE gsb0, 0x0 ;  /* 0x00008000000079c5 */ /* 0x000fe40000010000 */
[----:B------:R-:W-:-:S06]  /*1a710*/  WARPGROUP.ARRIVE ;  /* 0x00000000000079c5 */ /* 0x000fcc0000000000 */
[----:B------:R-:W-:Y:S01]  /*1a720*/  HGMMA.64x16x16.F32 R152, gdesc[UR24], R152, gsb0 ;  /* 0x00200000189879f0 */ /* 0x000fe20008000898 */
        /* <DEDUP_REMOVED lines=12> */
[----:B------:R-:W-:Y:S02]  /*1a7f0*/  R2UR UR4, R4 ;  /* 0x00000000040472ca */ /* 0x000fe400000e0000 */
[----:B--2---:R-:W-:-:S02]  /*1a800*/  R2UR UR28, R10 ;  /* 0x000000000a1c72ca */ /* 0x004fc400000e0000 */
[----:B------:R-:W-:Y:S02]  /*1a810*/  R2UR UR29, R11 ;  /* 0x000000000b1d72ca */ /* 0x000fe400000e0000 */
[----:B------:R-:W2:Y:S05]  /*1a820*/  LDL.64 R10, [R1+0x10] ;  /* 0x00001000010a7983 */ /* 0x000eaa0000100a00 */
[----:B------:R-:W-:Y:S02]  /*1a830*/  UMOV UR27, UR5 ;  /* 0x00000005001b7c82 */ /* 0x000fe40008000000 */
[----:B------:R-:W-:Y:S02]  /*1a840*/  UMOV UR26, UR4 ;  /* 0x00000004001a7c82 */ /* 0x000fe40008000000 */
[----:B------:R-:W-:-:S02]  /*1a850*/  UMOV UR4, UR28 ;  /* 0x0000001c00047c82 */ /* 0x000fc40008000000 */
        /* <DEDUP_REMOVED lines=77> */
[----:B------:R-:W2:Y:S01]  /*1ad30*/  LDL.64 R10, [R1] ;  /* 0x00000000010a7983 */ /* 0x000ea20000100a00 */
        /* <DEDUP_REMOVED lines=535> */
.L_x_2907:
[----:B------:R-:W-:Y:S01]  /*1ceb0*/  SHF.L.U32 R0, R7, 0x1f, RZ ;  /* 0x0000001f07007819 */ /* 0x000fe200000006ff */
[----:B------:R-:W-:-:S04]  /*1cec0*/  IMAD R7, R6, 0x8, R22 ;  /* 0x0000000806077824 */ /* 0x000fc800078e0216 */
[----:B------:R0:W1:Y:S01]  /*1ced0*/  SYNCS.PHASECHK.TRANS64.TRYWAIT P2, [R7+URZ+0x38850], R0 ;  /* 0x03885000070075a7 */ /* 0x000062000804017f */
[----:B------:R-:W-:Y:S05]  /*1cee0*/  @!P0 BRA `(.L_x_2908) ;  /* 0x0000000000048947 */ /* 0x000fea0003800000 */
[----:B------:R-:W-:Y:S01]  /*1cef0*/  BPT.TRAP 0x1 ;  /* 0x000000040000795c */ /* 0x000fe20000300000 */
.L_x_2908:
[----:B------:R-:W-:Y:S04]  /*1cf00*/  BSSY B2, `(.L_x_2909) ;  /* 0x0000004000027945 */ /* 0x000fe80003800000 */
[----:B-1----:R-:W-:Y:S05]  /*1cf10*/  @P2 BRA `(.L_x_2910) ;  /* 0x0000000000082947 */ /* 0x002fea0003800000 */
[----:B------:R-:W1:Y:S02]  /*1cf20*/  SYNCS.PHASECHK.TRANS64.TRYWAIT P2, [R7+URZ+0x38850], R0 ;  /* 0x03885000070075a7 */ /* 0x000e64000804017f */
[----:B-1----:R-:W-:Y:S05]  /*1cf30*/  @!P2 BRA `(.L_x_2911) ;  /* 0x0000013c00fca947 */ /* 0x002fea0003800000 */
.L_x_2910:
[----:B------:R-:W-:Y:S05]  /*1cf40*/  BSYNC B2 ;  /* 0x0000000000027941 */ /* 0x000fea0003800000 */
.L_x_2909:
[----:B01----:R-:W-:Y:S01]  /*1cf50*/  VIADD R0, R22, 0x400 ;  /* 0x0000040016007836 */ /* 0x003fe20000000000 */
[----:B------:R-:W-:Y:S01]  /*1cf60*/  MOV R3, 0x40000040 ;  /* 0x4000004000037802 */ /* 0x000fe20000000f00 */
[----:B------:R-:W-:Y:S01]  /*1cf70*/  WARPGROUP.ARRIVE ;  /* 0x00000000000079c5 */ /* 0x000fe20000000000 */
[----:B------:R-:W-:Y:S02]  /*1cf80*/  IMAD.MOV.U32 R5, RZ, RZ, 0x40000040 ;  /* 0x40000040ff057424 */ /* 0x000fe400078e00ff */
[----:B------:R-:W-:Y:S02]  /*1cf90*/  SHF.R.U32.HI R0, RZ, 0x4, R0 ;  /* 0x00000004ff007819 */ /* 0x000fe40000011600 */
[----:B------:R-:W-:Y:S02]  /*1cfa0*/  R2UR UR7, R3 ;  /* 0x00000000030772ca */ /* 0x000fe400000e0000 */
[----:B------:R-:W-:Y:S02]  /*1cfb0*/  LOP3.LUT R0, R0, 0x3fff, RZ, 0xc0, !PT ;  /* 0x00003fff00007812 */ /* 0x000fe400078ec0ff */
[----:B------:R-:W-:-:S02]  /*1cfc0*/  MOV R3, 0x40000040 ;  /* 0x4000004000037802 */ /* 0x000fc40000000f00 */
[----:B------:R-:W-:-:S05]  /*1cfd0*/  LOP3.LUT R0, R0, 0x2800000, RZ, 0xfc, !PT ;  /* 0x0280000000007812 */ /* 0x000fca00078efcff */
[----:B------:R-:W-:-:S04]  /*1cfe0*/  IMAD R2, R6, 0xa00, R0 ;  /* 0x00000a0006027824 */ /* 0x000fc800078e0200 */
[C---:B------:R-:W-:Y:S01]  /*1cff0*/  VIADD R4, R2.reuse, 0x80 ;  /* 0x0000008002047836 */ /* 0x040fe20000000000 */
[----:B------:R-:W-:-:S13]  /*1d000*/  R2UR UR6, R2 ;  /* 0x00000000020672ca */ /* 0x000fda00000e0000 */
        /* <DEDUP_REMOVED lines=12> */
[----:B------:R-:W-:Y:S02]  /*1d0d0*/  IMAD.MOV.U32 R5, RZ, RZ, 0x40000040 ;  /* 0x40000040ff057424 */ /* 0x000fe400078e00ff */
        /* <DEDUP_REMOVED lines=20> */
.L_x_2912:
[----:B------:R-:W2:Y:S01]  /*1d220*/  LDL R4, [R1+0x68] ;  /* 0x0000680001047983 */ /* 0x000ea20000100800 */
[----:B------:R-:W0:Y:S03]  /*1d230*/  @P1 LDC R2, c[0x0][0x44c] ;  /* 0x00011300ff021b82 */ /* 0x000e260000000800 */
[----:B------:R-:W2:Y:S04]  /*1d240*/  LDL R3, [R1+0x78] ;  /* 0x0000780001037983 */ /* 0x000ea80000100800 */
[----:B------:R-:W3:Y:S01]  /*1d250*/  LDL R196, [R1+0x74] ;  /* 0x0000740001c47983 */ /* 0x000ee20000100800 */
[----:B------:R-:W1:Y:S03]  /*1d260*/  @P1 LDC R0, c[0x0][0x450] ;  /* 0x00011400ff001b82 */ /* 0x000e660000000800 */
[----:B------:R-:W4:Y:S04]  /*1d270*/  LDL R195, [R1+0x70] ;  /* 0x0000700001c37983 */ /* 0x000f280000100800 */
[----:B------:R-:W4:Y:S01]  /*1d280*/  LDL R194, [R1+0x6c] ;  /* 0x00006c0001c27983 */ /* 0x000f220000100800 */
[----:B------:R-:W-:Y:S01]  /*1d290*/  FMUL.FTZ R11, R169, UR39 ;  /* 0x00000027a90b7c20 */ /* 0x000fe20008410000 */
[----:B------:R-:W-:Y:S01]  /*1d2a0*/  FMUL.FTZ R169, R173, UR39 ;  /* 0x00000027ada97c20 */ /* 0x000fe20008410000 */
[----:B------:R-:W-:Y:S01]  /*1d2b0*/  FMUL.FTZ R10, R172, UR39 ;  /* 0x00000027ac0a7c20 */ /* 0x000fe20008410000 */
[----:B------:R-:W-:Y:S01]  /*1d2c0*/  FMUL.FTZ R172, R160, UR39 ;  /* 0x00000027a0ac7c20 */ /* 0x000fe20008410000 */
[----:B------:R-:W-:-:S02]  /*1d2d0*/  IMAD.MOV.U32 R160, RZ, RZ, -0x50 ;  /* 0xffffffb0ffa07424 */ /* 0x000fc400078e00ff */
[----:B------:R-:W-:Y:S02]  /*1d2e0*/  FMUL.FTZ R6, R189, UR39 ;  /* 0x00000027bd067c20 */ /* 0x000fe40008410000 */
[----:B------:R-:W-:Y:S02]  /*1d2f0*/  IMAD R160, R8, R160, 0x1 ;  /* 0x0000000108a07424 */ /* 0x000fe400078e02a0 */
[----:B------:R-:W-:Y:S01]  /*1d300*/  FMUL.FTZ R176, R176, UR39 ;  /* 0x00000027b0b07c20 */ /* 0x000fe20008410000 */
[----:B------:R-:W-:Y:S01]  /*1d310*/  FMUL.FTZ R14, R168, UR39 ;  /* 0x00000027a80e7c20 */ /* 0x000fe20008410000 */
[----:B------:R-:W5:Y:S01]  /*1d320*/  MUFU.TANH R6, R6 ;  /* 0x0000000600067308 */ /* 0x000f620000002400 */
[----:B------:R-:W-:Y:S01]  /*1d330*/  FMUL.FTZ R161, R161, UR39 ;  /* 0x00000027a1a17c20 */ /* 0x000fe20008410000 */
[----:B------:R-:W-:-:S06]  /*1d340*/  FMUL.FTZ R164, R164, UR39 ;  /* 0x00000027a4a47c20 */ /* 0x000fcc0008410000 */
[----:B------:R-:W5:Y:S08]  /*1d350*/  MUFU.TANH R176, R176 ;  /* 0x000000b000b07308 */ /* 0x000f700000002400 */
[----:B------:R-:W5:Y:S01]  /*1d360*/  MUFU.TANH R14, R14 ;  /* 0x0000000e000e7308 */ /* 0x000f620000002400 */
[----:B------:R-:W-:-:S07]  /*1d370*/  FMUL.FTZ R21, R177, UR39 ;  /* 0x00000027b1157c20 */ /* 0x000fce0008410000 */
[----:B------:R-:W-:Y:S08]  /*1d380*/  MUFU.TANH R11, R11 ;  /* 0x0000000b000b7308 */ /* 0x000ff00000002400 */
[----:B------:R-:W-:Y:S01]  /*1d390*/  MUFU.TANH R161, R161 ;  /* 0x000000a100a17308 */ /* 0x000fe20000002400 */
[----:B------:R-:W-:-:S07]  /*1d3a0*/  FMUL.FTZ R20, R180, UR39 ;  /* 0x00000027b4147c20 */ /* 0x000fce0008410000 */
[----:B------:R-:W-:Y:S01]  /*1d3b0*/  MUFU.TANH R164, R164 ;  /* 0x000000a400a47308 */ /* 0x000fe20000002400 */
[----:B------:R-:W-:-:S07]  /*1d3c0*/  FMUL.FTZ R15, R181, UR39 ;  /* 0x00000027b50f7c20 */ /* 0x000fce0008410000 */
[----:B------:R-:W-:Y:S08]  /*1d3d0*/  MUFU.TANH R20, R20 ;  /* 0x0000001400147308 */ /* 0x000ff00000002400 */
[----:B------:R-:W-:Y:S08]  /*1d3e0*/  MUFU.TANH R21, R21 ;  /* 0x0000001500157308 */ /* 0x000ff00000002400 */
[----:B------:R-:W-:Y:S08]  /*1d3f0*/  MUFU.TANH R169, R169 ;  /* 0x000000a900a97308 */ /* 0x000ff00000002400 */
[----:B------:R-:W-:Y:S08]  /*1d400*/  MUFU.TANH R15, R15 ;  /* 0x0000000f000f7308 */ /* 0x000ff00000002400 */
[----:B------:R-:W-:Y:S01]  /*1d410*/  MUFU.TANH R10, R10 ;  /* 0x0000000a000a7308 */ /* 0x000fe20000002400 */
[----:B------:R-:W-:-:S07]  /*1d420*/  FMUL.FTZ R165, R165, UR39 ;  /* 0x00000027a5a57c20 */ /* 0x000fce0008410000 */
[----:B------:R-:W-:Y:S01]  /*1d430*/  MUFU.TANH R172, R172 ;  /* 0x000000ac00ac7308 */ /* 0x000fe20000002400 */
[----:B------:R-:W-:Y:S01]  /*1d440*/  FMUL.FTZ R5, R191, UR39 ;  /* 0x00000027bf057c20 */ /* 0x000fe20008410000 */
        /* <DEDUP_REMOVED lines=8> */
[----:B------:R-:W-:Y:S01]  /*1d4d0*/  FMUL.FTZ R171, R171, UR39 ;  /* 0x00000027abab7c20 */ /* 0x000fe20008410000 */
[----:B------:R-:W-:-:S05]  /*1d4e0*/  FMUL.FTZ R162, R162, UR39 ;  /* 0x00000027a2a27c20 */ /* 0x000fca0008410000 */
[----:B------:R-:W-:Y:S01]  /*1d4f0*/  MUFU.TANH R186, R186 ;  /* 0x000000ba00ba7308 */ /* 0x000fe20000002400 */
[----:B------:R-:W-:Y:S01]  /*1d500*/  FMUL.FTZ R189, R175, UR39 ;  /* 0x00000027afbd7c20 */ /* 0x000fe20008410000 */
[----:B------:R-:W-:-:S06]  /*1d510*/  FMUL.FTZ R190, R166, UR39 ;  /* 0x00000027a6be7c20 */ /* 0x000fcc0008410000 */
[----:B------:R-:W-:Y:S01]  /*1d520*/  MUFU.TANH R192, R192 ;  /* 0x000000c000c07308 */ /* 0x000fe20000002400 */
[----:B------:R-:W-:-:S07]  /*1d530*/  FMUL.FTZ R187, R154, UR39 ;  /* 0x000000279abb7c20 */ /* 0x000fce0008410000 */
[----:B------:R-:W-:Y:S01]  /*1d540*/  MUFU.TANH R5, R5 ;  /* 0x0000000500057308 */ /* 0x000fe20000002400 */
[----:B--2---:R-:W-:-:S04]  /*1d550*/  IMAD.IADD R3, R3, 0x1, R4 ;  /* 0x0000000103037824 */ /* 0x004fc800078e0204 */
[----:B0-----:R-:W-:-:S05]  /*1d560*/  @P1 IMAD.HI.U32 R2, R3, R2, RZ ;  /* 0x0000000203021227 */ /* 0x001fca00078e00ff */
[----:B-1----:R-:W-:-:S05]  /*1d570*/  @P1 SHF.R.U32.HI R3, RZ, R0, R2 ;  /* 0x00000000ff031219 */ /* 0x002fca0000011602 */
[----:B------:R-:W0:Y:S01]  /*1d580*/  SHFL.IDX PT, R173, R3, RZ, 0x1c1f ;  /* 0x001c1fff03ad7589 */ /* 0x000e2200000e0000 */
[----:B---3--:R-:W-:Y:S02]  /*1d590*/  IMAD R160, R196, -0x2, R160 ;  /* 0xfffffffec4a07824 */ /* 0x008fe400078e02a0 */
[----:B------:R-:W-:Y:S01]  /*1d5a0*/  FMUL.FTZ R2, R184, UR39 ;  /* 0x00000027b8027c20 */ /* 0x000fe20008410000 */
[----:B------:R-:W-:Y:S02]  /*1d5b0*/  FMUL.FTZ R0, R185, UR39 ;  /* 0x00000027b9007c20 */ /* 0x000fe40008410000 */
[----:B----4-:R-:W-:-:S03]  /*1d5c0*/  IADD3 R168, -R194, R160, R195 ;  /* 0x000000a0c2a87210 */ /* 0x010fc60007ffe1c3 */
[----:B------:R-:W1:Y:S01]  /*1d5d0*/  MUFU.TANH R2, R2 ;  /* 0x0000000200027308 */ /* 0x000e620000002400 */
[----:B------:R-:W-:-:S07]  /*1d5e0*/  FMUL.FTZ R4, R188, UR39 ;  /* 0x00000027bc047c20 */ /* 0x000fce0008410000 */
[----:B------:R-:W2:Y:S01]  /*1d5f0*/  MUFU.TANH R0, R0 ;  /* 0x0000000000007308 */ /* 0x000ea20000002400 */
[----:B0-----:R-:W-:-:S07]  /*1d600*/  IMAD.IADD R160, R168, 0x1, R173 ;  /* 0x00000001a8a07824 */ /* 0x001fce00078e02ad */
[----:B------:R-:W0:Y:S01]  /*1d610*/  MUFU.TANH R4, R4 ;  /* 0x0000000400047308 */ /* 0x000e220000002400 */
[C---:B------:R-:W-:Y:S02]  /*1d620*/  ISETP.GT.AND P5, PT, R160.reuse, 0x9, PT ;  /* 0x00000009a000780c */ /* 0x040fe40003fa4270 */
[----:B------:R-:W-:Y:S02]  /*1d630*/  ISETP.GT.AND P4, PT, R160, 0x10, PT ;  /* 0x00000010a000780c */ /* 0x000fe40003f84270 */
[----:B-----5:R-:W-:Y:S02]  /*1d640*/  FSEL R177, R6, -INF , P5 ;  /* 0xff80000006b17808 */ /* 0x020fe40002800000 */
[C---:B------:R-:W-:Y:S02]  /*1d650*/  ISETP.GT.AND P5, PT, R160.reuse, 0x20, PT ;  /* 0x00000020a000780c */ /* 0x040fe40003fa4270 */
[----:B------:R-:W-:Y:S02]  /*1d660*/  ISETP.GT.AND P3, PT, R160, RZ, PT ;  /* 0x000000ffa000720c */ /* 0x000fe40003f64270 */
[----:B------:R-:W-:-:S02]  /*1d670*/  FSEL R176, R176, -INF , P4 ;  /* 0xff800000b0b07808 */ /* 0x000fc40002000000 */
[----:B------:R-:W-:Y:S02]  /*1d680*/  ISETP.GT.AND P4, PT, R160, 0x21, PT ;  /* 0x00000021a000780c */ /* 0x000fe40003f84270 */
[----:B------:R-:W-:Y:S02]  /*1d690*/  FSEL R14, R14, -INF , P5 ;  /* 0xff8000000e0e7808 */ /* 0x000fe40002800000 */
[C---:B------:R-:W-:Y:S02]  /*1d6a0*/  ISETP.GT.AND P5, PT, R160.reuse, 0x31, PT ;  /* 0x00000031a000780c */ /* 0x040fe40003fa4270 */
[----:B------:R-:W-:Y:S02]  /*1d6b0*/  ISETP.GT.AND P2, PT, R160, 0x1, PT ;  /* 0x00000001a000780c */ /* 0x000fe40003f44270 */
[----:B-1----:R-:W-:Y:S01]  /*1d6c0*/  FSEL R181, R2, -INF , P3 ;  /* 0xff80000002b57808 */ /* 0x002fe20001800000 */
[----:B------:R-:W-:Y:S01]  /*1d6d0*/  FMUL.FTZ R185, R179, UR39 ;  /* 0x00000027b3b97c20 */ /* 0x000fe20008410000 */
[----:B------:R-:W-:-:S02]  /*1d6e0*/  FSEL R11, R11, -INF , P4 ;  /* 0xff8000000b0b7808 */ /* 0x000fc40002000000 */
[C---:B------:R-:W-:Y:S02]  /*1d6f0*/  ISETP.GT.AND P4, PT, R160.reuse, 0x38, PT ;  /* 0x00000038a000780c */ /* 0x040fe40003f84270 */
[----:B------:R-:W-:Y:S02]  /*1d700*/  FSEL R2, R161, -INF , P5 ;  /* 0xff800000a1027808 */ /* 0x000fe40002800000 */
[----:B------:R-:W-:Y:S02]  /*1d710*/  ISETP.GT.AND P6, PT, R160, 0x8, PT ;  /* 0x00000008a000780c */ /* 0x000fe40003fc4270 */
[----:B--2---:R-:W-:Y:S02]  /*1d720*/  FSEL R179, R0, -INF , P2 ;  /* 0xff80000000b37808 */ /* 0x004fe40001000000 */
[----:B------:R-:W-:Y:S01]  /*1d730*/  FMNMX.FTZ R161, R181, R12, !PT ;  /* 0x0000000cb5a17209 */ /* 0x000fe20007810000 */
[----:B------:R-:W-:Y:S01]  /*1d740*/  FMUL.FTZ R184, R178, UR39 ;  /* 0x00000027b2b87c20 */ /* 0x000fe20008410000 */
[----:B------:R-:W-:-:S02]  /*1d750*/  FSEL R0, R164, -INF , P4 ;  /* 0xff800000a4007808 */ /* 0x000fc40002000000 */
[----:B0-----:R-:W-:Y:S02]  /*1d760*/  FSEL R178, R4, -INF , P6 ;  /* 0xff80000004b27808 */ /* 0x001fe40003000000 */
[----:B------:R-:W-:Y:S02]  /*1d770*/  FMNMX.FTZ R164, R179, R161, !PT ;  /* 0x000000a1b3a47209 */ /* 0x000fe40007810000 */
[----:B------:R-:W-:Y:S02]  /*1d780*/  ISETP.GT.AND P2, PT, R160, 0x18, PT ;  /* 0x00000018a000780c */ /* 0x000fe40003f44270 */
[----:B------:R-:W-:Y:S02]  /*1d790*/  FMNMX.FTZ R164, R178, R164, !PT ;  /* 0x000000a4b2a47209 */ /* 0x000fe40007810000 */
[----:B------:R-:W-:Y:S02]  /*1d7a0*/  ISETP.GT.AND P3, PT, R160, 0x11, PT ;  /* 0x00000011a000780c */ /* 0x000fe40003f64270 */
[----:B------:R-:W-:-:S02]  /*1d7b0*/  FMNMX.FTZ R164, R177, R164, !PT ;  /* 0x000000a4b1a47209 */ /* 0x000fc40007810000 */
[----:B------:R-:W-:Y:S02]  /*1d7c0*/  FSEL R20, R20, -INF , P2 ;  /* 0xff80000014147808 */ /* 0x000fe40001000000 */
[----:B------:R-:W-:Y:S02]  /*1d7d0*/  ISETP.GT.AND P2, PT, R160, 0x29, PT ;  /* 0x00000029a000780c */ /* 0x000fe40003f44270 */
[----:B------:R-:W-:Y:S02]  /*1d7e0*/  FSEL R21, R21, -INF , P3 ;  /* 0xff80000015157808 */ /* 0x000fe40001800000 */
[----:B------:R-:W-:Y:S02]  /*1d7f0*/  FMNMX.FTZ R164, R176, R164, !PT ;  /* 0x000000a4b0a47209 */ /* 0x000fe40007810000 */
[----:B------:R-:W-:Y:S02]  /*1d800*/  FSEL R6, R169, -INF , P2 ;  /* 0xff800000a9067808 */ /* 0x000fe40001000000 */
[----:B------:R-:W-:-:S02]  /*1d810*/  ISETP.GT.AND P6, PT, R160, 0x19, PT ;  /* 0x00000019a000780c */ /* 0x000fc40003fc4270 */
[----:B------:R-:W-:Y:S02]  /*1d820*/  FMNMX.FTZ R169, R21, R164, !PT ;  /* 0x000000a415a97209 */ /* 0x000fe40007810000 */
[----:B------:R-:W-:Y:S02]  /*1d830*/  FSEL R15, R15, -INF , P6 ;  /* 0xff8000000f0f7808 */ /* 0x000fe40003000000 */
[----:B------:R-:W-:-:S04]  /*1d840*/  FMNMX.FTZ R169, R20, R169, !PT ;  /* 0x000000a914a97209 */ /* 0x000fc80007810000 */
[----:B------:R-:W-:Y:S02]  /*1d850*/  FMNMX.FTZ R169, R15, R169, !PT ;  /* 0x000000a90fa97209 */ /* 0x000fe40007810000 */
[----:B------:R-:W-:Y:S02]  /*1d860*/  ISETP.GT.AND P3, PT, R160, 0x28, PT ;  /* 0x00000028a000780c */ /* 0x000fe40003f64270 */
[----:B------:R-:W-:Y:S01]  /*1d870*/  FMNMX.FTZ R169, R14, R169, !PT ;  /* 0x000000a90ea97209 */ /* 0x000fe20007810000 */
[----:B------:R0:W1:Y:S01]  /*1d880*/  MUFU.TANH R164, R165 ;  /* 0x000000a500a47308 */ /* 0x0000620000002400 */
[----:B------:R-:W-:Y:S02]  /*1d890*/  FSEL R10, R10, -INF , P3 ;  /* 0xff8000000a0a7808 */ /* 0x000fe40001800000 */
[----:B------:R-:W-:Y:S02]  /*1d8a0*/  FMNMX.FTZ R169, R11, R169, !PT ;  /* 0x000000a90ba97209 */ /* 0x000fe40007810000 */
[----:B------:R-:W-:Y:S01]  /*1d8b0*/  ISETP.GT.AND P6, PT, R160, 0x30, PT ;  /* 0x00000030a000780c */ /* 0x000fe20003fc4270 */
[----:B0-----:R-:W-:Y:S01]  /*1d8c0*/  FMUL.FTZ R165, R152, UR39 ;  /* 0x0000002798a57c20 */ /* 0x001fe20008410000 */
[----:B------:R-:W-:Y:S01]  /*1d8d0*/  FMNMX.FTZ R169, R10, R169, !PT ;  /* 0x000000a90aa97209 */ /* 0x000fe20007810000 */
[----:B------:R-:W-:Y:S01]  /*1d8e0*/  FMUL.FTZ R152, R153, UR39 ;  /* 0x0000002799987c20 */ /* 0x000fe20008410000 */
[----:B------:R-:W-:Y:S01]  /*1d8f0*/  FSEL R4, R172, -INF , P6 ;  /* 0xff800000ac047808 */ /* 0x000fe20003000000 */
[----:B------:R-:W-:Y:S01]  /*1d900*/  FMUL.FTZ R153, R156, UR39 ;  /* 0x000000279c997c20 */ /* 0x000fe20008410000 */
[----:B------:R-:W-:Y:S01]  /*1d910*/  FMNMX.FTZ R169, R6, R169, !PT ;  /* 0x000000a906a97209 */ /* 0x000fe20007810000 */
[----:B------:R-:W0:Y:S01]  /*1d920*/  MUFU.TANH R165, R165 ;  /* 0x000000a500a57308 */ /* 0x000e220000002400 */
[----:B------:R-:W-:-:S02]  /*1d930*/  FMUL.FTZ R156, R157, UR39 ;  /* 0x000000279d9c7c20 */ /* 0x000fc40008410000 */
[----:B------:R-:W-:-:S05]  /*1d940*/  FMNMX.FTZ R169, R4, R169, !PT ;  /* 0x000000a904a97209 */ /* 0x000fca0007810000 */
[----:B------:R-:W2:Y:S01]  /*1d950*/  MUFU.TANH R152, R152 ;  /* 0x0000009800987308 */ /* 0x000ea20000002400 */
[----:B------:R-:W-:Y:S02]  /*1d960*/  ISETP.GT.AND P3, PT, R160, 0x39, PT ;  /* 0x00000039a000780c */ /* 0x000fe40003f64270 */
[----:B------:R-:W-:-:S05]  /*1d970*/  FMNMX.FTZ R157, R2, R169, !PT ;  /* 0x000000a9029d7209 */ /* 0x000fca0007810000 */
[----:B------:R-:W3:Y:S01]  /*1d980*/  MUFU.TANH R153, R153 ;  /* 0x0000009900997308 */ /* 0x000ee20000002400 */
[----:B------:R-:W-:Y:S02]  /*1d990*/  ISETP.GT.AND P2, PT, R160, 0x40, PT ;  /* 0x00000040a000780c */ /* 0x000fe40003f44270 */
[----:B-1----:R-:W-:Y:S02]  /*1d9a0*/  FSEL R164, R164, -INF , P3 ;  /* 0xff800000a4a47808 */ /* 0x002fe40001800000 */
[----:B------:R-:W-:-:S03]  /*1d9b0*/  FMNMX.FTZ R157, R0, R157, !PT ;  /* 0x0000009d009d7209 */ /* 0x000fc60007810000 */
[----:B------:R-:W1:Y:S01]  /*1d9c0*/  MUFU.TANH R156, R156 ;  /* 0x0000009c009c7308 */ /* 0x000e620000002400 */
[----:B------:R-:W-:Y:S02]  /*1d9d0*/  ISETP.GT.AND P6, PT, R160, 0x41, PT ;  /* 0x00000041a000780c */ /* 0x000fe40003fc4270 */
[----:B0-----:R-:W-:Y:S02]  /*1d9e0*/  FSEL R165, R165, -INF , P2 ;  /* 0xff800000a5a57808 */ /* 0x001fe40001000000 */
[----:B------:R-:W-:Y:S02]  /*1d9f0*/  FMNMX.FTZ R169, R164, R157, !PT ;  /* 0x0000009da4a97209 */ /* 0x000fe40007810000 */
[----:B------:R-:W-:Y:S02]  /*1da00*/  ISETP.GT.AND P5, PT, R160, 0x48, PT ;  /* 0x00000048a000780c */ /* 0x000fe40003fa4270 */
[----:B--2---:R-:W-:Y:S02]  /*1da10*/  FSEL R157, R152, -INF , P6 ;  /* 0xff800000989d7808 */ /* 0x004fe40003000000 */
[----:B------:R-:W-:-:S02]  /*1da20*/  FMNMX.FTZ R169, R165, R169, !PT ;  /* 0x000000a9a5a97209 */ /* 0x000fc40007810000 */
[----:B---3--:R-:W-:Y:S02]  /*1da30*/  FSEL R153, R153, -INF , P5 ;  /* 0xff80000099997808 */ /* 0x008fe40002800000 */
[----:B------:R-:W-:Y:S02]  /*1da40*/  FMNMX.FTZ R169, R157, R169, !PT ;  /* 0x000000a99da97209 */ /* 0x000fe40007810000 */
[----:B------:R-:W-:Y:S02]  /*1da50*/  ISETP.GT.AND P4, PT, R160, 0x49, PT ;  /* 0x00000049a000780c */ /* 0x000fe40003f84270 */
[----:B------:R-:W-:Y:S02]  /*1da60*/  FMNMX.FTZ R169, R153, R169, !PT ;  /* 0x000000a999a97209 */ /* 0x000fe40007810000 */
[----:B-1----:R-:W-:-:S04]  /*1da70*/  FSEL R156, R156, -INF , P4 ;  /* 0xff8000009c9c7808 */ /* 0x002fc80002000000 */
[----:B------:R-:W-:Y:S02]  /*1da80*/  FMNMX.FTZ R191, R156, R169, !PT ;  /* 0x000000a99cbf7209 */ /* 0x000fe40007810000 */
[----:B------:R0:W1:Y:S01]  /*1da90*/  SHFL.IDX PT, R169, R3, 0x1, 0x1c1f ;  /* 0x003c1f0003a97f89 */ /* 0x00006200000e0000 */
[----:B------:R-:W2:Y:S01]  /*1daa0*/  MUFU.TANH R184, R184 ;  /* 0x000000b800b87308 */ /* 0x000ea20000002400 */
[----:B------:R-:W-:-:S07]  /*1dab0*/  FMUL.FTZ R188, R174, UR39 ;  /* 0x00000027aebc7c20 */ /* 0x000fce0008410000 */
[----:B0-----:R0:W-:Y:S01]  /*1dac0*/  MUFU.TANH R3, R163 ;  /* 0x000000a300037308 */ /* 0x0011e20000002400 */
[----:B------:R-:W-:Y:S01]  /*1dad0*/  FMUL.FTZ R152, R167, UR39 ;  /* 0x00000027a7987c20 */ /* 0x000fe20008410000 */
[----:B0-----:R-:W0:Y:S06]  /*1dae0*/  SHFL.BFLY PT, R163, R191, 0x2, 0x1f ;  /* 0x0c401f00bfa37f89 */ /* 0x001e2c00000e0000 */
[----:B------:R-:W3:Y:S01]  /*1daf0*/  MUFU.TANH R182, R182 ;  /* 0x000000b600b67308 */ /* 0x000ee20000002400 */
[----:B-1----:R-:W-:-:S07]  /*1db00*/  IADD3 R154, R168, R169, RZ ;  /* 0x000000a9a89a7210 */ /* 0x002fce0007ffe0ff */
[----:B------:R-:W1:Y:S01]  /*1db10*/  MUFU.TANH R185, R185 ;  /* 0x000000b900b97308 */ /* 0x000e620000002400 */
[----:B------:R-:W-:-:S07]  /*1db20*/  ISETP.GT.AND P2, PT, R154, 0x8, PT ;  /* 0x000000089a00780c */ /* 0x000fce0003f44270 */
[----:B------:R-:W4:Y:S08]  /*1db30*/  MUFU.TANH R180, R180 ;  /* 0x000000b400b47308 */ /* 0x000f300000002400 */
[----:B------:R2:W5:Y:S08]  /*1db40*/  MUFU.TANH R160, R170 ;  /* 0x000000aa00a07308 */ /* 0x0005700000002400 */
[----:B------:R1:W0:Y:S01]  /*1db50*/  MUFU.TANH R161, R171 ;  /* 0x000000ab00a17308 */ /* 0x0002220000002400 */
[----:B------:R-:W-:-:S02]  /*1db60*/  ISETP.GT.AND P4, PT, R154, RZ, PT ;  /* 0x000000ff9a00720c */ /* 0x000fc40003f84270 */
[----:B------:R-:W-:-:S05]  /*1db70*/  ISETP.GT.AND P3, PT, R154, 0x1, PT ;  /* 0x000000019a00780c */ /* 0x000fca0003f64270 */
[----:B------:R-:W0:Y:S01]  /*1db80*/  MUFU.TANH R162, R162 ;  /* 0x000000a200a27308 */ /* 0x000e220000002400 */
[C---:B------:R-:W-:Y:S02]  /*1db90*/  ISETP.GT.AND P6, PT, R154.reuse, 0x9, PT ;  /* 0x000000099a00780c */ /* 0x040fe40003fc4270 */
[----:B------:R-:W-:-:S05]  /*1dba0*/  ISETP.GT.AND P5, PT, R154, 0x10, PT ;  /* 0x000000109a00780c */ /* 0x000fca0003fa4270 */
[----:B------:R-:W0:Y:S01]  /*1dbb0*/  MUFU.TANH R188, R188 ;  /* 0x000000bc00bc7308 */ /* 0x000e220000002400 */
[----:B------:R-:W-:-:S07]  /*1dbc0*/  FSEL R168, R186, -INF , P2 ;  /* 0xff800000baa87808 */ /* 0x000fce0001000000 */
[----:B------:R-:W0:Y:S01]  /*1dbd0*/  MUFU.TANH R189, R189 ;  /* 0x000000bd00bd7308 */ /* 0x000e220000002400 */
[----:B------:R-:W-:-:S07]  /*1dbe0*/  FSEL R166, R193, -INF , P4 ;  /* 0xff800000c1a67808 */ /* 0x000fce0002000000 */
[----:B------:R-:W0:Y:S01]  /*1dbf0*/  MUFU.TANH R190, R190 ;  /* 0x000000be00be7308 */ /* 0x000e220000002400 */
[----:B------:R-:W-:Y:S02]  /*1dc00*/  FSEL R167, R192, -INF , P3 ;  /* 0xff800000c0a77808 */ /* 0x000fe40001800000 */
[----:B------:R-:W-:Y:S02]  /*1dc10*/  ISETP.GT.AND P2, PT, R154, 0x19, PT ;  /* 0x000000199a00780c */ /* 0x000fe40003f44270 */
[----:B------:R-:W-:-:S03]  /*1dc20*/  FSEL R169, R5, -INF , P6 ;  /* 0xff80000005a97808 */ /* 0x000fc60003000000 */
[----:B------:R-:W0:Y:S01]  /*1dc30*/  MUFU.TANH R152, R152 ;  /* 0x0000009800987308 */ /* 0x000e220000002400 */
[----:B--2---:R-:W-:Y:S02]  /*1dc40*/  FSEL R170, R184, -INF , P5 ;  /* 0xff800000b8aa7808 */ /* 0x004fe40002800000 */
[C---:B------:R-:W-:Y:S02]  /*1dc50*/  ISETP.GT.AND P4, PT, R154.reuse, 0x11, PT ;  /* 0x000000119a00780c */ /* 0x040fe40003f84270 */
[C---:B------:R-:W-:Y:S02]  /*1dc60*/  ISETP.GT.AND P3, PT, R154.reuse, 0x18, PT ;  /* 0x000000189a00780c */ /* 0x040fe40003f64270 */
[C---:B------:R-:W-:Y:S02]  /*1dc70*/  ISETP.GT.AND P6, PT, R154.reuse, 0x20, PT ;  /* 0x000000209a00780c */ /* 0x040fe40003fc4270 */
[----:B------:R-:W-:Y:S02]  /*1dc80*/  ISETP.GT.AND P5, PT, R154, 0x21, PT ;  /* 0x000000219a00780c */ /* 0x000fe40003fa4270 */
[----:B---3--:R-:W-:-:S02]  /*1dc90*/  FSEL R173, R182, -INF , P2 ;  /* 0xff800000b6ad7808 */ /* 0x008fc40001000000 */
[----:B-1----:R-:W-:Y:S02]  /*1dca0*/  FSEL R171, R185, -INF , P4 ;  /* 0xff800000b9ab7808 */ /* 0x002fe40002000000 */
[----:B----4-:R-:W-:Y:S02]  /*1dcb0*/  FSEL R172, R180, -INF , P3 ;  /* 0xff800000b4ac7808 */ /* 0x010fe40001800000 */
[----:B------:R-:W-:Y:S02]  /*1dcc0*/  ISETP.GT.AND P2, PT, R154, 0x30, PT ;  /* 0x000000309a00780c */ /* 0x000fe40003f44270 */
[----:B-----5:R-:W-:Y:S02]  /*1dcd0*/  FSEL R174, R160, -INF , P6 ;  /* 0xff800000a0ae7808 */ /* 0x020fe40003000000 */
[----:B0-----:R-:W-:Y:S02]  /*1dce0*/  FSEL R175, R161, -INF , P5 ;  /* 0xff800000a1af7808 */ /* 0x001fe40002800000 */
[----:B------:R-:W-:-:S02]  /*1dcf0*/  ISETP.GT.AND P4, PT, R154, 0x28, PT ;  /* 0x000000289a00780c */ /* 0x000fc40003f84270 */
[C---:B------:R-:W-:Y:S02]  /*1dd00*/  ISETP.GT.AND P3, PT, R154.reuse, 0x29, PT ;  /* 0x000000299a00780c */ /* 0x040fe40003f64270 */
[C---:B------:R-:W-:Y:S02]  /*1dd10*/  ISETP.GT.AND P6, PT, R154.reuse, 0x31, PT ;  /* 0x000000319a00780c */ /* 0x040fe40003fc4270 */
[----:B------:R-:W-:Y:S01]  /*1dd20*/  ISETP.GT.AND P5, PT, R154, 0x38, PT ;  /* 0x000000389a00780c */ /* 0x000fe20003fa4270 */
[----:B------:R-:W-:Y:S01]  /*1dd30*/  FMUL.FTZ R183, R155, UR39 ;  /* 0x000000279bb77c20 */ /* 0x000fe20008410000 */
[----:B------:R-:W-:Y:S02]  /*1dd40*/  FMNMX.FTZ R191, R191, R163, !PT ;  /* 0x000000a3bfbf7209 */ /* 0x000fe40007810000 */
[----:B------:R-:W-:Y:S02]  /*1dd50*/  FSEL R163, R162, -INF , P2 ;  /* 0xff800000a2a37808 */ /* 0x000fe40001000000 */
[----:B------:R-:W-:-:S02]  /*1dd60*/  FSEL R155, R188, -INF , P4 ;  /* 0xff800000bc9b7808 */ /* 0x000fc40002000000 */
[----:B------:R-:W-:Y:S02]  /*1dd70*/  FSEL R160, R189, -INF , P3 ;  /* 0xff800000bda07808 */ /* 0x000fe40001800000 */
[----:B------:R-:W-:Y:S02]  /*1dd80*/  FSEL R161, R3, -INF , P6 ;  /* 0xff80000003a17808 */ /* 0x000fe40003000000 */
[----:B------:R-:W-:Y:S02]  /*1dd90*/  FSEL R162, R190, -INF , P5 ;  /* 0xff800000bea27808 */ /* 0x000fe40002800000 */
[C---:B------:R-:W-:Y:S02]  /*1dda0*/  ISETP.GT.AND P4, PT, R154.reuse, 0x39, PT ;  /* 0x000000399a00780c */ /* 0x040fe40003f84270 */
[C---:B------:R-:W-:Y:S02]  /*1ddb0*/  ISETP.GT.AND P3, PT, R154.reuse, 0x40, PT ;  /* 0x000000409a00780c */ /* 0x040fe40003f64270 */
[----:B------:R-:W-:-:S02]  /*1ddc0*/  ISETP.GT.AND P2, PT, R154, 0x41, PT ;  /* 0x000000419a00780c */ /* 0x000fc40003f44270 */
[C---:B------:R-:W-:Y:S02]  /*1ddd0*/  ISETP.GT.AND P6, PT, R154.reuse, 0x48, PT ;  /* 0x000000489a00780c */ /* 0x040fe40003fc4270 */
[----:B------:R-:W-:Y:S02]  /*1dde0*/  ISETP.GT.AND P5, PT, R154, 0x49, PT ;  /* 0x000000499a00780c */ /* 0x000fe40003fa4270 */
[----:B------:R-:W-:Y:S01]  /*1ddf0*/  FMNMX.FTZ R154, R166, R13, !PT ;  /* 0x0000000da69a7209 */ /* 0x000fe20007810000 */
[----:B------:R-:W-:Y:S01]  /*1de00*/  FMUL.FTZ R182, R158, UR39 ;  /* 0x000000279eb67c20 */ /* 0x000fe20008410000 */
[----:B------:R-:W-:Y:S02]  /*1de10*/  FSEL R158, R152, -INF , P4 ;  /* 0xff800000989e7808 */ /* 0x000fe40002000000 */
[----:B------:R-:W-:Y:S01]  /*1de20*/  FMNMX.FTZ R152, R167, R154, !PT ;  /* 0x0000009aa7987209 */ /* 0x000fe20007810000 */
[----:B------:R-:W0:Y:S03]  /*1de30*/  SHFL.BFLY PT, R5, R191, 0x1, 0x1f ;  /* 0x0c201f00bf057f89 */ /* 0x000e2600000e0000 */
[----:B------:R-:W-:-:S04]  /*1de40*/  FMNMX.FTZ R152, R168, R152, !PT ;  /* 0x00000098a8987209 */ /* 0x000fc80007810000 */
[----:B------:R-:W-:-:S04]  /*1de50*/  FMNMX.FTZ R152, R169, R152, !PT ;  /* 0x00000098a9987209 */ /* 0x000fc80007810000 */
[----:B------:R-:W-:-:S04]  /*1de60*/  FMNMX.FTZ R152, R170, R152, !PT ;  /* 0x00000098aa987209 */ /* 0x000fc80007810000 */
[----:B------:R-:W-:-:S04]  /*1de70*/  FMNMX.FTZ R152, R171, R152, !PT ;  /* 0x00000098ab987209 */ /* 0x000fc80007810000 */
[----:B------:R-:W-:-:S04]  /*1de80*/  FMNMX.FTZ R152, R172, R152, !PT ;  /* 0x00000098ac987209 */ /* 0x000fc80007810000 */
[----:B------:R-:W-:Y:S01]  /*1de90*/  FMNMX.FTZ R152, R173, R152, !PT ;  /* 0x00000098ad987209 */ /* 0x000fe20007810000 */
[----:B------:R-:W-:Y:S01]  /*1dea0*/  IMAD.U32 R3, RZ, RZ, UR43 ;  /* 0x0000002bff037e24 */ /* 0x000fe2000f8e00ff */
[----:B0-----:R-:W-:Y:S02]  /*1deb0*/  FMNMX.FTZ R5, R191, R5, !PT ;  /* 0x00000005bf057209 */ /* 0x001fe40007810000 */
[----:B------:R-:W-:Y:S02]  /*1dec0*/  FMNMX.FTZ R152, R174, R152, !PT ;  /* 0x00000098ae987209 */ /* 0x000fe40007810000 */
[C---:B------:R-:W-:Y:S01]  /*1ded0*/  FSETP.NEU.FTZ.AND P4, PT, R5.reuse, -INF , PT ;  /* 0xff8000000500780b */ /* 0x040fe20003f9d000 */
[----:B------:R-:W-:Y:S01]  /*1dee0*/  FMUL.FTZ R180, R5, R3 ;  /* 0x0000000305b47220 */ /* 0x000fe20000410000 */
[----:B------:R-:W-:Y:S01]  /*1def0*/  FMNMX.FTZ R152, R175, R152, !PT ;  /* 0x00000098af987209 */ /* 0x000fe20007810000 */
[----:B------:R-:W-:Y:S03]  /*1df00*/  MUFU.TANH R187, R187 ;  /* 0x000000bb00bb7308 */ /* 0x000fe60000002400 */
[----:B------:R-:W-:-:S02]  /*1df10*/  FMNMX.FTZ R152, R155, R152, !PT ;  /* 0x000000989b987209 */ /* 0x000fc40007810000 */
[----:B------:R-:W-:Y:S02]  /*1df20*/  FSEL R180, R180, RZ, P4 ;  /* 0x000000ffb4b47208 */ /* 0x000fe40002000000 */
[----:B------:R-:W-:Y:S01]  /*1df30*/  FMNMX.FTZ R152, R160, R152, !PT ;  /* 0x00000098a0987209 */ /* 0x000fe20007810000 */
[----:B------:R-:W0:Y:S02]  /*1df40*/  MUFU.TANH R183, R183 ;  /* 0x000000b700b77308 */ /* 0x000e240000002400 */
[----:B------:R-:W-:Y:S01]  /*1df50*/  FFMA.FTZ R154, R177, R3, -R180 ;  /* 0x00000003b19a7223 */ /* 0x000fe200000108b4 */
[----:B------:R-:W-:Y:S01]  /*1df60*/  FMNMX.FTZ R177, R163, R152, !PT ;  /* 0x00000098a3b17209 */ /* 0x000fe20007810000 */
[----:B------:R-:W-:-:S03]  /*1df70*/  FMUL.FTZ R184, R159, UR39 ;  /* 0x000000279fb87c20 */ /* 0x000fc60008410000 */
[----:B------:R-:W-:Y:S01]  /*1df80*/  FMNMX.FTZ R177, R161, R177, !PT ;  /* 0x000000b1a1b17209 */ /* 0x000fe20007810000 */
[----:B------:R-:W1:Y:S01]  /*1df90*/  MUFU.TANH R182, R182 ;  /* 0x000000b600b67308 */ /* 0x000e620000002400 */
[-CC-:B------:R-:W-:Y:S01]  /*1dfa0*/  FFMA.FTZ R176, R176, R3.reuse, -R180.reuse ;  /* 0x00000003b0b07223 */ /* 0x180fe200000108b4 */
[----:B------:R-:W-:Y:S01]  /*1dfb0*/  FFMA.FTZ R204, R21, R3, -R180 ;  /* 0x0000000315cc7223 */ /* 0x000fe200000108b4 */
[----:B------:R-:W-:-:S05]  /*1dfc0*/  FMNMX.FTZ R21, R162, R177, !PT ;  /* 0x000000b1a2157209 */ /* 0x000fca0007810000 */
[----:B------:R-:W2:Y:S01]  /*1dfd0*/  MUFU.TANH R184, R184 ;  /* 0x000000b800b87308 */ /* 0x000ea20000002400 */
[----:B------:R-:W-:Y:S02]  /*1dfe0*/  FMNMX.FTZ R21, R158, R21, !PT ;  /* 0x000000159e157209 */ /* 0x000fe40007810000 */
[----:B0-----:R-:W-:-:S05]  /*1dff0*/  FSEL R177, R183, -INF , P2 ;  /* 0xff800000b7b17808 */ /* 0x001fca0001000000 */
[----:B------:R0:W-:Y:S01]  /*1e000*/  MUFU.EX2 R152, R176 ;  /* 0x000000b000987308 */ /* 0x0001e20000000800 */
[----:B------:R-:W-:Y:S01]  /*1e010*/  FFMA.FTZ R210, R178, R3, -R180 ;  /* 0x00000003b2d27223 */ /* 0x000fe200000108b4 */
[----:B0-----:R-:W-:-:S04]  /*1e020*/  FSEL R176, R187, -INF , P3 ;  /* 0xff800000bbb07808 */ /* 0x001fc80001800000 */
[----:B------:R-:W-:Y:S02]  /*1e030*/  FMNMX.FTZ R21, R176, R21, !PT ;  /* 0x00000015b0157209 */ /* 0x000fe40007810000 */
[----:B-1----:R-:W-:Y:S02]  /*1e040*/  FSEL R178, R182, -INF , P6 ;  /* 0xff800000b6b27808 */ /* 0x002fe40003000000 */
[----:B------:R-:W-:Y:S01]  /*1e050*/  FMNMX.FTZ R21, R177, R21, !PT ;  /* 0x00000015b1157209 */ /* 0x000fe20007810000 */
[-CC-:B------:R-:W-:Y:S01]  /*1e060*/  FFMA.FTZ R208, R181, R3.reuse, -R180.reuse ;  /* 0x00000003b5d07223 */ /* 0x180fe200000108b4 */
[----:B------:R-:W-:Y:S01]  /*1e070*/  FFMA.FTZ R159, R179, R3, -R180 ;  /* 0x00000003b39f7223 */ /* 0x000fe200000108b4 */
[----:B--2---:R-:W-:Y:S02]  /*1e080*/  FSEL R179, R184, -INF , P5 ;  /* 0xff800000b8b37808 */ /* 0x004fe40002800000 */
[----:B------:R-:W-:-:S04]  /*1e090*/  FMNMX.FTZ R181, R178, R21, !PT ;  /* 0x00000015b2b57209 */ /* 0x000fc80007810000 */
[----:B------:R-:W-:Y:S01]  /*1e0a0*/  FMNMX.FTZ R181, R179, R181, !PT ;  /* 0x000000b5b3b57209 */ /* 0x000fe20007810000 */
[----:B------:R-:W-:-:S04]  /*1e0b0*/  FFMA.FTZ R200, R14, R3, -R180 ;  /* 0x000000030ec87223 */ /* 0x000fc800000108b4 */
[----:B------:R-:W0:Y:S01]  /*1e0c0*/  SHFL.BFLY PT, R14, R181, 0x2, 0x1f ;  /* 0x0c401f00b50e7f89 */ /* 0x000e2200000e0000 */
[-CC-:B------:R-:W-:Y:S01]  /*1e0d0*/  FFMA.FTZ R196, R4, R3.reuse, -R180.reuse ;  /* 0x0000000304c47223 */ /* 0x180fe200000108b4 */
[----:B0-----:R-:W-:Y:S01]  /*1e0e0*/  FMNMX.FTZ R4, R181, R14, !PT ;  /* 0x0000000eb5047209 */ /* 0x001fe20007810000 */
[----:B------:R-:W-:-:S04]  /*1e0f0*/  FFMA.FTZ R14, R2, R3, -R180 ;  /* 0x00000003020e7223 */ /* 0x000fc800000108b4 */
[----:B------:R-:W0:Y:S01]  /*1e100*/  SHFL.BFLY PT, R2, R4, 0x1, 0x1f ;  /* 0x0c201f0004027f89 */ /* 0x000e2200000e0000 */
[-CC-:B------:R-:W-:Y:S01]  /*1e110*/  FFMA.FTZ R198, R0, R3.reuse, -R180.reuse ;  /* 0x0000000300c67223 */ /* 0x180fe200000108b4 */
[----:B------:R-:W-:Y:S01]  /*1e120*/  FFMA.FTZ R194, R156, R3, -R180 ;  /* 0x000000039cc27223 */ /* 0x000fe200000108b4 */
[----:B------:R-:W-:-:S05]  /*1e130*/  FSEL R0, R5, RZ, P4 ;  /* 0x000000ff05007208 */ /* 0x000fca0002000000 */
[----:B------:R-:W-:Y:S01]  /*1e140*/  FADD.FTZ R0, -R0, R12 ;  /* 0x0000000c00007221 */ /* 0x000fe20000010100 */
[----:B0-----:R-:W-:-:S04]  /*1e150*/  FMNMX.FTZ R4, R4, R2, !PT ;  /* 0x0000000204047209 */ /* 0x001fc80007810000 */
[C---:B------:R-:W-:Y:S01]  /*1e160*/  FSETP.NEU.FTZ.AND P2, PT, R4.reuse, -INF , PT ;  /* 0xff8000000400780b */ /* 0x040fe20003f5d000 */
[----:B------:R-:W-:-:S03]  /*1e170*/  FMUL.FTZ R156, R4, R3 ;  /* 0x00000003049c7220 */ /* 0x000fc60000410000 */
[----:B------:R-:W-:Y:S02]  /*1e180*/  FSEL R2, R4, RZ, P2 ;  /* 0x000000ff04027208 */ /* 0x000fe40001000000 */
[----:B------:R-:W-:-:S03]  /*1e190*/  FSEL R156, R156, RZ, P2 ;  /* 0x000000ff9c9c7208 */ /* 0x000fc60001000000 */
[----:B------:R-:W-:Y:S01]  /*1e1a0*/  FADD.FTZ R2, -R2, R13 ;  /* 0x0000000d02027221 */ /* 0x000fe20000010100 */
[-C--:B------:R-:W-:Y:S01]  /*1e1b0*/  FMUL.FTZ R0, R0, R3.reuse ;  /* 0x0000000300007220 */ /* 0x080fe20000410000 */
[-C--:B------:R-:W-:Y:S02]  /*1e1c0*/  FFMA.FTZ R209, R166, R3.reuse, -R156 ;  /* 0x00000003a6d17223 */ /* 0x080fe4000001089c */
[-C--:B------:R-:W-:Y:S01]  /*1e1d0*/  FMUL.FTZ R2, R2, R3.reuse ;  /* 0x0000000302027220 */ /* 0x080fe20000410000 */
[-C--:B------:R-:W-:Y:S01]  /*1e1e0*/  FFMA.FTZ R192, R165, R3.reuse, -R180 ;  /* 0x00000003a5c07223 */ /* 0x080fe200000108b4 */
[-CC-:B------:R-:W-:Y:S01]  /*1e1f0*/  FFMA.FTZ R165, R167, R3.reuse, -R156.reuse ;  /* 0x00000003a7a57223 */ /* 0x180fe2000001089c */
[----:B------:R-:W-:Y:S01]  /*1e200*/  MUFU.EX2 R208, R208 ;  /* 0x000000d000d07308 */ /* 0x000fe20000000800 */
[-C--:B------:R-:W-:Y:S01]  /*1e210*/  FFMA.FTZ R211, R168, R3.reuse, -R156 ;  /* 0x00000003a8d37223 */ /* 0x080fe2000001089c */
[-CC-:B------:R-:W-:Y:S01]  /*1e220*/  FFMA.FTZ R206, R20, R3.reuse, -R180.reuse ;  /* 0x0000000314ce7223 */ /* 0x180fe200000108b4 */
[----:B------:R-:W-:-:S05]  /*1e230*/  FFMA.FTZ R20, R11, R3, -R180 ;  /* 0x000000030b147223 */ /* 0x000fca00000108b4 */
[----:B------:R-:W0:Y:S01]  /*1e240*/  MUFU.EX2 R0, R0 ;  /* 0x0000000000007308 */ /* 0x000e220000000800 */
[-C--:B------:R-:W-:Y:S01]  /*1e250*/  FFMA.FTZ R11, R164, R3.reuse, -R180 ;  /* 0x00000003a40b7223 */ /* 0x080fe200000108b4 */
[----:B------:R-:W-:-:S06]  /*1e260*/  FFMA.FTZ R164, R169, R3, -R156 ;  /* 0x00000003a9a47223 */ /* 0x000fcc000001089c */
[----:B------:R-:W-:Y:S08]  /*1e270*/  MUFU.EX2 R209, R209 ;  /* 0x000000d100d17308 */ /* 0x000ff00000000800 */
[----:B------:R-:W1:Y:S01]  /*1e280*/  MUFU.EX2 R2, R2 ;  /* 0x0000000200027308 */ /* 0x000e620000000800 */
[----:B------:R-:W-:-:S07]  /*1e290*/  VIADD R9, R9, 0x38840 ;  /* 0x0003884009097836 */ /* 0x000fce0000000000 */
[----:B------:R-:W2:Y:S01]  /*1e2a0*/  MUFU.EX2 R159, R159 ;  /* 0x0000009f009f7308 */ /* 0x000ea20000000800 */
[----:B------:R-:W-:-:S07]  /*1e2b0*/  FFMA.FTZ R205, R170, R3, -R156 ;  /* 0x00000003aacd7223 */ /* 0x000fce000001089c */
[----:B------:R-:W3:Y:S01]  /*1e2c0*/  MUFU.EX2 R165, R165 ;  /* 0x000000a500a57308 */ /* 0x000ee20000000800 */
[-CC-:B------:R-:W-:Y:S01]  /*1e2d0*/  FFMA.FTZ R15, R15, R3.reuse, -R180.reuse ;  /* 0x000000030f0f7223 */ /* 0x180fe200000108b4 */
[----:B------:R-:W-:-:S06]  /*1e2e0*/  FFMA.FTZ R202, R10, R3, -R180 ;  /* 0x000000030aca7223 */ /* 0x000fcc00000108b4 */
[----:B------:R-:W4:Y:S01]  /*1e2f0*/  MUFU.EX2 R210, R210 ;  /* 0x000000d200d27308 */ /* 0x000f220000000800 */
[-C--:B------:R-:W-:Y:S01]  /*1e300*/  FFMA.FTZ R10, R157, R3.reuse, -R180 ;  /* 0x000000039d0a7223 */ /* 0x080fe200000108b4 */
[----:B------:R-:W-:-:S06]  /*1e310*/  FFMA.FTZ R157, R171, R3, -R156 ;  /* 0x00000003ab9d7223 */ /* 0x000fcc000001089c */
[----:B------:R-:W5:Y:S01]  /*1e320*/  MUFU.EX2 R211, R211 ;  /* 0x000000d300d37308 */ /* 0x000f620000000800 */
[----:B------:R-:W-:Y:S01]  /*1e330*/  PRMT R9, R229, 0x654, R9 ;  /* 0x00000654e5097816 */ /* 0x000fe20000000009 */
[----:B0-----:R-:W-:-:S06]  /*1e340*/  FFMA.FTZ R226, R0, R226, R208 ;  /* 0x000000e200e27223 */ /* 0x001fcc00000100d0 */
[----:B------:R-:W0:Y:S01]  /*1e350*/  MUFU.EX2 R154, R154 ;  /* 0x0000009a009a7308 */ /* 0x000e220000000800 */
[----:B-1----:R-:W-:Y:S01]  /*1e360*/  FFMA.FTZ R225, R2, R225, R209 ;  /* 0x000000e102e17223 */ /* 0x002fe200000100d1 */
[-CC-:B------:R-:W-:Y:S01]  /*1e370*/  FFMA.FTZ R207, R172, R3.reuse, -R156.reuse ;  /* 0x00000003accf7223 */ /* 0x180fe2000001089c */
[-CC-:B------:R-:W-:Y:S01]  /*1e380*/  FFMA.FTZ R203, R155, R3.reuse, -R156.reuse ;  /* 0x000000039bcb7223 */ /* 0x180fe2000001089c */
[----:B------:R1:W-:Y:S04]  /*1e390*/  SYNCS.ARRIVE.TRANS64.RED.A1T0 RZ, [R9+URZ], RZ ;  /* 0x000000ff09ff79a7 */ /* 0x0003e8000810043f */
[----:B------:R-:W0:Y:S01]  /*1e3a0*/  MUFU.EX2 R164, R164 ;  /* 0x000000a400a47308 */ /* 0x000e220000000800 */
[-CC-:B------:R-:W-:Y:S01]  /*1e3b0*/  FFMA.FTZ R201, R174, R3.reuse, -R156.reuse ;  /* 0x00000003aec97223 */ /* 0x180fe2000001089c */
[-CC-:B------:R-:W-:Y:S01]  /*1e3c0*/  FFMA.FTZ R12, R175, R3.reuse, -R156.reuse ;  /* 0x00000003af0c7223 */ /* 0x180fe2000001089c */
[-CC-:B------:R-:W-:Y:S01]  /*1e3d0*/  FFMA.FTZ R155, R160, R3.reuse, -R156.reuse ;  /* 0x00000003a09b7223 */ /* 0x180fe2000001089c */
[-CC-:B------:R-:W-:Y:S01]  /*1e3e0*/  FFMA.FTZ R197, R163, R3.reuse, -R156.reuse ;  /* 0x00000003a3c57223 */ /* 0x180fe2000001089c */
[----:B------:R-:W-:-:S03]  /*1e3f0*/  FFMA.FTZ R161, R161, R3, -R156 ;  /* 0x00000003a1a17223 */ /* 0x000fc6000001089c */
[----:B------:R2:W-:Y:S01]  /*1e400*/  MUFU.EX2 R21, R15 ;  /* 0x0000000f00157308 */ /* 0x0005e20000000800 */
[-CC-:B------:R-:W-:Y:S01]  /*1e410*/  FFMA.FTZ R199, R162, R3.reuse, -R156.reuse ;  /* 0x00000003a2c77223 */ /* 0x180fe2000001089c */
[-CC-:B-1----:R-:W-:Y:S01]  /*1e420*/  FFMA.FTZ R9, R158, R3.reuse, -R156.reuse ;  /* 0x000000039e097223 */ /* 0x182fe2000001089c */
[-CC-:B------:R-:W-:Y:S01]  /*1e430*/  FFMA.FTZ R193, R176, R3.reuse, -R156.reuse ;  /* 0x00000003b0c17223 */ /* 0x180fe2000001089c */
[-CC-:B------:R-:W-:Y:S01]  /*1e440*/  FFMA.FTZ R13, R177, R3.reuse, -R156.reuse ;  /* 0x00000003b10d7223 */ /* 0x180fe2000001089c */
[----:B------:R-:W-:-:S03]  /*1e450*/  FFMA.FTZ R195, R178, R3, -R156 ;  /* 0x00000003b2c37223 */ /* 0x000fc6000001089c */
[----:B------:R-:W1:Y:S01]  /*1e460*/  MUFU.EX2 R205, R205 ;  /* 0x000000cd00cd7308 */ /* 0x000e620000000800 */
[-CC-:B--2---:R-:W-:Y:S01]  /*1e470*/  FFMA.FTZ R15, R6, R3.reuse, -R180.reuse ;  /* 0x00000003060f7223 */ /* 0x184fe200000108b4 */
[-C--:B------:R-:W-:Y:S01]  /*1e480*/  FFMA.FTZ R6, R153, R3.reuse, -R180 ;  /* 0x0000000399067223 */ /* 0x080fe200000108b4 */
[-CC-:B------:R-:W-:Y:S01]  /*1e490*/  FFMA.FTZ R153, R173, R3.reuse, -R156.reuse ;  /* 0x00000003ad997223 */ /* 0x180fe2000001089c */
[----:B------:R-:W-:Y:S01]  /*1e4a0*/  FFMA.FTZ R179, R179, R3, -R156 ;  /* 0x00000003b3b37223 */ /* 0x000fe2000001089c */
[----:B------:R-:W-:Y:S01]  /*1e4b0*/  FADD.FTZ R156, R159, R226 ;  /* 0x000000e29f9c7221 */ /* 0x000fe20000010000 */
[----:B---3--:R-:W-:Y:S02]  /*1e4c0*/  FADD.FTZ R160, R165, R225 ;  /* 0x000000e1a5a07221 */ /* 0x008fe40000010000 */
[----:B------:R-:W2:Y:S01]  /*1e4d0*/  MUFU.EX2 R204, R204 ;  /* 0x000000cc00cc7308 */ /* 0x000ea20000000800 */
[----:B----4-:R-:W-:Y:S01]  /*1e4e0*/  FADD.FTZ R156, R210, R156 ;  /* 0x0000009cd29c7221 */ /* 0x010fe20000010000 */
[----:B-----5:R-:W-:-:S06]  /*1e4f0*/  FADD.FTZ R160, R211, R160 ;  /* 0x000000a0d3a07221 */ /* 0x020fcc0000010000 */
[----:B------:R-:W3:Y:S01]  /*1e500*/  MUFU.EX2 R157, R157 ;  /* 0x0000009d009d7308 */ /* 0x000ee20000000800 */
[----:B0-----:R-:W-:Y:S01]  /*1e510*/  FADD.FTZ R156, R154, R156 ;  /* 0x0000009c9a9c7221 */ /* 0x001fe20000010000 */
[----:B------:R-:W-:-:S06]  /*1e520*/  FADD.FTZ R160, R164, R160 ;  /* 0x000000a0a4a07221 */ /* 0x000fcc0000010000 */
[----:B------:R-:W0:Y:S08]  /*1e530*/  MUFU.EX2 R206, R206 ;  /* 0x000000ce00ce7308 */ /* 0x000e300000000800 */
[----:B------:R-:W4:Y:S01]  /*1e540*/  MUFU.EX2 R207, R207 ;  /* 0x000000cf00cf7308 */ /* 0x000f220000000800 */
[----:B------:R-:W-:Y:S01]  /*1e550*/  FADD.FTZ R156, R152, R156 ;  /* 0x0000009c989c7221 */ /* 0x000fe20000010000 */
[----:B-1----:R-:W-:-:S06]  /*1e560*/  FADD.FTZ R160, R205, R160 ;  /* 0x000000a0cda07221 */ /* 0x002fcc0000010000 */
[----:B------:R-:W1:Y:S01]  /*1e570*/  MUFU.EX2 R153, R153 ;  /* 0x0000009900997308 */ /* 0x000e620000000800 */
[----:B--2---:R-:W-:-:S07]  /*1e580*/  FADD.FTZ R156, R204, R156 ;  /* 0x0000009ccc9c7221 */ /* 0x004fce0000010000 */
[----:B------:R-:W2:Y:S08]  /*1e590*/  MUFU.EX2 R200, R200 ;  /* 0x000000c800c87308 */ /* 0x000eb00000000800 */
[----:B------:R-:W5:Y:S08]  /*1e5a0*/  MUFU.EX2 R201, R201 ;  /* 0x000000c900c97308 */ /* 0x000f700000000800 */
[----:B------:R-:W5:Y:S08]  /*1e5b0*/  MUFU.EX2 R20, R20 ;  /* 0x0000001400147308 */ /* 0x000f700000000800 */
[----:B------:R-:W5:Y:S08]  /*1e5c0*/  MUFU.EX2 R12, R12 ;  /* 0x0000000c000c7308 */ /* 0x000f700000000800 */
[----:B------:R3:W-:Y:S02]  /*1e5d0*/  MUFU.EX2 R158, R161 ;  /* 0x000000a1009e7308 */ /* 0x0007e40000000800 */
[----:B---3--:R-:W-:-:S06]  /*1e5e0*/  FADD.FTZ R161, R157, R160 ;  /* 0x000000a09da17221 */ /* 0x008fcc0000010000 */
[----:B------:R-:W3:Y:S01]  /*1e5f0*/  MUFU.EX2 R202, R202 ;  /* 0x000000ca00ca7308 */ /* 0x000ee20000000800 */
[----:B0-----:R-:W-:Y:S01]  /*1e600*/  FADD.FTZ R160, R206, R156 ;  /* 0x0000009ccea07221 */ /* 0x001fe20000010000 */
[----:B----4-:R-:W-:-:S06]  /*1e610*/  FADD.FTZ R161, R207, R161 ;  /* 0x000000a1cfa17221 */ /* 0x010fcc0000010000 */
[----:B------:R-:W0:Y:S08]  /*1e620*/  MUFU.EX2 R203, R203 ;  /* 0x000000cb00cb7308 */ /* 0x000e300000000800 */
[----:B------:R4:W-:Y:S08]  /*1e630*/  MUFU.EX2 R156, R9 ;  /* 0x00000009009c7308 */ /* 0x0009f00000000800 */
[----:B------:R-:W0:Y:S01]  /*1e640*/  MUFU.EX2 R15, R15 ;  /* 0x0000000f000f7308 */ /* 0x000e220000000800 */
[----:B----4-:R-:W-:Y:S01]  /*1e650*/  FADD.FTZ R9, R21, R160 ;  /* 0x000000a015097221 */ /* 0x010fe20000010000 */
[----:B-1----:R-:W-:-:S06]  /*1e660*/  FADD.FTZ R160, R153, R161 ;  /* 0x000000a199a07221 */ /* 0x002fcc0000010000 */
[----:B------:R-:W1:Y:S01]  /*1e670*/  MUFU.EX2 R155, R155 ;  /* 0x0000009b009b7308 */ /* 0x000e620000000800 */
[----:B--2---:R-:W-:Y:S01]  /*1e680*/  FADD.FTZ R9, R200, R9 ;  /* 0x00000009c8097221 */ /* 0x004fe20000010000 */
[----:B-----5:R-:W-:-:S06]  /*1e690*/  FADD.FTZ R160, R201, R160 ;  /* 0x000000a0c9a07221 */ /* 0x020fcc0000010000 */
[----:B------:R-:W2:Y:S01]  /*1e6a0*/  MUFU.EX2 R196, R196 ;  /* 0x000000c400c47308 */ /* 0x000ea20000000800 */
[----:B------:R-:W-:Y:S01]  /*1e6b0*/  FADD.FTZ R9, R20, R9 ;  /* 0x0000000914097221 */ /* 0x000fe20000010000 */
[----:B------:R-:W-:-:S06]  /*1e6c0*/  FADD.FTZ R160, R12, R160 ;  /* 0x000000a00ca07221 */ /* 0x000fcc0000010000 */
[----:B------:R-:W4:Y:S01]  /*1e6d0*/  MUFU.EX2 R197, R197 ;  /* 0x000000c500c57308 */ /* 0x000f220000000800 */
[----:B---3--:R-:W-:Y:S01]  /*1e6e0*/  FADD.FTZ R9, R202, R9 ;  /* 0x00000009ca097221 */ /* 0x008fe20000010000 */
[----:B0-----:R-:W-:-:S06]  /*1e6f0*/  FADD.FTZ R160, R203, R160 ;  /* 0x000000a0cba07221 */ /* 0x001fcc0000010000 */
[----:B------:R-:W0:Y:S01]  /*1e700*/  MUFU.EX2 R14, R14 ;  /* 0x0000000e000e7308 */ /* 0x000e220000000800 */
[----:B------:R-:W-:Y:S01]  /*1e710*/  FADD.FTZ R9, R15, R9 ;  /* 0x000000090f097221 */ /* 0x000fe20000010000 */
[----:B-1----:R-:W-:-:S06]  /*1e720*/  FADD.FTZ R160, R155, R160 ;  /* 0x000000a09ba07221 */ /* 0x002fcc0000010000 */
[----:B------:R-:W1:Y:S08]  /*1e730*/  MUFU.EX2 R198, R198 ;  /* 0x000000c600c67308 */ /* 0x000e700000000800 */
[----:B------:R-:W3:Y:S01]  /*1e740*/  MUFU.EX2 R199, R199 ;  /* 0x000000c700c77308 */ /* 0x000ee20000000800 */
[----:B--2---:R-:W-:Y:S01]  /*1e750*/  FADD.FTZ R9, R196, R9 ;  /* 0x00000009c4097221 */ /* 0x004fe20000010000 */
[----:B----4-:R-:W-:-:S06]  /*1e760*/  FADD.FTZ R160, R197, R160 ;  /* 0x000000a0c5a07221 */ /* 0x010fcc0000010000 */
[----:B------:R-:W2:Y:S01]  /*1e770*/  MUFU.EX2 R11, R11 ;  /* 0x0000000b000b7308 */ /* 0x000ea20000000800 */
[----:B0-----:R-:W-:Y:S01]  /*1e780*/  FADD.FTZ R9, R14, R9 ;  /* 0x000000090e097221 */ /* 0x001fe20000010000 */
[----:B------:R-:W-:-:S06]  /*1e790*/  FADD.FTZ R161, R158, R160 ;  /* 0x000000a09ea17221 */ /* 0x000fcc0000010000 */
[----:B------:R-:W0:Y:S08]  /*1e7a0*/  MUFU.EX2 R192, R192 ;  /* 0x000000c000c07308 */ /* 0x000e300000000800 */
[----:B------:R-:W4:Y:S01]  /*1e7b0*/  MUFU.EX2 R193, R193 ;  /* 0x000000c100c17308 */ /* 0x000f220000000800 */
[----:B-1----:R-:W-:Y:S01]  /*1e7c0*/  FADD.FTZ R160, R198, R9 ;  /* 0x00000009c6a07221 */ /* 0x002fe20000010000 */
[----:B---3--:R-:W-:-:S06]  /*1e7d0*/  FADD.FTZ R161, R199, R161 ;  /* 0x000000a1c7a17221 */ /* 0x008fcc0000010000 */
[----:B------:R-:W1:Y:S08]  /*1e7e0*/  MUFU.EX2 R10, R10 ;  /* 0x0000000a000a7308 */ /* 0x000e700000000800 */
[----:B------:R-:W3:Y:S01]  /*1e7f0*/  MUFU.EX2 R13, R13 ;  /* 0x0000000d000d7308 */ /* 0x000ee20000000800 */
[----:B--2---:R-:W-:Y:S01]  /*1e800*/  FADD.FTZ R160, R11, R160 ;  /* 0x000000a00ba07221 */ /* 0x004fe20000010000 */
[----:B------:R-:W-:-:S06]  /*1e810*/  FADD.FTZ R161, R156, R161 ;  /* 0x000000a19ca17221 */ /* 0x000fcc0000010000 */
[----:B------:R-:W2:Y:S08]  /*1e820*/  MUFU.EX2 R6, R6 ;  /* 0x0000000600067308 */ /* 0x000eb00000000800 */
[----:B------:R-:W5:Y:S01]  /*1e830*/  MUFU.EX2 R195, R195 ;  /* 0x000000c300c37308 */ /* 0x000f620000000800 */
[----:B0-----:R-:W-:Y:S01]  /*1e840*/  FADD.FTZ R160, R192, R160 ;  /* 0x000000a0c0a07221 */ /* 0x001fe20000010000 */
[----:B----4-:R-:W-:-:S06]  /*1e850*/  FADD.FTZ R161, R193, R161 ;  /* 0x000000a1c1a17221 */ /* 0x010fcc0000010000 */
[----:B------:R-:W0:Y:S08]  /*1e860*/  MUFU.EX2 R194, R194 ;  /* 0x000000c200c27308 */ /* 0x000e300000000800 */
[----:B------:R-:W4:Y:S01]  /*1e870*/  MUFU.EX2 R9, R179 ;  /* 0x000000b300097308 */ /* 0x000f220000000800 */
[----:B-1----:R-:W-:Y:S01]  /*1e880*/  FADD.FTZ R160, R10, R160 ;  /* 0x000000a00aa07221 */ /* 0x002fe20000010000 */
[----:B---3--:R-:W-:-:S03]  /*1e890*/  FADD.FTZ R161, R13, R161 ;  /* 0x000000a10da17221 */ /* 0x008fc60000010000 */
[----:B--2---:R-:W-:Y:S01]  /*1e8a0*/  FADD.FTZ R160, R6, R160 ;  /* 0x000000a006a07221 */ /* 0x004fe20000010000 */
[----:B-----5:R-:W-:-:S03]  /*1e8b0*/  FADD.FTZ R161, R195, R161 ;  /* 0x000000a1c3a17221 */ /* 0x020fc60000010000 */
[----:B0-----:R-:W-:Y:S01]  /*1e8c0*/  FADD.FTZ R226, R194, R160 ;  /* 0x000000a0c2e27221 */ /* 0x001fe20000010000 */
[----:B----4-:R-:W-:Y:S01]  /*1e8d0*/  FADD.FTZ R225, R9, R161 ;  /* 0x000000a109e17221 */ /* 0x010fe20000010000 */
[----:B------:R-:W-:Y:S06]  /*1e8e0*/  @!P0 BRA `(.L_x_2913) ;  /* 0x0000000000048947 */ /* 0x000fec0003800000 */
[----:B------:R-:W-:Y:S01]  /*1e8f0*/  BPT.TRAP 0x1 ;  /* 0x000000040000795c */ /* 0x000fe20000300000 */
.L_x_2913:
        /* <DEDUP_REMOVED lines=28> */
[----:B--2---:R-:W-:-:S02]  /*1eac0*/  ISETP.GT.AND P2, PT, R8, R160, PT ;  /* 0x000000a00800720c */ /* 0x004fc40003f44270 */
[----:B------:R-:W-:-:S11]  /*1ead0*/  IADD3 R8, R8, -0x1, RZ ;  /* 0xffffffff08087810 */ /* 0x000fd60007ffe0ff */
[----:B------:R-:W-:Y:S05]  /*1eae0*/  @P2 BRA `(.L_x_2914) ;  /* 0xffffffa800ec2947 */ /* 0x000fea000383ffff */
[----:B------:R-:W-:Y:S05]  /*1eaf0*/  BSYNC B1 ;  /* 0x0000000000017941 */ /* 0x000fea0003800000 */
.L_x_2901:
[----:B------:R-:W-:-:S07]  /*1eb00*/  IMAD.MOV.U32 R9, RZ, RZ, R8 ;  /* 0x000000ffff097224 */ /* 0x000fce00078e0008 */
.L_x_2900:
[----:B------:R-:W-:Y:S05]  /*1eb10*/  BSYNC B0 ;  /* 0x0000000000007941 */ /* 0x000fea0003800000 */
.L_x_2899:
[----:B------:R-:W-:Y:S01]  /*1eb20*/  ISETP.GE.AND P1, PT, R9, RZ, PT ;  /* 0x000000ff0900720c */ /* 0x000fe20003f26270 */
[----:B------:R-:W-:-:S12]  /*1eb30*/  BSSY B0, `(.L_x_2915) ;  /* 0x00004e3000007945 */ /* 0x000fd80003800000 */
[----:B------:R-:W-:Y:S05]  /*1eb40*/  @!P1 BRA `(.L_x_2916) ;  /* 0x0000004c00849947 */ /* 0x000fea0003800000 */
[----:B------:R-:W-:Y:S01]  /*1eb50*/  IMAD.MOV.U32 R14, RZ, RZ, R4 ;  /* 0x000000ffff0e7224 */ /* 0x000fe200078e0004 */
[----:B------:R-:W-:Y:S01]  /*1eb60*/  MOV R10, R224 ;  /* 0x000000e0000a7202 */ /* 0x000fe20000000f00 */
[----:B------:R-:W-:Y:S02]  /*1eb70*/  IMAD.MOV.U32 R11, RZ, RZ, R5 ;  /* 0x000000ffff0b7224 */ /* 0x000fe400078e0005 */
[----:B------:R-:W-:-:S07]  /*1eb80*/  IMAD.MOV.U32 R8, RZ, RZ, R219 ;  /* 0x000000ffff087224 */ /* 0x000fce00078e00db */
.L_x_2929:
[----:B------:R-:W-:-:S05]  /*1eb90*/  VIADD R15, R8, 0x1 ;  /* 0x00000001080f7836 */ /* 0x000fca0000000000 */
[----:B------:R-:W-:-:S04]  /*1eba0*/  ISETP.NE.AND P1, PT, R15, 0x2, PT ;  /* 0x000000020f00780c */ /* 0x000fc80003f25270 */
[----:B------:R-:W-:Y:S02]  /*1ebb0*/  SEL R15, R15, RZ, P1 ;  /* 0x000000ff0f0f7207 */ /* 0x000fe40000800000 */
[----:B------:R-:W-:-:S03]  /*1ebc0*/  SEL R3, RZ, 0x1, P1 ;  /* 0x00000001ff037807 */ /* 0x000fc60000800000 */
[----:B------:R-:W-:Y:S01]  /*1ebd0*/  IMAD.MOV.U32 R219, RZ, RZ, R15 ;  /* 0x000000ffffdb7224 */ /* 0x000fe200078e000f */
[----:B------:R-:W-:Y:S01]  /*1ebe0*/  LOP3.LUT R224, R10, R3, RZ, 0x3c, !PT ;  /* 0x000000030ae07212 */ /* 0x000fe200078e3cff */
[----:B------:R-:W-:Y:S06]  /*1ebf0*/  @!P0 BRA `(.L_x_2917) ;  /* 0x0000000000048947 */ /* 0x000fec0003800000 */
[----:B------:R-:W-:Y:S01]  /*1ec00*/  BPT.TRAP 0x1 ;  /* 0x000000040000795c */ /* 0x000fe20000300000 */
.L_x_2917:
[----:B------:R-:W-:Y:S02]  /*1ec10*/  LEA R3, R219, R22, 0x3 ;  /* 0x00000016db037211 */ /* 0x000fe400078e18ff */
[----:B------:R-:W-:-:S04]  /*1ec20*/  SHF.L.U32 R6, R224, 0x1f, RZ ;  /* 0x0000001fe0067819 */ /* 0x000fc800000006ff */
[----:B------:R0:W1:Y:S01]  /*1ec30*/  SYNCS.PHASECHK.TRANS64.TRYWAIT P1, [R3+URZ+0x38830], R6 ;  /* 0x03883006030075a7 */ /* 0x000062000802017f */
[----:B------:R-:W-:Y:S05]  /*1ec40*/  @!P0 BRA `(.L_x_2918) ;  /* 0x0000000000048947 */ /* 0x000fea0003800000 */
[----:B------:R-:W-:Y:S01]  /*1ec50*/  BPT.TRAP 0x1 ;  /* 0x000000040000795c */ /* 0x000fe20000300000 */
.L_x_2918:
[----:B------:R-:W2:Y:S01]  /*1ec60*/  LDL R4, [R1+0x54] ;  /* 0x0000540001047983 */ /* 0x000ea20000100800 */
[----:B------:R-:W-:Y:S01]  /*1ec70*/  BSSY B1, `(.L_x_2919) ;  /* 0x0000007000017945 */ /* 0x000fe20003800000 */
[----:B------:R-:W-:Y:S02]  /*1ec80*/  IMAD.MOV.U32 R5, RZ, RZ, 0x40000040 ;  /* 0x40000040ff057424 */ /* 0x000fe400078e00ff */
[----:B--2---:R-:W-:-:S04]  /*1ec90*/  IMAD R4, R219, 0xa00, R4 ;  /* 0x00000a00db047824 */ /* 0x004fc800078e0204 */
[----:B------:R-:W-:Y:S01]  /*1eca0*/  VIADD R20, R4, 0x80 ;  /* 0x0000008004147836 */ /* 0x000fe20000000000 */
[----:B-1----:R-:W-:Y:S06]  /*1ecb0*/  @P1 BRA `(.L_x_2920) ;  /* 0x0000000000081947 */ /* 0x002fec0003800000 */
[----:B------:R-:W1:Y:S02]  /*1ecc0*/  SYNCS.PHASECHK.TRANS64.TRYWAIT P1, [R3+URZ+0x38830], R6 ;  /* 0x03883006030075a7 */ /* 0x000e64000802017f */
[----:B-1----:R-:W-:Y:S05]  /*1ecd0*/  @!P1 BRA `(.L_x_2921) ;  /* 0x0000012000a89947 */ /* 0x002fea0003800000 */
.L_x_2920:
[----:B------:R-:W-:Y:S05]  /*1ece0*/  BSYNC B1 ;  /* 0x0000000000017941 */ /* 0x000fea0003800000 */
.L_x_2919:
[----:B------:R-:W2:Y:S04]  /*1ecf0*/  LDL.64 R152, [R1+0x40] ;  /* 0x0000400001987983 */ /* 0x000ea80000100a00 */
[----:B------:R-:W3:Y:S01]  /*1ed00*/  LDL.64 R154, [R1+0x48] ;  /* 0x00004800019a7983 */ /* 0x000ee20000100a00 */
[----:B------:R-:W-:Y:S02]  /*1ed10*/  R2UR UR10, R4 ;  /* 0x00000000040a72ca */ /* 0x000fe400000e0000 */
[----:B------:R-:W-:Y:S01]  /*1ed20*/  R2UR UR11, R5 ;  /* 0x00000000050b72ca */ /* 0x000fe200000e0000 */
[----:B------:R-:W-:Y:S01]  /*1ed30*/  WARPGROUP.ARRIVE ;  /* 0x00000000000079c5 */ /* 0x000fe20000000000 */
[----:B------:R-:W-:Y:S01]  /*1ed40*/  IMAD.MOV.U32 R21, RZ, RZ, 0x40000040 ;  /* 0x40000040ff157424 */ /* 0x000fe200078e00ff */
[----:B------:R-:W-:-:S04]  /*1ed50*/  R2UR UR18, R20 ;  /* 0x00000000141272ca */ /* 0x000fc800000e0000 */
[----:B------:R-:W-:Y:S01]  /*1ed60*/  R2UR UR19, R21 ;  /* 0x00000000151372ca */ /* 0x000fe200000e0000 */
[C---:B------:R-:W-:Y:S02]  /*1ed70*/  VIADD R12, R4.reuse, 0x100 ;  /* 0x00000100040c7836 */ /* 0x040fe40000000000 */
[----:B------:R-:W-:Y:S01]  /*1ed80*/  IMAD.MOV.U32 R13, RZ, RZ, 0x40000040 ;  /* 0x40000040ff0d7424 */ /* 0x000fe200078e00ff */
[----:B01----:R-:W-:Y:S01]  /*1ed90*/  IADD3 R6, R4, 0x180, RZ ;  /* 0x0000018004067810 */ /* 0x003fe20007ffe0ff */
[----:B------:R-:W4:Y:S01]  /*1eda0*/  LDL.64 R20, [R1+0x30] ;  /* 0x0000300001147983 */ /* 0x000f220000100a00 */
[----:B------:R-:W-:Y:S02]  /*1edb0*/  R2UR UR14, R12 ;  /* 0x000000000c0e72ca */ /* 0x000fe400000e0000 */
[----:B------:R-:W-:Y:S02]  /*1edc0*/  R2UR UR15, R13 ;  /* 0x000000000d0f72ca */ /* 0x000fe400000e0000 */
[----:B------:R-:W-:-:S02]  /*1edd0*/  MOV R7, 0x40000040 ;  /* 0x4000004000077802 */ /* 0x000fc40000000f00 */
[----:B------:R-:W-:Y:S02]  /*1ede0*/  R2UR UR6, R6 ;  /* 0x00000000060672ca */ /* 0x000fe400000e0000 */
[----:B------:R-:W-:Y:S02]  /*1edf0*/  R2UR UR7, R7 ;  /* 0x00000000070772ca */ /* 0x000fe400000e0000 */
[----:B--2---:R-:W-:Y:S02]  /*1ee00*/  R2UR UR32, R152 ;  /* 0x00000000982072ca */ /* 0x004fe400000e0000 */
[----:B------:R-:W-:Y:S02]  /*1ee10*/  R2UR UR33, R153 ;  /* 0x00000000992172ca */ /* 0x000fe400000e0000 */
        /* <DEDUP_REMOVED lines=18> */
[----:B------:R-:W-:Y:S01]  /*1ef40*/  VIADD R12, R4, 0x200 ;  /* 0x00000200040c7836 */ /* 0x000fe20000000000 */
[----:B------:R-:W-:Y:S02]  /*1ef50*/  WARPGROUP.DEPBAR.LE gsb0, 0x0 ;  /* 0x00008000000079c5 */ /* 0x000fe40000010000 */
        /* <DEDUP_REMOVED lines=8> */
[----:B------:R-:W-:Y:S01]  /*1efe0*/  VIADD R6, R4, 0x2 ;  /* 0x0000000204067836 */ /* 0x000fe20000000000 */
[----:B--2---:R-:W-:Y:S02]  /*1eff0*/  R2UR UR28, R152 ;  /* 0x00000000981c72ca */ /* 0x004fe400000e0000 */
[----:B------:R-:W-:Y:S02]  /*1f000*/  R2UR UR29, R153 ;  /* 0x00000000991d72ca */ /* 0x000fe400000e0000 */
[----:B------:R-:W-:-:S06]  /*1f010*/  WARPGROUP.ARRIVE ;  /* 0x00000000000079c5 */ /* 0x000fcc0000000000 */
[----:B------:R-:W-:Y:S01]  /*1f020*/  HGMMA.64x16x16.F32 R152, gdesc[UR24], RZ, !UPT, gsb0 ;  /* 0x00200000189879f0 */ /* 0x000fe2000c0008ff */
[----:B------:R-:W-:Y:S02]  /*1f030*/  MOV R7, 0x40000040 ;  /* 0x4000004000077802 */ /* 0x000fe40000000f00 */
        /* <DEDUP_REMOVED lines=88> */
[----:B------:R-:W-:Y:S02]  /*1f5c0*/  R2UR UR47, R21 ;  /* 0x00000000152f72ca */ /* 0x000fe400000e0000 */
[----:B------:R-:W3:Y:S01]  /*1f5d0*/  LDL.64 R20, [R1+0x28] ;  /* 0x0000280001147983 */ /* 0x000ee20000100a00 */
[----:B------:R-:W-:Y:S02]  /*1f5e0*/  VIADD R6, R4, 0x6 ;  /* 0x0000000604067836 */ /* 0x000fe40000000000 */
[----:B------:R-:W-:-:S03]  /*1f5f0*/  IMAD.MOV.U32 R7, RZ, RZ, 0x40000040 ;  /* 0x40000040ff077424 */ /* 0x000fc600078e00ff */
[----:B------:R-:W-:Y:S02]  /*1f600*/  R2UR UR30, R6 ;  /* 0x00000000061e72ca */ /* 0x000fe400000e0000 */
[----:B------:R-:W-:Y:S01]  /*1f610*/  R2UR UR31, R7 ;  /* 0x00000000071f72ca */ /* 0x000fe200000e0000 */
[----:B------:R-:W-:Y:S02]  /*1f620*/  UMOV UR28, UR46 ;  /* 0x0000002e001c7c82 */ /* 0x000fe40008000000 */
[----:B------:R-:W-:Y:S01]  /*1f630*/  UMOV UR29, UR47 ;  /* 0x0000002f001d7c82 */ /* 0x000fe20008000000 */
[----:B------:R-:W-:Y:S01]  /*1f640*/  IMAD.MOV.U32 R7, RZ, RZ, 0x40000040 ;  /* 0x40000040ff077424 */ /* 0x000fe200078e00ff */
[----:B------:R-:W-:-:S04]  /*1f650*/  IADD3 R6, R4, 0x86, RZ ;  /* 0x0000008604067810 */ /* 0x000fc80007ffe0ff */
[----:B------:R-:W-:Y:S01]  /*1f660*/  R2UR UR15, R7 ;  /* 0x00000000070f72ca */ /* 0x000fe200000e0000 */
[----:B------:R-:W-:Y:S02]  /*1f670*/  WARPGROUP.DEPBAR.LE gsb0, 0x0 ;  /* 0x00008000000079c5 */ /* 0x000fe40000010000 */
[----:B------:R-:W-:-:S06]  /*1f680*/  WARPGROUP.ARRIVE ;  /* 0x00000000000079c5 */ /* 0x000fcc0000000000 */
[----:B------:R-:W-:Y:S01]  /*1f690*/  HGMMA.64x16x16.F32 R184, gdesc[UR28], R184, gsb0 ;  /* 0x002000001cb879f0 */ /* 0x000fe200080008b8 */
[----:B------:R-:W-:Y:S01]  /*1f6a0*/  R2UR UR14, R6 ;  /* 0x00000000060e72ca */ /* 0x000fe200000e0000 */
[----:B------:R-:W-:Y:S02]  /*1f6b0*/  IMAD.MOV.U32 R7, RZ, RZ, 0x40000040 ;  /* 0x40000040ff077424 */ /* 0x000fe400078e00ff */
[----:B------:R-:W-:-:S03]  /*1f6c0*/  VIADD R6, R4, 0x106 ;  /* 0x0000010604067836 */ /* 0x000fc60000000000 */
        /* <DEDUP_REMOVED lines=29> */
[----:B------:R-:W-:Y:S01]  /*1f8a0*/  IMAD.MOV.U32 R7, RZ, RZ, 0x40000040 ;  /* 0x40000040ff077424 */ /* 0x000fe200078e00ff */
[----:B------:R-:W-:Y:S02]  /*1f8b0*/  WARPGROUP.DEPBAR.LE gsb0, 0x0 ;  /* 0x00008000000079c5 */ /* 0x000fe40000010000 */
[----:B------:R-:W-:-:S06]  /*1f8c0*/  WARPGROUP.ARRIVE ;  /* 0x00000000000079c5 */ /* 0x000fcc0000000000 */
[----:B------:R-:W-:Y:S01]  /*1f8d0*/  HGMMA.64x16x16.F32 R152, gdesc[UR28], R152, gsb0 ;  /* 0x002000001c9879f0 */ /* 0x000fe20008000898 */
        /* <DEDUP_REMOVED lines=62> */
[----:B------:R-:W-:Y:S01]  /*1fcc0*/  VIADD R6, R4, 0x482 ;  /* 0x0000048204067836 */ /* 0x000fe20000000000 */
[----:B--2---:R-:W-:-:S02]  /*1fcd0*/  R2UR UR28, R12 ;  /* 0x000000000c1c72ca */ /* 0x004fc400000e0000 */
[----:B------:R-:W-:Y:S02]  /*1fce0*/  R2UR UR5, R7 ;  /* 0x00000000070572ca */ /* 0x000fe400000e0000 */
[----:B------:R-:W-:Y:S02]  /*1fcf0*/  R2UR UR4, R6 ;  /* 0x00000000060472ca */ /* 0x000fe400000e0000 */
[----:B------:R-:W-:Y:S02]  /*1fd00*/  R2UR UR29, R13 ;  /* 0x000000000d1d72ca */ /* 0x000fe400000e0000 */
[----:B------:R-:W2:Y:S07]  /*1fd10*/  LDL.64 R12, [R1+0x10] ;  /* 0x00001000010c7983 */ /* 0x000eae0000100a00 */
[----:B------:R-:W-:-:S02]  /*1fd20*/  UMOV UR27, UR5 ;  /* 0x00000005001b7c82 */ /* 0x000fc40008000000 */
        /* <DEDUP_REMOVED lines=615> */
.L_x_2922:
[----:B------:R-:W-:Y:S02]  /*223a0*/  SHF.L.U32 R0, R10, 0x1f, RZ ;  /* 0x0000001f0a007819 */ /* 0x000fe400000006ff */
[----:B------:R-:W-:-:S04]  /*223b0*/  LEA R6, R8, R22, 0x3 ;  /* 0x0000001608067211 */ /* 0x000fc800078e18ff */
[----:B------:R0:W1:Y:S01]  /*223c0*/  SYNCS.PHASECHK.TRANS64.TRYWAIT P1, [R6+URZ+0x38850], R0 ;  /* 0x03885000060075a7 */ /* 0x000062000802017f */
[----:B------:R-:W-:Y:S05]  /*223d0*/  @!P0 BRA `(.L_x_2923) ;  /* 0x0000000000048947 */ /* 0x000fea0003800000 */
[----:B------:R-:W-:Y:S01]  /*223e0*/  BPT.TRAP 0x1 ;  /* 0x000000040000795c */ /* 0x000fe20000300000 */
.L_x_2923:
[----:B------:R-:W-:Y:S04]  /*223f0*/  BSSY B1, `(.L_x_2924) ;  /* 0x0000004000017945 */ /* 0x000fe80003800000 */
[----:B-1----:R-:W-:Y:S05]  /*22400*/  @P1 BRA `(.L_x_2925) ;  /* 0x0000000000081947 */ /* 0x002fea0003800000 */
[----:B------:R-:W1:Y:S02]  /*22410*/  SYNCS.PHASECHK.TRANS64.TRYWAIT P1, [R6+URZ+0x38850], R0 ;  /* 0x03885000060075a7 */ /* 0x000e64000802017f */
[----:B-1----:R-:W-:Y:S05]  /*22420*/  @!P1 BRA `(.L_x_2926) ;  /* 0x000000e800e89947 */ /* 0x002fea0003800000 */
.L_x_2925:
[----:B------:R-:W-:Y:S05]  /*22430*/  BSYNC B1 ;  /* 0x0000000000017941 */ /* 0x000fea0003800000 */
.L_x_2924:
        /* <DEDUP_REMOVED lines=45> */
.L_x_2927:
        /* <DEDUP_REMOVED lines=22> */
[----:B------:R-:W2:Y:S01]  /*22870*/  MUFU.TANH R193, R193 ;  /* 0x000000c100c17308 */ /* 0x000ea20000002400 */
        /* <DEDUP_REMOVED lines=16> */
[----:B--2---:R-:W-:Y:S01]  /*22980*/  FMNMX.FTZ R0, R193, R14, !PT ;  /* 0x0000000ec1007209 */ /* 0x004fe20007810000 */
        /* <DEDUP_REMOVED lines=10> */
[----:B------:R-:W-:Y:S01]  /*22a30*/  IMAD.U32 R3, RZ, RZ, UR42 ;  /* 0x0000002aff037e24 */ /* 0x000fe2000f8e00ff */
[----:B------:R-:W-:-:S03]  /*22a40*/  LEA R15, R15, R22, 0x3 ;  /* 0x000000160f0f7211 */ /* 0x000fc600078e18ff */
        /* <DEDUP_REMOVED lines=67> */
[----:B-1----:R-:W-:-:S05]  /*22e80*/  FMNMX.FTZ R5, R157, R2, !PT ;  /* 0x000000029d057209 */ /* 0x002fca0007810000 */
[----:B------:R-:W1:Y:S01]  /*22e90*/  SHFL.BFLY PT, R2, R5, 0x2, 0x1f ;  /* 0x0c401f0005027f89 */ /* 0x000e6200000e0000 */
[----:B--2---:R-:W-:-:S04]  /*22ea0*/  FMNMX.FTZ R0, R158, R0, !PT ;  /* 0x000000009e007209 */ /* 0x004fc80007810000 */
[----:B0-----:R-:W-:-:S05]  /*22eb0*/  FMNMX.FTZ R4, R159, R0, !PT ;  /* 0x000000009f047209 */ /* 0x001fca0007810000 */
[----:B------:R-:W0:Y:S01]  /*22ec0*/  SHFL.BFLY PT, R0, R4, 0x2, 0x1f ;  /* 0x0c401f0004007f89 */ /* 0x000e2200000e0000 */
[----:B-1----:R-:W-:-:S05]  /*22ed0*/  FMNMX.FTZ R5, R5, R2, !PT ;  /* 0x0000000205057209 */ /* 0x002fca0007810000 */
[----:B------:R-:W1:Y:S01]  /*22ee0*/  SHFL.BFLY PT, R2, R5, 0x1, 0x1f ;  /* 0x0c201f0005027f89 */ /* 0x000e6200000e0000 */
[----:B0-----:R-:W-:-:S05]  /*22ef0*/  FMNMX.FTZ R4, R4, R0, !PT ;  /* 0x0000000004047209 */ /* 0x001fca0007810000 */
[----:B------:R-:W0:Y:S01]  /*22f00*/  SHFL.BFLY PT, R0, R4, 0x1, 0x1f ;  /* 0x0c201f0004007f89 */ /* 0x000e2200000e0000 */
[----:B-1----:R-:W-:Y:S02]  /*22f10*/  FMNMX.FTZ R5, R5, R2, !PT ;  /* 0x0000000205057209 */ /* 0x002fe40007810000 */
[----:B0-----:R-:W-:-:S03]  /*22f20*/  FMNMX.FTZ R4, R4, R0, !PT ;  /* 0x0000000004047209 */ /* 0x001fc60007810000 */
[C---:B------:R-:W-:Y:S01]  /*22f30*/  FADD.FTZ R0, -R5.reuse, R11 ;  /* 0x0000000b05007221 */ /* 0x040fe20000010100 */
[----:B------:R-:W-:Y:S01]  /*22f40*/  FMUL.FTZ R11, R5, R3 ;  /* 0x00000003050b7220 */ /* 0x000fe20000410000 */
[----:B------:R-:W-:-:S03]  /*22f50*/  FADD.FTZ R2, -R4, R14 ;  /* 0x0000000e04027221 */ /* 0x000fc60000010100 */
[-CC-:B------:R-:W-:Y:S01]  /*22f60*/  FFMA.FTZ R192, R152, R3.reuse, -R11.reuse ;  /* 0x0000000398c07223 */ /* 0x180fe2000001080b */
[-C--:B------:R-:W-:Y:S01]  /*22f70*/  FMUL.FTZ R152, R4, R3.reuse ;  /* 0x0000000304987220 */ /* 0x080fe20000410000 */
[-C--:B------:R-:W-:Y:S01]  /*22f80*/  FMUL.FTZ R0, R0, R3.reuse ;  /* 0x0000000300007220 */ /* 0x080fe20000410000 */
        /* <DEDUP_REMOVED lines=24> */
[----:B------:R-:W-:Y:S01]  /*23110*/  FFMA.FTZ R156, R184, R3, -R152 ;  /* 0x00000003b89c7223 */ /* 0x000fe20000010898 */
[----:B------:R-:W-:-:S02]  /*23120*/  VIADD R160, R15, 0x38840 ;  /* 0x000388400fa07836 */ /* 0x000fc40000000000 */
[-CC-:B------:R-:W-:Y:S01]  /*23130*/  FFMA.FTZ R205, R21, R3.reuse, -R152.reuse ;  /* 0x0000000315cd7223 */ /* 0x180fe20000010898 */
[-CC-:B------:R-:W-:Y:S01]  /*23140*/  FFMA.FTZ R153, R176, R3.reuse, -R152.reuse ;  /* 0x00000003b0997223 */ /* 0x180fe20000010898 */
[-CC-:B------:R-:W-:Y:S01]  /*23150*/  FFMA.FTZ R207, R179, R3.reuse, -R152.reuse ;  /* 0x00000003b3cf7223 */ /* 0x180fe20000010898 */
[-C--:B------:R-:W-:Y:S01]  /*23160*/  FFMA.FTZ R193, R154, R3.reuse, -R152 ;  /* 0x000000039ac17223 */ /* 0x080fe20000010898 */
[----:B------:R-:W-:Y:S01]  /*23170*/  MUFU.EX2 R2, R2 ;  /* 0x0000000200027308 */ /* 0x000fe20000000800 */
[----:B------:R-:W-:Y:S01]  /*23180*/  PRMT R160, R229, 0x654, R160 ;  /* 0x00000654e5a07816 */ /* 0x000fe200000000a0 */
[-CC-:B------:R-:W-:Y:S01]  /*23190*/  FFMA.FTZ R21, R180, R3.reuse, -R152.reuse ;  /* 0x00000003b4157223 */ /* 0x180fe20000010898 */
[-CC-:B------:R-:W-:Y:S01]  /*231a0*/  FFMA.FTZ R201, R170, R3.reuse, -R152.reuse ;  /* 0x00000003aac97223 */ /* 0x180fe20000010898 */
[-CC-:B------:R-:W-:Y:S01]  /*231b0*/  FFMA.FTZ R171, R171, R3.reuse, -R152.reuse ;  /* 0x00000003abab7223 */ /* 0x180fe20000010898 */
[----:B------:R0:W-:Y:S01]  /*231c0*/  SYNCS.ARRIVE.TRANS64.RED.A1T0 RZ, [R160+URZ], RZ ;  /* 0x000000ffa0ff79a7 */ /* 0x0001e2000810043f */
[-CC-:B------:R-:W-:Y:S01]  /*231d0*/  FFMA.FTZ R203, R174, R3.reuse, -R152.reuse ;  /* 0x00000003aecb7223 */ /* 0x180fe20000010898 */
[-CC-:B------:R-:W-:Y:S01]  /*231e0*/  FFMA.FTZ R197, R162, R3.reuse, -R152.reuse ;  /* 0x00000003a2c57223 */ /* 0x180fe20000010898 */
[----:B------:R-:W1:Y:S01]  /*231f0*/  MUFU.EX2 R208, R208 ;  /* 0x000000d000d07308 */ /* 0x000e620000000800 */
[-CC-:B------:R-:W-:Y:S01]  /*23200*/  FFMA.FTZ R163, R163, R3.reuse, -R152.reuse ;  /* 0x00000003a3a37223 */ /* 0x180fe20000010898 */
[-CC-:B------:R-:W-:Y:S01]  /*23210*/  FFMA.FTZ R199, R166, R3.reuse, -R152.reuse ;  /* 0x00000003a6c77223 */ /* 0x180fe20000010898 */
[-CC-:B------:R-:W-:Y:S01]  /*23220*/  FFMA.FTZ R167, R167, R3.reuse, -R152.reuse ;  /* 0x00000003a7a77223 */ /* 0x180fe20000010898 */
[-CC-:B------:R-:W-:Y:S01]  /*23230*/  FFMA.FTZ R154, R155, R3.reuse, -R152.reuse ;  /* 0x000000039b9a7223 */ /* 0x180fe20000010898 */
[-CC-:B0-----:R-:W-:Y:S01]  /*23240*/  FFMA.FTZ R160, R175, R3.reuse, -R152.reuse ;  /* 0x00000003afa07223 */ /* 0x181fe20000010898 */
[-CC-:B------:R-:W-:Y:S01]  /*23250*/  FFMA.FTZ R195, R158, R3.reuse, -R152.reuse ;  /* 0x000000039ec37223 */ /* 0x180fe20000010898 */
[----:B------:R-:W-:Y:S01]  /*23260*/  FFMA.FTZ R152, R159, R3, -R152 ;  /* 0x000000039f987223 */ /* 0x000fe20000010898 */
[----:B------:R-:W0:Y:S08]  /*23270*/  MUFU.EX2 R209, R209 ;  /* 0x000000d100d17308 */ /* 0x000e300000000800 */
[----:B------:R-:W2:Y:S01]  /*23280*/  MUFU.EX2 R182, R182 ;  /* 0x000000b600b67308 */ /* 0x000ea20000000800 */
[----:B-1----:R-:W-:-:S07]  /*23290*/  FFMA.FTZ R226, R0, R226, R208 ;  /* 0x000000e200e27223 */ /* 0x002fce00000100d0 */
[----:B------:R-:W1:Y:S01]  /*232a0*/  MUFU.EX2 R157, R157 ;  /* 0x0000009d009d7308 */ /* 0x000e620000000800 */
[----:B0-----:R-:W-:-:S07]  /*232b0*/  FFMA.FTZ R225, R2, R225, R209 ;  /* 0x000000e102e17223 */ /* 0x001fce00000100d1 */
        /* <DEDUP_REMOVED lines=76> */
.L_x_2928:
[----:B------:R-:W-:Y:S01]  /*23780*/  ISETP.GT.AND P1, PT, R9, RZ, PT ;  /* 0x000000ff0900720c */ /* 0x000fe20003f24270 */
[----:B------:R-:W-:Y:S01]  /*23790*/  VIADD R6, R6, 0x38860 ;  /* 0x0003886006067836 */ /* 0x000fe20000000000 */
[----:B------:R-:W-:Y:S01]  /*237a0*/  F2FP.F16.F32.PACK_AB R206, R14, R206 ;  /* 0x000000ce0ece723e */ /* 0x000fe200000000ff */
[----:B------:R-:W-:Y:S01]  /*237b0*/  IMAD.MOV.U32 R14, RZ, RZ, R4 ;  /* 0x000000ffff0e7224 */ /* 0x000fe200078e0004 */
[----:B------:R-:W-:Y:S02]  /*237c0*/  F2FP.F16.F32.PACK_AB R196, R10, R196 ;  /* 0x000000c40ac4723e */ /* 0x000fe400000000ff */
[----:B------:R-:W-:Y:S02]  /*237d0*/  PRMT R6, R229, 0x654, R6 ;  /* 0x00000654e5067816 */ /* 0x000fe40000000006 */
[----:B------:R-:W-:Y:S01]  /*237e0*/  F2FP.F16.F32.PACK_AB R198, R8, R198 ;  /* 0x000000c608c6723e */ /* 0x000fe200000000ff */
[----:B------:R-:W-:Y:S01]  /*237f0*/  IMAD.MOV.U32 R8, RZ, RZ, R219 ;  /* 0x000000ffff087224 */ /* 0x000fe200078e00db */
[----:B------:R0:W-:Y:S01]  /*23800*/  SYNCS.ARRIVE.TRANS64.RED.A1T0 RZ, [R6+URZ], RZ ;  /* 0x000000ff06ff79a7 */ /* 0x0001e2000810043f */
        /* <DEDUP_REMOVED lines=18> */
[----:B------:R-:W-:Y:S02]  /*23930*/  IADD3 R9, R9, -0x1, RZ ;  /* 0xffffffff09097810 */ /* 0x000fe40007ffe0ff */
[----:B------:R-:W-:Y:S01]  /*23940*/  MOV R10, R224 ;  /* 0x000000e0000a7202 */ /* 0x000fe20000000f00 */
[----:B0-----:R-:W-:Y:S06]  /*23950*/  @P1 BRA `(.L_x_2929) ;  /* 0xffffffb0008c1947 */ /* 0x001fec000383ffff */
.L_x_2916:
[----:B------:R-:W-:Y:S05]  /*23960*/  BSYNC B0 ;  /* 0x0000000000007941 */ /* 0x000fea0003800000 */
.L_x_2915:
        /* <DEDUP_REMOVED lines=131> */
.L_x_2930:
[----:B------:R-:W-:Y:S01]  /*241a0*/  IMAD R8, R219, 0x8, R22 ;  /* 0x00000008db087824 */ /* 0x000fe200078e0216 */
[----:B------:R-:W-:-:S04]  /*241b0*/  SHF.L.U32 R7, R224, 0x1f, RZ ;  /* 0x0000001fe0077819 */ /* 0x000fc800000006ff */
[----:B------:R0:W1:Y:S01]  /*241c0*/  SYNCS.PHASECHK.TRANS64.TRYWAIT P1, [R8+URZ+0x38850], R7 ;  /* 0x03885007080075a7 */ /* 0x000062000802017f */
[----:B------:R-:W-:Y:S05]  /*241d0*/  @!P0 BRA `(.L_x_2931) ;  /* 0x0000000000048947 */ /* 0x000fea0003800000 */
[----:B------:R-:W-:Y:S01]  /*241e0*/  BPT.TRAP 0x1 ;  /* 0x000000040000795c */ /* 0x000fe20000300000 */
.L_x_2931:
[----:B------:R-:W-:Y:S01]  /*241f0*/  IADD3 R22, R22, 0x400, RZ ;  /* 0x0000040016167810 */ /* 0x000fe20007ffe0ff */
[----:B------:R-:W-:Y:S03]  /*24200*/  BSSY B0, `(.L_x_2932) ;  /* 0x0000008000007945 */ /* 0x000fe60003800000 */
[----:B------:R-:W-:-:S04]  /*24210*/  SHF.R.U32.HI R22, RZ, 0x4, R22 ;  /* 0x00000004ff167819 */ /* 0x000fc80000011616 */
[----:B------:R-:W-:-:S04]  /*24220*/  LOP3.LUT R22, R22, 0x3fff, RZ, 0xc0, !PT ;  /* 0x00003fff16167812 */ /* 0x000fc800078ec0ff */
[----:B------:R-:W-:-:S05]  /*24230*/  LOP3.LUT R0, R22, 0x2800000, RZ, 0xfc, !PT ;  /* 0x0280000016007812 */ /* 0x000fca00078efcff */
[----:B------:R-:W-:Y:S01]  /*24240*/  IMAD R0, R219, 0xa00, R0 ;  /* 0x00000a00db007824 */ /* 0x000fe200078e0200 */
[----:B-1----:R-:W-:Y:S06]  /*24250*/  @P1 BRA `(.L_x_2933) ;  /* 0x0000000000081947 */ /* 0x002fec0003800000 */
[----:B------:R-:W1:Y:S02]  /*24260*/  SYNCS.PHASECHK.TRANS64.TRYWAIT P1, [R8+URZ+0x38850], R7 ;  /* 0x03885007080075a7 */ /* 0x000e64000802017f */
[----:B-1----:R-:W-:Y:S05]  /*24270*/  @!P1 BRA `(.L_x_2934) ;  /* 0x000000cc00689947 */ /* 0x002fea0003800000 */
.L_x_2933:
[----:B------:R-:W-:Y:S05]  /*24280*/  BSYNC B0 ;  /* 0x0000000000007941 */ /* 0x000fea0003800000 */
.L_x_2932:
[----:B------:R-:W-:Y:S01]  /*24290*/  IMAD.MOV.U32 R6, RZ, RZ, R0 ;  /* 0x000000ffff067224 */ /* 0x000fe200078e0000 */
[----:B------:R-:W-:Y:S01]  /*242a0*/  WARPGROUP.ARRIVE ;  /* 0x00000000000079c5 */ /* 0x000fe20000000000 */
[----:B01----:R-:W-:Y:S01]  /*242b0*/  IMAD.MOV.U32 R7, RZ, RZ, 0x40000040 ;  /* 0x40000040ff077424 */ /* 0x003fe200078e00ff */
[----:B------:R-:W0:Y:S02]  /*242c0*/  SHFL.BFLY PT, R2, R225, 0x2, 0x1f ;  /* 0x0c401f00e1027f89 */ /* 0x000e2400000e0000 */
[----:B------:R-:W-:Y:S02]  /*242d0*/  R2UR UR6, R6 ;  /* 0x00000000060672ca */ /* 0x000fe400000e0000 */
[----:B------:R-:W-:Y:S01]  /*242e0*/  R2UR UR7, R7 ;  /* 0x00000000070772ca */ /* 0x000fe200000e0000 */
[----:B------:R-:W-:Y:S01]  /*242f0*/  IMAD.MOV.U32 R7, RZ, RZ, 0x40000040 ;  /* 0x40000040ff077424 */ /* 0x000fe200078e00ff */
        /* <DEDUP_REMOVED lines=27> */
[----:B0-----:R-:W-:Y:S01]  /*244b0*/  FADD.FTZ R6, R2, R225 ;  /* 0x000000e102067221 */ /* 0x001fe20000010000 */
[----:B------:R-:W-:Y:S02]  /*244c0*/  R2UR UR7, R7 ;  /* 0x00000000070772ca */ /* 0x000fe400000e0000 */
[----:B------:R-:W0:Y:S01]  /*244d0*/  SHFL.BFLY PT, R7, R226, 0x2, 0x1f ;  /* 0x0c401f00e2077f89 */ /* 0x000e2200000e0000 */
[----:B------:R-:W-:-:S03]  /*244e0*/  MOV R2, RZ ;  /* 0x000000ff00027202 */ /* 0x000fc60000000f00 */
[----:B------:R-:W1:Y:S01]  /*244f0*/  SHFL.BFLY PT, R9, R6, 0x1, 0x1f ;  /* 0x0c201f0006097f89 */ /* 0x000e6200000e0000 */
[----:B0-----:R-:W-:Y:S01]  /*24500*/  FADD.FTZ R0, R7, R226 ;  /* 0x000000e207007221 */ /* 0x001fe20000010000 */
[----:B-1----:R-:W-:-:S04]  /*24510*/  FADD.FTZ R13, R6, R9 ;  /* 0x00000009060d7221 */ /* 0x002fc80000010000 */
[----:B------:R-:W0:Y:S01]  /*24520*/  SHFL.BFLY PT, R7, R0, 0x1, 0x1f ;  /* 0x0c201f0000077f89 */ /* 0x000e2200000e0000 */
[----:B------:R-:W-:Y:S01]  /*24530*/  IMAD.MOV.U32 R6, RZ, RZ, -0x800000 ;  /* 0xff800000ff067424 */ /* 0x000fe200078e00ff */
[----:B------:R-:W-:-:S13]  /*24540*/  FSETP.NE.FTZ.AND P2, PT, R13, RZ, PT ;  /* 0x000000ff0d00720b */ /* 0x000fda0003f55000 */
[----:B------:R-:W1:Y:S01]  /*24550*/  @P2 MUFU.LG2 R11, R13 ;  /* 0x0000000d000b2308 */ /* 0x000e620000000c00 */
[----:B------:R-:W-:Y:S01]  /*24560*/  @P2 FMUL.FTZ R14, R3, 0.69314718246459960938 ;  /* 0x3f317218030e2820 */ /* 0x000fe20000410000 */
[----:B0-----:R-:W-:Y:S01]  /*24570*/  FADD.FTZ R12, R0, R7 ;  /* 0x00000007000c7221 */ /* 0x001fe20000010000 */
[----:B------:R-:W-:-:S05]  /*24580*/  IMAD.MOV.U32 R7, RZ, RZ, RZ ;  /* 0x000000ffff077224 */ /* 0x000fca00078e00ff */
[----:B------:R-:W-:Y:S01]  /*24590*/  @P2 MUFU.RCP R2, R13 ;  /* 0x0000000d00022308 */ /* 0x000fe20000001000 */
[----:B------:R-:W-:Y:S01]  /*245a0*/  IMAD.MOV.U32 R0, RZ, RZ, -0x800000 ;  /* 0xff800000ff007424 */ /* 0x000fe200078e00ff */
[----:B------:R-:W-:Y:S01]  /*245b0*/  FSETP.NE.FTZ.AND P1, PT, R12, RZ, PT ;  /* 0x000000ff0c00720b */ /* 0x000fe20003f35000 */
[----:B-1----:R-:W-:-:S04]  /*245c0*/  @P2 FMUL.FTZ R11, R11, 0.69314718246459960938 ;  /* 0x3f3172180b0b2820 */ /* 0x002fc80000410000 */
[----:B------:R-:W-:-:S08]  /*245d0*/  @P2 FFMA.FTZ R0, R14, R4, R11 ;  /* 0x000000040e002223 */ /* 0x000fd0000001000b */
[----:B------:R-:W0:Y:S01]  /*245e0*/  @P1 MUFU.LG2 R9, R12 ;  /* 0x0000000c00091308 */ /* 0x000e220000000c00 */
[----:B------:R-:W-:-:S07]  /*245f0*/  @P1 FMUL.FTZ R10, R3, 0.69314718246459960938 ;  /* 0x3f317218030a1820 */ /* 0x000fce0000410000 */
[----:B------:R1:W2:Y:S01]  /*24600*/  @P1 MUFU.RCP R7, R12 ;  /* 0x0000000c00071308 */ /* 0x0002a20000001000 */
[----:B0-----:R-:W-:-:S04]  /*24610*/  @P1 FMUL.FTZ R9, R9, 0.69314718246459960938 ;  /* 0x3f31721809091820 */ /* 0x001fc80000410000 */
[----:B------:R-:W-:Y:S01]  /*24620*/  @P1 FFMA.FTZ R6, R10, R5, R9 ;  /* 0x000000050a061223 */ /* 0x000fe20000010009 */
[----:B------:R-:W-:Y:S02]  /*24630*/  WARPGROUP.DEPBAR.LE gsb0, 0x0 ;  /* 0x00008000000079c5 */ /* 0x000fe40000010000 */
[----:B------:R-:W-:-:S06]  /*24640*/  WARPGROUP.ARRIVE ;  /* 0x00000000000079c5 */ /* 0x000fcc0000000000 */
[----:B------:R-:W-:Y:S03]  /*24650*/  HGMMA.64x256x16.F32 R24, R192, gdesc[UR4].tnspB, R24, gsb0 ;  /* 0x43e00004c0187df0 */ /* 0x000fe60008000818 */
[----:B------:R-:W-:Y:S02]  /*24660*/  WARPGROUP.DEPBAR.LE gsb0, 0x0 ;  /* 0x00008000000079c5 */ /* 0x000fe40000010000 */
[----:B-12---:R-:W-:Y:S05]  /*24670*/  @!P0 BRA `(.L_x_2935) ;  /* 0x0000000000048947 */ /* 0x006fea0003800000 */
[----:B------:R-:W-:Y:S01]  /*24680*/  BPT.TRAP 0x1 ;  /* 0x000000040000795c */ /* 0x000fe20000300000 */
.L_x_2935:
[----:B------:R-:W2:Y:S01]  /*24690*/  LDL.LU R12, [R1+0x88] ;  /* 0x00008800010c7983 */ /* 0x000ea20000300800 */
[----:B------:R-:W-:Y:S01]  /*246a0*/  IADD3 R4, R8, 0x38860, RZ ;  /* 0x0003886008047810 */ /* 0x000fe20007ffe0ff */
[----:B------:R-:W-:Y:S02]  /*246b0*/  VIADD R219, R219, 0x1 ;  /* 0x00000001dbdb7836 */ /* 0x000fe40000000000 */
[-C--:B------:R-:W-:Y:S01]  /*246c0*/  FMUL.FTZ R8, R24, R7.reuse ;  /* 0x0000000718087220 */ /* 0x080fe20000410000 */
[-C--:B------:R-:W-:Y:S01]  /*246d0*/  FMUL.FTZ R24, R36, R7.reuse ;  /* 0x0000000724187220 */ /* 0x080fe20000410000 */
[----:B------:R-:W-:Y:S01]  /*246e0*/  PRMT R229, R229, 0x654, R4 ;  /* 0x00000654e5e57816 */ /* 0x000fe20000000004 */
[-C--:B------:R-:W-:Y:S01]  /*246f0*/  FMUL.FTZ R157, R40, R7.reuse ;  /* 0x00000007289d7220 */ /* 0x080fe20000410000 */
[----:B------:R-:W-:Y:S01]  /*24700*/  ISETP.NE.AND P0, PT, R219, 0x2, PT ;  /* 0x00000002db00780c */ /* 0x000fe20003f05270 */
[-C--:B------:R-:W-:Y:S01]  /*24710*/  FMUL.FTZ R159, R48, R7.reuse ;  /* 0x00000007309f7220 */ /* 0x080fe20000410000 */
[----:B------:R0:W-:Y:S01]  /*24720*/  SYNCS.ARRIVE.TRANS64.RED.A1T0 RZ, [R229+URZ], RZ ;  /* 0x000000ffe5ff79a7 */ /* 0x0001e2000810043f */
[-C--:B------:R-:W-:Y:S01]  /*24730*/  FMUL.FTZ R161, R56, R7.reuse ;  /* 0x0000000738a17220 */ /* 0x080fe20000410000 */
        /* <DEDUP_REMOVED lines=126> */
[----:B------:R-:W-:Y:S01]  /*24f20*/  SEL R219, R219, RZ, P0 ;  /* 0x000000ffdbdb7207 */ /* 0x000fe20000000000 */
[----:B--2---:R-:W-:-:S05]  /*24f30*/  VIADD R12, R12, 0x1 ;  /* 0x000000010c0c7836 */ /* 0x004fca0000000000 */
[----:B------:R0:W-:Y:S02]  /*24f40*/  STL [R1+0x88], R12 ;  /* 0x0000880c01007387 */ /* 0x0001e40000100800 */
.L_x_2811:
[----:B------:R-:W0:Y:S08]  /*24f50*/  S2UR UR4, SR_CgaCtaId ;  /* 0x00000000000479c3 */ /* 0x000e300000008800 */
[----:B------:R-:W-:Y:S01]  /*24f60*/  BAR.SYNC.DEFER_BLOCKING 0x5, 0x180 ;  /* 0x0146000000007b1d */ /* 0x000fe20000010000 */
[----:B------:R-:W-:-:S05]  /*24f70*/  MOV R22, 0x400 ;  /* 0x0000040000167802 */ /* 0x000fca0000000f00 */
[----:B------:R-:W-:Y:S01]  /*24f80*/  BSSY B0, `(.L_x_2936) ;  /* 0x00002e7000007945 */ /* 0x000fe20003800000 */
[----:B0-----:R-:W-:-:S04]  /*24f90*/  MOV R229, UR4 ;  /* 0x0000000400e57c02 */ /* 0x001fc80008000f00 */
[----:B------:R-:W-:-:S05]  /*24fa0*/  LEA R22, R229, R22, 0x18 ;  /* 0x00000016e5167211 */ /* 0x000fca00078ec0ff */
[----:B------:R0:W1:Y:S01]  /*24fb0*/  LDS.128 R28, [R22+0x388d0] ;  /* 0x0388d000161c7984 */ /* 0x0000620000000c00 */
[----:B------:R-:W-:Y:S06]  /*24fc0*/  BAR.ARV 0x4, 0x180 ;  /* 0x0106000000007b1d */ /* 0x000fec0000002000 */
[----:B------:R-:W-:Y:S05]  /*24fd0*/  @P1 BRA `(.L_x_2937) ;  /* 0x0000002000241947 */ /* 0x000fea0003800000 */
[----:B------:R-:W2:Y:S04]  /*24fe0*/  LDL R2, [R1+0x8c] ;  /* 0x00008c0001027983 */ /* 0x000ea80000100800 */
[----:B------:R-:W3:Y:S01]  /*24ff0*/  LDL R179, [R1+0x7c] ;  /* 0x00007c0001b37983 */ /* 0x000ee20000100800 */
[----:B------:R-:W4:Y:S01]  /*25000*/  S2R R5, SR_SWINHI ;  /* 0x0000000000057919 */ /* 0x000f220000002f00 */
[----:B------:R-:W-:Y:S01]  /*25010*/  F2FP.F16.F32.PACK_AB R9, R9, R26 ;  /* 0x0000001a0909723e */ /* 0x000fe200000000ff */
[----:B------:R-:W-:Y:S01]  /*25020*/  ULDC.64 UR4, c[0x0][0xc00] ;  /* 0x0003000000047ab9 */ /* 0x000fe20000000a00 */
[----:B------:R-:W3:Y:S04]  /*25030*/  LDL R180, [R1+0x78] ;  /* 0x0000780001b47983 */ /* 0x000ee80000100800 */
[----:B------:R-:W3:Y:S01]  /*25040*/  LDL R178, [R1+0x68] ;  /* 0x0000680001b27983 */ /* 0x000ee20000100800 */
[----:B------:R-:W-:-:S02]  /*25050*/  MOV R20, R22 ;  /* 0x0000001600147202 */ /* 0x000fc40000000f00 */
[----:B----4-:R-:W-:Y:S02]  /*25060*/  MOV R21, R5 ;  /* 0x0000000500157202 */ /* 0x010fe40000000f00 */
[----:B------:R-:W-:Y:S02]  /*25070*/  F2FP.F16.F32.PACK_AB R8, R25, R8 ;  /* 0x000000081908723e */ /* 0x000fe400000000ff */
[----:B------:R-:W-:Y:S02]  /*25080*/  F2FP.F16.F32.PACK_AB R10, R3, R10 ;  /* 0x0000000a030a723e */ /* 0x000fe400000000ff */
[----:B------:R-:W-:Y:S02]  /*25090*/  F2FP.F16.F32.PACK_AB R11, R11, R4 ;  /* 0x000000040b0b723e */ /* 0x000fe400000000ff */
[----:B------:R-:W-:Y:S02]  /*250a0*/  F2FP.F16.F32.PACK_AB R144, R145, R144 ;  /* 0x000000909190723e */ /* 0x000fe400000000ff */
[----:B------:R-:W-:-:S02]  /*250b0*/  F2FP.F16.F32.PACK_AB R145, R147, R146 ;  /* 0x000000929391723e */ /* 0x000fc400000000ff */
[----:B------:R-:W-:Y:S02]  /*250c0*/  F2FP.F16.F32.PACK_AB R146, R149, R148 ;  /* 0x000000949592723e */ /* 0x000fe400000000ff */
[----:B------:R-:W-:Y:S01]  /*250d0*/  F2FP.F16.F32.PACK_AB R147, R151, R150 ;  /* 0x000000969793723e */ /* 0x000fe200000000ff */
[----:B------:R-:W-:Y:S01]  /*250e0*/  BAR.SYNC.DEFER_BLOCKING 0x1, 0x100 ;  /* 0x0044000000007b1d */ /* 0x000fe20000010000 */
[----:B--2---:R-:W-:-:S03]  /*250f0*/  IMAD.WIDE R110, R2, 0x2, R20 ;  /* 0x00000002026e7825 */ /* 0x004fc600078e0214 */
[C---:B------:R-:W-:Y:S02]  /*25100*/  IADD3 R72, P3, R110.reuse, 0x4000, RZ ;  /* 0x000040006e487810 */ /* 0x040fe40007f7e0ff */
[----:B------:R-:W-:Y:S02]  /*25110*/  IADD3 R12, P1, R110, 0x20, RZ ;  /* 0x000000206e0c7810 */ /* 0x000fe40007f3e0ff */
[----:B------:R-:W-:-:S03]  /*25120*/  LOP3.LUT R108, R72, 0x380, RZ, 0xc0, !PT ;  /* 0x00000380486c7812 */ /* 0x000fc600078ec0ff */
[--C-:B------:R-:W-:Y:S01]  /*25130*/  IMAD.X R13, RZ, RZ, R111.reuse, P1 ;  /* 0x000000ffff0d7224 */ /* 0x100fe200008e066f */
[----:B------:R-:W-:Y:S02]  /*25140*/  SHF.R.U64 R108, R108, 0x3, RZ ;  /* 0x000000036c6c7819 */ /* 0x000fe400000012ff */
[C---:B------:R-:W-:Y:S02]  /*25150*/  IADD3 R88, P1, R110.reuse, 0x8000, RZ ;  /* 0x000080006e587810 */ /* 0x040fe40007f3e0ff */
[----:B------:R-:W-:Y:S02]  /*25160*/  IADD3 R14, P0, R110, 0x40, RZ ;  /* 0x000000406e0e7810 */ /* 0x000fe40007f1e0ff */
[----:B------:R-:W-:Y:S02]  /*25170*/  LOP3.LUT R72, R108, R72, RZ, 0x3c, !PT ;  /* 0x000000486c487212 */ /* 0x000fe400078e3cff */
[----:B------:R-:W-:Y:S01]  /*25180*/  LOP3.LUT R108, R88, 0x380, RZ, 0xc0, !PT ;  /* 0x00000380586c7812 */ /* 0x000fe200078ec0ff */
[----:B------:R-:W-:Y:S01]  /*25190*/  IMAD.X R15, RZ, RZ, R111, P0 ;  /* 0x000000ffff0f7224 */ /* 0x000fe200000e066f */
[----:B------:R-:W-:-:S02]  /*251a0*/  IADD3 R92, P0, R110, 0x8020, RZ ;  /* 0x000080206e5c7810 */ /* 0x000fc40007f1e0ff */
[----:B------:R-:W-:Y:S02]  /*251b0*/  SHF.R.U64 R108, R108, 0x3, RZ ;  /* 0x000000036c6c7819 */ /* 0x000fe400000012ff */
[C---:B------:R-:W-:Y:S02]  /*251c0*/  IADD3 R84, P2, R110.reuse, 0x4060, RZ ;  /* 0x000040606e547810 */ /* 0x040fe40007f5e0ff */
[----:B------:R-:W-:Y:S02]  /*251d0*/  IADD3 R68, P4, R110, 0x60, RZ ;  /* 0x000000606e447810 */ /* 0x000fe40007f9e0ff */
[----:B------:R-:W-:Y:S02]  /*251e0*/  LOP3.LUT R88, R108, R88, RZ, 0x3c, !PT ;  /* 0x000000586c587212 */ /* 0x000fe400078e3cff */
[C---:B------:R-:W-:Y:S02]  /*251f0*/  LOP3.LUT R5, R110.reuse, 0x380, RZ, 0xc0, !PT ;  /* 0x000003806e057812 */ /* 0x040fe400078ec0ff */
[----:B------:R-:W-:-:S02]  /*25200*/  IADD3 R80, P5, R110, 0x4040, RZ ;  /* 0x000040406e507810 */ /* 0x000fc40007fbe0ff */
[----:B------:R-:W-:Y:S02]  /*25210*/  LOP3.LUT R108, R92, 0x380, RZ, 0xc0, !PT ;  /* 0x000003805c6c7812 */ /* 0x000fe400078ec0ff */
[----:B------:R-:W-:Y:S01]  /*25220*/  IADD3 R76, P6, R110, 0x4020, RZ ;  /* 0x000040206e4c7810 */ /* 0x000fe20007fde0ff */
[--C-:B------:R-:W-:Y:S01]  /*25230*/  IMAD.X R85, RZ, RZ, R111.reuse, P2 ;  /* 0x000000ffff557224 */ /* 0x100fe200010e066f */
[----:B-----5:R-:W-:Y:S01]  /*25240*/  LOP3.LUT R135, R68, 0x380, RZ, 0xc0, !PT ;  /* 0x0000038044877812 */ /* 0x020fe200078ec0ff */
[----:B------:R-:W-:Y:S01]  /*25250*/  IMAD.X R89, RZ, RZ, R111, P1 ;  /* 0x000000ffff597224 */ /* 0x000fe200008e066f */
[----:B------:R-:W-:Y:S02]  /*25260*/  IADD3.X R81, RZ, R111, RZ, P5, !PT ;  /* 0x0000006fff517210 */ /* 0x000fe40002ffe4ff */
[----:B-1----:R-:W-:Y:S02]  /*25270*/  IADD3 R28, P2, R110, 0xc040, RZ ;  /* 0x0000c0406e1c7810 */ /* 0x002fe40007f5e0ff */
[----:B------:R-:W-:-:S02]  /*25280*/  SHF.R.U64 R5, R5, 0x3, RZ ;  /* 0x0000000305057819 */ /* 0x000fc400000012ff */
[----:B------:R-:W-:Y:S01]  /*25290*/  SHF.R.U64 R108, R108, 0x3, RZ ;  /* 0x000000036c6c7819 */ /* 0x000fe200000012ff */
[--C-:B------:R-:W-:Y:S01]  /*252a0*/  IMAD.X R73, RZ, RZ, R111.reuse, P3 ;  /* 0x000000ffff497224 */ /* 0x100fe200018e066f */
[C---:B------:R-:W-:Y:S01]  /*252b0*/  IADD3 R2, P5, R110.reuse, 0xc020, RZ ;  /* 0x0000c0206e027810 */ /* 0x040fe20007fbe0ff */
[----:B------:R-:W-:Y:S01]  /*252c0*/  IMAD.X R77, RZ, RZ, R111, P6 ;  /* 0x000000ffff4d7224 */ /* 0x000fe200030e066f */
[----:B------:R-:W-:Y:S02]  /*252d0*/  IADD3 R128, P1, R110, 0xc060, RZ ;  /* 0x0000c0606e807810 */ /* 0x000fe40007f3e0ff */
[----:B------:R-:W-:Y:S02]  /*252e0*/  IADD3.X R69, RZ, R111, RZ, P4, !PT ;  /* 0x0000006fff457210 */ /* 0x000fe400027fe4ff */
[----:B------:R-:W-:Y:S02]  /*252f0*/  LOP3.LUT R177, R12, 0x380, RZ, 0xc0, !PT ;  /* 0x000003800cb17812 */ /* 0x000fe400078ec0ff */
[----:B------:R-:W-:-:S02]  /*25300*/  LOP3.LUT R176, R14, 0x380, RZ, 0xc0, !PT ;  /* 0x000003800eb07812 */ /* 0x000fc400078ec0ff */
[C---:B------:R-:W-:Y:S02]  /*25310*/  IADD3 R96, P4, R110.reuse, 0x8040, RZ ;  /* 0x000080406e607810 */ /* 0x040fe40007f9e0ff */
[C---:B------:R-:W-:Y:S02]  /*25320*/  IADD3 R100, P3, R110.reuse, 0x8060, RZ ;  /* 0x000080606e647810 */ /* 0x040fe40007f7e0ff */
[----:B------:R-:W-:Y:S02]  /*25330*/  IADD3 R104, P6, R110, 0xc000, RZ ;  /* 0x0000c0006e687810 */ /* 0x000fe40007fde0ff */
[----:B------:R-:W-:Y:S02]  /*25340*/  SHF.R.U64 R135, R135, 0x3, RZ ;  /* 0x0000000387877819 */ /* 0x000fe400000012ff */
[----:B------:R-:W-:Y:S02]  /*25350*/  LOP3.LUT R110, R5, R110, RZ, 0x3c, !PT ;  /* 0x0000006e056e7212 */ /* 0x000fe400078e3cff */
[----:B------:R-:W-:-:S02]  /*25360*/  LOP3.LUT R92, R108, R92, RZ, 0x3c, !PT ;  /* 0x0000005c6c5c7212 */ /* 0x000fc400078e3cff */
[----:B------:R-:W-:Y:S02]  /*25370*/  LOP3.LUT R26, R28, 0x380, RZ, 0xc0, !PT ;  /* 0x000003801c1a7812 */ /* 0x000fe400078ec0ff */
[----:B------:R-:W-:Y:S02]  /*25380*/  LOP3.LUT R25, R2, 0x380, RZ, 0xc0, !PT ;  /* 0x0000038002197812 */ /* 0x000fe400078ec0ff */
[----:B------:R-:W-:Y:S02]  /*25390*/  LOP3.LUT R108, R128, 0x380, RZ, 0xc0, !PT ;  /* 0x00000380806c7812 */ /* 0x000fe400078ec0ff */
[----:B------:R-:W-:Y:S02]  /*253a0*/  SHF.R.U64 R177, R177, 0x3, RZ ;  /* 0x00000003b1b17819 */ /* 0x000fe400000012ff */
[----:B------:R-:W-:Y:S02]  /*253b0*/  SHF.R.U64 R176, R176, 0x3, RZ ;  /* 0x00000003b0b07819 */ /* 0x000fe400000012ff */
[----:B------:R-:W-:-:S02]  /*253c0*/  LOP3.LUT R68, R135, R68, RZ, 0x3c, !PT ;  /* 0x0000004487447212 */ /* 0x000fc400078e3cff */
[----:B------:R-:W-:Y:S02]  /*253d0*/  LOP3.LUT R135, R84, 0x380, RZ, 0xc0, !PT ;  /* 0x0000038054877812 */ /* 0x000fe400078ec0ff */
[----:B------:R-:W-:Y:S02]  /*253e0*/  MOV R110, R110 ;  /* 0x0000006e006e7202 */ /* 0x000fe40000000f00 */
[----:B------:R-:W-:Y:S02]  /*253f0*/  SHF.R.U64 R26, R26, 0x3, RZ ;  /* 0x000000031a1a7819 */ /* 0x000fe400000012ff */
[----:B------:R-:W-:Y:S02]  /*25400*/  SHF.R.U64 R25, R25, 0x3, RZ ;  /* 0x0000000319197819 */ /* 0x000fe400000012ff */
[----:B------:R-:W-:Y:S01]  /*25410*/  SHF.R.U64 R3, R108, 0x3, RZ ;  /* 0x000000036c037819 */ /* 0x000fe200000012ff */
[----:B------:R-:W-:Y:S01]  /*25420*/  IMAD.X R5, RZ, RZ, R111, P2 ;  /* 0x000000ffff057224 */ /* 0x000fe200010e066f */
[----:B------:R-:W-:-:S02]  /*25430*/  LOP3.LUT R12, R177, R12, RZ, 0x3c, !PT ;  /* 0x0000000cb10c7212 */ /* 0x000fc400078e3cff */
[----:B------:R-:W-:Y:S02]  /*25440*/  LOP3.LUT R14, R176, R14, RZ, 0x3c, !PT ;  /* 0x0000000eb00e7212 */ /* 0x000fe400078e3cff */
[----:B------:R-:W-:Y:S01]  /*25450*/  LOP3.LUT R177, R76, 0x380, RZ, 0xc0, !PT ;  /* 0x000003804cb17812 */ /* 0x000fe200078ec0ff */
[----:B------:R1:W-:Y:S01]  /*25460*/  STSM.16.M88.4 [R110], R8 ;  /* 0x000000086e007844 */ /* 0x0003e20000000200 */
[----:B------:R-:W-:Y:S02]  /*25470*/  SHF.R.U64 R135, R135, 0x3, RZ ;  /* 0x0000000387877819 */ /* 0x000fe400000012ff */
[----:B------:R-:W-:Y:S02]  /*25480*/  LOP3.LUT R4, R26, R28, RZ, 0x3c, !PT ;  /* 0x0000001c1a047212 */ /* 0x000fe400078e3cff */
[----:B------:R-:W-:Y:S02]  /*25490*/  LOP3.LUT R176, R80, 0x380, RZ, 0xc0, !PT ;  /* 0x0000038050b07812 */ /* 0x000fe400078ec0ff */
[----:B------:R-:W-:-:S02]  /*254a0*/  IADD3.X R27, RZ, R111, RZ, P1, !PT ;  /* 0x0000006fff1b7210 */ /* 0x000fc40000ffe4ff */
[----:B------:R-:W-:Y:S01]  /*254b0*/  MOV R72, R72 ;  /* 0x0000004800487202 */ /* 0x000fe20000000f00 */
[--C-:B------:R-:W-:Y:S01]  /*254c0*/  IMAD.X R97, RZ, RZ, R111.reuse, P4 ;  /* 0x000000ffff617224 */ /* 0x100fe200020e066f */
[----:B------:R-:W-:Y:S02]  /*254d0*/  LOP3.LUT R108, R25, R2, RZ, 0x3c, !PT ;  /* 0x00000002196c7212 */ /* 0x000fe400078e3cff */
[----:B------:R-:W-:Y:S02]  /*254e0*/  IADD3.X R93, RZ, R111, RZ, P0, !PT ;  /* 0x0000006fff5d7210 */ /* 0x000fe400007fe4ff */
[----:B------:R-:W-:Y:S01]  /*254f0*/  MOV R88, R88 ;  /* 0x0000005800587202 */ /* 0x000fe20000000f00 */
[--C-:B------:R-:W-:Y:S01]  /*25500*/  IMAD.X R101, RZ, RZ, R111.reuse, P3 ;  /* 0x000000ffff657224 */ /* 0x100fe200018e066f */
[----:B------:R-:W-:Y:S01]  /*25510*/  LOP3.LUT R26, R3, R128, RZ, 0x3c, !PT ;  /* 0x00000080031a7212 */ /* 0x000fe200078e3cff */
[----:B------:R-:W-:Y:S01]  /*25520*/  IMAD.X R109, RZ, RZ, R111, P5 ;  /* 0x000000ffff6d7224 */ /* 0x000fe200028e066f */
[----:B------:R-:W-:Y:S01]  /*25530*/  MOV R3, R12 ;  /* 0x0000000c00037202 */ /* 0x000fe20000000f00 */
[----:B------:R-:W2:Y:S01]  /*25540*/  LDC R28, c[0x0][0xbe8] ;  /* 0x0002fa00ff1c7b82 */ /* 0x000ea20000000800 */
[----:B------:R-:W-:-:S02]  /*25550*/  MOV R25, R14 ;  /* 0x0000000e00197202 */ /* 0x000fc40000000f00 */
[----:B-1----:R-:W-:Y:S02]  /*25560*/  F2FP.F16.F32.PACK_AB R8, R33, R32 ;  /* 0x000000202108723e */ /* 0x002fe400000000ff */
[----:B------:R-:W-:Y:S02]  /*25570*/  F2FP.F16.F32.PACK_AB R9, R35, R34 ;  /* 0x000000222309723e */ /* 0x000fe400000000ff */
[----:B------:R-:W-:Y:S02]  /*25580*/  F2FP.F16.F32.PACK_AB R10, R37, R24 ;  /* 0x00000018250a723e */ /* 0x000fe400000000ff */
[----:B------:R-:W-:Y:S02]  /*25590*/  F2FP.F16.F32.PACK_AB R11, R39, R38 ;  /* 0x00000026270b723e */ /* 0x000fe400000000ff */
[----:B------:R-:W-:Y:S02]  /*255a0*/  SHF.R.U64 R177, R177, 0x3, RZ ;  /* 0x00000003b1b17819 */ /* 0x000fe400000012ff */
[----:B------:R-:W-:-:S02]  /*255b0*/  F2FP.F16.F32.PACK_AB R12, R41, R157 ;  /* 0x0000009d290c723e */ /* 0x000fc400000000ff */
[----:B------:R-:W-:Y:S02]  /*255c0*/  F2FP.F16.F32.PACK_AB R13, R43, R42 ;  /* 0x0000002a2b0d723e */ /* 0x000fe400000000ff */
[----:B------:R-:W-:Y:S02]  /*255d0*/  F2FP.F16.F32.PACK_AB R14, R45, R158 ;  /* 0x0000009e2d0e723e */ /* 0x000fe400000000ff */
[----:B------:R-:W-:Y:S02]  /*255e0*/  F2FP.F16.F32.PACK_AB R15, R47, R46 ;  /* 0x0000002e2f0f723e */ /* 0x000fe400000000ff */
[----:B------:R-:W-:Y:S02]  /*255f0*/  LOP3.LUT R84, R135, R84, RZ, 0x3c, !PT ;  /* 0x0000005487547212 */ /* 0x000fe400078e3cff */
[----:B------:R-:W-:Y:S02]  /*25600*/  MOV R4, R4 ;  /* 0x0000000400047202 */ /* 0x000fe40000000f00 */
[----:B------:R-:W-:Y:S01]  /*25610*/  SHF.R.U64 R176, R176, 0x3, RZ ;  /* 0x00000003b0b07819 */ /* 0x000fe200000012ff */
[----:B------:R-:W1:Y:S01]  /*25620*/  S2R R5, SR_TID.X ;  /* 0x0000000000057919 */ /* 0x000e620000002100 */
[----:B------:R-:W-:-:S02]  /*25630*/  LOP3.LUT R135, R96, 0x380, RZ, 0xc0, !PT ;  /* 0x0000038060877812 */ /* 0x000fc400078ec0ff */
[----:B------:R-:W-:Y:S01]  /*25640*/  LOP3.LUT R76, R177, R76, RZ, 0x3c, !PT ;  /* 0x0000004cb14c7212 */ /* 0x000fe200078e3cff */
[----:B------:R-:W-:Y:S01]  /*25650*/  STSM.16.M88.4 [R3], R8 ;  /* 0x0000000803007844 */ /* 0x000fe20000000200 */
[----:B------:R-:W-:Y:S02]  /*25660*/  MOV R2, R26 ;  /* 0x0000001a00027202 */ /* 0x000fe40000000f00 */
[----:B------:R-:W-:Y:S01]  /*25670*/  LOP3.LUT R80, R176, R80, RZ, 0x3c, !PT ;  /* 0x00000050b0507212 */ /* 0x000fe200078e3cff */
[----:B------:R4:W-:Y:S01]  /*25680*/  STSM.16.M88.4 [R25], R12 ;  /* 0x0000000c19007844 */ /* 0x0009e20000000200 */
[----:B------:R-:W-:Y:S02]  /*25690*/  SHF.R.U64 R135, R135, 0x3, RZ ;  /* 0x0000000387877819 */ /* 0x000fe400000012ff */
[----:B------:R-:W-:Y:S02]  /*256a0*/  MOV R68, R68 ;  /* 0x0000004400447202 */ /* 0x000fe40000000f00 */
[----:B------:R-:W-:-:S02]  /*256b0*/  F2FP.F16.F32.PACK_AB R24, R49, R159 ;  /* 0x0000009f3118723e */ /* 0x000fc400000000ff */
[----:B------:R-:W-:Y:S02]  /*256c0*/  F2FP.F16.F32.PACK_AB R26, R53, R160 ;  /* 0x000000a0351a723e */ /* 0x000fe400000000ff */
[----:B------:R-:W-:Y:S02]  /*256d0*/  F2FP.F16.F32.PACK_AB R27, R55, R54 ;  /* 0x00000036371b723e */ /* 0x000fe400000000ff */
[----:B------:R-:W-:Y:S02]  /*256e0*/  LOP3.LUT R176, R100, 0x380, RZ, 0xc0, !PT ;  /* 0x0000038064b07812 */ /* 0x000fe400078ec0ff */
[----:B------:R-:W-:Y:S02]  /*256f0*/  F2FP.F16.F32.PACK_AB R32, R57, R161 ;  /* 0x000000a13920723e */ /* 0x000fe400000000ff */
[----:B------:R-:W-:Y:S02]  /*25700*/  F2FP.F16.F32.PACK_AB R33, R59, R58 ;  /* 0x0000003a3b21723e */ /* 0x000fe400000000ff */
[----:B----4-:R-:W-:-:S02]  /*25710*/  F2FP.F16.F32.PACK_AB R25, R51, R50 ;  /* 0x000000323319723e */ /* 0x010fc400000000ff */
[----:B------:R-:W-:Y:S02]  /*25720*/  F2FP.F16.F32.PACK_AB R34, R61, R162 ;  /* 0x000000a23d22723e */ /* 0x000fe400000000ff */
[----:B------:R-:W-:Y:S02]  /*25730*/  F2FP.F16.F32.PACK_AB R35, R63, R62 ;  /* 0x0000003e3f23723e */ /* 0x000fe400000000ff */
[----:B------:R-:W-:Y:S02]  /*25740*/  LOP3.LUT R177, R104, 0x380, RZ, 0xc0, !PT ;  /* 0x0000038068b17812 */ /* 0x000fe400078ec0ff */
[----:B------:R-:W-:Y:S02]  /*25750*/  MOV R76, R76 ;  /* 0x0000004c004c7202 */ /* 0x000fe40000000f00 */
[----:B------:R-:W-:Y:S02]  /*25760*/  F2FP.F16.F32.PACK_AB R8, R65, R163 ;  /* 0x000000a34108723e */ /* 0x000fe400000000ff */
[----:B------:R-:W-:-:S02]  /*25770*/  F2FP.F16.F32.PACK_AB R9, R67, R66 ;  /* 0x000000424309723e */ /* 0x000fc400000000ff */
[----:B------:R-:W-:Y:S02]  /*25780*/  F2FP.F16.F32.PACK_AB R10, R36, R164 ;  /* 0x000000a4240a723e */ /* 0x000fe400000000ff */
[----:B------:R-:W-:Y:S01]  /*25790*/  F2FP.F16.F32.PACK_AB R11, R71, R70 ;  /* 0x00000046470b723e */ /* 0x000fe200000000ff */
[----:B------:R-:W-:Y:S01]  /*257a0*/  STSM.16.M88.4 [R68], R24 ;  /* 0x0000001844007844 */ /* 0x000fe20000000200 */
[----:B------:R-:W-:Y:S02]  /*257b0*/  LOP3.LUT R96, R135, R96, RZ, 0x3c, !PT ;  /* 0x0000006087607212 */ /* 0x000fe400078e3cff */
[----:B------:R-:W-:Y:S02]  /*257c0*/  MOV R80, R80 ;  /* 0x0000005000507202 */ /* 0x000fe40000000f00 */
[----:B------:R-:W-:Y:S02]  /*257d0*/  F2FP.F16.F32.PACK_AB R12, R40, R165 ;  /* 0x000000a5280c723e */ /* 0x000fe400000000ff */
[----:B------:R-:W-:-:S02]  /*257e0*/  F2FP.F16.F32.PACK_AB R13, R75, R74 ;  /* 0x0000004a4b0d723e */ /* 0x000fc400000000ff */
[----:B------:R-:W-:Y:S02]  /*257f0*/  F2FP.F16.F32.PACK_AB R14, R48, R166 ;  /* 0x000000a6300e723e */ /* 0x000fe400000000ff */
[----:B------:R-:W-:Y:S01]  /*25800*/  F2FP.F16.F32.PACK_AB R15, R79, R78 ;  /* 0x0000004e4f0f723e */ /* 0x000fe200000000ff */
[----:B------:R-:W-:Y:S01]  /*25810*/  STSM.16.M88.4 [R72], R32 ;  /* 0x0000002048007844 */ /* 0x000fe20000000200 */
[----:B------:R-:W-:Y:S02]  /*25820*/  SHF.R.U64 R176, R176, 0x3, RZ ;  /* 0x00000003b0b07819 */ /* 0x000fe400000012ff */
[----:B------:R-:W-:Y:S02]  /*25830*/  MOV R84, R84 ;  /* 0x0000005400547202 */ /* 0x000fe40000000f00 */
[----:B------:R-:W-:Y:S02]  /*25840*/  F2FP.F16.F32.PACK_AB R36, R56, R167 ;  /* 0x000000a73824723e */ /* 0x000fe400000000ff */
[----:B------:R-:W-:-:S02]  /*25850*/  F2FP.F16.F32.PACK_AB R37, R83, R82 ;  /* 0x000000525325723e */ /* 0x000fc400000000ff */
[----:B------:R-:W-:Y:S02]  /*25860*/  F2FP.F16.F32.PACK_AB R38, R60, R168 ;  /* 0x000000a83c26723e */ /* 0x000fe400000000ff */
[----:B------:R-:W-:Y:S01]  /*25870*/  F2FP.F16.F32.PACK_AB R39, R87, R86 ;  /* 0x000000565727723e */ /* 0x000fe200000000ff */
[----:B------:R4:W-:Y:S01]  /*25880*/  STSM.16.M88.4 [R76], R8 ;  /* 0x000000084c007844 */ /* 0x0009e20000000200 */
[----:B------:R-:W-:Y:S02]  /*25890*/  SHF.R.U64 R177, R177, 0x3, RZ ;  /* 0x00000003b1b17819 */ /* 0x000fe400000012ff */
[----:B------:R-:W-:Y:S02]  /*258a0*/  F2FP.F16.F32.PACK_AB R40, R64, R169 ;  /* 0x000000a94028723e */ /* 0x000fe400000000ff */
[----:B------:R-:W-:Y:S02]  /*258b0*/  F2FP.F16.F32.PACK_AB R41, R91, R90 ;  /* 0x0000005a5b29723e */ /* 0x000fe400000000ff */
[----:B------:R-:W-:-:S02]  /*258c0*/  F2FP.F16.F32.PACK_AB R42, R152, R170 ;  /* 0x000000aa982a723e */ /* 0x000fc400000000ff */
[----:B------:R-:W-:Y:S02]  /*258d0*/  F2FP.F16.F32.PACK_AB R43, R95, R94 ;  /* 0x0000005e5f2b723e */ /* 0x000fe400000000ff */
[----:B------:R-:W-:Y:S02]  /*258e0*/  MOV R92, R92 ;  /* 0x0000005c005c7202 */ /* 0x000fe40000000f00 */
[----:B------:R-:W-:Y:S02]  /*258f0*/  F2FP.F16.F32.PACK_AB R48, R153, R171 ;  /* 0x000000ab9930723e */ /* 0x000fe400000000ff */
[----:B------:R-:W-:Y:S02]  /*25900*/  F2FP.F16.F32.PACK_AB R49, R99, R98 ;  /* 0x000000626331723e */ /* 0x000fe400000000ff */
[----:B------:R-:W-:Y:S02]  /*25910*/  F2FP.F16.F32.PACK_AB R50, R154, R172 ;  /* 0x000000ac9a32723e */ /* 0x000fe400000000ff */
[----:B------:R-:W-:Y:S01]  /*25920*/  F2FP.F16.F32.PACK_AB R51, R103, R102 ;  /* 0x000000666733723e */ /* 0x000fe200000000ff */
[----:B------:R0:W-:Y:S01]  /*25930*/  STSM.16.M88.4 [R80], R12 ;  /* 0x0000000c50007844 */ /* 0x0001e20000000200 */
[----:B------:R-:W-:Y:S01]  /*25940*/  MOV R96, R96 ;  /* 0x0000006000607202 */ /* 0x000fe20000000f00 */
[----:B---3--:R-:W-:Y:S01]  /*25950*/  IMAD.SHL.U32 R3, R179, 0x4, RZ ;  /* 0x00000004b3037824 */ /* 0x008fe200078e00ff */
[----:B----4-:R-:W-:-:S02]  /*25960*/  F2FP.F16.F32.PACK_AB R8, R155, R173 ;  /* 0x000000ad9b08723e */ /* 0x010fc400000000ff */
[----:B------:R-:W-:Y:S02]  /*25970*/  F2FP.F16.F32.PACK_AB R9, R107, R106 ;  /* 0x0000006a6b09723e */ /* 0x000fe400000000ff */
[----:B------:R-:W-:Y:S02]  /*25980*/  F2FP.F16.F32.PACK_AB R10, R156, R174 ;  /* 0x000000ae9c0a723e */ /* 0x000fe400000000ff */
[----:B------:R-:W-:Y:S01]  /*25990*/  F2FP.F16.F32.PACK_AB R11, R44, R7 ;  /* 0x000000072c0b723e */ /* 0x000fe200000000ff */
[----:B------:R-:W-:Y:S01]  /*259a0*/  STSM.16.M88.4 [R84], R36 ;  /* 0x0000002454007844 */ /* 0x000fe20000000200 */
[----:B------:R-:W-:Y:S02]  /*259b0*/  LOP3.LUT R100, R176, R100, RZ, 0x3c, !PT ;  /* 0x00000064b0647212 */ /* 0x000fe400078e3cff */
[----:B------:R-:W-:Y:S01]  /*259c0*/  IADD3.X R105, RZ, R111, RZ, P6, !PT ;  /* 0x0000006fff697210 */ /* 0x000fe200037fe4ff */
[----:B------:R-:W-:Y:S01]  /*259d0*/  STSM.16.M88.4 [R88], R40 ;  /* 0x0000002858007844 */ /* 0x000fe20000000200 */
[----:B------:R-:W-:-:S02]  /*259e0*/  LOP3.LUT R104, R177, R104, RZ, 0x3c, !PT ;  /* 0x00000068b1687212 */ /* 0x000fc400078e3cff */
[----:B------:R-:W-:Y:S01]  /*259f0*/  SHF.R.S32.HI R82, RZ, 0x1f, R179 ;  /* 0x0000001fff527819 */ /* 0x000fe200000114b3 */
[----:B------:R-:W-:Y:S01]  /*25a00*/  STSM.16.M88.4 [R92], R48 ;  /* 0x000000305c007844 */ /* 0x000fe20000000200 */
[----:B------:R-:W-:Y:S02]  /*25a10*/  MOV R100, R100 ;  /* 0x0000006400647202 */ /* 0x000fe40000000f00 */
[----:B0-----:R-:W-:Y:S01]  /*25a20*/  F2FP.F16.F32.PACK_AB R12, R113, R112 ;  /* 0x00000070710c723e */ /* 0x001fe200000000ff */
[----:B------:R0:W-:Y:S01]  /*25a30*/  STSM.16.M88.4 [R96], R8 ;  /* 0x0000000860007844 */ /* 0x0001e20000000200 */
[----:B------:R-:W-:Y:S02]  /*25a40*/  F2FP.F16.F32.PACK_AB R13, R115, R114 ;  /* 0x00000072730d723e */ /* 0x000fe400000000ff */
[----:B------:R-:W-:Y:S02]  /*25a50*/  F2FP.F16.F32.PACK_AB R14, R117, R116 ;  /* 0x00000074750e723e */ /* 0x000fe400000000ff */
[----:B------:R-:W-:-:S02]  /*25a60*/  F2FP.F16.F32.PACK_AB R15, R119, R118 ;  /* 0x00000076770f723e */ /* 0x000fc400000000ff */
[----:B------:R-:W-:Y:S02]  /*25a70*/  MOV R104, R104 ;  /* 0x0000006800687202 */ /* 0x000fe40000000f00 */
[----:B------:R-:W-:Y:S02]  /*25a80*/  F2FP.F16.F32.PACK_AB R24, R121, R120 ;  /* 0x000000787918723e */ /* 0x000fe400000000ff */
[----:B------:R-:W-:Y:S02]  /*25a90*/  F2FP.F16.F32.PACK_AB R25, R123, R122 ;  /* 0x0000007a7b19723e */ /* 0x000fe400000000ff */
[----:B------:R-:W-:Y:S02]  /*25aa0*/  F2FP.F16.F32.PACK_AB R26, R125, R124 ;  /* 0x0000007c7d1a723e */ /* 0x000fe400000000ff */
[----:B------:R-:W-:Y:S02]  /*25ab0*/  F2FP.F16.F32.PACK_AB R27, R127, R126 ;  /* 0x0000007e7f1b723e */ /* 0x000fe400000000ff */
[----:B------:R-:W-:-:S02]  /*25ac0*/  ISETP.NE.U32.AND P0, PT, RZ, UR4, PT ;  /* 0x00000004ff007c0c */ /* 0x000fc4000bf05070 */
[----:B0-----:R-:W-:Y:S02]  /*25ad0*/  SHF.L.U64.HI R11, R179, 0x2, R82 ;  /* 0x00000002b30b7819 */ /* 0x001fe40000010252 */
[----:B------:R-:W-:Y:S02]  /*25ae0*/  IADD3 R8, P1, R3, UR4, RZ ;  /* 0x0000000403087c10 */ /* 0x000fe4000ff3e0ff */
[----:B------:R-:W-:Y:S02]  /*25af0*/  MOV R108, R108 ;  /* 0x0000006c006c7202 */ /* 0x000fe40000000f00 */
        /* <DEDUP_REMOVED lines=8> */
[----:B------:R-:W-:Y:S01]  /*25b80*/  STSM.16.M88.4 [R100], R12 ;  /* 0x0000000c64007844 */ /* 0x000fe20000000200 */
[----:B------:R-:W-:-:S02]  /*25b90*/  ISETP.NE.AND.EX P0, PT, RZ, UR5, PT, P0 ;  /* 0x00000005ff007c0c */ /* 0x000fc4000bf05300 */
[----:B------:R-:W-:Y:S01]  /*25ba0*/  IADD3.X R9, R11, UR5, RZ, P1, !PT ;  /* 0x000000050b097c10 */ /* 0x000fe20008ffe4ff */
[----:B------:R-:W-:Y:S01]  /*25bb0*/  STSM.16.M88.4 [R104], R24 ;  /* 0x0000001868007844 */ /* 0x000fe20000000200 */
[----:B------:R-:W-:Y:S02]  /*25bc0*/  ULDC.64 UR4, c[0x0][0xc08] ;  /* 0x0003020000047ab9 */ /* 0x000fe40000000a00 */
[----:B------:R-:W-:Y:S01]  /*25bd0*/  ISETP.NE.U32.AND P2, PT, RZ, UR4, PT ;  /* 0x00000004ff007c0c */ /* 0x000fe2000bf45070 */
[----:B------:R-:W-:Y:S04]  /*25be0*/  STSM.16.M88.4 [R108], R32 ;  /* 0x000000206c007844 */ /* 0x000fe80000000200 */
[----:B------:R-:W-:Y:S01]  /*25bf0*/  STSM.16.M88.4 [R4], R36 ;  /* 0x0000002404007844 */ /* 0x000fe20000000200 */
[----:B------:R-:W-:-:S03]  /*25c00*/  ISETP.NE.AND.EX P2, PT, RZ, UR5, PT, P2 ;  /* 0x00000005ff007c0c */ /* 0x000fc6000bf45320 */
[----:B------:R0:W-:Y:S01]  /*25c10*/  STSM.16.M88.4 [R2], R144 ;  /* 0x0000009002007844 */ /* 0x0001e20000000200 */
[----:B-1----:R-:W-:Y:S01]  /*25c20*/  IADD3 R5, R5, -0x80, RZ ;  /* 0xffffff8005057810 */ /* 0x002fe20007ffe0ff */
[----:B------:R-:W-:Y:S01]  /*25c30*/  IMAD.MOV.U32 R81, RZ, RZ, RZ ;  /* 0x000000ffff517224 */ /* 0x000fe200078e00ff */
[----:B------:R-:W-:Y:S02]  /*25c40*/  BAR.SYNC.DEFER_BLOCKING 0x1, 0x100 ;  /* 0x0044000000007b1d */ /* 0x000fe40000010000 */
[----:B0-----:R-:W-:-:S04]  /*25c50*/  SHF.R.S32.HI R2, RZ, 0x1f, R5 ;  /* 0x0000001fff027819 */ /* 0x001fc80000011405 */
[CC--:B------:R-:W-:Y:S02]  /*25c60*/  LEA.HI R7, R2.reuse, R5.reuse, RZ, 0x3 ;  /* 0x0000000502077211 */ /* 0x0c0fe400078f18ff */
[----:B------:R-:W-:Y:S02]  /*25c70*/  LEA.HI R10, R2, R5, RZ, 0x7 ;  /* 0x00000005020a7211 */ /* 0x000fe400078f38ff */
[----:B------:R-:W-:Y:S01]  /*25c80*/  @P2 IADD3 R2, P3, R3, UR4, RZ ;  /* 0x0000000403022c10 */ /* 0x000fe2000ff7e0ff */
[----:B------:R-:W-:Y:S01]  /*25c90*/  ULDC UR4, c[0x0][0xa88] ;  /* 0x0002a20000047ab9 */ /* 0x000fe20000000800 */
[----:B------:R-:W-:Y:S01]  /*25ca0*/  LOP3.LUT R14, R7, 0xfffffff8, RZ, 0xc0, !PT ;  /* 0xfffffff8070e7812 */ /* 0x000fe200078ec0ff */
[----:B------:R-:W-:Y:S01]  /*25cb0*/  IMAD.U32 R7, RZ, RZ, UR4 ;  /* 0x00000004ff077e24 */ /* 0x000fe2000f8e00ff */
[----:B------:R-:W-:Y:S01]  /*25cc0*/  @P2 IADD3.X R3, R11, UR5, RZ, P3, !PT ;  /* 0x000000050b032c10 */ /* 0x000fe20009ffe4ff */
[----:B------:R0:W5:Y:S04]  /*25cd0*/  @P0 LDG.E R81, desc[UR60][R8.64] ;  /* 0x0000003c08510981 */ /* 0x000168000c1e1900 */
[----:B------:R0:W5:Y:S01]  /*25ce0*/  @P2 LDG.E R7, desc[UR60][R2.64] ;  /* 0x0000003c02072981 */ /* 0x000162000c1e1900 */
[----:B--2---:R-:W-:-:S13]  /*25cf0*/  ISETP.NE.AND P1, PT, R28, 0x1, PT ;  /* 0x000000011c00780c */ /* 0x004fda0003f25270 */
[----:B------:R-:W1:Y:S08]  /*25d00*/  @P1 LDC R4, c[0x0][0xbec] ;  /* 0x0002fb00ff041b82 */ /* 0x000e700000000800 */
[----:B------:R-:W2:Y:S01]  /*25d10*/  @P1 LDC R15, c[0x0][0xbf0] ;  /* 0x0002fc00ff0f1b82 */ /* 0x000ea20000000800 */
[----:B------:R-:W-:Y:S01]  /*25d20*/  LOP3.LUT R12, R10, 0xffffff80, RZ, 0xc0, !PT ;  /* 0xffffff800a0c7812 */ /* 0x000fe200078ec0ff */
[----:B------:R-:W-:Y:S01]  /*25d30*/  IMAD.IADD R25, R180, 0x1, R178 ;  /* 0x00000001b4197824 */ /* 0x000fe200078e02b2 */
[----:B------:R-:W-:-:S02]  /*25d40*/  IADD3 R83, R5, -R14, RZ ;  /* 0x8000000e05537210 */ /* 0x000fc40007ffe0ff */
[----:B------:R-:W-:Y:S01]  /*25d50*/  SHF.R.S32.HI R27, RZ, 0x7, R10 ;  /* 0x00000007ff1b7819 */ /* 0x000fe2000001140a */
[----:B------:R-:W-:Y:S01]  /*25d60*/  IMAD.IADD R12, R5, 0x1, -R12 ;  /* 0x00000001050c7824 */ /* 0x000fe200078e0a0c */
[----:B0-----:R-:W-:Y:S06]  /*25d70*/  @P2 BRA `(.L_x_2938) ;  /* 0x0000000000102947 */ /* 0x001fec0003800000 */
[----:B------:R-:W-:Y:S05]  /*25d80*/  @!P0 BRA `(.L_x_2938) ;  /* 0x00000000000c8947 */ /* 0x000fea0003800000 */
[----:B------:R-:W3:Y:S04]  /*25d90*/  LDG.E R2, desc[UR60][R8.64] ;  /* 0x0000003c08027981 */ /* 0x000ee8000c1e1900 */
[----:B-----5:R-:W3:Y:S02]  /*25da0*/  LDG.E R7, desc[UR60][R8.64+0x4] ;  /* 0x0000043c08077981 */ /* 0x020ee4000c1e1900 */
[----:B---3--:R-:W-:-:S07]  /*25db0*/  IMAD.IADD R7, R7, 0x1, -R2 ;  /* 0x0000000107077824 */ /* 0x008fce00078e0a02 */
.L_x_2938:
[----:B------:R-:W3:Y:S01]  /*25dc0*/  LDL.LU R88, [R1+0x80] ;  /* 0x0000800001587983 */ /* 0x000ee20000300800 */
[----:B------:R-:W-:Y:S01]  /*25dd0*/  ULDC.64 UR4, c[0x0][0xb90] ;  /* 0x0002e40000047ab9 */ /* 0x000fe20000000a00 */
[----:B-1----:R-:W-:Y:S01]  /*25de0*/  @P1 IMAD.HI.U32 R8, R25, R4, RZ ;  /* 0x0000000419081227 */ /* 0x002fe200078e00ff */
[----:B-----5:R-:W-:Y:S01]  /*25df0*/  SHF.R.S32.HI R3, RZ, 0x1f, R81 ;  /* 0x0000001fff037819 */ /* 0x020fe20000011451 */
[----:B------:R-:W0:Y:S01]  /*25e00*/  @P1 LDC R86, c[0x0][0xbec] ;  /* 0x0002fb00ff561b82 */ /* 0x000e220000000800 */
[----:B------:R-:W-:Y:S01]  /*25e10*/  MOV R2, R81 ;  /* 0x0000005100027202 */ /* 0x000fe20000000f00 */
[----:B------:R-:W-:Y:S01]  /*25e20*/  IMAD R11, R220, 0x8, R83 ;  /* 0x00000008dc0b7824 */ /* 0x000fe200078e0253 */
[----:B------:R-:W-:Y:S02]  /*25e30*/  MOV R9, R25 ;  /* 0x0000001900097202 */ /* 0x000fe40000000f00 */
[----:B------:R-:W-:Y:S01]  /*25e40*/  SEL R80, R179, RZ, !P0 ;  /* 0x000000ffb3507207 */ /* 0x000fe20004000000 */
[----:B------:R-:W-:Y:S01]  /*25e50*/  IMAD.SHL.U32 R11, R11, 0x8, RZ ;  /* 0x000000080b0b7824 */ /* 0x000fe200078e00ff */
[----:B------:R-:W-:Y:S01]  /*25e60*/  SEL R82, R82, RZ, !P0 ;  /* 0x000000ff52527207 */ /* 0x000fe20004000000 */
[----:B------:R-:W1:Y:S01]  /*25e70*/  @P1 LDC R87, c[0x0][0xbf0] ;  /* 0x0002fc00ff571b82 */ /* 0x000e620000000800 */
[----:B--2---:R-:W-:Y:S01]  /*25e80*/  @P1 SHF.R.U32.HI R9, RZ, R15, R8 ;  /* 0x0000000fff091219 */ /* 0x004fe20000011608 */
[----:B------:R-:W-:Y:S01]  /*25e90*/  IMAD.WIDE R20, R11, 0x2, R20 ;  /* 0x000000020b147825 */ /* 0x000fe200078e0214 */
[----:B------:R-:W-:-:S02]  /*25ea0*/  LEA.HI R10, R10, R27, RZ, 0x1 ;  /* 0x0000001b0a0a7211 */ /* 0x000fc400078f08ff */
[----:B------:R-:W-:Y:S02]  /*25eb0*/  IADD3 R11, -R9, RZ, RZ ;  /* 0x000000ff090b7210 */ /* 0x000fe40007ffe1ff */
[----:B------:R-:W-:Y:S02]  /*25ec0*/  SHF.R.S32.HI R15, RZ, 0x1f, R12 ;  /* 0x0000001fff0f7819 */ /* 0x000fe4000001140c */
[----:B------:R-:W-:Y:S01]  /*25ed0*/  LOP3.LUT R10, R10, 0x3fffffe, RZ, 0xc0, !PT ;  /* 0x03fffffe0a0a7812 */ /* 0x000fe200078ec0ff */
[----:B------:R-:W-:Y:S01]  /*25ee0*/  IMAD R11, R28, R11, R25 ;  /* 0x0000000b1c0b7224 */ /* 0x000fe200078e0219 */
[CC--:B------:R-:W-:Y:S02]  /*25ef0*/  LEA.HI R8, R15.reuse, R12.reuse, RZ, 0x2 ;  /* 0x0000000c0f087211 */ /* 0x0c0fe400078f10ff */
[----:B------:R-:W-:Y:S01]  /*25f00*/  LEA.HI R14, R15, R12, RZ, 0x5 ;  /* 0x0000000c0f0e7211 */ /* 0x000fe200078f28ff */
[----:B------:R-:W-:Y:S01]  /*25f10*/  IMAD.IADD R27, R27, 0x1, -R10 ;  /* 0x000000011b1b7824 */ /* 0x000fe200078e0a0a */
[----:B------:R-:W-:-:S02]  /*25f20*/  SHF.R.S32.HI R10, RZ, 0x2, R8 ;  /* 0x00000002ff0a7819 */ /* 0x000fc40000011408 */
[----:B------:R-:W-:Y:S02]  /*25f30*/  SHF.R.S32.HI R25, RZ, 0x1f, R8 ;  /* 0x0000001fff197819 */ /* 0x000fe40000011408 */
[----:B------:R-:W-:Y:S02]  /*25f40*/  SHF.R.S32.HI R14, RZ, 0x5, R14 ;  /* 0x00000005ff0e7819 */ /* 0x000fe4000001140e */
[----:B------:R-:W-:Y:S02]  /*25f50*/  LEA.HI R25, R25, R10, RZ, 0x3 ;  /* 0x0000000a19197211 */ /* 0x000fe400078f18ff */
[----:B------:R-:W-:Y:S02]  /*25f60*/  IADD3 R33, P4, R20, 0x4000, RZ ;  /* 0x0000400014217810 */ /* 0x000fe40007f9e0ff */
[----:B------:R-:W-:Y:S02]  /*25f70*/  LOP3.LUT R25, R25, 0xfffffff8, RZ, 0xc0, !PT ;  /* 0xfffffff819197812 */ /* 0x000fe400078ec0ff */
[----:B------:R-:W-:-:S02]  /*25f80*/  LOP3.LUT P0, RZ, R12, 0x3, RZ, 0xc0, !PT ;  /* 0x000000030cff7812 */ /* 0x000fc4000780c0ff */
[----:B------:R-:W-:Y:S01]  /*25f90*/  LOP3.LUT R32, R33, 0x380, RZ, 0xc0, !PT ;  /* 0x0000038021207812 */ /* 0x000fe200078ec0ff */
[----:B------:R-:W-:-:S03]  /*25fa0*/  IMAD.IADD R25, R10, 0x1, -R25 ;  /* 0x000000010a197824 */ /* 0x000fc600078e0a19 */
[----:B------:R-:W-:Y:S02]  /*25fb0*/  SHF.R.U64 R32, R32, 0x3, RZ ;  /* 0x0000000320207819 */ /* 0x000fe400000012ff */
[----:B------:R-:W-:Y:S02]  /*25fc0*/  LEA R14, R14, R25, 0x4 ;  /* 0x000000190e0e7211 */ /* 0x000fe400078e20ff */
[----:B------:R-:W-:Y:S02]  /*25fd0*/  IADD3 R25, P5, R20, 0x3000, RZ ;  /* 0x0000300014197810 */ /* 0x000fe40007fbe0ff */
[----:B------:R-:W-:Y:S01]  /*25fe0*/  LOP3.LUT R32, R32, R33, RZ, 0x3c, !PT ;  /* 0x0000002120207212 */ /* 0x000fe200078e3cff */
[----:B------:R-:W-:Y:S01]  /*25ff0*/  IMAD R14, R27, 0x40, R14 ;  /* 0x000000401b0e7824 */ /* 0x000fe200078e020e */
[----:B------:R-:W-:Y:S01]  /*26000*/  LOP3.LUT R24, R25, 0x380, RZ, 0xc0, !PT ;  /* 0x0000038019187812 */ /* 0x000fe200078ec0ff */
[----:B------:R-:W-:Y:S01]  /*26010*/  IMAD.X R33, RZ, RZ, R21, P4 ;  /* 0x000000ffff217224 */ /* 0x000fe200020e0615 */
[----:B------:R-:W-:-:S02]  /*26020*/  IADD3 R53, P4, R20, 0x9000, RZ ;  /* 0x0000900014357810 */ /* 0x000fc40007f9e0ff */
[----:B------:R-:W-:Y:S02]  /*26030*/  SHF.R.U64 R24, R24, 0x3, RZ ;  /* 0x0000000318187819 */ /* 0x000fe400000012ff */
[----:B------:R-:W-:Y:S02]  /*26040*/  LOP3.LUT R52, R53, 0x380, RZ, 0xc0, !PT ;  /* 0x0000038035347812 */ /* 0x000fe400078ec0ff */
[----:B------:R-:W-:Y:S02]  /*26050*/  LOP3.LUT R24, R24, R25, RZ, 0x3c, !PT ;  /* 0x0000001918187212 */ /* 0x000fe400078e3cff */
[----:B------:R-:W-:Y:S02]  /*26060*/  IADD3.X R25, RZ, R21, RZ, P5, !PT ;  /* 0x00000015ff197210 */ /* 0x000fe40002ffe4ff */
[----:B------:R-:W-:Y:S02]  /*26070*/  IADD3 R49, P5, R20, 0x8000, RZ ;  /* 0x0000800014317810 */ /* 0x000fe40007fbe0ff */
[----:B------:R-:W-:-:S02]  /*26080*/  SHF.R.U64 R52, R52, 0x3, RZ ;  /* 0x0000000334347819 */ /* 0x000fc400000012ff */
[----:B------:R-:W-:Y:S02]  /*26090*/  LOP3.LUT R48, R49, 0x380, RZ, 0xc0, !PT ;  /* 0x0000038031307812 */ /* 0x000fe400078ec0ff */
[----:B------:R-:W-:Y:S02]  /*260a0*/  LOP3.LUT R52, R52, R53, RZ, 0x3c, !PT ;  /* 0x0000003534347212 */ /* 0x000fe400078e3cff */
[----:B------:R-:W-:Y:S02]  /*260b0*/  SHF.R.U64 R48, R48, 0x3, RZ ;  /* 0x0000000330307819 */ /* 0x000fe400000012ff */
[----:B------:R-:W-:Y:S02]  /*260c0*/  IADD3.X R53, RZ, R21, RZ, P4, !PT ;  /* 0x00000015ff357210 */ /* 0x000fe400027fe4ff */
[----:B------:R-:W-:Y:S01]  /*260d0*/  LOP3.LUT R48, R48, R49, RZ, 0x3c, !PT ;  /* 0x0000003130307212 */ /* 0x000fe200078e3cff */
[----:B------:R-:W-:Y:S01]  /*260e0*/  IMAD.X R49, RZ, RZ, R21, P5 ;  /* 0x000000ffff317224 */ /* 0x000fe200028e0615 */
[----:B------:R-:W-:-:S02]  /*260f0*/  IADD3 R69, P5, R20, 0xd000, RZ ;  /* 0x0000d00014457810 */ /* 0x000fc40007fbe0ff */
[----:B------:R-:W-:Y:S02]  /*26100*/  IADD3 R73, P4, R20, 0xe000, RZ ;  /* 0x0000e00014497810 */ /* 0x000fe40007f9e0ff */
[----:B------:R-:W-:Y:S02]  /*26110*/  LOP3.LUT R68, R69, 0x380, RZ, 0xc0, !PT ;  /* 0x0000038045447812 */ /* 0x000fe400078ec0ff */
[----:B------:R-:W-:Y:S02]  /*26120*/  LOP3.LUT R72, R73, 0x380, RZ, 0xc0, !PT ;  /* 0x0000038049487812 */ /* 0x000fe400078ec0ff */
[----:B------:R-:W-:Y:S02]  /*26130*/  SHF.R.U64 R68, R68, 0x3, RZ ;  /* 0x0000000344447819 */ /* 0x000fe400000012ff */
[----:B------:R-:W-:Y:S01]  /*26140*/  SHF.R.U64 R72, R72, 0x3, RZ ;  /* 0x0000000348487819 */ /* 0x000fe200000012ff */
[----:B------:R-:W-:Y:S01]  /*26150*/  IMAD R85, R83, 0x20, R220 ;  /* 0x0000002053557824 */ /* 0x000fe200078e02dc */
[----:B------:R-:W-:Y:S01]  /*26160*/  LOP3.LUT R68, R68, R69, RZ, 0x3c, !PT ;  /* 0x0000004544447212 */ /* 0x000fe200078e3cff */
[--C-:B------:R-:W-:Y:S01]  /*26170*/  IMAD.X R69, RZ, RZ, R21.reuse, P5 ;  /* 0x000000ffff457224 */ /* 0x100fe200028e0615 */
[----:B------:R-:W-:Y:S01]  /*26180*/  LOP3.LUT R72, R72, R73, RZ, 0x3c, !PT ;  /* 0x0000004948487212 */ /* 0x000fe200078e3cff */
[----:B------:R-:W-:Y:S01]  /*26190*/  IMAD.X R73, RZ, RZ, R21, P4 ;  /* 0x000000ffff497224 */ /* 0x000fe200020e0615 */
[----:B------:R-:W-:Y:S01]  /*261a0*/  IADD3 R85, R178, R85, RZ ;  /* 0x00000055b2557210 */ /* 0x000fe20007ffe0ff */
[----:B------:R-:W-:Y:S01]  /*261b0*/  BSSY B1, `(.L_x_2939) ;  /* 0x00000a7000017945 */ /* 0x000fe20003800000 */
[----:B---3--:R-:W-:-:S05]  /*261c0*/  SHF.R.S32.HI R84, RZ, 0x1f, R88 ;  /* 0x0000001fff547819 */ /* 0x008fca0000011458 */
        /* <DEDUP_REMOVED lines=8> */
[----:B------:R-:W-:Y:S01]  /*26250*/  SHF.R.S32.HI R13, RZ, 0x1f, R9 ;  /* 0x0000001fff0d7819 */ /* 0x000fe20000011409 */
[----:B------:R-:W-:Y:S01]  /*26260*/  ULDC.64 UR4, c[0x0][0xb88] ;  /* 0x0002e20000047ab9 */ /* 0x000fe20000000a00 */
[----:B------:R-:W-:-:S04]  /*26270*/  IADD3 R4, P2, R9, R4, RZ ;  /* 0x0000000409047210 */ /* 0x000fc80007f5e0ff */
[----:B------:R-:W-:Y:S02]  /*26280*/  IADD3.X R5, R13, R5, R2, P2, !PT ;  /* 0x000000050d057210 */ /* 0x000fe400017fe402 */
[----:B------:R-:W-:Y:S02]  /*26290*/  SHF.R.S32.HI R2, RZ, 0x1f, R11 ;  /* 0x0000001fff027819 */ /* 0x000fe4000001140b */
[C---:B------:R-:W-:Y:S01]  /*262a0*/  IADD3 R9, P2, R20.reuse, 0x1000, RZ ;  /* 0x0000100014097810 */ /* 0x040fe20007f5e0ff */
[----:B------:R-:W-:Y:S01]  /*262b0*/  IMAD.WIDE.U32 R4, R11, UR4, R4 ;  /* 0x000000040b047c25 */ /* 0x000fe2000f8e0004 */
[----:B------:R-:W-:Y:S02]  /*262c0*/  IADD3 R13, P6, R20, 0x2000, RZ ;  /* 0x00002000140d7810 */ /* 0x000fe40007fde0ff */
[----:B------:R-:W-:Y:S01]  /*262d0*/  LOP3.LUT R8, R9, 0x380, RZ, 0xc0, !PT ;  /* 0x0000038009087812 */ /* 0x000fe200078ec0ff */
[----:B------:R-:W-:Y:S01]  /*262e0*/  IMAD R2, R2, UR4, RZ ;  /* 0x0000000402027c24 */ /* 0x000fe2000f8e02ff */
[----:B------:R-:W-:-:S02]  /*262f0*/  LOP3.LUT R12, R13, 0x380, RZ, 0xc0, !PT ;  /* 0x000003800d0c7812 */ /* 0x000fc400078ec0ff */
[----:B------:R-:W-:Y:S01]  /*26300*/  SHF.R.U64 R8, R8, 0x3, RZ ;  /* 0x0000000308087819 */ /* 0x000fe200000012ff */
[----:B------:R-:W-:Y:S01]  /*26310*/  IMAD R15, R11, UR5, R2 ;  /* 0x000000050b0f7c24 */ /* 0x000fe2000f8e0202 */
[----:B------:R-:W-:Y:S01]  /*26320*/  ULDC.64 UR4, c[0x0][0xb50] ;  /* 0x0002d40000047ab9 */ /* 0x000fe20000000a00 */
[----:B------:R-:W-:Y:S01]  /*26330*/  SHF.R.U64 R12, R12, 0x3, RZ ;  /* 0x000000030c0c7819 */ /* 0x000fe200000012ff */
[----:B------:R-:W-:Y:S01]  /*26340*/  IMAD R2, R7, R28, RZ ;  /* 0x0000001c07027224 */ /* 0x000fe200078e02ff */
[----:B------:R-:W-:Y:S01]  /*26350*/  LOP3.LUT R8, R8, R9, RZ, 0x3c, !PT ;  /* 0x0000000908087212 */ /* 0x000fe200078e3cff */
[----:B------:R-:W-:Y:S01]  /*26360*/  IMAD.IADD R5, R5, 0x1, R15 ;  /* 0x0000000105057824 */ /* 0x000fe200078e020f */
[----:B------:R-:W-:Y:S01]  /*26370*/  LEA R10, P3, R4, UR4, 0x2 ;  /* 0x00000004040a7c11 */ /* 0x000fe2000f8610ff */
[----:B------:R-:W-:Y:S01]  /*26380*/  IMAD.X R9, RZ, RZ, R21, P2 ;  /* 0x000000ffff097224 */ /* 0x000fe200010e0615 */
[----:B------:R-:W-:Y:S01]  /*26390*/  IADD3 R41, P2, R20, 0x6000, RZ ;  /* 0x0000600014297810 */ /* 0x000fe20007f5e0ff */
[----:B------:R-:W-:Y:S01]  /*263a0*/  IMAD.IADD R15, R14, 0x1, R178 ;  /* 0x000000010e0f7824 */ /* 0x000fe200078e02b2 */
[----:B------:R-:W-:Y:S01]  /*263b0*/  LEA.HI.X R4, R4, UR5, R5, 0x2, P3 ;  /* 0x0000000504047c11 */ /* 0x000fe200098f1405 */
[----:B------:R-:W-:Y:S01]  /*263c0*/  SHFL.IDX PT, R54, R10, RZ, 0x1c1f ;  /* 0x001c1fff0a367589 */ /* 0x000fe200000e0000 */
[----:B------:R-:W-:Y:S01]  /*263d0*/  IADD3 R37, P3, R20, 0x5000, RZ ;  /* 0x0000500014257810 */ /* 0x000fe20007f7e0ff */
[----:B------:R-:W-:Y:S01]  /*263e0*/  VIADD R5, R15, 0x8 ;  /* 0x000000080f057836 */ /* 0x000fe20000000000 */
[----:B------:R-:W-:Y:S01]  /*263f0*/  LOP3.LUT R40, R41, 0x380, RZ, 0xc0, !PT ;  /* 0x0000038029287812 */ /* 0x000fe200078ec0ff */
[----:B------:R-:W2:Y:S01]  /*26400*/  SHFL.IDX PT, R55, R4, RZ, 0x1c1f ;  /* 0x001c1fff04377589 */ /* 0x000ea200000e0000 */
[----:B------:R-:W-:Y:S01]  /*26410*/  LOP3.LUT R36, R37, 0x380, RZ, 0xc0, !PT ;  /* 0x0000038025247812 */ /* 0x000fe200078ec0ff */
[----:B------:R-:W-:Y:S01]  /*26420*/  ULDC.64 UR4, c[0x0][0xaa0] ;  /* 0x0002a80000047ab9 */ /* 0x000fe20000000a00 */
[----:B------:R-:W-:Y:S01]  /*26430*/  SHF.R.U64 R40, R40, 0x3, RZ ;  /* 0x0000000328287819 */ /* 0x000fe200000012ff */
[----:B------:R-:W-:Y:S01]  /*26440*/  SHFL.IDX PT, R58, R10, 0x1, 0x1c1f ;  /* 0x003c1f000a3a7f89 */ /* 0x000fe200000e0000 */
[----:B------:R-:W-:-:S02]  /*26450*/  SHF.R.U64 R36, R36, 0x3, RZ ;  /* 0x0000000324247819 */ /* 0x000fc400000012ff */
[----:B------:R-:W-:Y:S01]  /*26460*/  LOP3.LUT R40, R40, R41, RZ, 0x3c, !PT ;  /* 0x0000002928287212 */ /* 0x000fe200078e3cff */
[----:B------:R3:W4:Y:S01]  /*26470*/  SHFL.IDX PT, R59, R4, 0x1, 0x1c1f ;  /* 0x003c1f00043b7f89 */ /* 0x00072200000e0000 */
[----:B------:R-:W-:Y:S02]  /*26480*/  IADD3.X R41, RZ, R21, RZ, P2, !PT ;  /* 0x00000015ff297210 */ /* 0x000fe400017fe4ff */
[----:B------:R-:W-:Y:S02]  /*26490*/  IADD3 R61, P2, R20, 0xb000, RZ ;  /* 0x0000b000143d7810 */ /* 0x000fe40007f5e0ff */
[----:B------:R-:W-:Y:S01]  /*264a0*/  LOP3.LUT R36, R36, R37, RZ, 0x3c, !PT ;  /* 0x0000002524247212 */ /* 0x000fe200078e3cff */
[--C-:B------:R-:W-:Y:S01]  /*264b0*/  IMAD.X R37, RZ, RZ, R21.reuse, P3 ;  /* 0x000000ffff257224 */ /* 0x100fe200018e0615 */
[----:B------:R-:W-:Y:S01]  /*264c0*/  LOP3.LUT R12, R12, R13, RZ, 0x3c, !PT ;  /* 0x0000000d0c0c7212 */ /* 0x000fe200078e3cff */
[----:B------:R-:W-:Y:S01]  /*264d0*/  IMAD.X R13, RZ, RZ, R21, P6 ;  /* 0x000000ffff0d7224 */ /* 0x000fe200030e0615 */
[----:B------:R-:W-:-:S02]  /*264e0*/  IADD3 R57, P3, R20, 0xa000, RZ ;  /* 0x0000a00014397810 */ /* 0x000fc40007f7e0ff */
[----:B------:R-:W-:Y:S02]  /*264f0*/  LOP3.LUT R60, R61, 0x380, RZ, 0xc0, !PT ;  /* 0x000003803d3c7812 */ /* 0x000fe400078ec0ff */
[----:B------:R-:W-:Y:S02]  /*26500*/  IADD3 R45, P6, R20, 0x7000, RZ ;  /* 0x00007000142d7810 */ /* 0x000fe40007fde0ff */
[----:B------:R-:W-:Y:S02]  /*26510*/  LOP3.LUT R56, R57, 0x380, RZ, 0xc0, !PT ;  /* 0x0000038039387812 */ /* 0x000fe400078ec0ff */
[----:B------:R-:W-:Y:S02]  /*26520*/  SHF.R.U64 R60, R60, 0x3, RZ ;  /* 0x000000033c3c7819 */ /* 0x000fe400000012ff */
[----:B------:R-:W-:Y:S02]  /*26530*/  LOP3.LUT R44, R45, 0x380, RZ, 0xc0, !PT ;  /* 0x000003802d2c7812 */ /* 0x000fe400078ec0ff */
[----:B------:R-:W-:-:S02]  /*26540*/  SHF.R.U64 R56, R56, 0x3, RZ ;  /* 0x0000000338387819 */ /* 0x000fc400000012ff */
[----:B------:R-:W-:Y:S01]  /*26550*/  LOP3.LUT R60, R60, R61, RZ, 0x3c, !PT ;  /* 0x0000003d3c3c7212 */ /* 0x000fe200078e3cff */
[--C-:B------:R-:W-:Y:S01]  /*26560*/  IMAD.X R61, RZ, RZ, R21.reuse, P2 ;  /* 0x000000ffff3d7224 */ /* 0x100fe200010e0615 */
[----:B------:R-:W-:Y:S02]  /*26570*/  SHF.R.U64 R44, R44, 0x3, RZ ;  /* 0x000000032c2c7819 */ /* 0x000fe400000012ff */
[-C--:B------:R-:W-:Y:S02]  /*26580*/  ISETP.GE.OR P2, PT, R15, R2.reuse, P0 ;  /* 0x000000020f00720c */ /* 0x080fe40000746670 */
[----:B------:R-:W-:Y:S02]  /*26590*/  ISETP.GE.OR P0, PT, R5, R2, P0 ;  /* 0x000000020500720c */ /* 0x000fe40000706670 */
[----:B------:R-:W-:Y:S02]  /*265a0*/  LOP3.LUT R56, R56, R57, RZ, 0x3c, !PT ;  /* 0x0000003938387212 */ /* 0x000fe400078e3cff */
[----:B------:R-:W-:Y:S01]  /*265b0*/  LOP3.LUT R44, R44, R45, RZ, 0x3c, !PT ;  /* 0x0000002d2c2c7212 */ /* 0x000fe200078e3cff */
[----:B------:R-:W-:Y:S01]  /*265c0*/  IMAD.X R45, RZ, RZ, R21, P6 ;  /* 0x000000ffff2d7224 */ /* 0x000fe200030e0615 */
[----:B------:R-:W-:-:S02]  /*265d0*/  IADD3.X R57, RZ, R21, RZ, P3, !PT ;  /* 0x00000015ff397210 */ /* 0x000fc40001ffe4ff */
[C---:B------:R-:W-:Y:S02]  /*265e0*/  IADD3 R7, P3, R20.reuse, 0xf000, RZ ;  /* 0x0000f00014077810 */ /* 0x040fe40007f7e0ff */
[C---:B------:R-:W-:Y:S01]  /*265f0*/  IADD3 R65, P6, R20.reuse, 0xc000, RZ ;  /* 0x0000c00014417810 */ /* 0x040fe20007fde0ff */
[----:B--2---:R-:W-:Y:S01]  /*26600*/  @!P2 ST.E desc[UR60][R54.64], R6 ;  /* 0x000000063600a985 */ /* 0x004fe2000c10193c */
[----:B------:R-:W-:Y:S02]  /*26610*/  LOP3.LUT R11, R20, 0x380, RZ, 0xc0, !PT ;  /* 0x00000380140b7812 */ /* 0x000fe400078ec0ff */
[----:B---3--:R-:W-:Y:S01]  /*26620*/  LOP3.LUT R4, R7, 0x380, RZ, 0xc0, !PT ;  /* 0x0000038007047812 */ /* 0x008fe200078ec0ff */
[----:B----4-:R2:W-:Y:S01]  /*26630*/  @!P0 ST.E desc[UR60][R58.64], R0 ;  /* 0x000000003a008985 */ /* 0x0105e2000c10193c */
[----:B------:R-:W-:Y:S02]  /*26640*/  LOP3.LUT R64, R65, 0x380, RZ, 0xc0, !PT ;  /* 0x0000038041407812 */ /* 0x000fe400078ec0ff */
[----:B------:R-:W-:Y:S01]  /*26650*/  SHF.R.U64 R11, R11, 0x3, RZ ;  /* 0x000000030b0b7819 */ /* 0x000fe200000012ff */
[----:B------:R-:W5:Y:S01]  /*26660*/  LD.E.128 R12, desc[UR60][R12.64] ;  /* 0x0000003c0c0c7980 */ /* 0x000f62000c101d00 */
[----:B------:R-:W-:-:S02]  /*26670*/  SHF.R.U64 R4, R4, 0x3, RZ ;  /* 0x0000000304047819 */ /* 0x000fc400000012ff */
[----:B------:R-:W-:Y:S01]  /*26680*/  SHF.R.U64 R64, R64, 0x3, RZ ;  /* 0x0000000340407819 */ /* 0x000fe200000012ff */
[----:B------:R-:W5:Y:S01]  /*26690*/  LD.E.128 R24, desc[UR60][R24.64] ;  /* 0x0000003c18187980 */ /* 0x000f62000c101d00 */
[----:B------:R-:W-:Y:S02]  /*266a0*/  LOP3.LUT R20, R11, R20, RZ, 0x3c, !PT ;  /* 0x000000140b147212 */ /* 0x000fe400078e3cff */
[----:B------:R-:W-:Y:S01]  /*266b0*/  LOP3.LUT R64, R64, R65, RZ, 0x3c, !PT ;  /* 0x0000004140407212 */ /* 0x000fe200078e3cff */
[----:B--2---:R-:W-:Y:S01]  /*266c0*/  IMAD R0, R3, UR4, RZ ;  /* 0x0000000403007c24 */ /* 0x004fe2000f8e02ff */
[----:B------:R-:W-:Y:S01]  /*266d0*/  LOP3.LUT R76, R4, R7, RZ, 0x3c, !PT ;  /* 0x00000007044c7212 */ /* 0x000fe200078e3cff */
[----:B------:R-:W5:Y:S01]  /*266e0*/  LD.E.128 R8, desc[UR60][R8.64] ;  /* 0x0000003c08087980 */ /* 0x000f62000c101d00 */
[-C--:B------:R-:W-:Y:S01]  /*266f0*/  IADD3.X R65, RZ, R21.reuse, RZ, P6, !PT ;  /* 0x00000015ff417210 */ /* 0x080fe200037fe4ff */
[----:B------:R-:W-:Y:S01]  /*26700*/  IMAD R3, R81, UR5, R0 ;  /* 0x0000000551037c24 */ /* 0x000fe2000f8e0200 */
[----:B------:R-:W-:Y:S01]  /*26710*/  IADD3.X R77, RZ, R21, RZ, P3, !PT ;  /* 0x00000015ff4d7210 */ /* 0x000fe20001ffe4ff */
[----:B------:R2:W5:Y:S01]  /*26720*/  LD.E.128 R4, desc[UR60][R20.64] ;  /* 0x0000003c14047980 */ /* 0x000562000c101d00 */
[----:B0-----:R-:W-:-:S03]  /*26730*/  @P1 IMAD.HI.U32 R0, R85, R86, RZ ;  /* 0x0000005655001227 */ /* 0x001fc600078e00ff */
[----:B------:R-:W5:Y:S04]  /*26740*/  LD.E.128 R32, desc[UR60][R32.64] ;  /* 0x0000003c20207980 */ /* 0x000f68000c101d00 */
[----:B------:R-:W5:Y:S01]  /*26750*/  LD.E.128 R36, desc[UR60][R36.64] ;  /* 0x0000003c24247980 */ /* 0x000f62000c101d00 */
[----:B--2---:R-:W-:Y:S01]  /*26760*/  IMAD.WIDE.U32 R20, R81, UR4, RZ ;  /* 0x0000000451147c25 */ /* 0x004fe2000f8e00ff */
[----:B------:R-:W-:Y:S02]  /*26770*/  ULDC.64 UR4, c[0x0][0xae8] ;  /* 0x0002ba0000047ab9 */ /* 0x000fe40000000a00 */
[----:B------:R-:W5:Y:S01]  /*26780*/  LD.E.128 R40, desc[UR60][R40.64] ;  /* 0x0000003c28287980 */ /* 0x000f62000c101d00 */
[----:B------:R-:W-:Y:S02]  /*26790*/  IMAD.IADD R21, R21, 0x1, R3 ;  /* 0x0000000115157824 */ /* 0x000fe400078e0203 */
[----:B------:R-:W-:Y:S01]  /*267a0*/  IMAD R84, R84, UR4, RZ ;  /* 0x0000000454547c24 */ /* 0x000fe2000f8e02ff */
[----:B------:R-:W5:Y:S01]  /*267b0*/  LD.E.128 R44, desc[UR60][R44.64] ;  /* 0x0000003c2c2c7980 */ /* 0x000f62000c101d00 */
[----:B------:R-:W-:-:S03]  /*267c0*/  IMAD.WIDE.U32 R20, R88, UR4, R20 ;  /* 0x0000000458147c25 */ /* 0x000fc6000f8e0014 */
[----:B------:R-:W5:Y:S01]  /*267d0*/  LD.E.128 R48, desc[UR60][R48.64] ;  /* 0x0000003c30307980 */ /* 0x000f62000c101d00 */
[----:B------:R-:W-:Y:S01]  /*267e0*/  IMAD R3, R88, UR5, R84 ;  /* 0x0000000558037c24 */ /* 0x000fe2000f8e0254 */
[----:B------:R-:W-:Y:S02]  /*267f0*/  ULDC.64 UR4, c[0x0][0xaf0] ;  /* 0x0002bc0000047ab9 */ /* 0x000fe40000000a00 */
[----:B------:R-:W-:Y:S01]  /*26800*/  IMAD R81, R82, UR4, RZ ;  /* 0x0000000452517c24 */ /* 0x000fe2000f8e02ff */
[----:B------:R-:W5:Y:S01]  /*26810*/  LD.E.128 R52, desc[UR60][R52.64] ;  /* 0x0000003c34347980 */ /* 0x000f62000c101d00 */
[----:B------:R-:W-:Y:S02]  /*26820*/  IMAD.IADD R21, R21, 0x1, R3 ;  /* 0x0000000115157824 */ /* 0x000fe400078e0203 */
[----:B------:R-:W-:Y:S01]  /*26830*/  IMAD.MOV.U32 R3, RZ, RZ, R85 ;  /* 0x000000ffff037224 */ /* 0x000fe200078e0055 */
[----:B-1----:R-:W-:Y:S01]  /*26840*/  @P1 SHF.R.U32.HI R3, RZ, R87, R0 ;  /* 0x00000057ff031219 */ /* 0x002fe20000011600 */
[C---:B------:R-:W-:Y:S01]  /*26850*/  IMAD R83, R80.reuse, UR5, R81 ;  /* 0x0000000550537c24 */ /* 0x040fe2000f8e0251 */
[----:B------:R-:W5:Y:S01]  /*26860*/  LD.E.128 R56, desc[UR60][R56.64] ;  /* 0x0000003c38387980 */ /* 0x000f62000c101d00 */
[----:B------:R-:W-:Y:S01]  /*26870*/  IMAD.WIDE.U32 R80, R80, UR4, R20 ;  /* 0x0000000450507c25 */ /* 0x000fe2000f8e0014 */
[----:B------:R-:W-:Y:S01]  /*26880*/  SHF.R.S32.HI R0, RZ, 0x1f, R3 ;  /* 0x0000001fff007819 */ /* 0x000fe20000011403 */
[----:B------:R-:W-:Y:S01]  /*26890*/  ULDC.64 UR4, c[0x0][0xae0] ;  /* 0x0002b80000047ab9 */ /* 0x000fe20000000a00 */
[----:B------:R-:W-:Y:S01]  /*268a0*/  IADD3 R21, -R3, RZ, RZ ;  /* 0x000000ff03157210 */ /* 0x000fe20007ffe1ff */
[----:B------:R-:W-:Y:S01]  /*268b0*/  IMAD.IADD R81, R81, 0x1, R83 ;  /* 0x0000000151517824 */ /* 0x000fe200078e0253 */
[----:B------:R-:W5:Y:S01]  /*268c0*/  LD.E.128 R60, desc[UR60][R60.64] ;  /* 0x0000003c3c3c7980 */ /* 0x000f62000c101d00 */
[----:B------:R-:W-:-:S02]  /*268d0*/  IMAD R0, R0, UR4, RZ ;  /* 0x0000000400007c24 */ /* 0x000fc4000f8e02ff */
[----:B------:R-:W-:Y:S01]  /*268e0*/  IMAD R83, R28, R21, R85 ;  /* 0x000000151c537224 */ /* 0x000fe200078e0255 */
[----:B------:R-:W5:Y:S01]  /*268f0*/  LD.E.128 R64, desc[UR60][R64.64] ;  /* 0x0000003c40407980 */ /* 0x000f62000c101d00 */
[C---:B------:R-:W-:Y:S02]  /*26900*/  IMAD R85, R3.reuse, UR5, R0 ;  /* 0x0000000503557c24 */ /* 0x040fe4000f8e0200 */
[----:B------:R-:W-:Y:S01]  /*26910*/  IMAD.WIDE.U32 R20, R3, UR4, R80 ;  /* 0x0000000403147c25 */ /* 0x000fe2000f8e0050 */
[----:B------:R-:W5:Y:S01]  /*26920*/  LD.E.128 R68, desc[UR60][R68.64] ;  /* 0x0000003c44447980 */ /* 0x000f62000c101d00 */
[----:B------:R-:W-:Y:S01]  /*26930*/  SHF.R.S32.HI R0, RZ, 0x1f, R83 ;  /* 0x0000001fff007819 */ /* 0x000fe20000011453 */
[----:B------:R-:W-:Y:S02]  /*26940*/  ULDC.64 UR4, c[0x0][0xad8] ;  /* 0x0002b60000047ab9 */ /* 0x000fe40000000a00 */
        /* <DEDUP_REMOVED lines=10> */
[----:B------:R-:W-:Y:S02]  /*269f0*/  IMAD.IADD R87, R220, 0x1, R178 ;  /* 0x00000001dc577824 */ /* 0x000fe400078e02b2 */
        /* <DEDUP_REMOVED lines=8> */
[-C--:B------:R-:W-:Y:S02]  /*26a80*/  ISETP.GE.AND P1, PT, R3, R2.reuse, PT ;  /* 0x000000020300720c */ /* 0x080fe40003f26270 */
[----:B------:R-:W-:Y:S02]  /*26a90*/  IADD3 R3, R87, 0x40, RZ ;  /* 0x0000004057037810 */ /* 0x000fe40007ffe0ff */
[----:B------:R-:W-:Y:S02]  /*26aa0*/  LEA.HI.X R86, R20, UR5, R21, 0x1, P3 ;  /* 0x0000000514567c11 */ /* 0x000fe400098f0c15 */
[----:B------:R-:W-:Y:S01]  /*26ab0*/  PRMT R0, RZ, 0x654, R0 ;  /* 0x00000654ff007816 */ /* 0x000fe20000000000 */
[----:B0-----:R0:W1:Y:S01]  /*26ac0*/  SHFL.IDX PT, R84, R28, RZ, 0x181f ;  /* 0x00181fff1c547589 */ /* 0x00106200000e0000 */
[----:B------:R-:W-:Y:S02]  /*26ad0*/  ISETP.GE.AND P0, PT, R3, R2, PT ;  /* 0x000000020300720c */ /* 0x000fe40003f06270 */
[----:B------:R0:W-:Y:S01]  /*26ae0*/  SYNCS.ARRIVE.TRANS64.RED.A1T0 RZ, [R0+URZ], RZ ;  /* 0x000000ff00ff79a7 */ /* 0x0001e2000810043f */
[----:B------:R0:W2:Y:S01]  /*26af0*/  SHFL.IDX PT, R3, R86, RZ, 0x181f ;  /* 0x00181fff56037589 */ /* 0x0000a200000e0000 */
        /* <DEDUP_REMOVED lines=18> */
.L_x_2940:
[----:B------:R-:W-:Y:S05]  /*26c20*/  BSYNC B1 ;  /* 0x0000000000017941 */ /* 0x000fea0003800000 */
.L_x_2939:
        /* <DEDUP_REMOVED lines=21> */
.L_x_2942:
[----:B------:R-:W-:Y:S05]  /*26d80*/  BSYNC B1 ;  /* 0x0000000000017941 */ /* 0x000fea0003800000 */
.L_x_2941:
        /* <DEDUP_REMOVED lines=11> */
[-C--:B------:R-:W-:Y:S02]  /*26e40*/  @!P1 LEA R8, P4, R18, R10.reuse, 0x1 ;  /* 0x0000000a12089211 */ /* 0x080fe400078808ff */
[-C--:B0-----:R-:W-:Y:S02]  /*26e50*/  @!P3 LEA.HI.X R5, R16, R3.reuse, R17, 0x1, P6 ;  /* 0x000000031005b211 */ /* 0x081fe400030f0c11 */
        /* <DEDUP_REMOVED lines=8> */
.L_x_2944:
[----:B------:R-:W-:Y:S05]  /*26ee0*/  BSYNC B1 ;  /* 0x0000000000017941 */ /* 0x000fea0003800000 */
.L_x_2943:
[----:B0-----:R-:W-:Y:S01]  /*26ef0*/  VIADD R3, R87, 0x60 ;  /* 0x0000006057037836 */ /* 0x001fe20000000000 */
[----:B------:R0:W0:Y:S04]  /*26f00*/  SHFL.IDX PT, R9, R86, 0x3, 0x181f ;  /* 0x00781f0056097f89 */ /* 0x00002800000e0000 */
[----:B------:R-:W-:Y:S01]  /*26f10*/  ISETP.GE.AND P0, PT, R3, R2, PT ;  /* 0x000000020300720c */ /* 0x000fe20003f06270 */
[----:B--2-4-:R-:W2:-:S12]  /*26f20*/  SHFL.IDX PT, R28, R28, 0x3, 0x181f ;  /* 0x00781f001c1c7f89 */ /* 0x014e9800000e0000 */
[----:B------:R-:W-:Y:S05]  /*26f30*/  @P0 BRA `(.L_x_2945) ;  /* 0x0000000c00ac0947 */ /* 0x000fea0003800000 */
[----:B------:R-:W-:Y:S02]  /*26f40*/  ULDC UR4, c[0x0][0xac8] ;  /* 0x0002b20000047ab9 */ /* 0x000fe40000000800 */
[----:B------:R-:W-:Y:S02]  /*26f50*/  ISETP.GE.AND P3, PT, R16, UR4, PT ;  /* 0x0000000410007c0c */ /* 0x000fe4000bf66270 */
[----:B------:R-:W-:Y:S02]  /*26f60*/  ISETP.GE.AND P4, PT, R213, UR4, PT ;  /* 0x00000004d5007c0c */ /* 0x000fe4000bf86270 */
[----:B------:R-:W-:-:S09]  /*26f70*/  ISETP.GE.AND P5, PT, R18, UR4, PT ;  /* 0x0000000412007c0c */ /* 0x000fd2000bfa6270 */
[-C--:B--2---:R-:W-:Y:S02]  /*26f80*/  @!P3 LEA R2, P0, R16, R28.reuse, 0x1 ;  /* 0x0000001c1002b211 */ /* 0x084fe400078008ff */
[CC--:B------:R-:W-:Y:S02]  /*26f90*/  @!P4 LEA R4, P1, R23.reuse, R28.reuse, 0x1 ;  /* 0x0000001c1704c211 */ /* 0x0c0fe400078208ff */
        /* <DEDUP_REMOVED lines=13> */
.L_x_2937:
[----:B------:R-:W2:Y:S01]  /*27070*/  LDL R11, [R1+0x7c] ;  /* 0x00007c00010b7983 */ /* 0x000ea20000100800 */
[----:B------:R-:W-:Y:S01]  /*27080*/  ULDC.64 UR4, c[0x0][0xc00] ;  /* 0x0003000000047ab9 */ /* 0x000fe20000000a00 */
[----:B------:R-:W-:Y:S01]  /*27090*/  IMAD.MOV.U32 R6, RZ, RZ, RZ ;  /* 0x000000ffff067224 */ /* 0x000fe200078e00ff */
[----:B------:R-:W-:Y:S01]  /*270a0*/  ISETP.NE.U32.AND P0, PT, RZ, UR4, PT ;  /* 0x00000004ff007c0c */ /* 0x000fe2000bf05070 */
[----:B------:R-:W3:Y:S03]  /*270b0*/  LDC R25, c[0x0][0xbe8] ;  /* 0x0002fa00ff197b82 */ /* 0x000ee60000000800 */
[----:B------:R-:W-:Y:S02]  /*270c0*/  ISETP.NE.AND.EX P0, PT, RZ, UR5, PT, P0 ;  /* 0x00000005ff007c0c */ /* 0x000fe4000bf05300 */
[----:B--2---:R-:W-:Y:S02]  /*270d0*/  SHF.L.U32 R4, R11, 0x2, RZ ;  /* 0x000000020b047819 */ /* 0x004fe400000006ff */
[----:B------:R-:W-:-:S02]  /*270e0*/  SHF.R.S32.HI R12, RZ, 0x1f, R11 ;  /* 0x0000001fff0c7819 */ /* 0x000fc4000001140b */
        /* <DEDUP_REMOVED lines=9> */
[----:B------:R-:W-:Y:S01]  /*27180*/  @P1 IADD3.X R5, R0, UR5, RZ, P2, !PT ;  /* 0x0000000500051c10 */ /* 0x000fe200097fe4ff */
[----:B------:R-:W-:-:S06]  /*27190*/  IMAD.U32 R0, RZ, RZ, UR4 ;  /* 0x00000004ff007e24 */ /* 0x000fcc000f8e00ff */
[----:B------:R2:W5:Y:S01]  /*271a0*/  @P1 LDG.E R0, desc[UR60][R4.64] ;  /* 0x0000003c04001981 */ /* 0x000562000c1e1900 */
[----:B---3--:R-:W-:Y:S01]  /*271b0*/  ISETP.NE.AND P2, PT, R25, 0x1, PT ;  /* 0x000000011900780c */ /* 0x008fe20003f45270 */
[----:B------:R-:W3:Y:S01]  /*271c0*/  S2R R8, SR_TID.X ;  /* 0x0000000000087919 */ /* 0x000ee20000002100 */
[----:B------:R-:W4:Y:S11]  /*271d0*/  S2R R9, SR_TID.X ;  /* 0x0000000000097919 */ /* 0x000f360000002100 */
[----:B------:R-:W0:Y:S01]  /*271e0*/  @P2 LDC R14, c[0x0][0xbec] ;  /* 0x0002fb00ff0e2b82 */ /* 0x000e220000000800 */
[----:B---3--:R-:W-:-:S04]  /*271f0*/  IADD3 R7, R8, -0x80, RZ ;  /* 0xffffff8008077810 */ /* 0x008fc80007ffe0ff */
[----:B------:R-:W-:Y:S01]  /*27200*/  ISETP.GE.AND P3, PT, R7, 0x80, PT ;  /* 0x000000800700780c */ /* 0x000fe20003f66270 */
[----:B----4-:R-:W-:Y:S01]  /*27210*/  VIADD R20, R9, 0xffffff80 ;  /* 0xffffff8009147836 */ /* 0x010fe20000000000 */
[----:B--2---:R-:W-:Y:S11]  /*27220*/  @P1 BRA `(.L_x_2946) ;  /* 0x0000000000101947 */ /* 0x004ff60003800000 */
[----:B------:R-:W-:Y:S05]  /*27230*/  @!P0 BRA `(.L_x_2946) ;  /* 0x00000000000c8947 */ /* 0x000fea0003800000 */
[----:B------:R-:W2:Y:S04]  /*27240*/  LDG.E R5, desc[UR60][R2.64] ;  /* 0x0000003c02057981 */ /* 0x000ea8000c1e1900 */
[----:B-----5:R-:W2:Y:S02]  /*27250*/  LDG.E R0, desc[UR60][R2.64+0x4] ;  /* 0x0000043c02007981 */ /* 0x020ea4000c1e1900 */
[----:B--2---:R-:W-:-:S07]  /*27260*/  IMAD.IADD R0, R0, 0x1, -R5 ;  /* 0x0000000100007824 */ /* 0x004fce00078e0a05 */
.L_x_2946:
[----:B------:R-:W2:Y:S04]  /*27270*/  LDL R27, [R1+0x80] ;  /* 0x00008000011b7983 */ /* 0x000ea80000100800 */
[----:B------:R3:W5:Y:S01]  /*27280*/  LDL R26, [R1+0x68] ;  /* 0x00006800011a7983 */ /* 0x0007620000100800 */
[----:B------:R-:W-:Y:S01]  /*27290*/  SHF.R.S32.HI R3, RZ, 0x1f, R20 ;  /* 0x0000001fff037819 */ /* 0x000fe20000011414 */
[----:B------:R-:W-:Y:S01]  /*272a0*/  BSSY B1, `(.L_x_2947) ;  /* 0x000002d000017945 */ /* 0x000fe20003800000 */
[----:B------:R-:W-:Y:S02]  /*272b0*/  SEL R13, R11, RZ, !P0 ;  /* 0x000000ff0b0d7207 */ /* 0x000fe40004000000 */
[----:B------:R-:W-:Y:S02]  /*272c0*/  SEL R12, R12, RZ, !P0 ;  /* 0x000000ff0c0c7207 */ /* 0x000fe40004000000 */
[----:B------:R-:W-:-:S02]  /*272d0*/  LEA.HI R24, R3, R20, RZ, 0x3 ;  /* 0x0000001403187211 */ /* 0x000fc400078f18ff */
[----:B-----5:R-:W-:Y:S02]  /*272e0*/  SHF.R.S32.HI R11, RZ, 0x1f, R6 ;  /* 0x0000001fff0b7819 */ /* 0x020fe40000011406 */
[----:B--2---:R-:W-:Y:S01]  /*272f0*/  SHF.R.S32.HI R10, RZ, 0x1f, R27 ;  /* 0x0000001fff0a7819 */ /* 0x004fe2000001141b */
[----:B---3--:R-:W-:Y:S06]  /*27300*/  @P3 BRA `(.L_x_2948) ;  /* 0x0000000000983947 */ /* 0x008fec0003800000 */
[----:B------:R-:W2:Y:S01]  /*27310*/  LDC R9, c[0x0][0xbe8] ;  /* 0x0002fa00ff097b82 */ /* 0x000ea20000000800 */
[----:B------:R-:W-:Y:S01]  /*27320*/  IADD3 R8, R26, -0x80, R8 ;  /* 0xffffff801a087810 */ /* 0x000fe20007ffe008 */
[----:B--2---:R-:W-:-:S05]  /*27330*/  IMAD R2, R0, R9, RZ ;  /* 0x0000000900027224 */ /* 0x004fca00078e02ff */
[----:B------:R-:W-:-:S13]  /*27340*/  ISETP.GE.AND P0, PT, R8, R2, PT ;  /* 0x000000020800720c */ /* 0x000fda0003f06270 */
[----:B------:R-:W-:Y:S05]  /*27350*/  @P0 BRA `(.L_x_2948) ;  /* 0x0000000000840947 */ /* 0x000fea0003800000 */
[----:B------:R-:W-:Y:S01]  /*27360*/  ISETP.NE.AND P0, PT, R9, 0x1, PT ;  /* 0x000000010900780c */ /* 0x000fe20003f05270 */
[----:B------:R-:W-:Y:S01]  /*27370*/  ULDC.64 UR4, c[0x0][0xb90] ;  /* 0x0002e40000047ab9 */ /* 0x000fe20000000a00 */
[----:B------:R-:W-:Y:S01]  /*27380*/  IMAD.MOV.U32 R2, RZ, RZ, R6 ;  /* 0x000000ffff027224 */ /* 0x000fe200078e0006 */
[----:B------:R-:W-:Y:S01]  /*27390*/  MOV R5, R8 ;  /* 0x0000000800057202 */ /* 0x000fe20000000f00 */
[----:B------:R-:W-:Y:S02]  /*273a0*/  IMAD R7, R10, UR4, RZ ;  /* 0x000000040a077c24 */ /* 0x000fe4000f8e02ff */
[----:B------:R-:W-:Y:S02]  /*273b0*/  IMAD.MOV.U32 R3, RZ, RZ, R11 ;  /* 0x000000ffff037224 */ /* 0x000fe400078e000b */
[C---:B------:R-:W-:Y:S02]  /*273c0*/  IMAD R7, R27.reuse, UR5, R7 ;  /* 0x000000051b077c24 */ /* 0x040fe4000f8e0207 */
[----:B------:R-:W-:Y:S01]  /*273d0*/  IMAD.WIDE.U32 R2, R27, UR4, R2 ;  /* 0x000000041b027c25 */ /* 0x000fe2000f8e0002 */
[----:B------:R-:W-:-:S02]  /*273e0*/  ULDC.64 UR4, c[0x0][0xb98] ;  /* 0x0002e60000047ab9 */ /* 0x000fc40000000a00 */
[----:B------:R-:W2:Y:S02]  /*273f0*/  @P0 LDC R15, c[0x0][0xbec] ;  /* 0x0002fb00ff0f0b82 */ /* 0x000ea40000000800 */
[----:B------:R-:W-:-:S03]  /*27400*/  IADD3 R3, R3, R7, RZ ;  /* 0x0000000703037210 */ /* 0x000fc60007ffe0ff */
[----:B------:R-:W-:-:S03]  /*27410*/  IMAD.WIDE.U32 R2, R13, UR4, R2 ;  /* 0x000000040d027c25 */ /* 0x000fc6000f8e0002 */
[----:B------:R-:W3:Y:S01]  /*27420*/  @P0 LDC R21, c[0x0][0xbf0] ;  /* 0x0002fc00ff150b82 */ /* 0x000ee20000000800 */
[----:B--2---:R-:W-:-:S05]  /*27430*/  @P0 IMAD.HI.U32 R4, R8, R15, RZ ;  /* 0x0000000f08040227 */ /* 0x004fca00078e00ff */
[----:B---3--:R-:W-:Y:S01]  /*27440*/  @P0 SHF.R.U32.HI R5, RZ, R21, R4 ;  /* 0x00000015ff050219 */ /* 0x008fe20000011604 */
        /* <DEDUP_REMOVED lines=15> */
[----:B------:R-:W-:Y:S02]  /*27540*/  LEA.HI.X R5, R2, UR5, R3, 0x2, P0 ;  /* 0x0000000502057c11 */ /* 0x000fe400080f1403 */
[----:B------:R-:W-:-:S05]  /*27550*/  MOV R3, 0xff800000 ;  /* 0xff80000000037802 */ /* 0x000fca0000000f00 */
[----:B------:R2:W-:Y:S02]  /*27560*/  STG.E desc[UR60][R4.64], R3 ;  /* 0x0000000304007986 */ /* 0x0005e4000c10193c */
.L_x_2948:
[----:B------:R-:W-:Y:S05]  /*27570*/  BSYNC B1 ;  /* 0x0000000000017941 */ /* 0x000fea0003800000 */
.L_x_2947:
[----:B------:R-:W3:Y:S01]  /*27580*/  @P2 LDC R15, c[0x0][0xbf0] ;  /* 0x0002fc00ff0f2b82 */ /* 0x000ee20000000800 */
[----:B------:R-:W-:Y:S01]  /*27590*/  ULDC.64 UR4, c[0x0][0xaa0] ;  /* 0x0002a80000047ab9 */ /* 0x000fe20000000a00 */
[----:B--2---:R-:W-:Y:S01]  /*275a0*/  LOP3.LUT R5, R24, 0xfffffff8, RZ, 0xc0, !PT ;  /* 0xfffffff818057812 */ /* 0x004fe200078ec0ff */
[----:B------:R-:W-:Y:S01]  /*275b0*/  IMAD R3, R11, UR4, RZ ;  /* 0x000000040b037c24 */ /* 0x000fe2000f8e02ff */
[----:B------:R-:W-:Y:S03]  /*275c0*/  BSSY B1, `(.L_x_2949) ;  /* 0x0000040000017945 */ /* 0x000fe60003800000 */
[----:B------:R-:W-:Y:S02]  /*275d0*/  IMAD.IADD R7, R20, 0x1, -R5 ;  /* 0x0000000114077824 */ /* 0x000fe400078e0a05 */
[C---:B------:R-:W-:Y:S02]  /*275e0*/  IMAD R5, R6.reuse, UR5, R3 ;  /* 0x0000000506057c24 */ /* 0x040fe4000f8e0203 */
[----:B------:R-:W-:Y:S01]  /*275f0*/  IMAD.WIDE.U32 R2, R6, UR4, RZ ;  /* 0x0000000406027c25 */ /* 0x000fe2000f8e00ff */
[----:B------:R-:W-:-:S03]  /*27600*/  ULDC.64 UR4, c[0x0][0xae8] ;  /* 0x0002ba0000047ab9 */ /* 0x000fc60000000a00 */
[----:B------:R-:W-:Y:S01]  /*27610*/  IMAD R4, R7, 0x20, R220 ;  /* 0x0000002007047824 */ /* 0x000fe200078e02dc */
[----:B------:R-:W-:Y:S01]  /*27620*/  IADD3 R3, R3, R5, RZ ;  /* 0x0000000503037210 */ /* 0x000fe20007ffe0ff */
[----:B------:R-:W-:Y:S02]  /*27630*/  IMAD R6, R10, UR4, RZ ;  /* 0x000000040a067c24 */ /* 0x000fe4000f8e02ff */
[----:B------:R-:W-:Y:S02]  /*27640*/  IMAD.IADD R9, R26, 0x1, R4 ;  /* 0x000000011a097824 */ /* 0x000fe400078e0204 */
[C---:B------:R-:W-:Y:S02]  /*27650*/  IMAD R7, R27.reuse, UR5, R6 ;  /* 0x000000051b077c24 */ /* 0x040fe4000f8e0206 */
[----:B------:R-:W-:Y:S01]  /*27660*/  IMAD.WIDE.U32 R2, R27, UR4, R2 ;  /* 0x000000041b027c25 */ /* 0x000fe2000f8e0002 */
[----:B------:R-:W-:-:S03]  /*27670*/  ULDC.64 UR4, c[0x0][0xaf0] ;  /* 0x0002bc0000047ab9 */ /* 0x000fc60000000a00 */
[----:B0-----:R-:W-:Y:S01]  /*27680*/  @P2 IMAD.HI.U32 R4, R9, R14, RZ ;  /* 0x0000000e09042227 */ /* 0x001fe200078e00ff */
[----:B------:R-:W-:-:S03]  /*27690*/  IADD3 R3, R3, R7, RZ ;  /* 0x0000000703037210 */ /* 0x000fc60007ffe0ff */
[----:B------:R-:W-:Y:S01]  /*276a0*/  IMAD.MOV.U32 R5, RZ, RZ, R9 ;  /* 0x000000ffff057224 */ /* 0x000fe200078e0009 */
[----:B---3--:R-:W-:Y:S01]  /*276b0*/  @P2 SHF.R.U32.HI R5, RZ, R15, R4 ;  /* 0x0000000fff052219 */ /* 0x008fe20000011604 */
[----:B------:R-:W-:Y:S02]  /*276c0*/  IMAD R6, R12, UR4, RZ ;  /* 0x000000040c067c24 */ /* 0x000fe4000f8e02ff */
[----:B------:R-:W-:Y:S01]  /*276d0*/  IMAD.WIDE.U32 R2, R13, UR4, R2 ;  /* 0x000000040d027c25 */ /* 0x000fe2000f8e0002 */
[----:B------:R-:W-:-:S03]  /*276e0*/  SHF.R.S32.HI R4, RZ, 0x1f, R5 ;  /* 0x0000001fff047819 */ /* 0x000fc60000011405 */
[----:B------:R-:W-:Y:S01]  /*276f0*/  IMAD R7, R13, UR5, R6 ;  /* 0x000000050d077c24 */ /* 0x000fe2000f8e0206 */
[----:B------:R-:W-:Y:S01]  /*27700*/  ULDC.64 UR4, c[0x0][0xae0] ;  /* 0x0002b80000047ab9 */ /* 0x000fe20000000a00 */
[----:B------:R-:W-:Y:S02]  /*27710*/  IMAD.MOV R6, RZ, RZ, -R5 ;  /* 0x000000ffff067224 */ /* 0x000fe400078e0a05 */
[----:B------:R-:W-:Y:S02]  /*27720*/  IMAD.IADD R3, R3, 0x1, R7 ;  /* 0x0000000103037824 */ /* 0x000fe400078e0207 */
[----:B------:R-:W-:Y:S02]  /*27730*/  IMAD R4, R4, UR4, RZ ;  /* 0x0000000404047c24 */ /* 0x000fe4000f8e02ff */
[----:B------:R-:W-:Y:S02]  /*27740*/  IMAD R7, R25, R6, R9 ;  /* 0x0000000619077224 */ /* 0x000fe400078e0209 */
[----:B------:R-:W-:-:S02]  /*27750*/  IMAD R9, R5, UR5, R4 ;  /* 0x0000000505097c24 */ /* 0x000fc4000f8e0204 */
[----:B------:R-:W-:Y:S01]  /*27760*/  IMAD.WIDE.U32 R2, R5, UR4, R2 ;  /* 0x0000000405027c25 */ /* 0x000fe2000f8e0002 */
[----:B------:R-:W-:Y:S01]  /*27770*/  SHF.R.S32.HI R4, RZ, 0x1f, R7 ;  /* 0x0000001fff047819 */ /* 0x000fe20000011407 */
[----:B------:R-:W-:Y:S02]  /*27780*/  ULDC.64 UR4, c[0x0][0xad8] ;  /* 0x0002b60000047ab9 */ /* 0x000fe40000000a00 */
[----:B------:R-:W-:Y:S01]  /*27790*/  IMAD.IADD R6, R220, 0x1, R26 ;  /* 0x00000001dc067824 */ /* 0x000fe200078e021a */
[----:B------:R-:W-:Y:S01]  /*277a0*/  IADD3 R3, R3, R9, RZ ;  /* 0x0000000903037210 */ /* 0x000fe20007ffe0ff */
[----:B------:R-:W-:Y:S02]  /*277b0*/  IMAD R4, R4, UR4, RZ ;  /* 0x0000000404047c24 */ /* 0x000fe4000f8e02ff */
[----:B------:R-:W-:Y:S02]  /*277c0*/  IMAD R25, R0, R25, RZ ;  /* 0x0000001900197224 */ /* 0x000fe400078e02ff */
[----:B------:R-:W-:-:S02]  /*277d0*/  IMAD R5, R7, UR5, R4 ;  /* 0x0000000507057c24 */ /* 0x000fc4000f8e0204 */
[----:B------:R-:W-:Y:S01]  /*277e0*/  IMAD.WIDE.U32 R2, R7, UR4, R2 ;  /* 0x0000000407027c25 */ /* 0x000fe2000f8e0002 */
[----:B------:R-:W-:Y:S01]  /*277f0*/  ISETP.GE.AND P2, PT, R6, R25, PT ;  /* 0x000000190600720c */ /* 0x000fe20003f46270 */
[----:B------:R-:W-:Y:S02]  /*27800*/  ULDC.64 UR4, c[0x0][0xa80] ;  /* 0x0002a00000047ab9 */ /* 0x000fe40000000a00 */
[----:B------:R-:W-:Y:S01]  /*27810*/  IMAD.IADD R3, R3, 0x1, R5 ;  /* 0x0000000103037824 */ /* 0x000fe200078e0205 */
[----:B------:R-:W-:Y:S01]  /*27820*/  LEA R4, P3, R2, UR4, 0x1 ;  /* 0x0000000402047c11 */ /* 0x000fe2000f8608ff */
[----:B------:R-:W-:-:S03]  /*27830*/  VIADD R0, R6, 0x20 ;  /* 0x0000002006007836 */ /* 0x000fc60000000000 */
[----:B------:R-:W-:Y:S02]  /*27840*/  LEA.HI.X R5, R2, UR5, R3, 0x1, P3 ;  /* 0x0000000502057c11 */ /* 0x000fe400098f0c03 */
[----:B------:R-:W-:Y:S01]  /*27850*/  ISETP.GE.AND P1, PT, R0, R25, PT ;  /* 0x000000190000720c */ /* 0x000fe20003f26270 */
[----:B------:R0:W2:Y:S01]  /*27860*/  SHFL.IDX PT, R2, R4, RZ, 0x181f ;  /* 0x00181fff04027589 */ /* 0x0000a200000e0000 */
[----:B------:R-:W-:-:S03]  /*27870*/  IADD3 R0, R6, 0x40, RZ ;  /* 0x0000004006007810 */ /* 0x000fc60007ffe0ff */
[----:B------:R0:W3:Y:S01]  /*27880*/  SHFL.IDX PT, R3, R5, RZ, 0x181f ;  /* 0x00181fff05037589 */ /* 0x0000e200000e0000 */
[----:B------:R-:W-:Y:S01]  /*27890*/  ISETP.GE.AND P0, PT, R0, R25, PT ;  /* 0x000000190000720c */ /* 0x000fe20003f06270 */
[----:B------:R-:W-:-:S12]  /*278a0*/  @P2 BRA `(.L_x_2950) ;  /* 0x0000000000442947 */ /* 0x000fd80003800000 */
[----:B------:R-:W-:Y:S02]  /*278b0*/  ULDC UR4, c[0x0][0xac8] ;  /* 0x0002b20000047ab9 */ /* 0x000fe40000000800 */
[----:B------:R-:W-:Y:S02]  /*278c0*/  ISETP.GE.AND P5, PT, R16, UR4, PT ;  /* 0x0000000410007c0c */ /* 0x000fe4000bfa6270 */
[----:B------:R-:W-:Y:S02]  /*278d0*/  ISETP.GE.AND P4, PT, R213, UR4, PT ;  /* 0x00000004d5007c0c */ /* 0x000fe4000bf86270 */
[----:B------:R-:W-:Y:S02]  /*278e0*/  ISETP.GE.AND P3, PT, R18, UR4, PT ;  /* 0x0000000412007c0c */ /* 0x000fe4000bf66270 */
[----:B------:R-:W-:-:S07]  /*278f0*/  ISETP.GE.AND P2, PT, R19, UR4, PT ;  /* 0x0000000413007c0c */ /* 0x000fce000bf46270 */
[----:B--2---:R-:W-:-:S04]  /*27900*/  @!P5 LEA R8, P6, R16, R2, 0x1 ;  /* 0x000000021008d211 */ /* 0x004fc800078c08ff */
        /* <DEDUP_REMOVED lines=11> */
.L_x_2950:
[----:B------:R-:W-:Y:S05]  /*279c0*/  BSYNC B1 ;  /* 0x0000000000017941 */ /* 0x000fea0003800000 */
.L_x_2949:
[----:B---34-:R3:W4:Y:S01]  /*279d0*/  SHFL.IDX PT, R3, R5, 0x1, 0x181f ;  /* 0x00381f0005037f89 */ /* 0x01872200000e0000 */
        /* <DEDUP_REMOVED lines=8> */
[CC--:B--2---:R-:W-:Y:S02]  /*27a60*/  @!P4 LEA R8, P6, R16.reuse, R2.reuse, 0x1 ;  /* 0x000000021008c211 */ /* 0x0c4fe400078c08ff */
[CC--:B------:R-:W-:Y:S02]  /*27a70*/  @!P3 LEA R10, P5, R23.reuse, R2.reuse, 0x1 ;  /* 0x00000002170ab211 */ /* 0x0c0fe400078a08ff */
[-C--:B----4-:R-:W-:Y:S02]  /*27a80*/  @!P4 LEA.HI.X R9, R16, R3.reuse, R17, 0x1, P6 ;  /* 0x000000031009c211 */ /* 0x090fe400030f0c11 */
        /* <DEDUP_REMOVED lines=9> */
.L_x_2952:
[----:B------:R-:W-:Y:S05]  /*27b20*/  BSYNC B1 ;  /* 0x0000000000017941 */ /* 0x000fea0003800000 */
.L_x_2951:
[----:B--2-4-:R2:W4:Y:S01]  /*27b30*/  SHFL.IDX PT, R3, R5, 0x2, 0x181f ;  /* 0x00581f0005037f89 */ /* 0x01452200000e0000 */
        /* <DEDUP_REMOVED lines=20> */
.L_x_2954:
[----:B------:R-:W-:Y:S05]  /*27c80*/  BSYNC B1 ;  /* 0x0000000000017941 */ /* 0x000fea0003800000 */
.L_x_2953:
[----:B------:R-:W-:Y:S01]  /*27c90*/  VIADD R0, R6, 0x60 ;  /* 0x0000006006007836 */ /* 0x000fe20000000000 */
[----:B0-23--:R-:W0:Y:S04]  /*27ca0*/  SHFL.IDX PT, R5, R5, 0x3, 0x181f ;  /* 0x00781f0005057f89 */ /* 0x00de2800000e0000 */
[----:B------:R-:W-:Y:S01]  /*27cb0*/  ISETP.GE.AND P0, PT, R0, R25, PT ;  /* 0x000000190000720c */ /* 0x000fe20003f06270 */
[----:B------:R2:W3:-:S12]  /*27cc0*/  SHFL.IDX PT, R2, R4, 0x3, 0x181f ;  /* 0x00781f0004027f89 */ /* 0x0004d800000e0000 */
[----:B--2---:R-:W-:Y:S05]  /*27cd0*/  @P0 BRA `(.L_x_2945) ;  /* 0x0000000000440947 */ /* 0x004fea0003800000 */
        /* <DEDUP_REMOVED lines=17> */
.L_x_2945:
[----:B------:R-:W-:Y:S05]  /*27df0*/  BSYNC B0 ;  /* 0x0000000000007941 */ /* 0x000fea0003800000 */
.L_x_2936:
[----:B------:R-:W-:Y:S02]  /*27e00*/  ULDC UR4, c[0x0][0xc3c] ;  /* 0x00030f0000047ab9 */ /* 0x000fe40000000800 */
[----:B-1----:R-:W-:-:S13]  /*27e10*/  ISETP.GE.AND P0, PT, R31, UR4, PT ;  /* 0x000000041f007c0c */ /* 0x002fda000bf06270 */
[----:B------:R-:W-:Y:S05]  /*27e20*/  @!P0 BRA `(.L_x_2955) ;  /* 0xfffffd9000a48947 */ /* 0x000fea000383ffff */
[----:B------:R-:W-:Y:S05]  /*27e30*/  BRA `(.L_x_2683) ;  /* 0x0000007400647947 */ /* 0x000fea0003800000 */
.L_x_2681:
[----:B------:R-:W-:-:S08]  /*27e40*/  NOP ;  /* 0x0000000000007918 */ /* 0x000fd00000000000 */
[----:B0-----:R-:W0:-:S00]  /*27e50*/  USETMAXREG.DEALLOC.CTAPOOL 0x28 ;  /* 0x00000028000079c8 */ /* 0x001e0000080e0500 */
[----:B0-----:R-:W-:Y:S02]  /*27e60*/  LOP3.LUT R2, R2, 0x3, RZ, 0xc0, !PT ;  /* 0x0000000302027812 */ /* 0x001fe400078ec0ff */
[----:B------:R-:W-:Y:S02]  /*27e70*/  LOP3.LUT R23, R23, 0xffffffbf, RZ, 0xc0, !PT ;  /* 0xffffffbf17177812 */ /* 0x000fe400078ec0ff */
[----:B------:R-:W-:Y:S02]  /*27e80*/  MOV R4, RZ ;  /* 0x000000ff00047202 */ /* 0x000fe40000000f00 */
        /* <DEDUP_REMOVED lines=11> */
.L_x_2956:
        /* <DEDUP_REMOVED lines=11> */
[C---:B------:R-:W-:Y:S02]  /*27ff0*/  ISETP.GE.U32.AND P2, PT, R5.reuse, 0x2, PT ;  /* 0x000000020500780c */ /* 0x040fe40003f46070 */
[C---:B------:R-:W-:Y:S02]  /*28000*/  ISETP.GE.U32.AND P3, PT, R5.reuse, 0x4, PT ;  /* 0x000000040500780c */ /* 0x040fe40003f66070 */
[C---:B------:R-:W-:Y:S02]  /*28010*/  ISETP.GE.U32.AND P4, PT, R5.reuse, 0x8, PT ;  /* 0x000000080500780c */ /* 0x040fe40003f86070 */
[----:B------:R-:W-:Y:S02]  /*28020*/  ISETP.GE.U32.AND P5, PT, R5, 0x10, PT ;  /* 0x000000100500780c */ /* 0x000fe40003fa6070 */
[----:B------:R-:W-:Y:S01]  /*28030*/  MOV R16, RZ ;  /* 0x000000ff00107202 */ /* 0x000fe20000000f00 */
        /* <DEDUP_REMOVED lines=20> */
[----:B------:R-:W0:Y:S01]  /*28180*/  LDC R10, c[0x0][0xc3c] ;  /* 0x00030f00ff0a7b82 */ /* 0x000e220000000800 */
[----:B------:R-:W-:Y:S01]  /*28190*/  IMAD.MOV.U32 R6, RZ, RZ, R3 ;  /* 0x000000ffff067224 */ /* 0x000fe200078e0003 */
[----:B------:R-:W-:Y:S01]  /*281a0*/  UMOV UR4, URZ ;  /* 0x0000003f00047c82 */ /* 0x000fe20008000000 */
[----:B------:R-:W-:Y:S01]  /*281b0*/  ULDC UR7, c[0x0][0xc3c] ;  /* 0x00030f0000077ab9 */ /* 0x000fe20000000800 */
[----:B------:R-:W-:-:S05]  /*281c0*/  ULDC UR5, c[0x0][0xc38] ;  /* 0x00030e0000057ab9 */ /* 0x000fca0000000800 */
.L_x_2962:
[----:B------:R-:W-:Y:S01]  /*281d0*/  UIADD3 UR4, UR4, 0x1f, URZ ;  /* 0x0000001f04047890 */ /* 0x000fe2000fffe03f */
[----:B------:R-:W-:-:S05]  /*281e0*/  MOV R19, UR7 ;  /* 0x0000000700137c02 */ /* 0x000fca0008000f00 */
        /* <DEDUP_REMOVED lines=10> */
.L_x_2961:
[----:B------:R-:W-:Y:S05]  /*28290*/  BSYNC B0 ;  /* 0x0000000000007941 */ /* 0x000fea0003800000 */
.L_x_2960:
[----:B0----5:R-:W0:Y:S02]  /*282a0*/  SHFL.UP PT, R2, R4, 0x1, RZ ;  /* 0x0420000004027989 */ /* 0x021e2400000e00ff */
        /* <DEDUP_REMOVED lines=19> */
.L_x_2958:
        /* <DEDUP_REMOVED lines=18> */
[----:B------:R-:W-:-:S05]  /*28500*/  IADD3 R9, R15, -0x1, RZ ;  /* 0xffffffff0f097810 */ /* 0x000fca0007ffe0ff */
[----:B------:R2:W3:Y:S02]  /*28510*/  SHFL.IDX PT, R16, R8, R9, 0x1f ;  /* 0x00001f0908107589 */ /* 0x0004e400000e0000 */
.L_x_2963:
[----:B---3--:R-:W-:Y:S01]  /*28520*/  IMAD R16, R16, UR5, R13 ;  /* 0x0000000510107c24 */ /* 0x008fe2000f8e020d */
[----:B------:R-:W-:Y:S01]  /*28530*/  IABS R2, R6 ;  /* 0x0000000600027213 */ /* 0x000fe20000000000 */
[----:B01----:R-:W-:-:S03]  /*28540*/  IMAD.MOV R11, RZ, RZ, -R3 ;  /* 0x000000ffff0b7224 */ /* 0x003fc600078e0a03 */
[----:B--2---:R-:W-:Y:S01]  /*28550*/  IADD3 R9, -R16, UR6, RZ ;  /* 0x0000000610097c10 */ /* 0x004fe2000fffe1ff */
[----:B------:R-:W-:Y:S01]  /*28560*/  IMAD.MOV R10, RZ, RZ, -R2 ;  /* 0x000000ffff0a7224 */ /* 0x000fe200078e0a02 */
[----:B------:R-:W-:Y:S01]  /*28570*/  MOV R2, RZ ;  /* 0x000000ff00027202 */ /* 0x000fe20000000f00 */
[----:B------:R-:W-:Y:S01]  /*28580*/  IMAD R11, R11, R12, RZ ;  /* 0x0000000c0b0b7224 */ /* 0x000fe200078e02ff */
        /* <DEDUP_REMOVED lines=16> */
[----:B------:R-:W-:Y:S01]  /*28690*/  IMAD R8, R7, R2, RZ ;  /* 0x0000000207087224 */ /* 0x000fe200078e02ff */
[----:B------:R-:W-:-:S03]  /*286a0*/  IADD3 R2, -R2, RZ, RZ ;  /* 0x000000ff02027210 */ /* 0x000fc60007ffe1ff */
[----:B------:R-:W-:Y:S02]  /*286b0*/  IMAD.MOV R10, RZ, RZ, -R8 ;  /* 0x000000ffff0a7224 */ /* 0x000fe400078e0a08 */
[----:B------:R-:W-:Y:S01]  /*286c0*/  IMAD R13, R6, R2, R9 ;  /* 0x00000002060d7224 */ /* 0x000fe200078e0209 */
[----:B------:R-:W-:Y:S02]  /*286d0*/  MOV R2, RZ ;  /* 0x000000ff00027202 */ /* 0x000fe40000000f00 */
[----:B------:R-:W-:-:S04]  /*286e0*/  VIADDMNMX R18, R10, UR5, R7, PT ;  /* 0x000000050a127c46 */ /* 0x000fc8000b800107 */
[-C--:B------:R-:W-:Y:S02]  /*286f0*/  IABS R10, R18.reuse ;  /* 0x00000012000a7213 */ /* 0x080fe40000000000 */
[----:B------:R-:W-:Y:S02]  /*28700*/  IABS R6, R18 ;  /* 0x0000001200067213 */ /* 0x000fe40000000000 */
        /* <DEDUP_REMOVED lines=18> */
[----:B------:R-:W-:Y:S02]  /*28830*/  ISETP.GE.AND P2, PT, R3, RZ, PT ;  /* 0x000000ff0300720c */ /* 0x000fe40003f46270 */
[----:B------:R-:W-:-:S05]  /*28840*/  IADD3 R3, R13, R8, RZ ;  /* 0x000000080d037210 */ /* 0x000fca0007ffe0ff */
[----:B------:R-:W-:-:S06]  /*28850*/  @P0 VIADD R2, R2, 0x1 ;  /* 0x0000000102020836 */ /* 0x000fcc0000000000 */
[----:B------:R-:W-:Y:S01]  /*28860*/  @!P2 IMAD.MOV R2, RZ, RZ, -R2 ;  /* 0x000000ffff02a224 */ /* 0x000fe200078e0a02 */
[----:B------:R-:W-:Y:S01]  /*28870*/  @!P1 LOP3.LUT R2, RZ, R18, RZ, 0x33, !PT ;  /* 0x00000012ff029212 */ /* 0x000fe200078e33ff */
[----:B------:R-:W-:-:S03]  /*28880*/  IMAD.MOV R18, RZ, RZ, -R18 ;  /* 0x000000ffff127224 */ /* 0x000fc600078e0a12 */
[----:B------:R-:W-:Y:S01]  /*28890*/  LOP3.LUT R17, RZ, R2, RZ, 0x33, !PT ;  /* 0x00000002ff117212 */ /* 0x000fe200078e33ff */
[----:B------:R-:W-:-:S04]  /*288a0*/  IMAD R18, R2, R18, R3 ;  /* 0x0000001202127224 */ /* 0x000fc800078e0203 */
[----:B------:R-:W-:Y:S01]  /*288b0*/  IMAD.IADD R17, R4, 0x1, R17 ;  /* 0x0000000104117824 */ /* 0x000fe200078e0211 */
[----:B------:R-:W-:Y:S06]  /*288c0*/  BRA `(.L_x_2964) ;  /* 0x00000000000c7947 */ /* 0x000fec0003800000 */
.L_x_2959:
[----:B------:R-:W-:Y:S01]  /*288d0*/  MOV R17, RZ ;  /* 0x000000ff00117202 */ /* 0x000fe20000000f00 */
[----:B------:R-:W-:Y:S02]  /*288e0*/  IMAD.U32 R16, RZ, RZ, UR6 ;  /* 0x00000006ff107e24 */ /* 0x000fe4000f8e00ff */
[----:B------:R-:W-:-:S07]  /*288f0*/  IMAD.MOV.U32 R18, RZ, RZ, RZ ;  /* 0x000000ffff127224 */ /* 0x000fce00078e00ff */
.L_x_2964:
[----:B------:R-:W-:-:S13]  /*28900*/  ISETP.NE.AND P0, PT, R5, RZ, PT ;  /* 0x000000ff0500720c */ /* 0x000fda0003f05270 */
[----:B------:R-:W0:Y:S01]  /*28910*/  @!P0 S2R R3, SR_CgaCtaId ;  /* 0x0000000000038919 */ /* 0x000e220000008800 */
[----:B------:R-:W-:-:S04]  /*28920*/  @!P0 MOV R2, 0x400 ;  /* 0x0000040000028802 */ /* 0x000fc80000000f00 */
[----:B0-----:R-:W-:-:S05]  /*28930*/  @!P0 LEA R2, R3, R2, 0x18 ;  /* 0x0000000203028211 */ /* 0x001fca00078ec0ff */
[----:B------:R1:W-:Y:S01]  /*28940*/  @!P0 STS.128 [R2+0x388d0], R16 ;  /* 0x0388d01002008388 */ /* 0x0003e20000000c00 */
[----:B------:R-:W-:Y:S06]  /*28950*/  BAR.ARV 0x5, 0x180 ;  /* 0x0146000000007b1d */ /* 0x000fec0000002000 */
.L_x_2957:
[----:B------:R2:W-:Y:S01]  /*28960*/  STL [R1+0x30], RZ ;  /* 0x000030ff01007387 */ /* 0x0005e20000100800 */
[----:B------:R-:W-:Y:S01]  /*28970*/  ULDC UR4, c[0x0][0xc3c] ;  /* 0x00030f0000047ab9 */ /* 0x000fe20000000800 */
[----:B------:R-:W-:Y:S01]  /*28980*/  MOV R29, 0x1 ;  /* 0x00000001001d7802 */ /* 0x000fe20000000f00 */
[----:B------:R-:W-:Y:S01]  /*28990*/  IMAD.MOV.U32 R27, RZ, RZ, RZ ;  /* 0x000000ffff1b7224 */ /* 0x000fe200078e00ff */
[----:B0-----:R-:W-:-:S13]  /*289a0*/  ISETP.GE.AND P0, PT, R19, UR4, PT ;  /* 0x0000000413007c0c */ /* 0x001fda000bf06270 */
[----:B--2---:R-:W-:Y:S05]  /*289b0*/  @P0 BRA `(.L_x_2965) ;  /* 0x0000006400a00947 */ /* 0x004fea0003800000 */
[----:B-1----:R-:W2:Y:S01]  /*289c0*/  LDL R2, [R1+0x90] ;  /* 0x0000900001027983 */ /* 0x002ea20000100800 */
[----:B------:R-:W0:Y:S01]  /*289d0*/  S2UR UR5, SR_CgaCtaId ;  /* 0x00000000000579c3 */ /* 0x000e220000008800 */
[----:B------:R-:W-:Y:S01]  /*289e0*/  IMAD.SHL.U32 R36, R0, 0x8, RZ ;  /* 0x0000000800247824 */ /* 0x000fe200078e00ff */
[----:B------:R-:W-:Y:S01]  /*289f0*/  BSSY B8, `(.L_x_2965) ;  /* 0x0000664000087945 */ /* 0x000fe20003800000 */
[----:B------:R1:W-:Y:S01]  /*28a00*/  STL [R1+0x30], RZ ;  /* 0x000030ff01007387 */ /* 0x0003e20000100800 */
[----:B------:R-:W-:Y:S01]  /*28a10*/  IMAD.MOV.U32 R29, RZ, RZ, 0x1 ;  /* 0x00000001ff1d7424 */ /* 0x000fe200078e00ff */
[----:B------:R-:W-:Y:S01]  /*28a20*/  MOV R27, RZ ;  /* 0x000000ff001b7202 */ /* 0x000fe20000000f00 */
[----:B------:R-:W-:Y:S01]  /*28a30*/  IMAD.MOV.U32 R28, RZ, RZ, RZ ;  /* 0x000000ffff1c7224 */ /* 0x000fe200078e00ff */
[C---:B------:R-:W-:Y:S01]  /*28a40*/  LOP3.LUT R3, R36.reuse, 0x1f8, RZ, 0xc0, !PT ;  /* 0x000001f824037812 */ /* 0x040fe200078ec0ff */
[----:B------:R-:W-:Y:S01]  /*28a50*/  IMAD.MOV.U32 R30, RZ, RZ, 0x1 ;  /* 0x00000001ff1e7424 */ /* 0x000fe200078e00ff */
[----:B------:R-:W-:Y:S01]  /*28a60*/  LOP3.LUT R36, R36, 0x38, RZ, 0xc0, !PT ;  /* 0x0000003824247812 */ /* 0x000fe200078ec0ff */
[----:B------:R-:W-:Y:S01]  /*28a70*/  ULDC.64 UR36, c[0x0][0x198] ;  /* 0x0000660000247ab9 */ /* 0x000fe20000000a00 */
[----:B------:R-:W-:Y:S01]  /*28a80*/  LOP3.LUT R3, R3, 0x38, R0, 0x78, !PT ;  /* 0x0000003803037812 */ /* 0x000fe200078e7800 */
[----:B------:R-:W-:Y:S01]  /*28a90*/  ULDC UR38, c[0x0][0xc] ;  /* 0x0000030000267ab9 */ /* 0x000fe20000000800 */
[----:B--2---:R-:W-:-:S02]  /*28aa0*/  R2UR UR4, R2 ;  /* 0x00000000020472ca */ /* 0x004fc400000e0000 */
[C---:B------:R-:W-:Y:S01]  /*28ab0*/  LOP3.LUT R2, R0.reuse, 0x7f, RZ, 0xc0, !PT ;  /* 0x0000007f00027812 */ /* 0x040fe200078ec0ff */
[----:B------:R-:W-:-:S03]  /*28ac0*/  IMAD.SHL.U32 R0, R0, 0x10, RZ ;  /* 0x0000001000007824 */ /* 0x000fc600078e00ff */
[----:B------:R-:W-:Y:S02]  /*28ad0*/  SHF.L.U32 R34, R2, 0x3, RZ ;  /* 0x0000000302227819 */ /* 0x000fe400000006ff */
[----:B------:R-:W-:Y:S02]  /*28ae0*/  SHF.R.U32.HI R2, RZ, 0x3, R2 ;  /* 0x00000003ff027819 */ /* 0x000fe40000011602 */
[----:B------:R-:W-:Y:S02]  /*28af0*/  LOP3.LUT R34, R3, 0x200, R34, 0xf8, !PT ;  /* 0x0000020003227812 */ /* 0x000fe400078ef822 */
[----:B------:R-:W-:Y:S01]  /*28b00*/  LOP3.LUT R0, R2, 0x70, R0, 0xf8, !PT ;  /* 0x0000007002007812 */ /* 0x000fe200078ef800 */
[----:B------:R-:W-:Y:S01]  /*28b10*/  ULOP3.LUT UR39, UR4, 0x2, URZ, 0xfc, !UPT ;  /* 0x0000000204277892 */ /* 0x000fe2000f8efc3f */
[C---:B------:R-:W-:Y:S02]  /*28b20*/  LOP3.LUT R3, R36.reuse, 0x40, RZ, 0xfc, !PT ;  /* 0x0000004024037812 */ /* 0x040fe400078efcff */
[----:B------:R-:W-:Y:S01]  /*28b30*/  UMOV UR4, 0x400 ;  /* 0x0000040000047882 */ /* 0x000fe20000000000 */
[C---:B------:R-:W-:Y:S01]  /*28b40*/  LOP3.LUT R2, R36.reuse, 0x80, RZ, 0xfc, !PT ;  /* 0x0000008024027812 */ /* 0x040fe200078efcff */
[----:B0-----:R-:W-:Y:S01]  /*28b50*/  ULEA UR4, UR5, UR4, 0x18 ;  /* 0x0000000405047291 */ /* 0x001fe2000f8ec03f */
[----:B------:R-:W-:-:S05]  /*28b60*/  LOP3.LUT R0, R36, 0xc0, RZ, 0xfc, !PT ;  /* 0x000000c024007812 */ /* 0x000fca00078efcff */
[----:B------:R-:W-:-:S05]  /*28b70*/  MOV R22, UR4 ;  /* 0x0000000400167c02 */ /* 0x000fca0008000f00 */
[----:B-1----:R-:W-:-:S07]  /*28b80*/  IMAD R37, R34, 0x2, R22 ;  /* 0x0000000222257824 */ /* 0x002fce00078e0216 */
.L_x_3074:
[----:B0-----:R-:W0:Y:S02]  /*28b90*/  LDC.64 R2, c[0x0][0xc88] ;  /* 0x00032200ff027b82 */ /* 0x001e240000000a00 */
[----:B0-----:R-:W-:-:S05]  /*28ba0*/  IMAD.WIDE R2, R19, 0x4, R2 ;  /* 0x0000000413027825 */ /* 0x001fca00078e0202 */
[----:B--2---:R-:W2:Y:S01]  /*28bb0*/  LDG.E R31, desc[UR60][R2.64] ;  /* 0x0000003c021f7981 */ /* 0x004ea2000c1e1900 */
[----:B------:R-:W-:Y:S05]  /*28bc0*/  YIELD ;  /* 0x0000000000007946 */ /* 0x000fea0003800000 */
[----:B------:R-:W-:Y:S01]  /*28bd0*/  ULDC.64 UR4, c[0x0][0xa28] ;  /* 0x00028a0000047ab9 */ /* 0x000fe20000000a00 */
[----:B------:R-:W-:Y:S01]  /*28be0*/  ULDC.64 UR8, c[0x0][0xa18] ;  /* 0x0002860000087ab9 */ /* 0x000fe20000000a00 */
[----:B------:R-:W-:Y:S01]  /*28bf0*/  ISETP.NE.U32.AND P0, PT, RZ, UR4, PT ;  /* 0x00000004ff007c0c */ /* 0x000fe2000bf05070 */
[----:B------:R-:W-:Y:S01]  /*28c00*/  IMAD.MOV.U32 R11, RZ, RZ, RZ ;  /* 0x000000ffff0b7224 */ /* 0x000fe200078e00ff */
[----:B------:R-:W-:-:S02]  /*28c10*/  ULDC.64 UR6, c[0x0][0xa10] ;  /* 0x0002840000067ab9 */ /* 0x000fc40000000a00 */
[----:B------:R-:W-:Y:S02]  /*28c20*/  ISETP.NE.AND.EX P0, PT, RZ, UR5, PT, P0 ;  /* 0x00000005ff007c0c */ /* 0x000fe4000bf05300 */
[----:B------:R-:W-:-:S04]  /*28c30*/  ISETP.NE.U32.AND P2, PT, RZ, UR8, PT ;  /* 0x00000008ff007c0c */ /* 0x000fc8000bf45070 */
[----:B------:R-:W-:Y:S01]  /*28c40*/  ISETP.NE.AND.EX P2, PT, RZ, UR9, PT, P2 ;  /* 0x00000009ff007c0c */ /* 0x000fe2000bf45320 */
[----:B------:R-:W-:Y:S01]  /*28c50*/  IMAD.MOV.U32 R35, RZ, RZ, RZ ;  /* 0x000000ffff237224 */ /* 0x000fe200078e00ff */
[----:B--2---:R-:W-:-:S05]  /*28c60*/  SHF.R.S32.HI R0, RZ, 0x1f, R31 ;  /* 0x0000001fff007819 */ /* 0x004fca000001141f */
[C---:B------:R-:W-:Y:S02]  /*28c70*/  @P0 LEA R2, P1, R31.reuse, UR4, 0x2 ;  /* 0x000000041f020c11 */ /* 0x040fe4000f8210ff */
[C---:B------:R-:W-:Y:S01]  /*28c80*/  SHF.L.U32 R24, R31.reuse, 0x2, RZ ;  /* 0x000000021f187819 */ /* 0x040fe200000006ff */
[----:B------:R0:W-:Y:S01]  /*28c90*/  STL [R1+0x24], R0 ;  /* 0x0000240001007387 */ /* 0x0001e20000100800 */
[C-C-:B------:R-:W-:Y:S01]  /*28ca0*/  @P0 LEA.HI.X R3, R31.reuse, UR5, R0.reuse, 0x2, P1 ;  /* 0x000000051f030c11 */ /* 0x140fe200088f1400 */
[----:B------:R-:W-:Y:S01]  /*28cb0*/  ULDC.64 UR4, c[0x0][0xa00] ;  /* 0x0002800000047ab9 */ /* 0x000fe20000000a00 */
[----:B------:R-:W-:-:S03]  /*28cc0*/  SHF.L.U64.HI R25, R31, 0x2, R0 ;  /* 0x000000021f197819 */ /* 0x000fc60000010200 */
[----:B-1----:R1:W2:Y:S01]  /*28cd0*/  @P0 LDG.E R11, desc[UR60][R2.64] ;  /* 0x0000003c020b0981 */ /* 0x0022a2000c1e1900 */
        /* <DEDUP_REMOVED lines=8> */
[----:B------:R-:W-:-:S02]  /*28d60*/  IADD3.X R5, R25, UR7, RZ, P4, !PT ;  /* 0x0000000719057c10 */ /* 0x000fc4000a7fe4ff */
[C---:B------:R-:W-:Y:S02]  /*28d70*/  IADD3.X R3, R25.reuse, UR5, RZ, P3, !PT ;  /* 0x0000000519037c10 */ /* 0x040fe40009ffe4ff */
[----:B------:R-:W-:Y:S02]  /*28d80*/  @P2 IADD3 R6, P3, R24, UR8, RZ ;  /* 0x0000000818062c10 */ /* 0x000fe4000ff7e0ff */
[----:B------:R-:W-:Y:S01]  /*28d90*/  MOV R8, UR4 ;  /* 0x0000000400087c02 */ /* 0x000fe20008000f00 */
[----:B------:R-:W5:Y:S01]  /*28da0*/  @P0 LDG.E R35, desc[UR60][R2.64] ;  /* 0x0000003c02230981 */ /* 0x000f62000c1e1900 */
[----:B------:R-:W-:Y:S01]  /*28db0*/  @P2 IADD3.X R7, R25, UR9, RZ, P3, !PT ;  /* 0x0000000919072c10 */ /* 0x000fe20009ffe4ff */
[----:B------:R-:W-:Y:S02]  /*28dc0*/  ULDC.64 UR4, c[0x0][0x418] ;  /* 0x0001060000047ab9 */ /* 0x000fe40000000a00 */
[----:B------:R-:W5:Y:S04]  /*28dd0*/  @P1 LDG.E R0, desc[UR60][R4.64] ;  /* 0x0000003c04001981 */ /* 0x000f68000c1e1900 */
[----:B------:R0:W3:Y:S01]  /*28de0*/  @P2 LDG.E R8, desc[UR60][R6.64] ;  /* 0x0000003c06082981 */ /* 0x0000e2000c1e1900 */
[----:B------:R-:W-:-:S03]  /*28df0*/  UISETP.NE.U32.AND UP0, UPT, UR4, URZ, UPT ;  /* 0x0000003f0400728c */ /* 0x000fc6000bf05070 */
[----:B------:R-:W-:Y:S01]  /*28e00*/  ULDC UR4, c[0x0][0x424] ;  /* 0x0001090000047ab9 */ /* 0x000fe20000000800 */
[----:B------:R-:W-:-:S03]  /*28e10*/  UISETP.NE.AND.EX UP0, UPT, UR5, URZ, UPT, UP0 ;  /* 0x0000003f0500728c */ /* 0x000fc6000bf05300 */
[----:B------:R-:W-:Y:S01]  /*28e20*/  ULDC UR5, c[0x0][0x2f0] ;  /* 0x0000bc0000057ab9 */ /* 0x000fe20000000800 */
[----:B------:R-:W-:-:S04]  /*28e30*/  USEL UR4, UR4, 0x1, UP0 ;  /* 0x0000000104047887 */ /* 0x000fc80008000000 */
[----:B------:R-:W-:-:S03]  /*28e40*/  UIMAD UR4, UR4, UR5, URZ ;  /* 0x00000005040472a4 */ /* 0x000fc6000f8e023f */
[----:B------:R-:W-:Y:S02]  /*28e50*/  ULDC UR5, c[0x0][0x348] ;  /* 0x0000d20000057ab9 */ /* 0x000fe40000000800 */
[----:B0-----:R-:W-:Y:S01]  /*28e60*/  IMAD.U32 R6, RZ, RZ, UR5 ;  /* 0x00000005ff067e24 */ /* 0x001fe2000f8e00ff */
[----:B------:R-:W-:Y:S01]  /*28e70*/  MOV R7, UR4 ;  /* 0x0000000400077c02 */ /* 0x000fe20008000f00 */
[----:B---3--:R0:W-:Y:S01]  /*28e80*/  STL [R1+0x1c], R8 ;  /* 0x00001c0801007387 */ /* 0x0081e20000100800 */
[----:B------:R-:W-:-:S03]  /*28e90*/  IMAD.MOV.U32 R10, RZ, RZ, R8 ;  /* 0x000000ffff0a7224 */ /* 0x000fc600078e0008 */
[----:B--2---:R0:W-:Y:S01]  /*28ea0*/  STL [R1+0x10], R11 ;  /* 0x0000100b01007387 */ /* 0x0041e20000100800 */
[----:B------:R-:W-:Y:S05]  /*28eb0*/  @P2 BRA `(.L_x_2966) ;  /* 0x0000000000142947 */ /* 0x000fea0003800000 */
[----:B------:R-:W-:Y:S05]  /*28ec0*/  @!P0 BRA `(.L_x_2966) ;  /* 0x0000000000108947 */ /* 0x000fea0003800000 */
[----:B0-----:R-:W2:Y:S04]  /*28ed0*/  LDG.E R8, desc[UR60][R2.64] ;  /* 0x0000003c02087981 */ /* 0x001ea8000c1e1900 */
[----:B------:R-:W2:Y:S02]  /*28ee0*/  LDG.E R9, desc[UR60][R2.64+0x4] ;  /* 0x0000043c02097981 */ /* 0x000ea4000c1e1900 */
[----:B--2---:R-:W-:-:S05]  /*28ef0*/  IMAD.IADD R10, R9, 0x1, -R8 ;  /* 0x00000001090a7824 */ /* 0x004fca00078e0a08 */
[----:B------:R1:W-:Y:S02]  /*28f00*/  STL [R1+0x1c], R10 ;  /* 0x00001c0a01007387 */ /* 0x0003e40000100800 */
.L_x_2966:
[----:B------:R-:W-:Y:S01]  /*28f10*/  ULDC.64 UR4, c[0x0][0xa20] ;  /* 0x0002880000047ab9 */ /* 0x000fe20000000a00 */
[----:B------:R-:W-:Y:S01]  /*28f20*/  IMAD.MOV.U32 R33, RZ, RZ, R31 ;  /* 0x000000ffff217224 */ /* 0x000fe200078e001f */
[----:B------:R-:W-:-:S04]  /*28f30*/  ISETP.NE.U32.AND P0, PT, RZ, UR4, PT ;  /* 0x00000004ff007c0c */ /* 0x000fc8000bf05070 */
[----:B------:R-:W-:-:S13]  /*28f40*/  ISETP.NE.AND.EX P0, PT, RZ, UR5, PT, P0 ;  /* 0x00000005ff007c0c */ /* 0x000fda000bf05300 */
[----:B------:R-:W-:Y:S05]  /*28f50*/  @!P0 BRA `(.L_x_2967) ;  /* 0x0000000000108947 */ /* 0x000fea0003800000 */
[----:B------:R-:W-:-:S04]  /*28f60*/  IADD3 R2, P0, R24, UR4, RZ ;  /* 0x0000000418027c10 */ /* 0x000fc8000ff1e0ff */
[----:B------:R-:W-:-:S05]  /*28f70*/  IADD3.X R3, R25, UR5, RZ, P0, !PT ;  /* 0x0000000519037c10 */ /* 0x000fca00087fe4ff */
[----:B------:R2:W5:Y:S01]  /*28f80*/  LDG.E R7, desc[UR60][R2.64] ;  /* 0x0000003c02077981 */ /* 0x000562000c1e1900 */
[----:B------:R-:W-:Y:S05]  /*28f90*/  BRA `(.L_x_2968) ;  /* 0x0000000000247947 */ /* 0x000fea0003800000 */
.L_x_2967:
[----:B------:R-:W-:Y:S02]  /*28fa0*/  ULDC.64 UR4, c[0x0][0xa08] ;  /* 0x0002820000047ab9 */ /* 0x000fe40000000a00 */
[----:B------:R-:W-:-:S04]  /*28fb0*/  ISETP.NE.U32.AND P0, PT, RZ, UR4, PT ;  /* 0x00000004ff007c0c */ /* 0x000fc8000bf05070 */
[----:B------:R-:W-:-:S13]  /*28fc0*/  ISETP.NE.AND.EX P0, PT, RZ, UR5, PT, P0 ;  /* 0x00000005ff007c0c */ /* 0x000fda000bf05300 */
[----:B------:R-:W-:Y:S05]  /*28fd0*/  @!P0 BRA `(.L_x_2968) ;  /* 0x0000000000148947 */ /* 0x000fea0003800000 */
[----:B------:R-:W2:Y:S02]  /*28fe0*/  LDC.64 R2, c[0x0][0xa08] ;  /* 0x00028200ff027b82 */ /* 0x000ea40000000a00 */
[----:B--2---:R-:W-:-:S05]  /*28ff0*/  IMAD.WIDE R2, R33, 0x4, R2 ;  /* 0x0000000421027825 */ /* 0x004fca00078e0202 */
[----:B------:R-:W2:Y:S04]  /*29000*/  LDG.E R7, desc[UR60][R2.64] ;  /* 0x0000003c02077981 */ /* 0x000ea8000c1e1900 */
[----:B0-----:R-:W2:Y:S02]  /*29010*/  LDG.E R8, desc[UR60][R2.64+0x4] ;  /* 0x0000043c02087981 */ /* 0x001ea4000c1e1900 */
[----:B--2---:R-:W-:-:S07]  /*29020*/  IADD3 R7, -R7, R8, RZ ;  /* 0x0000000807077210 */ /* 0x004fce0007ffe1ff */
.L_x_2968:
[----:B--2---:R-:W2:Y:S01]  /*29030*/  @P1 LDG.E R2, desc[UR60][R4.64] ;  /* 0x0000003c04021981 */ /* 0x004ea2000c1e1900 */
[----:B------:R-:W3:Y:S03]  /*29040*/  LDC R3, c[0x0][0x448] ;  /* 0x00011200ff037b82 */ /* 0x000ee60000000800 */
[----:B------:R4:W2:Y:S01]  /*29050*/  @P1 LDG.E R5, desc[UR60][R4.64+0x4] ;  /* 0x0000043c04051981 */ /* 0x0008a2000c1e1900 */
[----:B-----5:R-:W-:Y:S01]  /*29060*/  IMAD.IADD R7, R7, 0x1, -R11 ;  /* 0x0000000107077824 */ /* 0x020fe200078e0a0b */
[----:B------:R-:W-:Y:S01]  /*29070*/  BSSY B0, `(.L_x_2969) ;  /* 0x00001a3000007945 */ /* 0x000fe20003800000 */
[----:B---3--:R-:W-:-:S13]  /*29080*/  ISETP.NE.AND P0, PT, R3, 0x1, PT ;  /* 0x000000010300780c */ /* 0x008fda0003f05270 */
[----:B----4-:R-:W3:Y:S08]  /*29090*/  @P0 LDC R4, c[0x0][0x44c] ;  /* 0x00011300ff040b82 */ /* 0x010ef00000000800 */
[----:B------:R-:W4:Y:S01]  /*290a0*/  @P0 LDC R3, c[0x0][0x450] ;  /* 0x00011400ff030b82 */ /* 0x000f220000000800 */
[----:B--2---:R-:W-:Y:S02]  /*290b0*/  @P1 IMAD.IADD R6, R5, 0x1, -R2 ;  /* 0x0000000105061824 */ /* 0x004fe400078e0a02 */
[----:B------:R-:W-:-:S05]  /*290c0*/  IMAD.SHL.U32 R2, R17, 0x80, RZ ;  /* 0x0000008011027824 */ /* 0x000fca00078e00ff */
[----:B------:R-:W-:-:S05]  /*290d0*/  IADD3 R2, R2, 0x7f, RZ ;  /* 0x0000007f02027810 */ /* 0x000fca0007ffe0ff */
[----:B---3--:R-:W-:-:S04]  /*290e0*/  @P0 IMAD.HI.U32 R5, R2, R4, RZ ;  /* 0x0000000402050227 */ /* 0x008fc800078e00ff */
[----:B------:R-:W-:Y:S01]  /*290f0*/  IMAD.MOV.U32 R4, RZ, RZ, R2 ;  /* 0x000000ffff047224 */ /* 0x000fe200078e0002 */
[----:B----4-:R-:W-:Y:S02]  /*29100*/  @P0 SHF.R.U32.HI R4, RZ, R3, R5 ;  /* 0x00000003ff040219 */ /* 0x010fe40000011605 */
[----:B------:R-:W-:-:S05]  /*29110*/  IADD3 R5, R7, R6, RZ ;  /* 0x0000000607057210 */ /* 0x000fca0007ffe0ff */
[----:B------:R-:W-:Y:S01]  /*29120*/  VIADD R3, R5, 0x4f ;  /* 0x0000004f05037836 */ /* 0x000fe20000000000 */
[----:B------:R2:W-:Y:S03]  /*29130*/  STL [R1+0xc], R5 ;  /* 0x00000c0501007387 */ /* 0x0005e60000100800 */
[----:B------:R-:W-:-:S05]  /*29140*/  IMAD.HI R3, R3, 0x66666667, RZ ;  /* 0x6666666703037827 */ /* 0x000fca00078e02ff */
[----:B------:R-:W-:-:S04]  /*29150*/  SHF.R.U32.HI R2, RZ, 0x1f, R3 ;  /* 0x0000001fff027819 */ /* 0x000fc80000011603 */
[----:B------:R-:W-:Y:S02]  /*29160*/  LEA.HI.SX32 R3, R3, R2, 0x1b ;  /* 0x0000000203037211 */ /* 0x000fe400078fdaff */
[----:B------:R-:W-:-:S05]  /*29170*/  IADD3 R2, R5, 0x50, -R10 ;  /* 0x0000005005027810 */ /* 0x000fca0007ffe80a */
[----:B------:R-:W-:-:S04]  /*29180*/  IMAD.IADD R4, R2, 0x1, R4 ;  /* 0x0000000102047824 */ /* 0x000fc800078e0204 */
[----:B------:R-:W-:-:S05]  /*29190*/  IMAD.HI R4, R4, 0x66666667, RZ ;  /* 0x6666666704047827 */ /* 0x000fca00078e02ff */
[----:B--2---:R-:W-:-:S04]  /*291a0*/  SHF.R.U32.HI R5, RZ, 0x1f, R4 ;  /* 0x0000001fff057819 */ /* 0x004fc80000011604 */
[----:B------:R-:W-:-:S04]  /*291b0*/  LEA.HI.SX32 R5, R4, R5, 0x1b ;  /* 0x0000000504057211 */ /* 0x000fc800078fdaff */
[----:B------:R-:W-:-:S05]  /*291c0*/  VIMNMX R4, R3, R5, PT ;  /* 0x0000000503047248 */ /* 0x000fca0003fe0100 */
[----:B------:R-:W-:Y:S01]  /*291d0*/  IMAD R4, R4, 0x50, -R7 ;  /* 0x0000005004047824 */ /* 0x000fe200078e0a07 */
[----:B------:R-:W-:-:S04]  /*291e0*/  IADD3 R7, -R7, RZ, RZ ;  /* 0x000000ff07077210 */ /* 0x000fc80007ffe1ff */
[----:B------:R-:W-:Y:S02]  /*291f0*/  VIMNMX R4, R4, R6, PT ;  /* 0x0000000604047248 */ /* 0x000fe40003fe0100 */
[----:B------:R-:W-:-:S04]  /*29200*/  VIMNMX R7, RZ, R7, !PT ;  /* 0x00000007ff077248 */ /* 0x000fc80007fe0100 */
        /* <DEDUP_REMOVED lines=14> */
[----:B------:R-:W2:Y:S02]  /*292f0*/  S2R R7, SR_TID.X ;  /* 0x0000000000077919 */ /* 0x000ea40000002100 */
[----:B--2---:R-:W-:-:S04]  /*29300*/  SHF.R.U32.HI R7, RZ, 0x5, R7 ;  /* 0x00000005ff077819 */ /* 0x004fc80000011607 */
[----:B------:R-:W-:-:S05]  /*29310*/  LOP3.LUT R7, R7, 0x3, RZ, 0xc0, !PT ;  /* 0x0000000307077812 */ /* 0x000fca00078ec0ff */
[----:B------:R2:W3:Y:S02]  /*29320*/  SHFL.IDX PT, R14, R7, RZ, 0x1f ;  /* 0x00001fff070e7589 */ /* 0x0004e400000e0000 */
.L_x_3178:
[----:B---3--:R-:W-:Y:S02]  /*29330*/  ISETP.NE.AND P0, PT, R14, RZ, PT ;  /* 0x000000ff0e00720c */ /* 0x008fe40003f05270 */
[----:B------:R-:W-:-:S11]  /*29340*/  PLOP3.LUT P6, PT, PT, PT, PT, 0x8, 0x0 ;  /* 0x000000000000781c */ /* 0x000fd60003fce170 */
[----:B------:R-:W-:Y:S05]  /*29350*/  @P0 BRA `(.L_x_2972) ;  /* 0x00000000000c0947 */ /* 0x000fea0003800000 */
[----:B------:R-:W-:-:S03]  /*29360*/  UMOV UR4, 0xffffffff ;  /* 0xffffffff00047882 */ /* 0x000fc60000000000 */
[----:B------:R-:W-:Y:S05]  /*29370*/  BRA.DIV UR4, `(.L_x_2973) ;  /* 0x0000007e04707947 */ /* 0x000fea000b800000 */
[----:B------:R-:W-:-:S13]  /*29380*/  ELECT P6, URZ, PT ;  /* 0x00000000003f782f */ /* 0x000fda00038c0000 */
.L_x_2972:
[----:B--2---:R-:W2:Y:S01]  /*29390*/  LDL R7, [R1+0x30] ;  /* 0x0000300001077983 */ /* 0x004ea20000100800 */
[----:B------:R-:W-:Y:S01]  /*293a0*/  BSSY B1, `(.L_x_2974) ;  /* 0x0000008000017945 */ /* 0x000fe20003800000 */
[----:B--2---:R-:W-:-:S04]  /*293b0*/  IADD3 R7, R7, 0x1, RZ ;  /* 0x0000000107077810 */ /* 0x004fc80007ffe0ff */
[----:B0-----:R-:W-:-:S04]  /*293c0*/  LEA.HI R8, R7, R7, RZ, 0x1 ;  /* 0x0000000707087211 */ /* 0x001fc800078f08ff */
[----:B------:R-:W-:-:S05]  /*293d0*/  LOP3.LUT R8, R8, 0xfffffffe, RZ, 0xc0, !PT ;  /* 0xfffffffe08087812 */ /* 0x000fca00078ec0ff */
[----:B------:R-:W-:-:S05]  /*293e0*/  IMAD.IADD R7, R7, 0x1, -R8 ;  /* 0x0000000107077824 */ /* 0x000fca00078e0a08 */
[----:B------:R-:W-:-:S04]  /*293f0*/  SHF.L.U32 R7, R7, 0x1f, RZ ;  /* 0x0000001f07077819 */ /* 0x000fc800000006ff */
[----:B------:R-:W0:Y:S02]  /*29400*/  SYNCS.PHASECHK.TRANS64.TRYWAIT P0, [R22+URZ+0x38820], R7 ;  /* 0x03882007160075a7 */ /* 0x000e24000800017f */
[----:B0-----:R-:W-:Y:S05]  /*29410*/  @!P0 BRA `(.L_x_2975) ;  /* 0x0000007c00688947 */ /* 0x001fea0003800000 */
.L_x_3181:
[----:B------:R-:W-:Y:S05]  /*29420*/  BSYNC B1 ;  /* 0x0000000000017941 */ /* 0x000fea0003800000 */
.L_x_2974:
[----:B------:R-:W-:Y:S04]  /*29430*/  BSSY B1, `(.L_x_2976) ;  /* 0x00000aa000017945 */ /* 0x000fe80003800000 */
[----:B------:R-:W-:Y:S05]  /*29440*/  @!P6 BRA `(.L_x_2977) ;  /* 0x0000000800a0e947 */ /* 0x000fea0003800000 */
[----:B------:R-:W-:Y:S01]  /*29450*/  IMAD R11, R28, 0x8, R22 ;  /* 0x000000081c0b7824 */ /* 0x000fe200078e0216 */
[----:B-1----:R-:W-:Y:S01]  /*29460*/  SHF.L.U32 R10, R30, 0x1f, RZ ;  /* 0x0000001f1e0a7819 */ /* 0x002fe200000006ff */
[----:B------:R-:W1:Y:S01]  /*29470*/  S2R R8, SR_TID.X ;  /* 0x0000000000087919 */ /* 0x000e620000002100 */
[----:B------:R-:W-:Y:S02]  /*29480*/  BSSY B2, `(.L_x_2978) ;  /* 0x0000005000027945 */ /* 0x000fe40003800000 */
[----:B------:R-:W2:Y:S01]  /*29490*/  SYNCS.PHASECHK.TRANS64.TRYWAIT P0, [R11+URZ+0x388a0], R10 ;  /* 0x0388a00a0b0075a7 */ /* 0x000ea2000800017f */
[----:B-1----:R-:W-:-:S04]  /*294a0*/  LOP3.LUT R8, R8, 0x7f, RZ, 0xc0, !PT ;  /* 0x0000007f08087812 */ /* 0x002fc800078ec0ff */
[----:B------:R-:W-:Y:S01]  /*294b0*/  ISETP.NE.AND P1, PT, R8, RZ, PT ;  /* 0x000000ff0800720c */ /* 0x000fe20003f25270 */
[----:B--2---:R-:W-:-:S12]  /*294c0*/  @!P0 BRA `(.L_x_2979) ;  /* 0x0000007c00508947 */ /* 0x004fd80003800000 */
.L_x_3182:
[----:B------:R-:W-:Y:S05]  /*294d0*/  BSYNC B2 ;  /* 0x0000000000027941 */ /* 0x000fea0003800000 */
.L_x_2978:
        /* <DEDUP_REMOVED lines=9> */
.L_x_2981:
[----:B------:R-:W-:Y:S05]  /*29570*/  BSYNC B2 ;  /* 0x0000000000027941 */ /* 0x000fea0003800000 */
.L_x_2980:
        /* <DEDUP_REMOVED lines=12> */
.L_x_2982:
        /* <DEDUP_REMOVED lines=16> */
.L_x_2983:
        /* <DEDUP_REMOVED lines=16> */
.L_x_2984:
        /* <DEDUP_REMOVED lines=16> */
.L_x_2985:
        /* <DEDUP_REMOVED lines=13> */
.L_x_3183:
[----:B------:R-:W-:Y:S05]  /*29a10*/  BSYNC B2 ;  /* 0x0000000000027941 */ /* 0x000fea0003800000 */
.L_x_2986:
        /* <DEDUP_REMOVED lines=11> */
.L_x_2989:
[----:B------:R-:W-:Y:S05]  /*29ad0*/  BSYNC B2 ;  /* 0x0000000000027941 */ /* 0x000fea0003800000 */
.L_x_2988:
        /* <DEDUP_REMOVED lines=8> */
.L_x_2990:
        /* <DEDUP_REMOVED lines=15> */
.L_x_2991:
        /* <DEDUP_REMOVED lines=15> */
.L_x_2992:
        /* <DEDUP_REMOVED lines=15> */
.L_x_2993:
        /* <DEDUP_REMOVED lines=10> */
.L_x_2977:
[----:B------:R-:W-:Y:S05]  /*29ed0*/  BSYNC B1 ;  /* 0x0000000000017941 */ /* 0x000fea0003800000 */
.L_x_2976:
        /* <DEDUP_REMOVED lines=9> */
.L_x_3012:
[----:B------:R-:W-:Y:S05]  /*29f70*/  YIELD ;  /* 0x0000000000007946 */ /* 0x000fea0003800000 */
[----:B------:R-:W-:Y:S04]  /*29f80*/  BSSY B1, `(.L_x_2994) ;  /* 0x00000a9000017945 */ /* 0x000fe80003800000 */
[----:B------:R-:W-:Y:S05]  /*29f90*/  @!P6 BRA `(.L_x_2995) ;  /* 0x00000008009ce947 */ /* 0x000fea0003800000 */
[----:B-1----:R-:W-:Y:S01]  /*29fa0*/  LEA R10, R28, R22, 0x3 ;  /* 0x000000161c0a7211 */ /* 0x002fe200078e18ff */
[----:B------:R-:W1:Y:S01]  /*29fb0*/  S2R R5, SR_TID.X ;  /* 0x0000000000057919 */ /* 0x000e620000002100 */
[----:B------:R-:W-:Y:S01]  /*29fc0*/  SHF.L.U32 R9, R30, 0x1f, RZ ;  /* 0x0000001f1e097819 */ /* 0x000fe200000006ff */
[----:B------:R-:W-:Y:S03]  /*29fd0*/  BSSY B2, `(.L_x_2996) ;  /* 0x0000005000027945 */ /* 0x000fe60003800000 */
[----:B------:R-:W2:Y:S01]  /*29fe0*/  SYNCS.PHASECHK.TRANS64.TRYWAIT P1, [R10+URZ+0x388a0], R9 ;  /* 0x0388a0090a0075a7 */ /* 0x000ea2000802017f */
[----:B-1----:R-:W-:-:S04]  /*29ff0*/  LOP3.LUT R5, R5, 0x7f, RZ, 0xc0, !PT ;  /* 0x0000007f05057812 */ /* 0x002fc800078ec0ff */
[----:B------:R-:W-:Y:S01]  /*2a000*/  ISETP.NE.AND P2, PT, R5, RZ, PT ;  /* 0x000000ff0500720c */ /* 0x000fe20003f45270 */
[----:B--2---:R-:W-:-:S12]  /*2a010*/  @!P1 BRA `(.L_x_2997) ;  /* 0x0000007000a49947 */ /* 0x004fd80003800000 */
.L_x_3184:
[----:B------:R-:W-:Y:S05]  /*2a020*/  BSYNC B2 ;  /* 0x0000000000027941 */ /* 0x000fea0003800000 */
.L_x_2996:
        /* <DEDUP_REMOVED lines=9> */
.L_x_2999:
[----:B------:R-:W-:Y:S05]  /*2a0c0*/  BSYNC B2 ;  /* 0x0000000000027941 */ /* 0x000fea0003800000 */
.L_x_2998:
        /* <DEDUP_REMOVED lines=11> */
.L_x_3000:
        /* <DEDUP_REMOVED lines=16> */
.L_x_3001:
        /* <DEDUP_REMOVED lines=16> */
.L_x_3002:
        /* <DEDUP_REMOVED lines=16> */
.L_x_3003:
        /* <DEDUP_REMOVED lines=13> */
.L_x_3185:
[----:B------:R-:W-:Y:S05]  /*2a550*/  BSYNC B2 ;  /* 0x0000000000027941 */ /* 0x000fea0003800000 */
.L_x_3004:
        /* <DEDUP_REMOVED lines=11> */
.L_x_3007:
[----:B------:R-:W-:Y:S05]  /*2a610*/  BSYNC B2 ;  /* 0x0000000000027941 */ /* 0x000fea0003800000 */
.L_x_3006:
        /* <DEDUP_REMOVED lines=8> */
.L_x_3008:
        /* <DEDUP_REMOVED lines=15> */
.L_x_3009:
        /* <DEDUP_REMOVED lines=15> */
.L_x_3010:
        /* <DEDUP_REMOVED lines=15> */
.L_x_3011:
        /* <DEDUP_REMOVED lines=10> */
.L_x_2995:
[----:B------:R-:W-:Y:S05]  /*2aa10*/  BSYNC B1 ;  /* 0x0000000000017941 */ /* 0x000fea0003800000 */
.L_x_2994:
        /* <DEDUP_REMOVED lines=8> */
.L_x_2970:
[----:B------:R-:W-:Y:S05]  /*2aaa0*/  BSYNC B0 ;  /* 0x0000000000007941 */ /* 0x000fea0003800000 */
.L_x_2969:
[----:B------:R-:W2:Y:S01]  /*2aab0*/  LDC R0, c[0x0][0x448] ;  /* 0x00011200ff007b82 */ /* 0x000ea20000000800 */
[----:B------:R-:W-:Y:S01]  /*2aac0*/  LEA R4, R17, 0x7f, 0x7 ;  /* 0x0000007f11047811 */ /* 0x000fe200078e38ff */
[----:B------:R-:W-:Y:S05]  /*2aad0*/  @!P0 WARPSYNC.ALL ;  /* 0x0000000000008948 */ /* 0x000fea0003800000 */
[----:B------:R-:W-:Y:S01]  /*2aae0*/  BSSY B7, `(.L_x_3013) ;  /* 0x0000393000077945 */ /* 0x000fe20003800000 */
[----:B------:R-:W-:Y:S01]  /*2aaf0*/  @!P0 BAR.SYNC.DEFER_BLOCKING 0xc, 0x180 ;  /* 0x0306000000008b1d */ /* 0x000fe20000010000 */
[----:B--2---:R-:W-:-:S13]  /*2ab00*/  ISETP.NE.AND P1, PT, R0, 0x1, PT ;  /* 0x000000010000780c */ /* 0x004fda0003f25270 */
[----:B0-----:R-:W0:Y:S08]  /*2ab10*/  @P1 LDC R7, c[0x0][0x44c] ;  /* 0x00011300ff071b82 */ /* 0x001e300000000800 */
[----:B------:R-:W2:Y:S01]  /*2ab20*/  @P1 LDC R5, c[0x0][0x450] ;  /* 0x00011400ff051b82 */ /* 0x000ea20000000800 */
[----:B0-----:R-:W-:-:S05]  /*2ab30*/  @P1 IMAD.HI.U32 R0, R4, R7, RZ ;  /* 0x0000000704001227 */ /* 0x001fca00078e00ff */
[----:B--2---:R-:W-:-:S04]  /*2ab40*/  @P1 SHF.R.U32.HI R4, RZ, R5, R0 ;  /* 0x00000005ff041219 */ /* 0x004fc80000011600 */
[----:B------:R-:W-:-:S05]  /*2ab50*/  IADD3 R4, R2, R4, RZ ;  /* 0x0000000402047210 */ /* 0x000fca0007ffe0ff */
[----:B------:R-:W-:-:S05]  /*2ab60*/  IMAD.HI R4, R4, 0x66666667, RZ ;  /* 0x6666666704047827 */ /* 0x000fca00078e02ff */
[----:B------:R-:W-:-:S04]  /*2ab70*/  SHF.R.U32.HI R5, RZ, 0x1f, R4 ;  /* 0x0000001fff057819 */ /* 0x000fc80000011604 */
        /* <DEDUP_REMOVED lines=11> */
[----:B------:R-:W2:Y:S01]  /*2ac30*/  LDC.64 R2, c[0x0][0xc60] ;  /* 0x00031800ff027b82 */ /* 0x000ea20000000a00 */
[----:B------:R-:W0:Y:S02]  /*2ac40*/  FLO.U32 R0, UR4 ;  /* 0x0000000400007d00 */ /* 0x000e2400080e0000 */
[----:B0-----:R-:W-:-:S06]  /*2ac50*/  ISETP.EQ.U32.AND P0, PT, R0, R5, PT ;  /* 0x000000050000720c */ /* 0x001fcc0003f02070 */
[----:B------:R-:W2:Y:S07]  /*2ac60*/  POPC R5, UR4 ;  /* 0x0000000400057d09 */ /* 0x000eae0008000000 */
[----:B--2---:R-:W2:Y:S01]  /*2ac70*/  @P0 ATOMG.E.ADD.STRONG.GPU PT, R3, desc[UR60][R2.64], R5 ;  /* 0x00000005020309a8 */ /* 0x004ea200081ee1fc */
[----:B------:R-:W0:Y:S02]  /*2ac80*/  S2R R4, SR_LTMASK ;  /* 0x0000000000047919 */ /* 0x000e240000003900 */
[----:B0-----:R-:W-:-:S04]  /*2ac90*/  LOP3.LUT R4, R4, UR4, RZ, 0xc0, !PT ;  /* 0x0000000404047c12 */ /* 0x001fc8000f8ec0ff */
[----:B------:R-:W0:Y:S01]  /*2aca0*/  POPC R7, R4 ;  /* 0x0000000400077309 */ /* 0x000e220000000000 */
[----:B--2---:R-:W0:Y:S02]  /*2acb0*/  SHFL.IDX PT, R0, R3, R0, 0x1f ;  /* 0x00001f0003007589 */ /* 0x004e2400000e0000 */
[----:B0-----:R-:W-:Y:S01]  /*2acc0*/  IADD3 R16, R0, UR38, R7 ;  /* 0x0000002600107c10 */ /* 0x001fe2000fffe007 */
[----:B------:R-:W-:Y:S06]  /*2acd0*/  BRA `(.L_x_3015) ;  /* 0x0000003400cc7947 */ /* 0x000fec0003800000 */
.L_x_3014:
        /* <DEDUP_REMOVED lines=12> */
[----:B-1----:R-:W-:Y:S01]  /*2ada0*/  MOV R10, UR4 ;  /* 0x00000004000a7c02 */ /* 0x002fe20008000f00 */
[----:B------:R-:W-:Y:S01]  /*2adb0*/  IMAD.U32 R7, RZ, RZ, UR9 ;  /* 0x00000009ff077e24 */ /* 0x000fe2000f8e00ff */
[----:B------:R-:W-:Y:S01]  /*2adc0*/  MOV R12, 0x1 ;  /* 0x00000001000c7802 */ /* 0x000fe20000000f00 */
[----:B------:R-:W-:-:S02]  /*2add0*/  IMAD.U32 R11, RZ, RZ, UR5 ;  /* 0x00000005ff0b7e24 */ /* 0x000fc4000f8e00ff */
[----:B------:R-:W-:Y:S02]  /*2ade0*/  IMAD.MOV.U32 R8, RZ, RZ, 0x70 ;  /* 0x00000070ff087424 */ /* 0x000fe400078e00ff */
[----:B------:R-:W-:-:S07]  /*2adf0*/  IMAD.MOV.U32 R13, RZ, RZ, RZ ;  /* 0x000000ffff0d7224 */ /* 0x000fce00078e00ff */
[----:B------:R-:W-:-:S07]  /*2ae00*/  LEPC R20, `(.L_x_3017) ;  /* 0x000000001014794e */ /* 0x000fce0000000000 */
[----:B0-----:R-:W-:Y:S05]  /*2ae10*/  CALL.ABS.NOINC R2 ;  /* 0x0000000002007343 */ /* 0x001fea0003c00000 */
.L_x_3017:
[----:B------:R-:W-:Y:S05]  /*2ae20*/  BSYNC B6 ;  /* 0x0000000000067941 */ /* 0x000fea0003800000 */
.L_x_3016:
        /* <DEDUP_REMOVED lines=9> */
[----:B------:R-:W-:Y:S01]  /*2aec0*/  MOV R4, UR6 ;  /* 0x0000000600047c02 */ /* 0x000fe20008000f00 */
[----:B------:R-:W-:Y:S01]  /*2aed0*/  IMAD.U32 R5, RZ, RZ, UR7 ;  /* 0x00000007ff057e24 */ /* 0x000fe2000f8e00ff */
[----:B------:R-:W-:Y:S01]  /*2aee0*/  MOV R7, UR9 ;  /* 0x0000000900077c02 */ /* 0x000fe20008000f00 */
[----:B------:R-:W-:Y:S01]  /*2aef0*/  IMAD.U32 R6, RZ, RZ, UR8 ;  /* 0x00000008ff067e24 */ /* 0x000fe2000f8e00ff */
[----:B------:R-:W-:Y:S01]  /*2af00*/  MOV R8, 0x70 ;  /* 0x0000007000087802 */ /* 0x000fe20000000f00 */
[----:B-1----:R-:W-:-:S02]  /*2af10*/  IMAD.U32 R10, RZ, RZ, UR4 ;  /* 0x00000004ff0a7e24 */ /* 0x002fc4000f8e00ff */
[----:B------:R-:W-:Y:S02]  /*2af20*/  IMAD.U32 R11, RZ, RZ, UR5 ;  /* 0x00000005ff0b7e24 */ /* 0x000fe4000f8e00ff */
[----:B------:R-:W-:Y:S02]  /*2af30*/  IMAD.MOV.U32 R12, RZ, RZ, 0x1 ;  /* 0x00000001ff0c7424 */ /* 0x000fe400078e00ff */
[----:B0-----:R-:W-:-:S07]  /*2af40*/  IMAD.MOV.U32 R13, RZ, RZ, RZ ;  /* 0x000000ffff0d7224 */ /* 0x001fce00078e00ff */
[----:B------:R-:W-:-:S07]  /*2af50*/  LEPC R20, `(.L_x_3020) ;  /* 0x000000001014794e */ /* 0x000fce0000000000 */
[----:B--2---:R-:W-:Y:S05]  /*2af60*/  CALL.ABS.NOINC R2 ;  /* 0x0000000002007343 */ /* 0x004fea0003c00000 */
.L_x_3020:
[----:B------:R0:W1:Y:S01]  /*2af70*/  LDC.64 R2, c[0x4][R26] ;  /* 0x010000001a027b82 */ /* 0x0000620000000a00 */
[----:B------:R-:W-:Y:S01]  /*2af80*/  ULDC.64 UR4, c[0x4][0xa8] ;  /* 0x01002a0000047ab9 */ /* 0x000fe20000000a00 */
[----:B------:R-:W-:Y:S01]  /*2af90*/  ULDC.64 UR6, c[0x4][0xb0] ;  /* 0x01002c0000067ab9 */ /* 0x000fe20000000a00 */
[----:B------:R-:W-:Y:S01]  /*2afa0*/  ULDC.64 UR8, c[0x4][0x18] ;  /* 0x0100060000087ab9 */ /* 0x000fe20000000a00 */
[----:B------:R-:W-:Y:S01]  /*2afb0*/  MOV R4, UR4 ;  /* 0x0000000400047c02 */ /* 0x000fe20008000f00 */
[----:B------:R-:W-:Y:S01]  /*2afc0*/  IMAD.U32 R5, RZ, RZ, UR5 ;  /* 0x00000005ff057e24 */ /* 0x000fe2000f8e00ff */
[----:B------:R-:W-:Y:S01]  /*2afd0*/  MOV R7, UR7 ;  /* 0x0000000700077c02 */ /* 0x000fe20008000f00 */
[----:B------:R-:W-:Y:S01]  /*2afe0*/  IMAD.U32 R6, RZ, RZ, UR6 ;  /* 0x00000006ff067e24 */ /* 0x000fe2000f8e00ff */
[----:B------:R-:W-:Y:S01]  /*2aff0*/  MOV R8, 0x70 ;  /* 0x0000007000087802 */ /* 0x000fe20000000f00 */
[----:B------:R-:W-:Y:S02]  /*2b000*/  IMAD.U32 R10, RZ, RZ, UR8 ;  /* 0x00000008ff0a7e24 */ /* 0x000fe4000f8e00ff */
[----:B------:R-:W-:-:S02]  /*2b010*/  IMAD.U32 R11, RZ, RZ, UR9 ;  /* 0x00000009ff0b7e24 */ /* 0x000fc4000f8e00ff */
[----:B------:R-:W-:Y:S02]  /*2b020*/  IMAD.MOV.U32 R12, RZ, RZ, 0x1 ;  /* 0x00000001ff0c7424 */ /* 0x000fe400078e00ff */
[----:B0-----:R-:W-:-:S07]  /*2b030*/  IMAD.MOV.U32 R13, RZ, RZ, RZ ;  /* 0x000000ffff0d7224 */ /* 0x001fce00078e00ff */
[----:B------:R-:W-:-:S07]  /*2b040*/  LEPC R20, `(.L_x_3019) ;  /* 0x000000001014794e */ /* 0x000fce0000000000 */
[----:B-1----:R-:W-:Y:S05]  /*2b050*/  CALL.ABS.NOINC R2 ;  /* 0x0000000002007343 */ /* 0x002fea0003c00000 */
.L_x_3019:
[----:B------:R-:W-:Y:S05]  /*2b060*/  BSYNC B6 ;  /* 0x0000000000067941 */ /* 0x000fea0003800000 */
.L_x_3018:
[----:B------:R-:W2:Y:S01]  /*2b070*/  LDL R21, [R1+0xc] ;  /* 0x00000c0001157983 */ /* 0x000ea20000100800 */
[----:B------:R-:W-:Y:S01]  /*2b080*/  ULDC.64 UR4, c[0x0][0x9f8] ;  /* 0x00027e0000047ab9 */ /* 0x000fe20000000a00 */
[----:B------:R-:W0:Y:S01]  /*2b090*/  LDC R0, c[0x0][0x430] ;  /* 0x00010c00ff007b82 */ /* 0x000e220000000800 */
[----:B------:R-:W-:Y:S01]  /*2b0a0*/  ISETP.NE.U32.AND P0, PT, RZ, UR4, PT ;  /* 0x00000004ff007c0c */ /* 0x000fe2000bf05070 */
[----:B------:R-:W3:Y:S03]  /*2b0b0*/  LDL R2, [R1+0x10] ;  /* 0x0000100001027983 */ /* 0x000ee60000100800 */
[----:B------:R-:W-:Y:S01]  /*2b0c0*/  ISETP.NE.AND.EX P0, PT, RZ, UR5, PT, P0 ;  /* 0x00000005ff007c0c */ /* 0x000fe2000bf05300 */
[----:B------:R-:W4:-:S12]  /*2b0d0*/  S2R R20, SR_TID.X ;  /* 0x0000000000147919 */ /* 0x000f180000002100 */
[----:B------:R-:W-:Y:S01]  /*2b0e0*/  @P0 IADD3 R24, P1, R24, UR4, RZ ;  /* 0x0000000418180c10 */ /* 0x000fe2000ff3e0ff */
[----:B------:R-:W-:-:S03]  /*2b0f0*/  ULDC UR4, c[0x0][0x2f4] ;  /* 0x0000bd0000047ab9 */ /* 0x000fc60000000800 */
[----:B------:R-:W-:-:S05]  /*2b100*/  @P0 IADD3.X R25, R25, UR5, RZ, P1, !PT ;  /* 0x0000000519190c10 */ /* 0x000fca0008ffe4ff */
[----:B------:R-:W3:Y:S01]  /*2b110*/  @P0 LDG.E R33, desc[UR60][R24.64] ;  /* 0x0000003c18210981 */ /* 0x000ee2000c1e1900 */
[----:B----4-:R-:W-:-:S04]  /*2b120*/  LOP3.LUT R20, R20, 0x7f, RZ, 0xc0, !PT ;  /* 0x0000007f14147812 */ /* 0x010fc800078ec0ff */
[----:B------:R-:W-:Y:S02]  /*2b130*/  SHF.R.U32.HI R26, RZ, 0x3, R20 ;  /* 0x00000003ff1a7819 */ /* 0x000fe40000011614 */
[----:B------:R-:W4:Y:S01]  /*2b140*/  S2R R20, SR_TID.X ;  /* 0x0000000000147919 */ /* 0x000f220000002100 */
[----:B0-----:R-:W-:-:S13]  /*2b150*/  ISETP.NE.AND P1, PT, R0, 0x1, PT ;  /* 0x000000010000780c */ /* 0x001fda0003f25270 */
[----:B------:R-:W0:Y:S08]  /*2b160*/  @P1 LDC R7, c[0x0][0x434] ;  /* 0x00010d00ff071b82 */ /* 0x000e300000000800 */
[----:B------:R-:W1:Y:S01]  /*2b170*/  @P1 LDC R5, c[0x0][0x438] ;  /* 0x00010e00ff051b82 */ /* 0x000e620000000800 */
[----:B----4-:R-:W-:-:S04]  /*2b180*/  SHF.L.U32 R20, R20, 0x4, RZ ;  /* 0x0000000414147819 */ /* 0x010fc800000006ff */
[----:B------:R-:W-:Y:S01]  /*2b190*/  LOP3.LUT R20, R26, 0x70, R20, 0xf8, !PT ;  /* 0x000000701a147812 */ /* 0x000fe200078ef814 */
[----:B------:R-:W-:-:S04]  /*2b1a0*/  VIADD R26, R32, 0xffffffff ;  /* 0xffffffff201a7836 */ /* 0x000fc80000000000 */
[----:B------:R-:W-:Y:S01]  /*2b1b0*/  IMAD R6, R26, 0x50, R20 ;  /* 0x000000501a067824 */ /* 0x000fe200078e0214 */
[----:B------:R-:W-:Y:S02]  /*2b1c0*/  LOP3.LUT R23, R23, 0xfffffffe, RZ, 0xc0, !PT ;  /* 0xfffffffe17177812 */ /* 0x000fe400078ec0ff */
[----:B------:R-:W-:Y:S01]  /*2b1d0*/  LOP3.LUT R9, R36, 0x80, RZ, 0xfc, !PT ;  /* 0x0000008024097812 */ /* 0x000fe200078efcff */
[----:B------:R-:W-:Y:S01]  /*2b1e0*/  UMOV UR5, 0xffffffff ;  /* 0xffffffff00057882 */ /* 0x000fe20000000000 */
[----:B--2---:R-:W-:-:S04]  /*2b1f0*/  ISETP.GE.AND P0, PT, R6, R21, PT ;  /* 0x000000150600720c */ /* 0x004fc80003f06270 */
[----:B------:R-:W-:Y:S01]  /*2b200*/  ISETP.GT.U32.OR P0, PT, R20, 0x4f, P0 ;  /* 0x0000004f1400780c */ /* 0x000fe20000704470 */
[----:B---3--:R-:W-:-:S04]  /*2b210*/  IMAD.IADD R6, R6, 0x1, R2 ;  /* 0x0000000106067824 */ /* 0x008fc800078e0202 */
[----:B0-----:R-:W-:-:S08]  /*2b220*/  @P1 IMAD.HI.U32 R7, R6, R7, RZ ;  /* 0x0000000706071227 */ /* 0x001fd000078e00ff */
[----:B------:R-:W0:Y:S01]  /*2b230*/  @!P0 LDC.64 R2, c[0x0][0x428] ;  /* 0x00010a00ff028b82 */ /* 0x000e220000000a00 */
[----:B------:R-:W-:Y:S02]  /*2b240*/  MOV R4, R6 ;  /* 0x0000000600047202 */ /* 0x000fe40000000f00 */
[----:B-1----:R-:W-:-:S05]  /*2b250*/  @P1 SHF.R.U32.HI R4, RZ, R5, R7 ;  /* 0x00000005ff041219 */ /* 0x002fca0000011607 */
[----:B------:R-:W-:Y:S01]  /*2b260*/  IMAD.MOV R5, RZ, RZ, -R4 ;  /* 0x000000ffff057224 */ /* 0x000fe200078e0a04 */
[----:B------:R-:W-:-:S03]  /*2b270*/  SHF.R.S32.HI R8, RZ, 0x1f, R33 ;  /* 0x0000001fff087819 */ /* 0x000fc60000011421 */
[----:B------:R-:W-:Y:S01]  /*2b280*/  IMAD R0, R0, R5, R6 ;  /* 0x0000000500007224 */ /* 0x000fe200078e0206 */
[--C-:B------:R-:W-:Y:S01]  /*2b290*/  @!P0 SHF.R.S32.HI R5, RZ, 0x1f, R4.reuse ;  /* 0x0000001fff058819 */ /* 0x100fe20000011404 */
[-C--:B0-----:R-:W-:Y:S02]  /*2b2a0*/  @!P0 IMAD R6, R8, R2.reuse, RZ ;  /* 0x0000000208068224 */ /* 0x081fe400078e02ff */
[----:B------:R-:W-:-:S04]  /*2b2b0*/  @!P0 IMAD.WIDE.U32 R4, R33, R2, R4 ;  /* 0x0000000221048225 */ /* 0x000fc800078e0004 */
[----:B------:R-:W-:Y:S02]  /*2b2c0*/  @!P0 IMAD R6, R33, R3, R6 ;  /* 0x0000000321068224 */ /* 0x000fe400078e0206 */
[----:B------:R-:W0:Y:S02]  /*2b2d0*/  @!P0 LDC.64 R2, c[0x0][0x418] ;  /* 0x00010600ff028b82 */ /* 0x000e240000000a00 */
[----:B------:R-:W-:Y:S02]  /*2b2e0*/  @!P0 IMAD.IADD R6, R5, 0x1, R6 ;  /* 0x0000000105068824 */ /* 0x000fe400078e0206 */
[----:B------:R-:W-:Y:S01]  /*2b2f0*/  IMAD.U32 R5, RZ, RZ, UR39 ;  /* 0x00000027ff057e24 */ /* 0x000fe2000f8e00ff */
[----:B0-----:R-:W-:-:S04]  /*2b300*/  @!P0 LEA R2, P1, R4, R2, 0x2 ;  /* 0x0000000204028211 */ /* 0x001fc800078210ff */
[----:B------:R-:W-:Y:S02]  /*2b310*/  @!P0 LEA.HI.X R3, R4, R3, R6, 0x2, P1 ;  /* 0x0000000304038211 */ /* 0x000fe400008f1406 */
[----:B------:R-:W-:-:S06]  /*2b320*/  MOV R4, RZ ;  /* 0x000000ff00047202 */ /* 0x000fcc0000000f00 */
        /* <DEDUP_REMOVED lines=22> */
.L_x_3188:
[----:B------:R-:W-:Y:S01]  /*2b490*/  SHF.R.S32.HI R32, RZ, 0x1f, R18 ;  /* 0x0000001fff207819 */ /* 0x000fe20000011412 */
[----:B------:R-:W-:Y:S06]  /*2b4a0*/  @!P2 BRA `(.L_x_3022) ;  /* 0x000000000004a947 */ /* 0x000fec0003800000 */
[----:B------:R-:W-:Y:S01]  /*2b4b0*/  BPT.TRAP 0x1 ;  /* 0x000000040000795c */ /* 0x000fe20000300000 */
.L_x_3022:
        /* <DEDUP_REMOVED lines=25> */
.L_x_3189:
[----:B------:R-:W-:Y:S05]  /*2b650*/  BSYNC B0 ;  /* 0x0000000000007941 */ /* 0x000fea0003800000 */
.L_x_3023:
        /* <DEDUP_REMOVED lines=8> */
[----:B------:R-:W-:Y:S02]  /*2b6e0*/  IADD3 R3, R3, R6, RZ ;  /* 0x0000000603037210 */ /* 0x000fe40007ffe0ff */
        /* <DEDUP_REMOVED lines=10> */
[----:B-1----:R-:W-:Y:S02]  /*2b790*/  LOP3.LUT R8, R8, 0x7f, RZ, 0xc0, !PT ;  /* 0x0000007f08087812 */ /* 0x002fe400078ec0ff */
[C---:B------:R-:W-:Y:S01]  /*2b7a0*/  LEA R0, P0, R2.reuse, UR4, 0x1 ;  /* 0x0000000402007c11 */ /* 0x040fe2000f8008ff */
[----:B------:R-:W-:Y:S01]  /*2b7b0*/  UMOV UR4, 0xffffffff ;  /* 0xffffffff00047882 */ /* 0x000fe20000000000 */
[----:B------:R-:W-:Y:S02]  /*2b7c0*/  SHF.R.U32.HI R8, RZ, 0x3, R8 ;  /* 0x00000003ff087819 */ /* 0x000fe40000011608 */
[----:B------:R-:W-:Y:S01]  /*2b7d0*/  LEA.HI.X R6, R2, UR5, R6, 0x1, P0 ;  /* 0x0000000502067c11 */ /* 0x000fe200080f0c06 */
[----:B--2---:R-:W-:-:S05]  /*2b7e0*/  IMAD R4, R26, -0x50, R9 ;  /* 0xffffffb01a047824 */ /* 0x004fca00078e0209 */
[----:B------:R-:W-:-:S04]  /*2b7f0*/  IADD3 R4, -R8, R4, RZ ;  /* 0x0000000408047210 */ /* 0x000fc80007ffe1ff */
        /* <DEDUP_REMOVED lines=24> */
[----:B------:R-:W-:Y:S04]  /*2b980*/  SHFL.IDX PT, R8, R6, 0x2, 0x181f ;  /* 0x00581f0006087f89 */ /* 0x000fe800000e0000 */
[----:B------:R-:W-:Y:S04]  /*2b990*/  @P0 LDGSTS.E.BYPASS.LTC128B.128 [R21+0x24c00], desc[UR60][R2.64], !P5 ;  /* 0x24c0000002150fae */ /* 0x000fe8000e901d7c */
[----:B------:R-:W-:Y:S04]  /*2b9a0*/  @P0 LDGSTS.E.BYPASS.LTC128B.128 [R21+0x27400], desc[UR60][R2.64+0x80], !P4 ;  /* 0x2740008002150fae */ /* 0x000fe8000e101d7c */
[----:B------:R-:W-:Y:S04]  /*2b9b0*/  @P0 LDGSTS.E.BYPASS.LTC128B.128 [R21+0x29c00], desc[UR60][R2.64+0x100], !P3 ;  /* 0x29c0010002150fae */ /* 0x000fe8000d901d7c */
[----:B------:R0:W-:Y:S01]  /*2b9c0*/  @P0 LDGSTS.E.BYPASS.LTC128B.128 [R21+0x2c400], desc[UR60][R2.64+0x180], !P2 ;  /* 0x2c40018002150fae */ /* 0x0001e2000d101d7c */
[----:B------:R-:W-:-:S03]  /*2b9d0*/  ISETP.GE.AND P0, PT, R4, 0x21, PT ;  /* 0x000000210400780c */ /* 0x000fc60003f06270 */
[----:B0-----:R-:W0:Y:S10]  /*2b9e0*/  SHFL.IDX PT, R2, R0, 0x2, 0x181f ;  /* 0x00581f0000027f89 */ /* 0x001e3400000e0000 */
[----:B------:R-:W-:-:S02]  /*2b9f0*/  @P0 LEA R9, R7, R22, 0x1 ;  /* 0x0000001607090211 */ /* 0x000fc400078e08ff */
        /* <DEDUP_REMOVED lines=18> */
.L_x_3201:
        /* <DEDUP_REMOVED lines=8> */
[----:B0-----:R-:W-:-:S04]  /*2bba0*/  LEA R2, P0, R36, R0, 0x1 ;  /* 0x0000000024027211 */ /* 0x001fc800078008ff */
[----:B--2---:R-:W-:-:S05]  /*2bbb0*/  IADD3.X R3, RZ, R8, RZ, P0, !PT ;  /* 0x00000008ff037210 */ /* 0x004fca00007fe4ff */
[----:B------:R-:W-:Y:S01]  /*2bbc0*/  @!PT LDS RZ, [RZ] ;  /* 0x00000000fffff984 */ /* 0x000fe20000000800 */
[----:B------:R-:W-:Y:S01]  /*2bbd0*/  @!PT LDS RZ, [RZ] ;  /* 0x00000000fffff984 */ /* 0x000fe20000000800 */
[----:B------:R-:W-:Y:S01]  /*2bbe0*/  @!PT LDS RZ, [RZ] ;  /* 0x00000000fffff984 */ /* 0x000fe20000000800 */
[----:B------:R1:W-:Y:S04]  /*2bbf0*/  LDGSTS.E.BYPASS.LTC128B.128 [R7+0x26400], desc[UR60][R2.64], !P4 ;  /* 0x2640000002077fae */ /* 0x0003e8000e101d7c */
[----:B------:R1:W-:Y:S04]  /*2bc00*/  LDGSTS.E.BYPASS.LTC128B.128 [R7+0x28c00], desc[UR60][R2.64+0x80], !P3 ;  /* 0x28c0008002077fae */ /* 0x0003e8000d901d7c */
[----:B------:R1:W-:Y:S04]  /*2bc10*/  LDGSTS.E.BYPASS.LTC128B.128 [R7+0x2b400], desc[UR60][R2.64+0x100], !P2 ;  /* 0x2b40010002077fae */ /* 0x0003e8000d101d7c */
[----:B------:R1:W-:Y:S02]  /*2bc20*/  LDGSTS.E.BYPASS.LTC128B.128 [R7+0x2dc00], desc[UR60][R2.64+0x180], !P1 ;  /* 0x2dc0018002077fae */ /* 0x0003e4000c901d7c */
.L_x_3027:
[----:B------:R-:W-:Y:S05]  /*2bc30*/  BSYNC B0 ;  /* 0x0000000000007941 */ /* 0x000fea0003800000 */
.L_x_3026:
[----:B------:R-:W-:Y:S01]  /*2bc40*/  NOP ;  /* 0x0000000000007918 */ /* 0x000fe20000000000 */
[----:B------:R-:W-:-:S13]  /*2bc50*/  PLOP3.LUT P0, PT, PT, PT, PT, 0x80, 0x0 ;  /* 0x000000000000781c */ /* 0x000fda0003f0f070 */
.L_x_3028:
        /* <DEDUP_REMOVED lines=10> */
.L_x_3029:
        /* <DEDUP_REMOVED lines=37> */
.L_x_3031:
[----:B------:R-:W-:Y:S05]  /*2bf50*/  BSYNC B6 ;  /* 0x0000000000067941 */ /* 0x000fea0003800000 */
.L_x_3030:
[----:B------:R-:W3:Y:S01]  /*2bf60*/  LDL.LU R20, [R1+0x24] ;  /* 0x0000240001147983 */ /* 0x000ee20000300800 */
[----:B------:R-:W-:Y:S01]  /*2bf70*/  ULDC.64 UR4, c[0x0][0x2d8] ;  /* 0x0000b60000047ab9 */ /* 0x000fe20000000a00 */
[----:B------:R-:W0:Y:S02]  /*2bf80*/  LDC R7, c[0x0][0x448] ;  /* 0x00011200ff077b82 */ /* 0x000e240000000800 */
[----:B------:R-:W4:Y:S01]  /*2bf90*/  LDL.LU.64 R2, [R1+0x28] ;  /* 0x0000280001027983 */ /* 0x000f220000300a00 */
[----:B------:R-:W-:-:S03]  /*2bfa0*/  IMAD R0, R32, UR4, RZ ;  /* 0x0000000420007c24 */ /* 0x000fc6000f8e02ff */
[----:B------:R1:W5:Y:S01]  /*2bfb0*/  LDL R9, [R1+0x1c] ;  /* 0x00001c0001097983 */ /* 0x0003620000100800 */
[----:B------:R-:W-:Y:S01]  /*2bfc0*/  IMAD R0, R18, UR5, R0 ;  /* 0x0000000512007c24 */ /* 0x000fe2000f8e0200 */
[----:B0-----:R-:W-:-:S13]  /*2bfd0*/  ISETP.NE.AND P0, PT, R7, 0x1, PT ;  /* 0x000000010700780c */ /* 0x001fda0003f05270 */
[----:B------:R-:W0:Y:S01]  /*2bfe0*/  @P0 LDC R6, c[0x0][0x44c] ;  /* 0x00011300ff060b82 */ /* 0x000e220000000800 */
[C---:B------:R-:W-:Y:S02]  /*2bff0*/  LOP3.LUT R11, R36.reuse, 0x40, RZ, 0xfc, !PT ;  /* 0x00000040240b7812 */ /* 0x040fe400078efcff */
[C---:B--2---:R-:W-:Y:S02]  /*2c000*/  LOP3.LUT R8, R36.reuse, 0x80, RZ, 0xfc, !PT ;  /* 0x0000008024087812 */ /* 0x044fe400078efcff */
[----:B------:R-:W-:Y:S01]  /*2c010*/  LOP3.LUT R10, R36, 0xc0, RZ, 0xfc, !PT ;  /* 0x000000c0240a7812 */ /* 0x000fe200078efcff */
[----:B----4-:R-:W-:Y:S02]  /*2c020*/  IMAD.MOV.U32 R3, RZ, RZ, R35 ;  /* 0x000000ffff037224 */ /* 0x010fe400078e0023 */
        /* <DEDUP_REMOVED lines=8> */
[----:B------:R-:W-:Y:S02]  /*2c0b0*/  IADD3 R3, R3, R0, RZ ;  /* 0x0000000003037210 */ /* 0x000fe40007ffe0ff */
[----:B------:R-:W3:Y:S01]  /*2c0c0*/  @P0 LDC R0, c[0x0][0x450] ;  /* 0x00011400ff000b82 */ /* 0x000ee20000000800 */
[----:B--2---:R-:W-:-:S04]  /*2c0d0*/  LOP3.LUT R20, R20, 0x7f, RZ, 0xc0, !PT ;  /* 0x0000007f14147812 */ /* 0x004fc800078ec0ff */
[----:B------:R-:W-:Y:S02]  /*2c0e0*/  SHF.R.U32.HI R21, RZ, 0x3, R20 ;  /* 0x00000003ff157819 */ /* 0x000fe40000011614 */
[----:B------:R-:W2:Y:S02]  /*2c0f0*/  S2R R20, SR_TID.X ;  /* 0x0000000000147919 */ /* 0x000ea40000002100 */
[----:B--2---:R-:W-:-:S05]  /*2c100*/  IMAD.SHL.U32 R20, R20, 0x10, RZ ;  /* 0x0000001014147824 */ /* 0x004fca00078e00ff */
[----:B------:R-:W-:-:S05]  /*2c110*/  LOP3.LUT R20, R21, 0x70, R20, 0xf8, !PT ;  /* 0x0000007015147812 */ /* 0x000fca00078ef814 */
[----:B------:R-:W-:-:S04]  /*2c120*/  IMAD R5, R17, 0x80, R20 ;  /* 0x0000008011057824 */ /* 0x000fc800078e0214 */
[----:B0-----:R-:W-:Y:S01]  /*2c130*/  @P0 IMAD.HI.U32 R6, R5, R6, RZ ;  /* 0x0000000605060227 */ /* 0x001fe200078e00ff */
[----:B------:R-:W-:-:S04]  /*2c140*/  MOV R4, R5 ;  /* 0x0000000500047202 */ /* 0x000fc80000000f00 */
[----:B---3--:R-:W-:Y:S01]  /*2c150*/  @P0 SHF.R.U32.HI R4, RZ, R0, R6 ;  /* 0x00000000ff040219 */ /* 0x008fe20000011606 */
        /* <DEDUP_REMOVED lines=15> */
[----:B------:R-:W-:Y:S01]  /*2c250*/  ULDC UR4, c[0x0][0x2b8] ;  /* 0x0000ae0000047ab9 */ /* 0x000fe20000000800 */
[----:B------:R-:W-:Y:S02]  /*2c260*/  IADD3 R0, R3, R5, RZ ;  /* 0x0000000503007210 */ /* 0x000fe40007ffe0ff */
[----:B0-----:R-:W-:Y:S02]  /*2c270*/  LOP3.LUT R20, R20, 0x7f, RZ, 0xc0, !PT ;  /* 0x0000007f14147812 */ /* 0x001fe400078ec0ff */
[----:B------:R-:W-:Y:S01]  /*2c280*/  LEA.HI.X R0, R2, UR5, R0, 0x1, P0 ;  /* 0x0000000502007c11 */ /* 0x000fe200080f0c00 */
[----:B------:R-:W-:Y:S01]  /*2c290*/  UMOV UR5, 0xffffffff ;  /* 0xffffffff00057882 */ /* 0x000fe20000000000 */
[----:B------:R-:W-:-:S02]  /*2c2a0*/  ISETP.GE.AND P4, PT, R36, UR4, PT ;  /* 0x0000000424007c0c */ /* 0x000fc4000bf86270 */
[----:B------:R-:W-:Y:S02]  /*2c2b0*/  ISETP.GE.AND P3, PT, R11, UR4, PT ;  /* 0x000000040b007c0c */ /* 0x000fe4000bf66270 */
[----:B------:R-:W-:Y:S02]  /*2c2c0*/  ISETP.GE.AND P2, PT, R8, UR4, PT ;  /* 0x0000000408007c0c */ /* 0x000fe4000bf46270 */
[----:B------:R-:W-:Y:S02]  /*2c2d0*/  ISETP.GE.AND P1, PT, R10, UR4, PT ;  /* 0x000000040a007c0c */ /* 0x000fe4000bf26270 */
[----:B------:R-:W-:Y:S01]  /*2c2e0*/  SHF.R.U32.HI R8, RZ, 0x3, R20 ;  /* 0x00000003ff087819 */ /* 0x000fe20000011614 */
[----:B-1----:R-:W-:Y:S10]  /*2c2f0*/  BRA.DIV UR5, `(.L_x_3032) ;  /* 0x0000005a052c7947 */ /* 0x002ff4000b800000 */
[----:B------:R-:W0:Y:S01]  /*2c300*/  SHFL.IDX PT, R3, R4, RZ, 0x181f ;  /* 0x00181fff04037589 */ /* 0x000e2200000e0000 */
[----:B-----5:R-:W-:Y:S02]  /*2c310*/  IMAD R5, R9, R7, RZ ;  /* 0x0000000709057224 */ /* 0x020fe400078e02ff */
[----:B------:R-:W-:Y:S01]  /*2c320*/  IMAD R17, R17, 0x80, R8 ;  /* 0x0000008011117824 */ /* 0x000fe200078e0208 */
        /* <DEDUP_REMOVED lines=77> */
[----:B------:R0:W1:Y:S01]  /*2c800*/  SHFL.IDX PT, R6, R0, 0x7, 0x181f ;  /* 0x00f81f0000067f89 */ /* 0x00006200000e0000 */
[----:B------:R-:W-:-:S05]  /*2c810*/  @!P0 MOV R3, R7 ;  /* 0x0000000700038202 */ /* 0x000fca0000000f00 */
[----:B------:R0:W-:Y:S04]  /*2c820*/  @!P0 LDGSTS.E.BYPASS.LTC128B.128 [R37+0x17400], desc[UR60][R2.64], !P4 ;  /* 0x1740000002258fae */ /* 0x0001e8000e101d7c */
[----:B------:R0:W-:Y:S04]  /*2c830*/  @!P0 LDGSTS.E.BYPASS.LTC128B.128 [R37+0x1b400], desc[UR60][R2.64+0x80], !P3 ;  /* 0x1b40008002258fae */ /* 0x0001e8000d901d7c */
[----:B------:R0:W-:Y:S04]  /*2c840*/  @!P0 LDGSTS.E.BYPASS.LTC128B.128 [R37+0x1f400], desc[UR60][R2.64+0x100], !P2 ;  /* 0x1f40010002258fae */ /* 0x0001e8000d101d7c */
[----:B------:R0:W-:Y:S02]  /*2c850*/  @!P0 LDGSTS.E.BYPASS.LTC128B.128 [R37+0x23400], desc[UR60][R2.64+0x180], !P1 ;  /* 0x2340018002258fae */ /* 0x0001e4000c901d7c */
.L_x_3218:
        /* <DEDUP_REMOVED lines=13> */
.L_x_3034:
[----:B------:R-:W-:Y:S05]  /*2c930*/  BSYNC B0 ;  /* 0x0000000000007941 */ /* 0x000fea0003800000 */
.L_x_3033:
[----:B------:R-:W-:Y:S01]  /*2c940*/  NOP ;  /* 0x0000000000007918 */ /* 0x000fe20000000000 */
[----:B------:R-:W-:-:S13]  /*2c950*/  PLOP3.LUT P0, PT, PT, PT, PT, 0x80, 0x0 ;  /* 0x000000000000781c */ /* 0x000fda0003f0f070 */
.L_x_3035:
        /* <DEDUP_REMOVED lines=18> */
.L_x_3219:
[----:B------:R-:W-:Y:S05]  /*2ca80*/  BSYNC B0 ;  /* 0x0000000000007941 */ /* 0x000fea0003800000 */
.L_x_3036:
[----:B------:R-:W2:Y:S01]  /*2ca90*/  LDL R0, [R1+0x20] ;  /* 0x0000200001007983 */ /* 0x000ea20000100800 */
[----:B------:R-:W-:Y:S01]  /*2caa0*/  BSSY B0, `(.L_x_3038) ;  /* 0x0000117000007945 */ /* 0x000fe20003800000 */
[----:B--2---:R-:W-:-:S13]  /*2cab0*/  ISETP.GE.AND P0, PT, R0, 0x2, PT ;  /* 0x000000020000780c */ /* 0x004fda0003f06270 */
[----:B------:R-:W-:Y:S05]  /*2cac0*/  @!P0 BRA `(.L_x_3039) ;  /* 0x0000001000508947 */ /* 0x000fea0003800000 */
[C---:B------:R-:W-:Y:S01]  /*2cad0*/  LOP3.LUT R5, R36.reuse, 0x40, RZ, 0xfc, !PT ;  /* 0x0000004024057812 */ /* 0x040fe200078efcff */
[----:B------:R-:W-:Y:S01]  /*2cae0*/  ULDC UR4, c[0x0][0x2f4] ;  /* 0x0000bd0000047ab9 */ /* 0x000fe20000000800 */
[----:B------:R-:W-:Y:S01]  /*2caf0*/  LOP3.LUT R4, R36, 0x80, RZ, 0xfc, !PT ;  /* 0x0000008024047812 */ /* 0x000fe200078efcff */
[----:B------:R-:W-:Y:S01]  /*2cb00*/  VIADD R0, R0, 0xfffffffe ;  /* 0xfffffffe00007836 */ /* 0x000fe20000000000 */
[C---:B------:R-:W-:Y:S01]  /*2cb10*/  LOP3.LUT R2, R36.reuse, 0xc0, RZ, 0xfc, !PT ;  /* 0x000000c024027812 */ /* 0x040fe200078efcff */
[----:B------:R-:W-:Y:S01]  /*2cb20*/  IMAD.MOV.U32 R7, RZ, RZ, R27 ;  /* 0x000000ffff077224 */ /* 0x000fe200078e001b */
[----:B------:R-:W-:Y:S01]  /*2cb30*/  MOV R17, R29 ;  /* 0x0000001d00117202 */ /* 0x000fe20000000f00 */
[----:B------:R-:W-:Y:S01]  /*2cb40*/  IMAD.MOV.U32 R31, RZ, RZ, R26 ;  /* 0x000000ffff1f7224 */ /* 0x000fe200078e001a */
[----:B------:R-:W-:Y:S02]  /*2cb50*/  ISETP.GE.AND P4, PT, R36, UR4, PT ;  /* 0x0000000424007c0c */ /* 0x000fe4000bf86270 */
[----:B------:R-:W-:-:S02]  /*2cb60*/  ISETP.GE.AND P3, PT, R5, UR4, PT ;  /* 0x0000000405007c0c */ /* 0x000fc4000bf66270 */
[----:B------:R-:W-:Y:S02]  /*2cb70*/  ISETP.GE.AND P2, PT, R4, UR4, PT ;  /* 0x0000000404007c0c */ /* 0x000fe4000bf46270 */
[----:B------:R-:W-:-:S13]  /*2cb80*/  ISETP.GE.AND P1, PT, R2, UR4, PT ;  /* 0x0000000402007c0c */ /* 0x000fda000bf26270 */
.L_x_3052:
[----:B------:R-:W1:Y:S01]  /*2cb90*/  LDL R5, [R1+0x10] ;  /* 0x0000100001057983 */ /* 0x000e620000100800 */
[----:B------:R-:W2:Y:S03]  /*2cba0*/  LDC R11, c[0x0][0x430] ;  /* 0x00010c00ff0b7b82 */ /* 0x000ea60000000800 */
[----:B------:R-:W3:Y:S01]  /*2cbb0*/  LDL R8, [R1+0x14] ;  /* 0x0000140001087983 */ /* 0x000ee20000100800 */
[----:B------:R-:W4:Y:S01]  /*2cbc0*/  S2R R2, SR_TID.X ;  /* 0x0000000000027919 */ /* 0x000f220000002100 */
[----:B------:R-:W4:Y:S01]  /*2cbd0*/  S2R R4, SR_TID.X ;  /* 0x0000000000047919 */ /* 0x000f220000002100 */
[----:B--2---:R-:W-:-:S13]  /*2cbe0*/  ISETP.NE.AND P0, PT, R11, 0x1, PT ;  /* 0x000000010b00780c */ /* 0x004fda0003f05270 */
[----:B0-----:R-:W0:Y:S01]  /*2cbf0*/  @P0 LDC R3, c[0x0][0x434] ;  /* 0x00010d00ff030b82 */ /* 0x001e220000000800 */
[----:B----4-:R-:W-:-:S04]  /*2cc00*/  LOP3.LUT R2, R2, 0x7f, RZ, 0xc0, !PT ;  /* 0x0000007f02027812 */ /* 0x010fc800078ec0ff */
[----:B------:R-:W-:Y:S02]  /*2cc10*/  SHF.R.U32.HI R2, RZ, 0x3, R2 ;  /* 0x00000003ff027819 */ /* 0x000fe40000011602 */
[----:B------:R-:W-:-:S04]  /*2cc20*/  SHF.L.U32 R4, R4, 0x4, RZ ;  /* 0x0000000404047819 */ /* 0x000fc800000006ff */
[----:B------:R-:W-:Y:S02]  /*2cc30*/  LOP3.LUT R4, R2, 0x70, R4, 0xf8, !PT ;  /* 0x0000007002047812 */ /* 0x000fe400078ef804 */
[----:B------:R-:W2:Y:S02]  /*2cc40*/  @P0 LDC R2, c[0x0][0x438] ;  /* 0x00010e00ff020b82 */ /* 0x000ea40000000800 */
[----:B------:R-:W-:Y:S01]  /*2cc50*/  ISETP.GT.U32.AND P6, PT, R4, 0x4f, PT ;  /* 0x0000004f0400780c */ /* 0x000fe20003fc4070 */
[----:B-1----:R-:W-:-:S04]  /*2cc60*/  IMAD R6, R0, 0x50, R5 ;  /* 0x0000005000067824 */ /* 0x002fc800078e0205 */
[----:B------:R-:W-:-:S08]  /*2cc70*/  IMAD.IADD R6, R4, 0x1, R6 ;  /* 0x0000000104067824 */ /* 0x000fd000078e0206 */
[----:B------:R-:W1:Y:S01]  /*2cc80*/  @!P6 LDC.64 R4, c[0x0][0x428] ;  /* 0x00010a00ff04eb82 */ /* 0x000e620000000a00 */
[----:B0-----:R-:W-:-:S04]  /*2cc90*/  @P0 IMAD.HI.U32 R3, R6, R3, RZ ;  /* 0x0000000306030227 */ /* 0x001fc800078e00ff */
[----:B------:R-:W-:Y:S01]  /*2cca0*/  IMAD.MOV.U32 R10, RZ, RZ, R6 ;  /* 0x000000ffff0a7224 */ /* 0x000fe200078e0006 */
[----:B--2---:R-:W-:-:S04]  /*2ccb0*/  @P0 SHF.R.U32.HI R10, RZ, R2, R3 ;  /* 0x00000002ff0a0219 */ /* 0x004fc80000011603 */
[----:B------:R-:W-:Y:S02]  /*2ccc0*/  @!P6 SHF.R.S32.HI R3, RZ, 0x1f, R10 ;  /* 0x0000001fff03e819 */ /* 0x000fe4000001140a */
[----:B------:R-:W-:-:S05]  /*2ccd0*/  @!P6 MOV R2, R10 ;  /* 0x0000000a0002e202 */ /* 0x000fca0000000f00 */
[----:B-1----:R-:W-:-:S04]  /*2cce0*/  @!P6 IMAD.WIDE.U32 R2, R33, R4, R2 ;  /* 0x000000042102e225 */ /* 0x002fc800078e0002 */
[----:B---3--:R-:W-:Y:S02]  /*2ccf0*/  @!P6 IMAD R4, R8, R4, RZ ;  /* 0x000000040804e224 */ /* 0x008fe400078e02ff */
[----:B------:R-:W0:Y:S02]  /*2cd00*/  @!P6 LDC.64 R8, c[0x0][0x418] ;  /* 0x00010600ff08eb82 */ /* 0x000e240000000a00 */
[----:B------:R-:W-:-:S04]  /*2cd10*/  @!P6 IMAD R5, R33, R5, R4 ;  /* 0x000000052105e224 */ /* 0x000fc800078e0204 */
[----:B------:R-:W-:Y:S02]  /*2cd20*/  @!P6 IMAD.IADD R3, R5, 0x1, R3 ;  /* 0x000000010503e824 */ /* 0x000fe400078e0203 */
[----:B------:R-:W-:Y:S01]  /*2cd30*/  IMAD.MOV.U32 R4, RZ, RZ, RZ ;  /* 0x000000ffff047224 */ /* 0x000fe200078e00ff */
[----:B0-----:R-:W-:-:S04]  /*2cd40*/  @!P6 LEA R8, P0, R2, R8, 0x2 ;  /* 0x000000080208e211 */ /* 0x001fc800078010ff */
[----:B------:R-:W-:-:S05]  /*2cd50*/  @!P6 LEA.HI.X R9, R2, R9, R3, 0x2, P0 ;  /* 0x000000090209e211 */ /* 0x000fca00000f1403 */
[----:B------:R0:W5:Y:S01]  /*2cd60*/  @!P6 LDG.E R4, desc[UR60][R8.64] ;  /* 0x0000003c0804e981 */ /* 0x000162000c1e1900 */
[----:B------:R-:W-:Y:S02]  /*2cd70*/  LOP3.LUT P5, RZ, R23, 0x20, RZ, 0xc0, !PT ;  /* 0x0000002017ff7812 */ /* 0x000fe400078ac0ff */
[----:B------:R-:W-:-:S04]  /*2cd80*/  IADD3 R27, R7, 0x1, RZ ;  /* 0x00000001071b7810 */ /* 0x000fc80007ffe0ff */
[----:B------:R-:W-:Y:S01]  /*2cd90*/  ISETP.NE.AND P0, PT, R27, 0x2, PT ;  /* 0x000000021b00780c */ /* 0x000fe20003f05270 */
[----:B------:R-:W-:Y:S01]  /*2cda0*/  IMAD.MOV R5, RZ, RZ, -R10 ;  /* 0x000000ffff057224 */ /* 0x000fe200078e0a0a */
[----:B------:R-:W-:Y:S05]  /*2cdb0*/  YIELD ;  /* 0x0000000000007946 */ /* 0x000fea0003800000 */
[----:B------:R-:W-:Y:S01]  /*2cdc0*/  SEL R29, RZ, 0x1, P0 ;  /* 0x00000001ff1d7807 */ /* 0x000fe20000000000 */
[----:B------:R-:W-:Y:S01]  /*2cdd0*/  IMAD R5, R11, R5, R6 ;  /* 0x000000050b057224 */ /* 0x000fe200078e0206 */
[----:B------:R-:W-:Y:S01]  /*2cde0*/  SEL R27, R27, RZ, P0 ;  /* 0x000000ff1b1b7207 */ /* 0x000fe20000000000 */
[----:B------:R-:W-:Y:S01]  /*2cdf0*/  IMAD.MOV.U32 R26, RZ, RZ, R0 ;  /* 0x000000ffff1a7224 */ /* 0x000fe200078e0000 */
[----:B------:R-:W-:Y:S01]  /*2ce00*/  LOP3.LUT R29, R17, R29, RZ, 0x3c, !PT ;  /* 0x0000001d111d7212 */ /* 0x000fe200078e3cff */
[----:B0-----:R-:W-:Y:S06]  /*2ce10*/  @!P5 BRA `(.L_x_3040) ;  /* 0x000000000004d947 */ /* 0x001fec0003800000 */
[----:B------:R-:W-:Y:S01]  /*2ce20*/  BPT.TRAP 0x1 ;  /* 0x000000040000795c */ /* 0x000fe20000300000 */
.L_x_3040:
[----:B------:R-:W-:Y:S01]  /*2ce30*/  LEA R6, R27, R22, 0x3 ;  /* 0x000000161b067211 */ /* 0x000fe200078e18ff */
[----:B------:R-:W-:Y:S01]  /*2ce40*/  BSSY B1, `(.L_x_3041) ;  /* 0x0000004000017945 */ /* 0x000fe20003800000 */
[----:B------:R-:W-:-:S04]  /*2ce50*/  SHF.L.U32 R3, R29, 0x1f, RZ ;  /* 0x0000001f1d037819 */ /* 0x000fc800000006ff */
[----:B------:R-:W0:Y:S02]  /*2ce60*/  SYNCS.PHASECHK.TRANS64.TRYWAIT P0, [R6+URZ+0x38840], R3 ;  /* 0x03884003060075a7 */ /* 0x000e24000800017f */
[----:B0-----:R-:W-:Y:S05]  /*2ce70*/  @!P0 BRA `(.L_x_3042) ;  /* 0x0000005800348947 */ /* 0x001fea0003800000 */
.L_x_3220:
[----:B------:R-:W-:Y:S05]  /*2ce80*/  BSYNC B1 ;  /* 0x0000000000017941 */ /* 0x000fea0003800000 */
.L_x_3041:
        /* <DEDUP_REMOVED lines=69> */
.L_x_3232:
        /* <DEDUP_REMOVED lines=17> */
.L_x_3044:
        /* <DEDUP_REMOVED lines=10> */
.L_x_3045:
[----:B------:R2:W-:Y:S01]  /*2d490*/  SYNCS.ARRIVE.TRANS64.A1T0 RZ, [R6+URZ+0x38830], RZ ;  /* 0x038830ff06ff79a7 */ /* 0x0005e2000810003f */
[----:B------:R-:W-:Y:S05]  /*2d4a0*/  @!P6 BRA `(.L_x_3046) ;  /* 0x000000000004e947 */ /* 0x000fea0003800000 */
[----:B------:R-:W-:Y:S01]  /*2d4b0*/  BPT.TRAP 0x1 ;  /* 0x000000040000795c */ /* 0x000fe20000300000 */
.L_x_3046:
[----:B-1----:R-:W-:Y:S01]  /*2d4c0*/  SHF.L.U32 R2, R17, 0x1f, RZ ;  /* 0x0000001f11027819 */ /* 0x002fe200000006ff */
[----:B--2---:R-:W-:Y:S01]  /*2d4d0*/  IMAD R6, R7, 0x8, R22 ;  /* 0x0000000807067824 */ /* 0x004fe200078e0216 */
[----:B------:R-:W-:Y:S03]  /*2d4e0*/  BSSY B1, `(.L_x_3047) ;  /* 0x0000003000017945 */ /* 0x000fe60003800000 */
[----:B------:R-:W1:Y:S02]  /*2d4f0*/  SYNCS.PHASECHK.TRANS64.TRYWAIT P0, [R6+URZ+0x38860], R2 ;  /* 0x03886002060075a7 */ /* 0x000e64000800017f */
[----:B-1----:R-:W-:Y:S05]  /*2d500*/  @!P0 BRA `(.L_x_3048) ;  /* 0x0000005800688947 */ /* 0x002fea0003800000 */
.L_x_3233:
[----:B------:R-:W-:Y:S05]  /*2d510*/  BSYNC B1 ;  /* 0x0000000000017941 */ /* 0x000fea0003800000 */
.L_x_3047:
        /* <DEDUP_REMOVED lines=61> */
.L_x_3245:
[----:B-1----:R-:W-:Y:S01]  /*2d8f0*/  IADD3 R2, P0, R2, R0, RZ ;  /* 0x0000000002027210 */ /* 0x002fe20007f1e0ff */
[----:B------:R-:W-:Y:S02]  /*2d900*/  ULDC.64 UR4, c[0x0][0x328] ;  /* 0x0000ca0000047ab9 */ /* 0x000fe40000000a00 */
[----:B------:R-:W-:Y:S01]  /*2d910*/  IMAD R20, R20, UR4, RZ ;  /* 0x0000000414147c24 */ /* 0x000fe2000f8e02ff */
[----:B------:R-:W-:Y:S02]  /*2d920*/  IADD3.X R3, RZ, R25, RZ, P0, !PT ;  /* 0x00000019ff037210 */ /* 0x000fe400007fe4ff */
        /* <DEDUP_REMOVED lines=13> */
[----:B-1----:R-:W-:Y:S01]  /*2da00*/  IMAD.WIDE.U32 R2, R5, UR4, RZ ;  /* 0x0000000405027c25 */ /* 0x002fe2000f8e00ff */
        /* <DEDUP_REMOVED lines=15> */
.L_x_3050:
        /* <DEDUP_REMOVED lines=10> */
.L_x_3051:
[C---:B------:R-:W-:Y:S01]  /*2dba0*/  ISETP.GT.AND P0, PT, R26.reuse, RZ, PT ;  /* 0x000000ff1a00720c */ /* 0x040fe20003f04270 */
[----:B------:R2:W-:Y:S01]  /*2dbb0*/  SYNCS.ARRIVE.TRANS64.A1T0 RZ, [R6+URZ+0x38850], RZ ;  /* 0x038850ff06ff79a7 */ /* 0x0005e2000810003f */
[----:B------:R-:W-:Y:S01]  /*2dbc0*/  VIADD R0, R26, 0xffffffff ;  /* 0xffffffff1a007836 */ /* 0x000fe20000000000 */
[----:B------:R-:W-:Y:S01]  /*2dbd0*/  MOV R7, R27 ;  /* 0x0000001b00077202 */ /* 0x000fe20000000f00 */
[----:B------:R-:W-:Y:S02]  /*2dbe0*/  IMAD.MOV.U32 R17, RZ, RZ, R29 ;  /* 0x000000ffff117224 */ /* 0x000fe400078e001d */
[----:B------:R-:W-:-:S07]  /*2dbf0*/  IMAD.MOV.U32 R31, RZ, RZ, R26 ;  /* 0x000000ffff1f7224 */ /* 0x000fce00078e001a */
[----:B--2---:R-:W-:Y:S05]  /*2dc00*/  @P0 BRA `(.L_x_3052) ;  /* 0xffffffec00e00947 */ /* 0x004fea000383ffff */
.L_x_3039:
[----:B------:R-:W-:Y:S05]  /*2dc10*/  BSYNC B0 ;  /* 0x0000000000007941 */ /* 0x000fea0003800000 */
.L_x_3038:
        /* <DEDUP_REMOVED lines=17> */
.L_x_3054:
[----:B------:R-:W-:Y:S05]  /*2dd30*/  BSYNC B0 ;  /* 0x0000000000007941 */ /* 0x000fea0003800000 */
.L_x_3053:
[----:B------:R-:W-:-:S13]  /*2dd40*/  LOP3.LUT P0, RZ, R23, 0x20, RZ, 0xc0, !PT ;  /* 0x0000002017ff7812 */ /* 0x000fda000780c0ff */
[----:B------:R-:W-:Y:S05]  /*2dd50*/  @!P0 BRA `(.L_x_3055) ;  /* 0x0000000000048947 */ /* 0x000fea0003800000 */
[----:B------:R-:W-:Y:S01]  /*2dd60*/  BPT.TRAP 0x1 ;  /* 0x000000040000795c */ /* 0x000fe20000300000 */
.L_x_3055:
[----:B------:R-:W2:Y:S01]  /*2dd70*/  LDL.LU R0, [R1+0xc] ;  /* 0x00000c0001007983 */ /* 0x000ea20000300800 */
[----:B------:R-:W-:Y:S01]  /*2dd80*/  IMAD R4, R27, 0x8, R22 ;  /* 0x000000081b047824 */ /* 0x000fe200078e0216 */
[----:B0-----:R-:W-:Y:S01]  /*2dd90*/  SHF.L.U32 R3, R29, 0x1f, RZ ;  /* 0x0000001f1d037819 */ /* 0x001fe200000006ff */
[----:B------:R-:W-:Y:S03]  /*2dda0*/  BSSY B0, `(.L_x_3056) ;  /* 0x0000004000007945 */ /* 0x000fe60003800000 */
[----:B------:R-:W0:Y:S01]  /*2ddb0*/  SYNCS.PHASECHK.TRANS64.TRYWAIT P0, [R4+URZ+0x38860], R3 ;  /* 0x03886003040075a7 */ /* 0x000e22000800017f */
[----:B--2---:R-:W-:Y:S01]  /*2ddc0*/  IMAD R5, R26, -0x50, R0 ;  /* 0xffffffb01a057824 */ /* 0x004fe200078e0200 */
[----:B0-----:R-:W-:Y:S06]  /*2ddd0*/  @!P0 BRA `(.L_x_3057) ;  /* 0x0000005800248947 */ /* 0x001fec0003800000 */
.L_x_3246:
[----:B------:R-:W-:Y:S05]  /*2dde0*/  BSYNC B0 ;  /* 0x0000000000007941 */ /* 0x000fea0003800000 */
.L_x_3056:
[----:B------:R-:W2:Y:S01]  /*2ddf0*/  S2R R0, SR_TID.X ;  /* 0x0000000000007919 */ /* 0x000ea20000002100 */
[----:B------:R-:W-:Y:S01]  /*2de00*/  UMOV UR4, 0xffffffff ;  /* 0xffffffff00047882 */ /* 0x000fe20000000000 */
[----:B------:R-:W-:Y:S01]  /*2de10*/  IMAD R7, R27, 0x5000, R34 ;  /* 0x000050001b077824 */ /* 0x000fe200078e0222 */
        /* <DEDUP_REMOVED lines=10> */
[----:B------:R-:W-:Y:S01]  /*2dec0*/  IMAD R0, R7, 0x2, R22 ;  /* 0x0000000207007824 */ /* 0x000fe200078e0216 */
[----:B------:R-:W-:Y:S02]  /*2ded0*/  ISETP.LT.OR P4, PT, R5, 0x1, P3 ;  /* 0x000000010500780c */ /* 0x000fe40001f81670 */
[----:B------:R-:W-:Y:S02]  /*2dee0*/  ISETP.GE.AND P2, PT, R2, UR4, PT ;  /* 0x0000000402007c0c */ /* 0x000fe4000bf46270 */
[----:B------:R-:W-:-:S04]  /*2def0*/  LOP3.LUT R2, R36, 0x80, RZ, 0xfc, !PT ;  /* 0x0000008024027812 */ /* 0x000fc800078efcff */
[----:B------:R-:W-:Y:S02]  /*2df00*/  ISETP.GE.AND P1, PT, R2, UR4, PT ;  /* 0x0000000402007c0c */ /* 0x000fe4000bf26270 */
[----:B------:R-:W-:Y:S02]  /*2df10*/  LOP3.LUT R2, R36, 0xc0, RZ, 0xfc, !PT ;  /* 0x000000c024027812 */ /* 0x000fe400078efcff */
[----:B-1----:R-:W-:Y:S02]  /*2df20*/  IADD3 R6, P0, R14, R8, RZ ;  /* 0x000000080e067210 */ /* 0x002fe40007f1e0ff */
[----:B------:R-:W1:Y:S02]  /*2df30*/  SHFL.IDX PT, R14, R24, 0x1, 0x181f ;  /* 0x00381f00180e7f89 */ /* 0x000e6400000e0000 */
[----:B0-----:R-:W-:Y:S02]  /*2df40*/  IADD3.X R7, RZ, R3, RZ, P0, !PT ;  /* 0x00000003ff077210 */ /* 0x001fe400007fe4ff */
        /* <DEDUP_REMOVED lines=45> */
.L_x_3258:
        /* <DEDUP_REMOVED lines=15> */
.L_x_3059:
        /* <DEDUP_REMOVED lines=10> */
.L_x_3060:
[----:B------:R1:W-:Y:S01]  /*2e3b0*/  SYNCS.ARRIVE.TRANS64.A1T0 RZ, [R4+URZ+0x38850], RZ ;  /* 0x038850ff04ff79a7 */ /* 0x0003e2000810003f */
[----:B------:R-:W-:-:S05]  /*2e3c0*/  VIADD R27, R27, 0x1 ;  /* 0x000000011b1b7836 */ /* 0x000fca0000000000 */
[----:B------:R-:W-:-:S04]  /*2e3d0*/  ISETP.NE.AND P0, PT, R27, 0x2, PT ;  /* 0x000000021b00780c */ /* 0x000fc80003f05270 */
[----:B0-----:R-:W-:Y:S02]  /*2e3e0*/  SEL R0, RZ, 0x1, P0 ;  /* 0x00000001ff007807 */ /* 0x001fe40000000000 */
[----:B------:R-:W-:Y:S02]  /*2e3f0*/  SEL R27, R27, RZ, P0 ;  /* 0x000000ff1b1b7207 */ /* 0x000fe40000000000 */
[----:B-1----:R-:W-:-:S07]  /*2e400*/  LOP3.LUT R29, R29, R0, RZ, 0x3c, !PT ;  /* 0x000000001d1d7212 */ /* 0x002fce00078e3cff */
.L_x_3015:
[----:B------:R-:W-:Y:S05]  /*2e410*/  BSYNC B7 ;  /* 0x0000000000077941 */ /* 0x000fea0003800000 */
.L_x_3013:
        /* <DEDUP_REMOVED lines=8> */
[----:B------:R2:W3:Y:S01]  /*2e4a0*/  LDS.128 R16, [R22+0x388d0] ;  /* 0x0388d00016107984 */ /* 0x0004e20000000c00 */
[----:B------:R-:W-:Y:S06]  /*2e4b0*/  BAR.ARV 0x4, 0x180 ;  /* 0x0106000000007b1d */ /* 0x000fec0000002000 */
[----:B------:R-:W-:Y:S05]  /*2e4c0*/  BRA `(.L_x_3062) ;  /* 0x0000000800cc7947 */ /* 0x000fea0003800000 */
.L_x_3061:
        /* <DEDUP_REMOVED lines=16> */
[----:B------:R-:W-:Y:S01]  /*2e5d0*/  ISETP.GE.U32.AND P5, PT, R7, 0x10, PT ;  /* 0x000000100700780c */ /* 0x000fe20003fa6070 */
[----:B------:R-:W-:Y:S01]  /*2e5e0*/  SHFL.IDX PT, R4, R16, 0x1, 0x1f ;  /* 0x00201f0010047f89 */ /* 0x000fe200000e0000 */
[----:B--2---:R-:W-:-:S02]  /*2e5f0*/  @!P1 MOV R17, R2 ;  /* 0x0000000200119202 */ /* 0x004fc40000000f00 */
[----:B------:R-:W-:-:S03]  /*2e600*/  ISETP.NE.AND P1, PT, R7, RZ, PT ;  /* 0x000000ff0700720c */ /* 0x000fc60003f25270 */
        /* <DEDUP_REMOVED lines=15> */
[----:B------:R0:W2:Y:S02]  /*2e700*/  SHFL.IDX PT, R14, R2, 0x1f, 0x1f ;  /* 0x03e01f00020e7f89 */ /* 0x0000a400000e0000 */
.L_x_3268:
[----:B------:R-:W-:Y:S02]  /*2e710*/  ULDC UR4, c[0x0][0xc38] ;  /* 0x00030e0000047ab9 */ /* 0x000fe40000000800 */
[----:B------:R-:W-:-:S05]  /*2e720*/  MOV R5, UR4 ;  /* 0x0000000400057c02 */ /* 0x000fca0008000f00 */
[----:B--2---:R-:W-:-:S04]  /*2e730*/  IMAD R14, R14, R5, RZ ;  /* 0x000000050e0e7224 */ /* 0x004fc800078e02ff */
[----:B------:R-:W-:-:S05]  /*2e740*/  IMAD.IADD R7, R4, 0x1, R14 ;  /* 0x0000000104077824 */ /* 0x000fca00078e020e */
[----:B------:R-:W-:-:S13]  /*2e750*/  ISETP.GT.AND P6, PT, R7, R0, PT ;  /* 0x000000000700720c */ /* 0x000fda0003fc4270 */
[----:B------:R-:W-:Y:S05]  /*2e760*/  @P6 BRA `(.L_x_3064) ;  /* 0x00000000009c6947 */ /* 0x000fea0003800000 */
.L_x_3069:
[----:B0-----:R-:W0:Y:S01]  /*2e770*/  LDC R2, c[0x0][0xc3c] ;  /* 0x00030f00ff027b82 */ /* 0x001e220000000800 */
[----:B------:R-:W-:-:S05]  /*2e780*/  VIADD R19, R19, 0x1f ;  /* 0x0000001f13137836 */ /* 0x000fca0000000000 */
[----:B0-----:R-:W-:-:S13]  /*2e790*/  ISETP.GE.AND P6, PT, R19, R2, PT ;  /* 0x000000021300720c */ /* 0x001fda0003fc6270 */
[----:B------:R-:W-:Y:S05]  /*2e7a0*/  @P6 BRA `(.L_x_3065) ;  /* 0x0000000400d06947 */ /* 0x000fea0003800000 */
[----:B------:R-:W0:Y:S01]  /*2e7b0*/  S2R R3, SR_TID.X ;  /* 0x0000000000037919 */ /* 0x000e220000002100 */
[----:B------:R-:W-:Y:S01]  /*2e7c0*/  BSSY B0, `(.L_x_3066) ;  /* 0x0000009000007945 */ /* 0x000fe20003800000 */
[----:B------:R-:W-:Y:S01]  /*2e7d0*/  IMAD.MOV.U32 R17, RZ, RZ, RZ ;  /* 0x000000ffff117224 */ /* 0x000fe200078e00ff */
[----:B0-----:R-:W-:-:S04]  /*2e7e0*/  LOP3.LUT R3, R3, 0x1f, RZ, 0xc0, !PT ;  /* 0x0000001f03037812 */ /* 0x001fc800078ec0ff */
[----:B------:R-:W-:-:S04]  /*2e7f0*/  IADD3 R5, R19, R3, RZ ;  /* 0x0000000313057210 */ /* 0x000fc80007ffe0ff */
[----:B------:R-:W-:-:S13]  /*2e800*/  ISETP.GE.OR P6, PT, R5, R2, !P0 ;  /* 0x000000020500720c */ /* 0x000fda00047c6670 */
[----:B------:R-:W-:Y:S05]  /*2e810*/  @P6 BRA `(.L_x_3067) ;  /* 0x00000000000c6947 */ /* 0x000fea0003800000 */
[----:B------:R-:W0:Y:S02]  /*2e820*/  LDC.64 R2, c[0x0][0xc80] ;  /* 0x00032000ff027b82 */ /* 0x000e240000000a00 */
[----:B0-----:R-:W-:-:S05]  /*2e830*/  IMAD.WIDE R2, R5, 0x4, R2 ;  /* 0x0000000405027825 */ /* 0x001fca00078e0202 */
[----:B------:R0:W5:Y:S02]  /*2e840*/  LDG.E R17, desc[UR60][R2.64] ;  /* 0x0000003c02117981 */ /* 0x000164000c1e1900 */
.L_x_3067:
[----:B------:R-:W-:Y:S05]  /*2e850*/  BSYNC B0 ;  /* 0x0000000000007941 */ /* 0x000fea0003800000 */
.L_x_3066:
[----:B------:R-:W-:-:S03]  /*2e860*/  UMOV UR4, 0xffffffff ;  /* 0xffffffff00047882 */ /* 0x000fc60000000000 */
[----:B------:R-:W-:Y:S05]  /*2e870*/  BRA.DIV UR4, `(.L_x_3068) ;  /* 0x0000005a04b87947 */ /* 0x000fea000b800000 */
[----:B-----5:R-:W2:Y:S02]  /*2e880*/  SHFL.UP PT, R14, R17, 0x1, RZ ;  /* 0x04200000110e7989 */ /* 0x020ea400000e00ff */
[----:B--2---:R-:W-:-:S05]  /*2e890*/  SEL R14, R14, RZ, P1 ;  /* 0x000000ff0e0e7207 */ /* 0x004fca0000800000 */
        /* <DEDUP_REMOVED lines=13> */
[----:B------:R0:W2:Y:S02]  /*2e970*/  SHFL.IDX PT, R14, R2, 0x1f, 0x1f ;  /* 0x03e01f00020e7f89 */ /* 0x0000a400000e0000 */
.L_x_3276:
[----:B------:R-:W-:Y:S02]  /*2e980*/  ULDC UR4, c[0x0][0xc38] ;  /* 0x00030e0000047ab9 */ /* 0x000fe40000000800 */
[----:B------:R-:W-:-:S04]  /*2e990*/  IMAD.U32 R5, RZ, RZ, UR4 ;  /* 0x00000004ff057e24 */ /* 0x000fc8000f8e00ff */
[----:B--2---:R-:W-:-:S04]  /*2e9a0*/  IMAD R14, R14, R5, RZ ;  /* 0x000000050e0e7224 */ /* 0x004fc800078e02ff */
[----:B------:R-:W-:-:S05]  /*2e9b0*/  IMAD.IADD R7, R14, 0x1, R7 ;  /* 0x000000010e077824 */ /* 0x000fca00078e0207 */
[----:B------:R-:W-:-:S13]  /*2e9c0*/  ISETP.GT.AND P6, PT, R7, R0, PT ;  /* 0x000000000700720c */ /* 0x000fda0003fc4270 */
[----:B------:R-:W-:Y:S05]  /*2e9d0*/  @!P6 BRA `(.L_x_3069) ;  /* 0xfffffffc0064e947 */ /* 0x000fea000383ffff */
.L_x_3064:
        /* <DEDUP_REMOVED lines=8> */
.L_x_3280:
[----:B------:R-:W-:Y:S01]  /*2ea60*/  ISETP.NE.AND P0, PT, R3, RZ, PT ;  /* 0x000000ff0300720c */ /* 0x000fe20003f05270 */
[----:B------:R-:W-:-:S12]  /*2ea70*/  IMAD.MOV.U32 R14, RZ, RZ, RZ ;  /* 0x000000ffff0e7224 */ /* 0x000fd800078e00ff */
[----:B------:R-:W-:Y:S05]  /*2ea80*/  @!P0 BRA `(.L_x_3071) ;  /* 0x0000000000108947 */ /* 0x000fea0003800000 */
[----:B------:R-:W-:Y:S01]  /*2ea90*/  UMOV UR4, 0xffffffff ;  /* 0xffffffff00047882 */ /* 0x000fe20000000000 */
[----:B------:R-:W-:Y:S02]  /*2eaa0*/  VIADD R12, R4, 0xffffffff ;  /* 0xffffffff040c7836 */ /* 0x000fe40000000000 */
[----:B------:R-:W-:Y:S05]  /*2eab0*/  BRA.DIV UR4, `(.L_x_3072) ;  /* 0x0000005e042c7947 */ /* 0x000fea000b800000 */
[----:B------:R4:W0:Y:S02]  /*2eac0*/  SHFL.IDX PT, R14, R2, R12, 0x1f ;  /* 0x00001f0c020e7589 */ /* 0x00082400000e0000 */
.L_x_3071:
[----:B0---4-:R-:W0:Y:S01]  /*2ead0*/  LDC.64 R2, c[0x0][0xc90] ;  /* 0x00032400ff027b82 */ /* 0x011e220000000a00 */
[----:B------:R-:W-:-:S05]  /*2eae0*/  IADD3 R19, R4, R19, RZ ;  /* 0x0000001304137210 */ /* 0x000fca0007ffe0ff */
[----:B0-----:R-:W-:-:S05]  /*2eaf0*/  IMAD.WIDE R2, R19, 0x4, R2 ;  /* 0x0000000413027825 */ /* 0x001fca00078e0202 */
[----:B------:R0:W2:Y:S01]  /*2eb00*/  LDG.E R6, desc[UR60][R2.64] ;  /* 0x0000003c02067981 */ /* 0x0000a2000c1e1900 */
[----:B------:R-:W-:Y:S01]  /*2eb10*/  IMAD R16, R14, R5, R16 ;  /* 0x000000050e107224 */ /* 0x000fe200078e0210 */
[----:B0-----:R-:W-:Y:S01]  /*2eb20*/  MOV R2, RZ ;  /* 0x000000ff00027202 */ /* 0x001fe20000000f00 */
[----:B--23--:R-:W-:-:S05]  /*2eb30*/  IMAD R4, R17, R6, RZ ;  /* 0x0000000611047224 */ /* 0x00cfca00078e02ff */
[----:B------:R-:W-:-:S04]  /*2eb40*/  IABS R7, R4 ;  /* 0x0000000400077213 */ /* 0x000fc80000000000 */
[----:B------:R-:W0:Y:S08]  /*2eb50*/  I2F.RP R8, R7 ;  /* 0x0000000700087306 */ /* 0x000e300000209400 */
[----:B0-----:R-:W1:Y:S02]  /*2eb60*/  MUFU.RCP R8, R8 ;  /* 0x0000000800087308 */ /* 0x001e640000001000 */
[----:B-1----:R-:W-:-:S06]  /*2eb70*/  VIADD R10, R8, 0xffffffe ;  /* 0x0ffffffe080a7836 */ /* 0x002fcc0000000000 */
        /* <DEDUP_REMOVED lines=23> */
[----:B------:R-:W-:Y:S02]  /*2ecf0*/  IMAD R4, R4, R2, R9 ;  /* 0x0000000204047224 */ /* 0x000fe400078e0209 */
[----:B------:R-:W-:Y:S01]  /*2ed00*/  IMAD.MOV.U32 R2, RZ, RZ, RZ ;  /* 0x000000ffff027224 */ /* 0x000fe200078e00ff */
[----:B------:R-:W-:-:S04]  /*2ed10*/  VIADDMNMX R5, R3, R5, R6, PT ;  /* 0x0000000503057246 */ /* 0x000fc80003800106 */
[-C--:B------:R-:W-:Y:S02]  /*2ed20*/  IABS R6, R5.reuse ;  /* 0x0000000500067213 */ /* 0x080fe40000000000 */
[----:B------:R-:W-:Y:S02]  /*2ed30*/  IABS R8, R5 ;  /* 0x0000000500087213 */ /* 0x000fe40000000000 */
[----:B------:R-:W0:Y:S08]  /*2ed40*/  I2F.RP R7, R6 ;  /* 0x0000000600077306 */ /* 0x000e300000209400 */
[----:B0-----:R-:W0:Y:S02]  /*2ed50*/  MUFU.RCP R7, R7 ;  /* 0x0000000700077308 */ /* 0x001e240000001000 */
[----:B0-----:R-:W-:Y:S01]  /*2ed60*/  VIADD R3, R7, 0xffffffe ;  /* 0x0ffffffe07037836 */ /* 0x001fe20000000000 */
[----:B------:R-:W-:-:S05]  /*2ed70*/  IABS R7, R4 ;  /* 0x0000000400077213 */ /* 0x000fca0000000000 */
[----:B------:R-:W0:Y:S02]  /*2ed80*/  F2I.FTZ.U32.TRUNC.NTZ R3, R3 ;  /* 0x0000000300037305 */ /* 0x000e24000021f000 */
[----:B0-----:R-:W-:-:S04]  /*2ed90*/  IMAD.MOV R9, RZ, RZ, -R3 ;  /* 0x000000ffff097224 */ /* 0x001fc800078e0a03 */
        /* <DEDUP_REMOVED lines=13> */
[----:B------:R-:W-:-:S06]  /*2ee70*/  @P0 IADD3 R2, R2, 0x1, RZ ;  /* 0x0000000102020810 */ /* 0x000fcc0007ffe0ff */
[----:B------:R-:W-:Y:S01]  /*2ee80*/  @!P2 IMAD.MOV R2, RZ, RZ, -R2 ;  /* 0x000000ffff02a224 */ /* 0x000fe200078e0a02 */
[----:B------:R-:W-:Y:S02]  /*2ee90*/  @!P1 LOP3.LUT R2, RZ, R5, RZ, 0x33, !PT ;  /* 0x00000005ff029212 */ /* 0x000fe400078e33ff */
[----:B------:R-:W-:-:S05]  /*2eea0*/  IADD3 R5, -R5, RZ, RZ ;  /* 0x000000ff05057210 */ /* 0x000fca0007ffe1ff */
[----:B------:R-:W-:Y:S01]  /*2eeb0*/  IMAD R18, R2, R5, R3 ;  /* 0x0000000502127224 */ /* 0x000fe200078e0203 */
[----:B------:R-:W-:-:S05]  /*2eec0*/  LOP3.LUT R2, RZ, R2, RZ, 0x33, !PT ;  /* 0x00000002ff027212 */ /* 0x000fca00078e33ff */
[----:B------:R-:W-:Y:S01]  /*2eed0*/  IMAD.IADD R17, R17, 0x1, R2 ;  /* 0x0000000111117824 */ /* 0x000fe200078e0202 */
[----:B------:R-:W-:Y:S06]  /*2eee0*/  BRA `(.L_x_3073) ;  /* 0x00000000001c7947 */ /* 0x000fec0003800000 */
.L_x_3065:
[----:B------:R-:W-:Y:S01]  /*2eef0*/  UMOV UR4, URZ ;  /* 0x0000003f00047c82 */ /* 0x000fe20008000000 */
[----:B------:R-:W-:Y:S01]  /*2ef00*/  UMOV UR5, URZ ;  /* 0x0000003f00057c82 */ /* 0x000fe20008000000 */
[----:B------:R-:W-:Y:S01]  /*2ef10*/  ULDC UR6, c[0x0][0xc3c] ;  /* 0x00030f0000067ab9 */ /* 0x000fe20000000800 */
[----:B------:R-:W-:Y:S01]  /*2ef20*/  IMAD.MOV.U32 R16, RZ, RZ, R0 ;  /* 0x000000ffff107224 */ /* 0x000fe200078e0000 */
[----:B------:R-:W-:Y:S01]  /*2ef30*/  MOV R17, UR4 ;  /* 0x0000000400117c02 */ /* 0x000fe20008000f00 */
[----:B------:R-:W-:Y:S02]  /*2ef40*/  IMAD.U32 R18, RZ, RZ, UR5 ;  /* 0x00000005ff127e24 */ /* 0x000fe4000f8e00ff */
[----:B------:R-:W-:-:S07]  /*2ef50*/  IMAD.U32 R19, RZ, RZ, UR6 ;  /* 0x00000006ff137e24 */ /* 0x000fce000f8e00ff */
.L_x_3073:
        /* <DEDUP_REMOVED lines=10> */
.L_x_3062:
[----:B------:R-:W-:Y:S02]  /*2f000*/  ULDC UR4, c[0x0][0xc3c] ;  /* 0x00030f0000047ab9 */ /* 0x000fe40000000800 */
[----:B---3--:R-:W-:-:S13]  /*2f010*/  ISETP.GE.AND P0, PT, R19, UR4, PT ;  /* 0x0000000413007c0c */ /* 0x008fda000bf06270 */
[----:B------:R-:W-:Y:S05]  /*2f020*/  @!P0 BRA `(.L_x_3074) ;  /* 0xffffff9800d88947 */ /* 0x000fea000383ffff */
[----:B------:R-:W-:Y:S05]  /*2f030*/  BSYNC B8 ;  /* 0x0000000000087941 */ /* 0x000fea0003800000 */
.L_x_2965:
[----:B------:R-:W3:Y:S01]  /*2f040*/  LDL.LU R0, [R1+0x30] ;  /* 0x0000300001007983 */ /* 0x000ee20000300800 */
[----:B------:R-:W-:Y:S01]  /*2f050*/  BSSY B0, `(.L_x_3075) ;  /* 0x000000b000007945 */ /* 0x000fe20003800000 */
[----:B------:R-:W4:Y:S01]  /*2f060*/  S2R R5, SR_CgaCtaId ;  /* 0x0000000000057919 */ /* 0x000f220000008800 */
[----:B---3--:R-:W-:-:S04]  /*2f070*/  IADD3 R0, R0, 0x1, RZ ;  /* 0x0000000100007810 */ /* 0x008fc80007ffe0ff */
        /* <DEDUP_REMOVED lines=8> */
.L_x_3283:
[----:B------:R-:W-:Y:S05]  /*2f100*/  BSYNC B0 ;  /* 0x0000000000007941 */ /* 0x000fea0003800000 */
.L_x_3075:
[----:B------:R-:W-:-:S03]  /*2f110*/  UMOV UR4, 0xffffffff ;  /* 0xffffffff00047882 */ /* 0x000fc60000000000 */
[----:B------:R-:W-:Y:S05]  /*2f120*/  BRA.DIV UR4, `(.L_x_3077) ;  /* 0x0000005604c87947 */ /* 0x000fea000b800000 */
[----:B-1----:R-:W1:Y:S02]  /*2f130*/  S2R R0, SR_TID.X ;  /* 0x0000000000007919 */ /* 0x002e640000002100 */
[----:B-1----:R-:W-:-:S04]  /*2f140*/  SHF.R.U32.HI R0, RZ, 0x5, R0 ;  /* 0x00000005ff007819 */ /* 0x002fc80000011600 */
[----:B------:R-:W-:-:S05]  /*2f150*/  LOP3.LUT R0, R0, 0x3, RZ, 0xc0, !PT ;  /* 0x0000000300007812 */ /* 0x000fca00078ec0ff */
[----:B------:R1:W3:Y:S02]  /*2f160*/  SHFL.IDX PT, R14, R0, RZ, 0x1f ;  /* 0x00001fff000e7589 */ /* 0x0002e400000e0000 */
.L_x_3286:
[----:B---3--:R-:W-:-:S13]  /*2f170*/  ISETP.NE.AND P0, PT, R14, RZ, PT ;  /* 0x000000ff0e00720c */ /* 0x008fda0003f05270 */
[----:B------:R-:W-:Y:S05]  /*2f180*/  @P0 BRA `(.L_x_2683) ;  /* 0x0000000000900947 */ /* 0x000fea0003800000 */
[----:B------:R-:W-:-:S03]  /*2f190*/  UMOV UR4, 0xffffffff ;  /* 0xffffffff00047882 */ /* 0x000fc60000000000 */
[----:B------:R-:W-:Y:S05]  /*2f1a0*/  BRA.DIV UR4, `(.L_x_3078) ;  /* 0x0000005604dc7947 */ /* 0x000fea000b800000 */
[----:B------:R-:W-:-:S13]  /*2f1b0*/  ELECT P6, URZ, PT ;  /* 0x00000000003f782f */ /* 0x000fda00038c0000 */
.L_x_3289:
        /* <DEDUP_REMOVED lines=8> */
.L_x_3079:
[C---:B------:R-:W-:Y:S01]  /*2f240*/  LEA R3, R27.reuse, R5, 0x3 ;  /* 0x000000051b037211 */ /* 0x040fe200078e18ff */
[----:B------:R-:W-:Y:S01]  /*2f250*/  VIADD R27, R27, 0x1 ;  /* 0x000000011b1b7836 */ /* 0x000fe20000000000 */
[----:B------:R-:W-:-:S04]  /*2f260*/  SHF.L.U32 R2, R29, 0x1f, RZ ;  /* 0x0000001f1d027819 */ /* 0x000fc800000006ff */
[----:B------:R-:W1:Y:S01]  /*2f270*/  SYNCS.PHASECHK.TRANS64.TRYWAIT P1, [R3+URZ+0x38840], R2 ;  /* 0x03884002030075a7 */ /* 0x000e62000802017f */
[----:B------:R-:W-:-:S04]  /*2f280*/  ISETP.NE.AND P2, PT, R27, 0x2, PT ;  /* 0x000000021b00780c */ /* 0x000fc80003f45270 */
[----:B------:R-:W-:Y:S01]  /*2f290*/  SEL R0, RZ, 0x1, P2 ;  /* 0x00000001ff007807 */ /* 0x000fe20001000000 */
[----:B-1----:R-:W-:Y:S08]  /*2f2a0*/  @!P1 BRA `(.L_x_3080) ;  /* 0x0000005400bc9947 */ /* 0x002ff00003800000 */
.L_x_3290:
[----:B------:R-:W-:Y:S02]  /*2f2b0*/  SEL R27, R27, RZ, P2 ;  /* 0x000000ff1b1b7207 */ /* 0x000fe40001000000 */
[----:B------:R-:W-:Y:S01]  /*2f2c0*/  LOP3.LUT R0, R29, R0, RZ, 0x3c, !PT ;  /* 0x000000001d007212 */ /* 0x000fe200078e3cff */
[----:B------:R-:W-:Y:S06]  /*2f2d0*/  @!P0 BRA `(.L_x_3081) ;  /* 0x0000000000048947 */ /* 0x000fec0003800000 */
[----:B------:R-:W-:Y:S01]  /*2f2e0*/  BPT.TRAP 0x1 ;  /* 0x000000040000795c */ /* 0x000fe20000300000 */
.L_x_3081:
[----:B------:R-:W-:Y:S01]  /*2f2f0*/  IMAD R27, R27, 0x8, R5 ;  /* 0x000000081b1b7824 */ /* 0x000fe200078e0205 */
[----:B------:R-:W-:-:S04]  /*2f300*/  SHF.L.U32 R0, R0, 0x1f, RZ ;  /* 0x0000001f00007819 */ /* 0x000fc800000006ff */
[----:B------:R-:W3:Y:S02]  /*2f310*/  SYNCS.PHASECHK.TRANS64.TRYWAIT P1, [R27+URZ+0x38840], R0 ;  /* 0x038840001b0075a7 */ /* 0x000ee4000802017f */
[----:B---3--:R-:W-:Y:S05]  /*2f320*/  @!P1 BRA `(.L_x_3082) ;  /* 0x0000005400b09947 */ /* 0x008fea0003800000 */
.L_x_3291:
[----:B------:R-:W-:Y:S05]  /*2f330*/  @!P0 BRA `(.L_x_3083) ;  /* 0x0000000000048947 */ /* 0x000fea0003800000 */
[----:B------:R-:W-:Y:S01]  /*2f340*/  BPT.TRAP 0x1 ;  /* 0x000000040000795c */ /* 0x000fe20000300000 */
.L_x_3083:
[----:B------:R-:W4:Y:S02]  /*2f350*/  SYNCS.PHASECHK.TRANS64.TRYWAIT P1, [R3+URZ+0x38860], R2 ;  /* 0x03886002030075a7 */ /* 0x000f24000802017f */
[----:B----4-:R-:W-:Y:S05]  /*2f360*/  @!P1 BRA `(.L_x_3084) ;  /* 0x0000005400b49947 */ /* 0x010fea0003800000 */
.L_x_3292:
[----:B------:R-:W-:Y:S05]  /*2f370*/  @!P0 BRA `(.L_x_3085) ;  /* 0x0000000000048947 */ /* 0x000fea0003800000 */
[----:B------:R-:W-:Y:S01]  /*2f380*/  BPT.TRAP 0x1 ;  /* 0x000000040000795c */ /* 0x000fe20000300000 */
.L_x_3085:
[----:B------:R0:W0:Y:S02]  /*2f390*/  SYNCS.PHASECHK.TRANS64.TRYWAIT P0, [R27+URZ+0x38860], R0 ;  /* 0x038860001b0075a7 */ /* 0x000024000800017f */
[----:B0-----:R-:W-:Y:S05]  /*2f3a0*/  @!P0 NANOSLEEP.SYNCS 0x989680 ;  /* 0x009896800000895d */ /* 0x001fea0003900000 */
[----:B------:R-:W0:Y:S02]  /*2f3b0*/  @!P0 SYNCS.PHASECHK.TRANS64 P0, [R27+URZ+0x38860], R0 ;  /* 0x038860001b0085a7 */ /* 0x000e24000800007f */
[----:B0-----:R-:W-:Y:S05]  /*2f3c0*/  @!P0 BRA `(.L_x_3085) ;  /* 0xfffffffc00f08947 */ /* 0x001fea000383ffff */
.L_x_2683:
[----:B------:R-:W-:Y:S05]  /*2f3d0*/  BSYNC B9 ;  /* 0x0000000000097941 */ /* 0x000fea0003800000 */
.L_x_2680:
[----:B------:R-:W-:Y:S05]  /*2f3e0*/  EXIT ;  /* 0x000000000000794d */ /* 0x000fea0003800000 */
.L_x_2703:
[----:B0-----:R0:W1:Y:S02]  /*2f3f0*/  SYNCS.PHASECHK.TRANS64.TRYWAIT P6, [R89+URZ+0x38890], R90 ;  /* 0x0388905a590075a7 */ /* 0x00106400080c017f */
[----:B-1----:R-:W-:Y:S05]  /*2f400*/  @!P6 NANOSLEEP.SYNCS 0x989680 ;  /* 0x009896800000e95d */ /* 0x002fea0003900000 */
[----:B------:R-:W1:Y:S02]  /*2f410*/  @!P6 SYNCS.PHASECHK.TRANS64 P6, [R89+URZ+0x38890], R90 ;  /* 0x0388905a5900e5a7 */ /* 0x000e6400080c007f */
[----:B-1----:R-:W-:Y:S05]  /*2f420*/  @!P6 BRA `(.L_x_2703) ;  /* 0xfffffffc00f0e947 */ /* 0x002fea000383ffff */
[----:B------:R-:W-:Y:S05]  /*2f430*/  BRA `(.L_x_3086) ;  /* 0xfffffd4000647947 */ /* 0x000fea000383ffff */
.L_x_2704:
        /* <DEDUP_REMOVED lines=8> */
.L_x_3088:
[----:B------:R-:W-:Y:S05]  /*2f4c0*/  BSYNC B1 ;  /* 0x0000000000017941 */ /* 0x000fea0003800000 */
.L_x_3087:
[----:B------:R-:W-:Y:S01]  /*2f4d0*/  IMAD.MOV.U32 R13, RZ, RZ, R120 ;  /* 0x000000ffff0d7224 */ /* 0x000fe200078e0078 */
[----:B------:R-:W-:Y:S01]  /*2f4e0*/  MOV R12, RZ ;  /* 0x000000ff000c7202 */ /* 0x000fe20000000f00 */
[----:B------:R-:W-:Y:S02]  /*2f4f0*/  IMAD.MOV.U32 R11, RZ, RZ, 0x181f ;  /* 0x0000181fff0b7424 */ /* 0x000fe400078e00ff */
[----:B------:R-:W-:Y:S02]  /*2f500*/  IMAD.MOV.U32 R15, RZ, RZ, -0x1 ;  /* 0xffffffffff0f7424 */ /* 0x000fe400078e00ff */
[----:B------:R-:W-:-:S07]  /*2f510*/  IMAD.MOV.U32 R83, RZ, RZ, R14 ;  /* 0x000000ffff537224 */ /* 0x000fce00078e000e */
[----:B------:R-:W-:Y:S05]  /*2f520*/  WARPSYNC.COLLECTIVE R15, `(.L_x_3089) ;  /* 0x000000000f087348 */ /* 0x000fea0003c00000 */
[----:B------:R0:W1:Y:S02]  /*2f530*/  SHFL.IDX P6, R14, R13, R12, R11 ;  /* 0x0000000c0d0e7389 */ /* 0x00006400000c000b */
[----:B01----:R-:W-:Y:S01]  /*2f540*/  ENDCOLLECTIVE ;  /* 0x000000000000791b */ /* 0x003fe20003800000 */
.L_x_3089:
[----:B------:R-:W-:Y:S01]  /*2f550*/  MOV R82, R14 ;  /* 0x0000000e00527202 */ /* 0x000fe20000000f00 */
[----:B------:R-:W-:Y:S06]  /*2f560*/  BRA `(.L_x_3090) ;  /* 0xfffffd40002c7947 */ /* 0x000fec000383ffff */
.L_x_2721:
[----:B------:R-:W-:Y:S01]  /*2f570*/  BSSY B1, `(.L_x_3091) ;  /* 0x0000008000017945 */ /* 0x000fe20003800000 */
[----:B0---4-:R-:W-:Y:S01]  /*2f580*/  IMAD.MOV.U32 R13, RZ, RZ, R119 ;  /* 0x000000ffff0d7224 */ /* 0x011fe200078e0077 */
[----:B------:R-:W-:Y:S01]  /*2f590*/  MOV R11, 0x181f ;  /* 0x0000181f000b7802 */ /* 0x000fe20000000f00 */
[----:B------:R-:W-:Y:S02]  /*2f5a0*/  IMAD.MOV.U32 R12, RZ, RZ, 0x1 ;  /* 0x00000001ff0c7424 */ /* 0x000fe400078e00ff */
[----:B------:R-:W-:-:S07]  /*2f5b0*/  IMAD.MOV.U32 R15, RZ, RZ, -0x1 ;  /* 0xffffffffff0f7424 */ /* 0x000fce00078e00ff */
[----:B-123--:R-:W-:Y:S05]  /*2f5c0*/  WARPSYNC.COLLECTIVE R15, `(.L_x_3092) ;  /* 0x000000000f087348 */ /* 0x00efea0003c00000 */
[----:B------:R0:W4:Y:S02]  /*2f5d0*/  SHFL.IDX P6, R14, R13, R12, R11 ;  /* 0x0000000c0d0e7389 */ /* 0x00012400000c000b */
[----:B01234-:R-:W-:Y:S01]  /*2f5e0*/  ENDCOLLECTIVE ;  /* 0x000000000000791b */ /* 0x01ffe20003800000 */
.L_x_3092:
[----:B------:R-:W-:Y:S05]  /*2f5f0*/  BSYNC B1 ;  /* 0x0000000000017941 */ /* 0x000fea0003800000 */
.L_x_3091:
[----:B------:R-:W-:Y:S01]  /*2f600*/  MOV R13, R120 ;  /* 0x00000078000d7202 */ /* 0x000fe20000000f00 */
[----:B------:R-:W-:Y:S01]  /*2f610*/  IMAD.MOV.U32 R12, RZ, RZ, 0x1 ;  /* 0x00000001ff0c7424 */ /* 0x000fe200078e00ff */
[----:B------:R-:W-:Y:S01]  /*2f620*/  MOV R15, 0xffffffff ;  /* 0xffffffff000f7802 */ /* 0x000fe20000000f00 */
[----:B------:R-:W-:Y:S02]  /*2f630*/  IMAD.MOV.U32 R11, RZ, RZ, 0x181f ;  /* 0x0000181fff0b7424 */ /* 0x000fe400078e00ff */
[----:B------:R-:W-:-:S07]  /*2f640*/  IMAD.MOV.U32 R67, RZ, RZ, R14 ;  /* 0x000000ffff437224 */ /* 0x000fce00078e000e */
[----:B------:R-:W-:Y:S05]  /*2f650*/  WARPSYNC.COLLECTIVE R15, `(.L_x_3093) ;  /* 0x000000000f087348 */ /* 0x000fea0003c00000 */
[----:B------:R0:W1:Y:S02]  /*2f660*/  SHFL.IDX P6, R14, R13, R12, R11 ;  /* 0x0000000c0d0e7389 */ /* 0x00006400000c000b */
[----:B01----:R-:W-:Y:S01]  /*2f670*/  ENDCOLLECTIVE ;  /* 0x000000000000791b */ /* 0x003fe20003800000 */
.L_x_3093:
[----:B------:R-:W-:Y:S01]  /*2f680*/  IMAD.MOV.U32 R66, RZ, RZ, R14 ;  /* 0x000000ffff427224 */ /* 0x000fe200078e000e */
[----:B------:R-:W-:Y:S06]  /*2f690*/  BRA `(.L_x_3094) ;  /* 0xfffffd4c00547947 */ /* 0x000fec000383ffff */
.L_x_2738:
        /* <DEDUP_REMOVED lines=8> */
.L_x_3096:
[----:B------:R-:W-:Y:S05]  /*2f720*/  BSYNC B1 ;  /* 0x0000000000017941 */ /* 0x000fea0003800000 */
.L_x_3095:
[----:B------:R-:W-:Y:S01]  /*2f730*/  IMAD.MOV.U32 R13, RZ, RZ, R120 ;  /* 0x000000ffff0d7224 */ /* 0x000fe200078e0078 */
[----:B------:R-:W-:Y:S01]  /*2f740*/  MOV R11, 0x181f ;  /* 0x0000181f000b7802 */ /* 0x000fe20000000f00 */
[----:B------:R-:W-:Y:S01]  /*2f750*/  IMAD.MOV.U32 R12, RZ, RZ, 0x2 ;  /* 0x00000002ff0c7424 */ /* 0x000fe200078e00ff */
[----:B------:R-:W-:Y:S01]  /*2f760*/  MOV R119, R14 ;  /* 0x0000000e00777202 */ /* 0x000fe20000000f00 */
[----:B------:R-:W-:-:S07]  /*2f770*/  IMAD.MOV.U32 R15, RZ, RZ, -0x1 ;  /* 0xffffffffff0f7424 */ /* 0x000fce00078e00ff */
[----:B------:R-:W-:Y:S05]  /*2f780*/  WARPSYNC.COLLECTIVE R15, `(.L_x_3097) ;  /* 0x000000000f087348 */ /* 0x000fea0003c00000 */
[----:B------:R0:W1:Y:S02]  /*2f790*/  SHFL.IDX P6, R14, R13, R12, R11 ;  /* 0x0000000c0d0e7389 */ /* 0x00006400000c000b */
[----:B01----:R-:W-:Y:S01]  /*2f7a0*/  ENDCOLLECTIVE ;  /* 0x000000000000791b */ /* 0x003fe20003800000 */
.L_x_3097:
[----:B------:R-:W-:Y:S01]  /*2f7b0*/  IMAD.MOV.U32 R120, RZ, RZ, R14 ;  /* 0x000000ffff787224 */ /* 0x000fe200078e000e */
[----:B------:R-:W-:Y:S06]  /*2f7c0*/  BRA `(.L_x_3098) ;  /* 0xfffffd5800607947 */ /* 0x000fec000383ffff */
.L_x_2762:
[----:B-1----:R1:W2:Y:S02]  /*2f7d0*/  SYNCS.PHASECHK.TRANS64.TRYWAIT P6, [R89+URZ+0x38890], R90 ;  /* 0x0388905a590075a7 */ /* 0x0022a400080c017f */
[----:B--2---:R-:W-:Y:S05]  /*2f7e0*/  @!P6 NANOSLEEP.SYNCS 0x989680 ;  /* 0x009896800000e95d */ /* 0x004fea0003900000 */
[----:B------:R-:W2:Y:S02]  /*2f7f0*/  @!P6 SYNCS.PHASECHK.TRANS64 P6, [R89+URZ+0x38890], R90 ;  /* 0x0388905a5900e5a7 */ /* 0x000ea400080c007f */
[----:B--2---:R-:W-:Y:S05]  /*2f800*/  @!P6 BRA `(.L_x_2762) ;  /* 0xfffffffc00f0e947 */ /* 0x004fea000383ffff */
[----:B------:R-:W-:Y:S05]  /*2f810*/  BRA `(.L_x_3099) ;  /* 0xfffffd7000bc7947 */ /* 0x000fea000383ffff */
.L_x_2763:
[----:B------:R-:W-:Y:S01]  /*2f820*/  BSSY B1, `(.L_x_3100) ;  /* 0x0000008000017945 */ /* 0x000fe20003800000 */
[----:B------:R-:W-:Y:S01]  /*2f830*/  MOV R13, R119 ;  /* 0x00000077000d7202 */ /* 0x000fe20000000f00 */
[----:B------:R-:W-:Y:S01]  /*2f840*/  IMAD.MOV.U32 R12, RZ, RZ, RZ ;  /* 0x000000ffff0c7224 */ /* 0x000fe200078e00ff */
[----:B------:R-:W-:Y:S01]  /*2f850*/  MOV R15, 0xffffffff ;  /* 0xffffffff000f7802 */ /* 0x000fe20000000f00 */
[----:B------:R-:W-:-:S07]  /*2f860*/  IMAD.MOV.U32 R11, RZ, RZ, 0x181f ;  /* 0x0000181fff0b7424 */ /* 0x000fce00078e00ff */
[----:B-1----:R-:W-:Y:S05]  /*2f870*/  WARPSYNC.COLLECTIVE R15, `(.L_x_3101) ;  /* 0x000000000f087348 */ /* 0x002fea0003c00000 */
[----:B------:R0:W2:Y:S02]  /*2f880*/  SHFL.IDX P6, R14, R13, R12, R11 ;  /* 0x0000000c0d0e7389 */ /* 0x0000a400000c000b */
[----:B012---:R-:W-:Y:S01]  /*2f890*/  ENDCOLLECTIVE ;  /* 0x000000000000791b */ /* 0x007fe20003800000 */
.L_x_3101:
[----:B------:R-:W-:Y:S05]  /*2f8a0*/  BSYNC B1 ;  /* 0x0000000000017941 */ /* 0x000fea0003800000 */
.L_x_3100:
        /* <DEDUP_REMOVED lines=8> */
.L_x_3102:
[----:B------:R-:W-:Y:S01]  /*2f930*/  MOV R124, R14 ;  /* 0x0000000e007c7202 */ /* 0x000fe20000000f00 */
[----:B------:R-:W-:Y:S06]  /*2f940*/  BRA `(.L_x_3103) ;  /* 0xfffffd7000887947 */ /* 0x000fec000383ffff */
.L_x_2772:
[----:B------:R-:W-:Y:S01]  /*2f950*/  BSSY B1, `(.L_x_3104) ;  /* 0x0000008000017945 */ /* 0x000fe20003800000 */
[----:B--2-4-:R-:W-:Y:S01]  /*2f960*/  IMAD.MOV.U32 R13, RZ, RZ, R119 ;  /* 0x000000ffff0d7224 */ /* 0x014fe200078e0077 */
[----:B------:R-:W-:Y:S01]  /*2f970*/  MOV R11, 0x181f ;  /* 0x0000181f000b7802 */ /* 0x000fe20000000f00 */
[----:B------:R-:W-:Y:S02]  /*2f980*/  IMAD.MOV.U32 R12, RZ, RZ, 0x1 ;  /* 0x00000001ff0c7424 */ /* 0x000fe400078e00ff */
[----:B------:R-:W-:-:S07]  /*2f990*/  IMAD.MOV.U32 R15, RZ, RZ, -0x1 ;  /* 0xffffffffff0f7424 */ /* 0x000fce00078e00ff */
[----:B01-3--:R-:W-:Y:S05]  /*2f9a0*/  WARPSYNC.COLLECTIVE R15, `(.L_x_3105) ;  /* 0x000000000f087348 */ /* 0x00bfea0003c00000 */
[----:B------:R2:W4:Y:S02]  /*2f9b0*/  SHFL.IDX P6, R14, R13, R12, R11 ;  /* 0x0000000c0d0e7389 */ /* 0x00052400000c000b */
[----:B01234-:R-:W-:Y:S01]  /*2f9c0*/  ENDCOLLECTIVE ;  /* 0x000000000000791b */ /* 0x01ffe20003800000 */
.L_x_3105:
[----:B------:R-:W-:Y:S05]  /*2f9d0*/  BSYNC B1 ;  /* 0x0000000000017941 */ /* 0x000fea0003800000 */
.L_x_3104:
        /* <DEDUP_REMOVED lines=8> */
.L_x_3106:
[----:B------:R-:W-:Y:S01]  /*2fa60*/  IMAD.MOV.U32 R36, RZ, RZ, R14 ;  /* 0x000000ffff247224 */ /* 0x000fe200078e000e */
[----:B------:R-:W-:Y:S06]  /*2fa70*/  BRA `(.L_x_3107) ;  /* 0xfffffd8000007947 */ /* 0x000fec000383ffff */
.L_x_2781:
[----:B------:R-:W-:Y:S01]  /*2fa80*/  BSSY B1, `(.L_x_3108) ;  /* 0x0000008000017945 */ /* 0x000fe20003800000 */
[----:B----4-:R-:W-:Y:S01]  /*2fa90*/  IMAD.MOV.U32 R13, RZ, RZ, R119 ;  /* 0x000000ffff0d7224 */ /* 0x010fe200078e0077 */
[----:B------:R-:W-:Y:S01]  /*2faa0*/  MOV R12, 0x2 ;  /* 0x00000002000c7802 */ /* 0x000fe20000000f00 */
[----:B------:R-:W-:Y:S02]  /*2fab0*/  IMAD.MOV.U32 R11, RZ, RZ, 0x181f ;  /* 0x0000181fff0b7424 */ /* 0x000fe400078e00ff */
[----:B------:R-:W-:-:S07]  /*2fac0*/  IMAD.MOV.U32 R15, RZ, RZ, -0x1 ;  /* 0xffffffffff0f7424 */ /* 0x000fce00078e00ff */
[----:B0123--:R-:W-:Y:S05]  /*2fad0*/  WARPSYNC.COLLECTIVE R15, `(.L_x_3109) ;  /* 0x000000000f087348 */ /* 0x00ffea0003c00000 */
[----:B------:R4:W0:Y:S02]  /*2fae0*/  SHFL.IDX P6, R14, R13, R12, R11 ;  /* 0x0000000c0d0e7389 */ /* 0x00082400000c000b */
[----:B01234-:R-:W-:Y:S01]  /*2faf0*/  ENDCOLLECTIVE ;  /* 0x000000000000791b */ /* 0x01ffe20003800000 */
.L_x_3109:
[----:B------:R-:W-:Y:S05]  /*2fb00*/  BSYNC B1 ;  /* 0x0000000000017941 */ /* 0x000fea0003800000 */
.L_x_3108:
        /* <DEDUP_REMOVED lines=8> */
.L_x_3110:
[----:B------:R-:W-:Y:S01]  /*2fb90*/  IMAD.MOV.U32 R36, RZ, RZ, R14 ;  /* 0x000000ffff247224 */ /* 0x000fe200078e000e */
[----:B------:R-:W-:Y:S06]  /*2fba0*/  BRA `(.L_x_3111) ;  /* 0xfffffd8c00b87947 */ /* 0x000fec000383ffff */
.L_x_2790:
[----:B0-----:R0:W1:Y:S02]  /*2fbb0*/  SYNCS.PHASECHK.TRANS64.TRYWAIT P3, [R89+URZ+0x38890], R90 ;  /* 0x0388905a590075a7 */ /* 0x001064000806017f */
[----:B-1----:R-:W-:Y:S05]  /*2fbc0*/  @!P3 NANOSLEEP.SYNCS 0x989680 ;  /* 0x009896800000b95d */ /* 0x002fea0003900000 */
[----:B------:R-:W1:Y:S02]  /*2fbd0*/  @!P3 SYNCS.PHASECHK.TRANS64 P3, [R89+URZ+0x38890], R90 ;  /* 0x0388905a5900b5a7 */ /* 0x000e64000806007f */
[----:B-1----:R-:W-:Y:S05]  /*2fbe0*/  @!P3 BRA `(.L_x_2790) ;  /* 0xfffffffc00f0b947 */ /* 0x002fea000383ffff */
[----:B------:R-:W-:Y:S05]  /*2fbf0*/  BRA `(.L_x_3112) ;  /* 0xfffffd9c00907947 */ /* 0x000fea000383ffff */
.L_x_2791:
        /* <DEDUP_REMOVED lines=8> */
.L_x_3114:
[----:B------:R-:W-:Y:S05]  /*2fc80*/  BSYNC B1 ;  /* 0x0000000000017941 */ /* 0x000fea0003800000 */
.L_x_3113:
        /* <DEDUP_REMOVED lines=8> */
.L_x_3115:
[----:B------:R-:W-:Y:S01]  /*2fd10*/  MOV R38, R14 ;  /* 0x0000000e00267202 */ /* 0x000fe20000000f00 */
[----:B------:R-:W-:Y:S06]  /*2fd20*/  BRA `(.L_x_3116) ;  /* 0xfffffd9c00b47947 */ /* 0x000fec000383ffff */
.L_x_2794:
        /* <DEDUP_REMOVED lines=8> */
.L_x_3118:
[----:B------:R-:W-:Y:S05]  /*2fdb0*/  BSYNC B1 ;  /* 0x0000000000017941 */ /* 0x000fea0003800000 */
.L_x_3117:
        /* <DEDUP_REMOVED lines=8> */
.L_x_3119:
[----:B------:R-:W-:Y:S01]  /*2fe40*/  IMAD.MOV.U32 R38, RZ, RZ, R14 ;  /* 0x000000ffff267224 */ /* 0x000fe200078e000e */
[----:B------:R-:W-:Y:S06]  /*2fe50*/  BRA `(.L_x_3120) ;  /* 0xfffffd9c00d87947 */ /* 0x000fec000383ffff */
.L_x_2797:
        /* <DEDUP_REMOVED lines=8> */
.L_x_3122:
[----:B------:R-:W-:Y:S05]  /*2fee0*/  BSYNC B1 ;  /* 0x0000000000017941 */ /* 0x000fea0003800000 */
.L_x_3121:
        /* <DEDUP_REMOVED lines=8> */
.L_x_3123:
[----:B------:R-:W-:Y:S01]  /*2ff70*/  IMAD.MOV.U32 R38, RZ, RZ, R14 ;  /* 0x000000ffff267224 */ /* 0x000fe200078e000e */
[----:B------:R-:W-:Y:S06]  /*2ff80*/  BRA `(.L_x_3124) ;  /* 0xfffffda000007947 */ /* 0x000fec000383ffff */
.L_x_2801:
[----:B------:R0:W0:Y:S02]  /*2ff90*/  SYNCS.PHASECHK.TRANS64.TRYWAIT P0, [R89+URZ+0x388b0], R90 ;  /* 0x0388b05a590075a7 */ /* 0x000024000800017f */
[----:B0-----:R-:W-:Y:S05]  /*2ffa0*/  @!P0 NANOSLEEP.SYNCS 0x989680 ;  /* 0x009896800000895d */ /* 0x001fea0003900000 */
[----:B------:R-:W0:Y:S02]  /*2ffb0*/  @!P0 SYNCS.PHASECHK.TRANS64 P0, [R89+URZ+0x388b0], R90 ;  /* 0x0388b05a590085a7 */ /* 0x000e24000800007f */
[----:B0-----:R-:W-:Y:S05]  /*2ffc0*/  @!P0 BRA `(.L_x_2801) ;  /* 0xfffffffc00f08947 */ /* 0x001fea000383ffff */
[----:B------:R-:W-:Y:S05]  /*2ffd0*/  BRA `(.L_x_3125) ;  /* 0xfffffda000a07947 */ /* 0x000fea000383ffff */
.L_x_2821:
[----:B------:R-:W-:Y:S01]  /*2ffe0*/  BSSY B1, `(.L_x_3126) ;  /* 0x0000008000017945 */ /* 0x000fe20003800000 */
[----:B------:R-:W-:Y:S01]  /*2fff0*/  MOV R13, R7 ;  /* 0x00000007000d7202 */ /* 0x000fe20000000f00 */
[----:B------:R-:W-:Y:S01]  /*30000*/  IMAD.MOV.U32 R12, RZ, RZ, RZ ;  /* 0x000000ffff0c7224 */ /* 0x000fe200078e00ff */
[----:B------:R-:W-:Y:S01]  /*30010*/  MOV R15, 0xffffffff ;  /* 0xffffffff000f7802 */ /* 0x000fe20000000f00 */
[----:B------:R-:W-:-:S07]  /*30020*/  IMAD.MOV.U32 R11, RZ, RZ, 0x181f ;  /* 0x0000181fff0b7424 */ /* 0x000fce00078e00ff */
[----:B------:R-:W-:Y:S05]  /*30030*/  WARPSYNC.COLLECTIVE R15, `(.L_x_3127) ;  /* 0x000000000f087348 */ /* 0x000fea0003c00000 */
[----:B------:R0:W1:Y:S02]  /*30040*/  SHFL.IDX P6, R14, R13, R12, R11 ;  /* 0x0000000c0d0e7389 */ /* 0x00006400000c000b */
[----:B01----:R-:W-:Y:S01]  /*30050*/  ENDCOLLECTIVE ;  /* 0x000000000000791b */ /* 0x003fe20003800000 */
.L_x_3127:
[----:B------:R-:W-:Y:S05]  /*30060*/  BSYNC B1 ;  /* 0x0000000000017941 */ /* 0x000fea0003800000 */
.L_x_3126:
        /* <DEDUP_REMOVED lines=8> */
.L_x_3128:
[----:B------:R-:W-:Y:S01]  /*300f0*/  IMAD.MOV.U32 R13, RZ, RZ, R8 ;  /* 0x000000ffff0d7224 */ /* 0x000fe200078e0008 */
[----:B------:R-:W-:-:S07]  /*30100*/  MOV R5, R14 ;  /* 0x0000000e00057202 */ /* 0x000fce0000000f00 */
[----:B------:R-:W-:Y:S05]  /*30110*/  WARPSYNC.COLLECTIVE R15, `(.L_x_3129) ;  /* 0x000000000f087348 */ /* 0x000fea0003c00000 */
[----:B------:R0:W1:Y:S02]  /*30120*/  SHFL.IDX P6, R14, R13, R12, R11 ;  /* 0x0000000c0d0e7389 */ /* 0x00006400000c000b */
[----:B01----:R-:W-:Y:S01]  /*30130*/  ENDCOLLECTIVE ;  /* 0x000000000000791b */ /* 0x003fe20003800000 */
.L_x_3129:
[----:B------:R-:W-:Y:S01]  /*30140*/  MOV R13, R0 ;  /* 0x00000000000d7202 */ /* 0x000fe20000000f00 */
[----:B------:R-:W-:-:S07]  /*30150*/  IMAD.MOV.U32 R9, RZ, RZ, R14 ;  /* 0x000000ffff097224 */ /* 0x000fce00078e000e */
[----:B------:R-:W-:Y:S05]  /*30160*/  WARPSYNC.COLLECTIVE R15, `(.L_x_3130) ;  /* 0x000000000f087348 */ /* 0x000fea0003c00000 */
[----:B------:R0:W1:Y:S02]  /*30170*/  SHFL.IDX P6, R14, R13, R12, R11 ;  /* 0x0000000c0d0e7389 */ /* 0x00006400000c000b */
[----:B01----:R-:W-:Y:S01]  /*30180*/  ENDCOLLECTIVE ;  /* 0x000000000000791b */ /* 0x003fe20003800000 */
.L_x_3130:
[----:B------:R-:W-:Y:S05]  /*30190*/  BRA `(.L_x_3131) ;  /* 0xfffffdb400a47947 */ /* 0x000fea000383ffff */
.L_x_2824:
[----:B------:R-:W-:Y:S01]  /*301a0*/  BSSY B1, `(.L_x_3132) ;  /* 0x0000008000017945 */ /* 0x000fe20003800000 */
[----:B------:R-:W-:Y:S01]  /*301b0*/  IMAD.MOV.U32 R13, RZ, RZ, R7 ;  /* 0x000000ffff0d7224 */ /* 0x000fe200078e0007 */
[----:B------:R-:W-:Y:S01]  /*301c0*/  MOV R11, 0x181f ;  /* 0x0000181f000b7802 */ /* 0x000fe20000000f00 */
[----:B------:R-:W-:Y:S02]  /*301d0*/  IMAD.MOV.U32 R12, RZ, RZ, 0x1 ;  /* 0x00000001ff0c7424 */ /* 0x000fe400078e00ff */
[----:B------:R-:W-:-:S07]  /*301e0*/  IMAD.MOV.U32 R15, RZ, RZ, -0x1 ;  /* 0xffffffffff0f7424 */ /* 0x000fce00078e00ff */
[----:B0---4-:R-:W-:Y:S05]  /*301f0*/  WARPSYNC.COLLECTIVE R15, `(.L_x_3133) ;  /* 0x000000000f087348 */ /* 0x011fea0003c00000 */
[----:B----4-:R1:W2:Y:S02]  /*30200*/  SHFL.IDX P6, R14, R13, R12, R11 ;  /* 0x0000000c0d0e7389 */ /* 0x0102a400000c000b */
[----:B012---:R-:W-:Y:S01]  /*30210*/  ENDCOLLECTIVE ;  /* 0x000000000000791b */ /* 0x007fe20003800000 */
.L_x_3133:
[----:B------:R-:W-:Y:S05]  /*30220*/  BSYNC B1 ;  /* 0x0000000000017941 */ /* 0x000fea0003800000 */
.L_x_3132:
        /* <DEDUP_REMOVED lines=8> */
.L_x_3134:
[----:B------:R-:W-:Y:S02]  /*302b0*/  IMAD.MOV.U32 R13, RZ, RZ, R8 ;  /* 0x000000ffff0d7224 */ /* 0x000fe400078e0008 */
[----:B------:R-:W-:-:S07]  /*302c0*/  IMAD.MOV.U32 R5, RZ, RZ, R14 ;  /* 0x000000ffff057224 */ /* 0x000fce00078e000e */
[----:B------:R-:W-:Y:S05]  /*302d0*/  WARPSYNC.COLLECTIVE R15, `(.L_x_3135) ;  /* 0x000000000f087348 */ /* 0x000fea0003c00000 */
[----:B------:R0:W1:Y:S02]  /*302e0*/  SHFL.IDX P6, R14, R13, R12, R11 ;  /* 0x0000000c0d0e7389 */ /* 0x00006400000c000b */
[----:B01----:R-:W-:Y:S01]  /*302f0*/  ENDCOLLECTIVE ;  /* 0x000000000000791b */ /* 0x003fe20003800000 */
.L_x_3135:
[----:B------:R-:W-:Y:S01]  /*30300*/  IMAD.MOV.U32 R13, RZ, RZ, R0 ;  /* 0x000000ffff0d7224 */ /* 0x000fe200078e0000 */
[----:B------:R-:W-:-:S07]  /*30310*/  MOV R9, R14 ;  /* 0x0000000e00097202 */ /* 0x000fce0000000f00 */
[----:B------:R-:W-:Y:S05]  /*30320*/  WARPSYNC.COLLECTIVE R15, `(.L_x_3136) ;  /* 0x000000000f087348 */ /* 0x000fea0003c00000 */
[----:B------:R0:W1:Y:S02]  /*30330*/  SHFL.IDX P6, R14, R13, R12, R11 ;  /* 0x0000000c0d0e7389 */ /* 0x00006400000c000b */
[----:B01----:R-:W-:Y:S01]  /*30340*/  ENDCOLLECTIVE ;  /* 0x000000000000791b */ /* 0x003fe20003800000 */
.L_x_3136:
[----:B------:R-:W-:Y:S05]  /*30350*/  BRA `(.L_x_3137) ;  /* 0xfffffdb8009c7947 */ /* 0x000fea000383ffff */
.L_x_2827:
        /* <DEDUP_REMOVED lines=8> */
.L_x_3139:
[----:B------:R-:W-:Y:S05]  /*303e0*/  BSYNC B1 ;  /* 0x0000000000017941 */ /* 0x000fea0003800000 */
.L_x_3138:
        /* <DEDUP_REMOVED lines=8> */
.L_x_3140:
[----:B------:R-:W-:Y:S01]  /*30470*/  MOV R13, R8 ;  /* 0x00000008000d7202 */ /* 0x000fe20000000f00 */
[----:B------:R-:W-:-:S07]  /*30480*/  IMAD.MOV.U32 R5, RZ, RZ, R14 ;  /* 0x000000ffff057224 */ /* 0x000fce00078e000e */
[----:B------:R-:W-:Y:S05]  /*30490*/  WARPSYNC.COLLECTIVE R15, `(.L_x_3141) ;  /* 0x000000000f087348 */ /* 0x000fea0003c00000 */
[----:B------:R0:W1:Y:S02]  /*304a0*/  SHFL.IDX P6, R14, R13, R12, R11 ;  /* 0x0000000c0d0e7389 */ /* 0x00006400000c000b */
[----:B01----:R-:W-:Y:S01]  /*304b0*/  ENDCOLLECTIVE ;  /* 0x000000000000791b */ /* 0x003fe20003800000 */
.L_x_3141:
[----:B------:R-:W-:Y:S02]  /*304c0*/  IMAD.MOV.U32 R13, RZ, RZ, R0 ;  /* 0x000000ffff0d7224 */ /* 0x000fe400078e0000 */
[----:B------:R-:W-:-:S07]  /*304d0*/  IMAD.MOV.U32 R9, RZ, RZ, R14 ;  /* 0x000000ffff097224 */ /* 0x000fce00078e000e */
[----:B------:R-:W-:Y:S05]  /*304e0*/  WARPSYNC.COLLECTIVE R15, `(.L_x_3142) ;  /* 0x000000000f087348 */ /* 0x000fea0003c00000 */
[----:B------:R0:W1:Y:S02]  /*304f0*/  SHFL.IDX P6, R14, R13, R12, R11 ;  /* 0x0000000c0d0e7389 */ /* 0x00006400000c000b */
[----:B01----:R-:W-:Y:S01]  /*30500*/  ENDCOLLECTIVE ;  /* 0x000000000000791b */ /* 0x003fe20003800000 */
.L_x_3142:
[----:B------:R-:W-:Y:S05]  /*30510*/  BRA `(.L_x_3143) ;  /* 0xfffffdbc00887947 */ /* 0x000fea000383ffff */
.L_x_2830:
[----:B------:R-:W-:Y:S01]  /*30520*/  BSSY B1, `(.L_x_3144) ;  /* 0x0000008000017945 */ /* 0x000fe20003800000 */
[----:B------:R-:W-:Y:S01]  /*30530*/  MOV R13, R7 ;  /* 0x00000007000d7202 */ /* 0x000fe20000000f00 */
[----:B------:R-:W-:Y:S01]  /*30540*/  IMAD.MOV.U32 R12, RZ, RZ, 0x3 ;  /* 0x00000003ff0c7424 */ /* 0x000fe200078e00ff */
[----:B------:R-:W-:Y:S01]  /*30550*/  MOV R15, 0xffffffff ;  /* 0xffffffff000f7802 */ /* 0x000fe20000000f00 */
[----:B------:R-:W-:-:S07]  /*30560*/  IMAD.MOV.U32 R11, RZ, RZ, 0x181f ;  /* 0x0000181fff0b7424 */ /* 0x000fce00078e00ff */
[----:B-1--4-:R-:W-:Y:S05]  /*30570*/  WARPSYNC.COLLECTIVE R15, `(.L_x_3145) ;  /* 0x000000000f087348 */ /* 0x012fea0003c00000 */
[----:B------:R0:W2:Y:S02]  /*30580*/  SHFL.IDX P6, R14, R13, R12, R11 ;  /* 0x0000000c0d0e7389 */ /* 0x0000a400000c000b */
[----:B012-4-:R-:W-:Y:S01]  /*30590*/  ENDCOLLECTIVE ;  /* 0x000000000000791b */ /* 0x017fe20003800000 */
.L_x_3145:
[----:B------:R-:W-:Y:S05]  /*305a0*/  BSYNC B1 ;  /* 0x0000000000017941 */ /* 0x000fea0003800000 */
.L_x_3144:
        /* <DEDUP_REMOVED lines=8> */
.L_x_3146:
[----:B------:R-:W-:Y:S01]  /*30630*/  IMAD.MOV.U32 R13, RZ, RZ, R8 ;  /* 0x000000ffff0d7224 */ /* 0x000fe200078e0008 */
[----:B------:R-:W-:-:S07]  /*30640*/  MOV R71, R14 ;  /* 0x0000000e00477202 */ /* 0x000fce0000000f00 */
[----:B------:R-:W-:Y:S05]  /*30650*/  WARPSYNC.COLLECTIVE R15, `(.L_x_3147) ;  /* 0x000000000f087348 */ /* 0x000fea0003c00000 */
[----:B------:R0:W1:Y:S02]  /*30660*/  SHFL.IDX P6, R14, R13, R12, R11 ;  /* 0x0000000c0d0e7389 */ /* 0x00006400000c000b */
[----:B01----:R-:W-:Y:S01]  /*30670*/  ENDCOLLECTIVE ;  /* 0x000000000000791b */ /* 0x003fe20003800000 */
.L_x_3147:
[----:B------:R-:W-:Y:S01]  /*30680*/  MOV R13, R0 ;  /* 0x00000000000d7202 */ /* 0x000fe20000000f00 */
[----:B------:R-:W-:-:S07]  /*30690*/  IMAD.MOV.U32 R76, RZ, RZ, R14 ;  /* 0x000000ffff4c7224 */ /* 0x000fce00078e000e */
[----:B------:R-:W-:Y:S05]  /*306a0*/  WARPSYNC.COLLECTIVE R15, `(.L_x_3148) ;  /* 0x000000000f087348 */ /* 0x000fea0003c00000 */
[----:B------:R0:W1:Y:S02]  /*306b0*/  SHFL.IDX P6, R14, R13, R12, R11 ;  /* 0x0000000c0d0e7389 */ /* 0x00006400000c000b */
[----:B01----:R-:W-:Y:S01]  /*306c0*/  ENDCOLLECTIVE ;  /* 0x000000000000791b */ /* 0x003fe20003800000 */
.L_x_3148:
[----:B------:R-:W-:Y:S05]  /*306d0*/  BRA `(.L_x_3149) ;  /* 0xfffffdc0007c7947 */ /* 0x000fea000383ffff */
.L_x_2834:
[----:B0-----:R0:W1:Y:S02]  /*306e0*/  SYNCS.PHASECHK.TRANS64.TRYWAIT P0, [R22+URZ+0x38800], R125 ;  /* 0x0388007d160075a7 */ /* 0x001064000800017f */
[----:B-1----:R-:W-:Y:S05]  /*306f0*/  @!P0 NANOSLEEP.SYNCS 0x989680 ;  /* 0x009896800000895d */ /* 0x002fea0003900000 */
[----:B------:R-:W1:Y:S02]  /*30700*/  @!P0 SYNCS.PHASECHK.TRANS64 P0, [R22+URZ+0x38800], R125 ;  /* 0x0388007d160085a7 */ /* 0x000e64000800007f */
[----:B-1----:R-:W-:Y:S05]  /*30710*/  @!P0 BRA `(.L_x_2834) ;  /* 0xfffffffc00f08947 */ /* 0x002fea000383ffff */
[----:B------:R-:W-:Y:S05]  /*30720*/  BRA `(.L_x_3150) ;  /* 0xfffffdc400d87947 */ /* 0x000fea000383ffff */
.L_x_2866:
        /* <DEDUP_REMOVED lines=8> */
.L_x_3152:
[----:B------:R-:W-:Y:S05]  /*307b0*/  BSYNC B1 ;  /* 0x0000000000017941 */ /* 0x000fea0003800000 */
.L_x_3151:
[----:B------:R-:W-:Y:S01]  /*307c0*/  MOV R13, R7 ;  /* 0x00000007000d7202 */ /* 0x000fe20000000f00 */
[----:B------:R-:W-:Y:S01]  /*307d0*/  IMAD.MOV.U32 R12, RZ, RZ, RZ ;  /* 0x000000ffff0c7224 */ /* 0x000fe200078e00ff */
[----:B------:R-:W-:Y:S01]  /*307e0*/  MOV R15, 0xffffffff ;  /* 0xffffffff000f7802 */ /* 0x000fe20000000f00 */
[----:B------:R-:W-:Y:S02]  /*307f0*/  IMAD.MOV.U32 R11, RZ, RZ, 0x181f ;  /* 0x0000181fff0b7424 */ /* 0x000fe400078e00ff */
[----:B------:R-:W-:-:S07]  /*30800*/  IMAD.MOV.U32 R4, RZ, RZ, R14 ;  /* 0x000000ffff047224 */ /* 0x000fce00078e000e */
[----:B------:R-:W-:Y:S05]  /*30810*/  WARPSYNC.COLLECTIVE R15, `(.L_x_3153) ;  /* 0x000000000f087348 */ /* 0x000fea0003c00000 */
[----:B------:R0:W1:Y:S02]  /*30820*/  SHFL.IDX P6, R14, R13, R12, R11 ;  /* 0x0000000c0d0e7389 */ /* 0x00006400000c000b */
[----:B01----:R-:W-:Y:S01]  /*30830*/  ENDCOLLECTIVE ;  /* 0x000000000000791b */ /* 0x003fe20003800000 */
.L_x_3153:
[----:B------:R-:W-:Y:S02]  /*30840*/  IMAD.MOV.U32 R13, RZ, RZ, R9 ;  /* 0x000000ffff0d7224 */ /* 0x000fe400078e0009 */
[----:B------:R-:W-:-:S07]  /*30850*/  IMAD.MOV.U32 R5, RZ, RZ, R14 ;  /* 0x000000ffff057224 */ /* 0x000fce00078e000e */
[----:B------:R-:W-:Y:S05]  /*30860*/  WARPSYNC.COLLECTIVE R15, `(.L_x_3154) ;  /* 0x000000000f087348 */ /* 0x000fea0003c00000 */
[----:B------:R0:W1:Y:S02]  /*30870*/  SHFL.IDX P6, R14, R13, R12, R11 ;  /* 0x0000000c0d0e7389 */ /* 0x00006400000c000b */
[----:B01----:R-:W-:Y:S01]  /*30880*/  ENDCOLLECTIVE ;  /* 0x000000000000791b */ /* 0x003fe20003800000 */
.L_x_3154:
[----:B------:R-:W-:Y:S01]  /*30890*/  IMAD.MOV.U32 R13, RZ, RZ, R6 ;  /* 0x000000ffff0d7224 */ /* 0x000fe200078e0006 */
[----:B------:R-:W-:-:S07]  /*308a0*/  MOV R10, R14 ;  /* 0x0000000e000a7202 */ /* 0x000fce0000000f00 */
[----:B------:R-:W-:Y:S05]  /*308b0*/  WARPSYNC.COLLECTIVE R15, `(.L_x_3155) ;  /* 0x000000000f087348 */ /* 0x000fea0003c00000 */
[----:B------:R0:W1:Y:S02]  /*308c0*/  SHFL.IDX P6, R14, R13, R12, R11 ;  /* 0x0000000c0d0e7389 */ /* 0x00006400000c000b */
[----:B01----:R-:W-:Y:S01]  /*308d0*/  ENDCOLLECTIVE ;  /* 0x000000000000791b */ /* 0x003fe20003800000 */
.L_x_3155:
[----:B------:R-:W-:Y:S05]  /*308e0*/  BRA `(.L_x_3156) ;  /* 0xfffffdf400987947 */ /* 0x000fea000383ffff */
.L_x_2869:
        /* <DEDUP_REMOVED lines=8> */
.L_x_3158:
[----:B------:R-:W-:Y:S05]  /*30970*/  BSYNC B1 ;  /* 0x0000000000017941 */ /* 0x000fea0003800000 */
.L_x_3157:
        /* <DEDUP_REMOVED lines=8> */
.L_x_3159:
[----:B------:R-:W-:Y:S01]  /*30a00*/  MOV R13, R9 ;  /* 0x00000009000d7202 */ /* 0x000fe20000000f00 */
[----:B------:R-:W-:-:S07]  /*30a10*/  IMAD.MOV.U32 R5, RZ, RZ, R14 ;  /* 0x000000ffff057224 */ /* 0x000fce00078e000e */
[----:B------:R-:W-:Y:S05]  /*30a20*/  WARPSYNC.COLLECTIVE R15, `(.L_x_3160) ;  /* 0x000000000f087348 */ /* 0x000fea0003c00000 */
[----:B------:R0:W1:Y:S02]  /*30a30*/  SHFL.IDX P6, R14, R13, R12, R11 ;  /* 0x0000000c0d0e7389 */ /* 0x00006400000c000b */
[----:B01----:R-:W-:Y:S01]  /*30a40*/  ENDCOLLECTIVE ;  /* 0x000000000000791b */ /* 0x003fe20003800000 */
.L_x_3160:
[----:B------:R-:W-:Y:S02]  /*30a50*/  IMAD.MOV.U32 R13, RZ, RZ, R6 ;  /* 0x000000ffff0d7224 */ /* 0x000fe400078e0006 */
[----:B------:R-:W-:-:S07]  /*30a60*/  IMAD.MOV.U32 R10, RZ, RZ, R14 ;  /* 0x000000ffff0a7224 */ /* 0x000fce00078e000e */
[----:B------:R-:W-:Y:S05]  /*30a70*/  WARPSYNC.COLLECTIVE R15, `(.L_x_3161) ;  /* 0x000000000f087348 */ /* 0x000fea0003c00000 */
[----:B------:R0:W1:Y:S02]  /*30a80*/  SHFL.IDX P6, R14, R13, R12, R11 ;  /* 0x0000000c0d0e7389 */ /* 0x00006400000c000b */
[----:B01----:R-:W-:Y:S01]  /*30a90*/  ENDCOLLECTIVE ;  /* 0x000000000000791b */ /* 0x003fe20003800000 */
.L_x_3161:
[----:B------:R-:W-:Y:S05]  /*30aa0*/  BRA `(.L_x_3162) ;  /* 0xfffffdf800507947 */ /* 0x000fea000383ffff */
.L_x_2872:
[----:B------:R-:W-:Y:S01]  /*30ab0*/  BSSY B1, `(.L_x_3163) ;  /* 0x0000008000017945 */ /* 0x000fe20003800000 */
[----:B------:R-:W-:Y:S01]  /*30ac0*/  MOV R13, R8 ;  /* 0x00000008000d7202 */ /* 0x000fe20000000f00 */
[----:B------:R-:W-:Y:S01]  /*30ad0*/  IMAD.MOV.U32 R12, RZ, RZ, 0x2 ;  /* 0x00000002ff0c7424 */ /* 0x000fe200078e00ff */
[----:B------:R-:W-:Y:S01]  /*30ae0*/  MOV R15, 0xffffffff ;  /* 0xffffffff000f7802 */ /* 0x000fe20000000f00 */
[----:B------:R-:W-:-:S07]  /*30af0*/  IMAD.MOV.U32 R11, RZ, RZ, 0x181f ;  /* 0x0000181fff0b7424 */ /* 0x000fce00078e00ff */
[----:B-1--4-:R-:W-:Y:S05]  /*30b00*/  WARPSYNC.COLLECTIVE R15, `(.L_x_3164) ;  /* 0x000000000f087348 */ /* 0x012fea0003c00000 */
[----:B----4-:R0:W2:Y:S02]  /*30b10*/  SHFL.IDX P6, R14, R13, R12, R11 ;  /* 0x0000000c0d0e7389 */ /* 0x0100a400000c000b */
[----:B012---:R-:W-:Y:S01]  /*30b20*/  ENDCOLLECTIVE ;  /* 0x000000000000791b */ /* 0x007fe20003800000 */
.L_x_3164:
[----:B------:R-:W-:Y:S05]  /*30b30*/  BSYNC B1 ;  /* 0x0000000000017941 */ /* 0x000fea0003800000 */
.L_x_3163:
        /* <DEDUP_REMOVED lines=8> */
.L_x_3165:
[----:B------:R-:W-:Y:S01]  /*30bc0*/  IMAD.MOV.U32 R13, RZ, RZ, R9 ;  /* 0x000000ffff0d7224 */ /* 0x000fe200078e0009 */
[----:B------:R-:W-:-:S07]  /*30bd0*/  MOV R5, R14 ;  /* 0x0000000e00057202 */ /* 0x000fce0000000f00 */
[----:B------:R-:W-:Y:S05]  /*30be0*/  WARPSYNC.COLLECTIVE R15, `(.L_x_3166) ;  /* 0x000000000f087348 */ /* 0x000fea0003c00000 */
[----:B------:R0:W1:Y:S02]  /*30bf0*/  SHFL.IDX P6, R14, R13, R12, R11 ;  /* 0x0000000c0d0e7389 */ /* 0x00006400000c000b */
[----:B01----:R-:W-:Y:S01]  /*30c00*/  ENDCOLLECTIVE ;  /* 0x000000000000791b */ /* 0x003fe20003800000 */
.L_x_3166:
[----:B------:R-:W-:Y:S01]  /*30c10*/  MOV R13, R6 ;  /* 0x00000006000d7202 */ /* 0x000fe20000000f00 */
[----:B------:R-:W-:-:S07]  /*30c20*/  IMAD.MOV.U32 R10, RZ, RZ, R14 ;  /* 0x000000ffff0a7224 */ /* 0x000fce00078e000e */
[----:B------:R-:W-:Y:S05]  /*30c30*/  WARPSYNC.COLLECTIVE R15, `(.L_x_3167) ;  /* 0x000000000f087348 */ /* 0x000fea0003c00000 */
[----:B------:R0:W1:Y:S02]  /*30c40*/  SHFL.IDX P6, R14, R13, R12, R11 ;  /* 0x0000000c0d0e7389 */ /* 0x00006400000c000b */
[----:B01----:R-:W-:Y:S01]  /*30c50*/  ENDCOLLECTIVE ;  /* 0x000000000000791b */ /* 0x003fe20003800000 */
.L_x_3167:
[----:B------:R-:W-:Y:S05]  /*30c60*/  BRA `(.L_x_3168) ;  /* 0xfffffdf800f47947 */ /* 0x000fea000383ffff */
.L_x_2875:
        /* <DEDUP_REMOVED lines=8> */
.L_x_3170:
[----:B------:R-:W-:Y:S05]  /*30cf0*/  BSYNC B1 ;  /* 0x0000000000017941 */ /* 0x000fea0003800000 */
.L_x_3169:
        /* <DEDUP_REMOVED lines=8> */
.L_x_3171:
[----:B------:R-:W-:Y:S02]  /*30d80*/  IMAD.MOV.U32 R13, RZ, RZ, R9 ;  /* 0x000000ffff0d7224 */ /* 0x000fe400078e0009 */
[----:B------:R-:W-:-:S07]  /*30d90*/  IMAD.MOV.U32 R21, RZ, RZ, R14 ;  /* 0x000000ffff157224 */ /* 0x000fce00078e000e */
[----:B------:R-:W-:Y:S05]  /*30da0*/  WARPSYNC.COLLECTIVE R15, `(.L_x_3172) ;  /* 0x000000000f087348 */ /* 0x000fea0003c00000 */
[----:B------:R0:W1:Y:S02]  /*30db0*/  SHFL.IDX P6, R14, R13, R12, R11 ;  /* 0x0000000c0d0e7389 */ /* 0x00006400000c000b */
[----:B01----:R-:W-:Y:S01]  /*30dc0*/  ENDCOLLECTIVE ;  /* 0x000000000000791b */ /* 0x003fe20003800000 */
.L_x_3172:
[----:B------:R-:W-:Y:S01]  /*30dd0*/  IMAD.MOV.U32 R13, RZ, RZ, R6 ;  /* 0x000000ffff0d7224 */ /* 0x000fe200078e0006 */
[----:B------:R-:W-:-:S07]  /*30de0*/  MOV R76, R14 ;  /* 0x0000000e004c7202 */ /* 0x000fce0000000f00 */
[----:B------:R-:W-:Y:S05]  /*30df0*/  WARPSYNC.COLLECTIVE R15, `(.L_x_3173) ;  /* 0x000000000f087348 */ /* 0x000fea0003c00000 */
[----:B------:R0:W1:Y:S02]  /*30e00*/  SHFL.IDX P6, R14, R13, R12, R11 ;  /* 0x0000000c0d0e7389 */ /* 0x00006400000c000b */
[----:B01----:R-:W-:Y:S01]  /*30e10*/  ENDCOLLECTIVE ;  /* 0x000000000000791b */ /* 0x003fe20003800000 */
.L_x_3173:
[----:B------:R-:W-:Y:S01]  /*30e20*/  IMAD.MOV.U32 R77, RZ, RZ, R14 ;  /* 0x000000ffff4d7224 */ /* 0x000fe200078e000e */
[----:B------:R-:W-:Y:S06]  /*30e30*/  BRA `(.L_x_3174) ;  /* 0xfffffdfc009c7947 */ /* 0x000fec000383ffff */
.L_x_2879:
[----:B0-----:R0:W1:Y:S02]  /*30e40*/  SYNCS.PHASECHK.TRANS64.TRYWAIT P0, [R22+URZ+0x38800], R85 ;  /* 0x03880055160075a7 */ /* 0x001064000800017f */
[----:B-1----:R-:W-:Y:S05]  /*30e50*/  @!P0 NANOSLEEP.SYNCS 0x989680 ;  /* 0x009896800000895d */ /* 0x002fea0003900000 */
[----:B------:R-:W1:Y:S02]  /*30e60*/  @!P0 SYNCS.PHASECHK.TRANS64 P0, [R22+URZ+0x38800], R85 ;  /* 0x03880055160085a7 */ /* 0x000e64000800007f */
[----:B-1----:R-:W-:Y:S05]  /*30e70*/  @!P0 BRA `(.L_x_2879) ;  /* 0xfffffffc00f08947 */ /* 0x002fea000383ffff */
[----:B------:R-:W-:Y:S05]  /*30e80*/  BRA `(.L_x_3175) ;  /* 0xfffffe0000c07947 */ /* 0x000fea000383ffff */
.L_x_2897:
[----:B-1----:R1:W2:Y:S02]  /*30e90*/  SYNCS.PHASECHK.TRANS64.TRYWAIT P1, [R0+URZ+0x38830], R3 ;  /* 0x03883003000075a7 */ /* 0x0022a4000802017f */
[----:B--2---:R-:W-:Y:S05]  /*30ea0*/  @!P1 NANOSLEEP.SYNCS 0x989680 ;  /* 0x009896800000995d */ /* 0x004fea0003900000 */
[----:B------:R-:W2:Y:S02]  /*30eb0*/  @!P1 SYNCS.PHASECHK.TRANS64 P1, [R0+URZ+0x38830], R3 ;  /* 0x03883003000095a7 */ /* 0x000ea4000802007f */
[----:B--2---:R-:W-:Y:S05]  /*30ec0*/  @!P1 BRA `(.L_x_2897) ;  /* 0xfffffffc00f09947 */ /* 0x004fea000383ffff */
[----:B------:R-:W-:Y:S05]  /*30ed0*/  BRA `(.L_x_2896) ;  /* 0xfffffe3800907947 */ /* 0x000fea000383ffff */
.L_x_2906:
[----:B-1----:R1:W2:Y:S02]  /*30ee0*/  SYNCS.PHASECHK.TRANS64.TRYWAIT P2, [R9+URZ+0x38830], R4 ;  /* 0x03883004090075a7 */ /* 0x0022a4000804017f */
[----:B--2---:R-:W-:Y:S05]  /*30ef0*/  @!P2 NANOSLEEP.SYNCS 0x989680 ;  /* 0x009896800000a95d */ /* 0x004fea0003900000 */
[----:B------:R-:W2:Y:S02]  /*30f00*/  @!P2 SYNCS.PHASECHK.TRANS64 P2, [R9+URZ+0x38830], R4 ;  /* 0x038830040900a5a7 */ /* 0x000ea4000804007f */
[----:B--2---:R-:W-:Y:S05]  /*30f10*/  @!P2 BRA `(.L_x_2906) ;  /* 0xfffffffc00f0a947 */ /* 0x004fea000383ffff */
[----:B------:R-:W-:Y:S05]  /*30f20*/  BRA `(.L_x_2905) ;  /* 0xfffffe8800307947 */ /* 0x000fea000383ffff */
.L_x_2911:
[----:B-1----:R1:W2:Y:S02]  /*30f30*/  SYNCS.PHASECHK.TRANS64.TRYWAIT P2, [R7+URZ+0x38850], R0 ;  /* 0x03885000070075a7 */ /* 0x0022a4000804017f */
[----:B--2---:R-:W-:Y:S05]  /*30f40*/  @!P2 NANOSLEEP.SYNCS 0x989680 ;  /* 0x009896800000a95d */ /* 0x004fea0003900000 */
[----:B------:R-:W2:Y:S02]  /*30f50*/  @!P2 SYNCS.PHASECHK.TRANS64 P2, [R7+URZ+0x38850], R0 ;  /* 0x038850000700a5a7 */ /* 0x000ea4000804007f */
[----:B--2---:R-:W-:Y:S05]  /*30f60*/  @!P2 BRA `(.L_x_2911) ;  /* 0xfffffffc00f0a947 */ /* 0x004fea000383ffff */
[----:B------:R-:W-:Y:S05]  /*30f70*/  BRA `(.L_x_2910) ;  /* 0xfffffebc00f07947 */ /* 0x000fea000383ffff */
.L_x_2921:
[----:B-1----:R1:W2:Y:S02]  /*30f80*/  SYNCS.PHASECHK.TRANS64.TRYWAIT P1, [R3+URZ+0x38830], R6 ;  /* 0x03883006030075a7 */ /* 0x0022a4000802017f */
[----:B--2---:R-:W-:Y:S05]  /*30f90*/  @!P1 NANOSLEEP.SYNCS 0x989680 ;  /* 0x009896800000995d */ /* 0x004fea0003900000 */
[----:B------:R-:W2:Y:S02]  /*30fa0*/  @!P1 SYNCS.PHASECHK.TRANS64 P1, [R3+URZ+0x38830], R6 ;  /* 0x03883006030095a7 */ /* 0x000ea4000802007f */
[----:B--2---:R-:W-:Y:S05]  /*30fb0*/  @!P1 BRA `(.L_x_2921) ;  /* 0xfffffffc00f09947 */ /* 0x004fea000383ffff */
[----:B------:R-:W-:Y:S05]  /*30fc0*/  BRA `(.L_x_2920) ;  /* 0xfffffedc00447947 */ /* 0x000fea000383ffff */
.L_x_2926:
[----:B-1----:R1:W2:Y:S02]  /*30fd0*/  SYNCS.PHASECHK.TRANS64.TRYWAIT P1, [R6+URZ+0x38850], R0 ;  /* 0x03885000060075a7 */ /* 0x0022a4000802017f */
[----:B--2---:R-:W-:Y:S05]  /*30fe0*/  @!P1 NANOSLEEP.SYNCS 0x989680 ;  /* 0x009896800000995d */ /* 0x004fea0003900000 */
[----:B------:R-:W2:Y:S02]  /*30ff0*/  @!P1 SYNCS.PHASECHK.TRANS64 P1, [R6+URZ+0x38850], R0 ;  /* 0x03885000060095a7 */ /* 0x000ea4000802007f */
[----:B--2---:R-:W-:Y:S05]  /*31000*/  @!P1 BRA `(.L_x_2926) ;  /* 0xfffffffc00f09947 */ /* 0x004fea000383ffff */
[----:B------:R-:W-:Y:S05]  /*31010*/  BRA `(.L_x_2925) ;  /* 0xffffff1400047947 */ /* 0x000fea000383ffff */
.L_x_2934:
[----:B-1----:R1:W2:Y:S02]  /*31020*/  SYNCS.PHASECHK.TRANS64.TRYWAIT P1, [R8+URZ+0x38850], R7 ;  /* 0x03885007080075a7 */ /* 0x0022a4000802017f */
[----:B--2---:R-:W-:Y:S05]  /*31030*/  @!P1 NANOSLEEP.SYNCS 0x989680 ;  /* 0x009896800000995d */ /* 0x004fea0003900000 */
[----:B------:R-:W2:Y:S02]  /*31040*/  @!P1 SYNCS.PHASECHK.TRANS64 P1, [R8+URZ+0x38850], R7 ;  /* 0x03885007080095a7 */ /* 0x000ea4000802007f */
[----:B--2---:R-:W-:Y:S05]  /*31050*/  @!P1 BRA `(.L_x_2934) ;  /* 0xfffffffc00f09947 */ /* 0x004fea000383ffff */
[----:B------:R-:W-:Y:S05]  /*31060*/  BRA `(.L_x_2933) ;  /* 0xffffff3000847947 */ /* 0x000fea000383ffff */
.L_x_2971:
[----:B0-----:R-:W0:Y:S01]  /*31070*/  S2R R8, SR_TID.X ;  /* 0x0000000000087919 */ /* 0x001e220000002100 */
[----:B------:R-:W-:Y:S01]  /*31080*/  BSSY B1, `(.L_x_3176) ;  /* 0x000000a000017945 */ /* 0x000fe20003800000 */
[----:B------:R-:W-:Y:S01]  /*31090*/  IMAD.MOV.U32 R12, RZ, RZ, RZ ;  /* 0x000000ffff0c7224 */ /* 0x000fe200078e00ff */
[----:B------:R-:W-:Y:S01]  /*310a0*/  MOV R15, 0xffffffff ;  /* 0xffffffff000f7802 */ /* 0x000fe20000000f00 */
[----:B------:R-:W-:Y:S01]  /*310b0*/  IMAD.MOV.U32 R11, RZ, RZ, 0x1f ;  /* 0x0000001fff0b7424 */ /* 0x000fe200078e00ff */
[----:B0-----:R-:W-:-:S04]  /*310c0*/  SHF.R.U32.HI R8, RZ, 0x5, R8 ;  /* 0x00000005ff087819 */ /* 0x001fc80000011608 */
[----:B------:R-:W-:-:S04]  /*310d0*/  LOP3.LUT R8, R8, 0x3, RZ, 0xc0, !PT ;  /* 0x0000000308087812 */ /* 0x000fc800078ec0ff */
[----:B------:R-:W-:-:S07]  /*310e0*/  MOV R13, R8 ;  /* 0x00000008000d7202 */ /* 0x000fce0000000f00 */
[----:B-1----:R-:W-:Y:S05]  /*310f0*/  WARPSYNC.COLLECTIVE R15, `(.L_x_3177) ;  /* 0x000000000f087348 */ /* 0x002fea0003c00000 */
[----:B------:R0:W2:Y:S02]  /*31100*/  SHFL.IDX P6, R14, R13, R12, R11 ;  /* 0x0000000c0d0e7389 */ /* 0x0000a400000c000b */
[----:B012---:R-:W-:Y:S01]  /*31110*/  ENDCOLLECTIVE ;  /* 0x000000000000791b */ /* 0x007fe20003800000 */
.L_x_3177:
[----:B------:R-:W-:Y:S05]  /*31120*/  BSYNC B1 ;  /* 0x0000000000017941 */ /* 0x000fea0003800000 */
.L_x_3176:
[----:B------:R-:W-:Y:S05]  /*31130*/  BRA `(.L_x_3178) ;  /* 0xffffff80007c7947 */ /* 0x000fea000383ffff */
.L_x_2973:
[----:B------:R-:W-:Y:S01]  /*31140*/  BSSY B1, `(.L_x_3179) ;  /* 0x0000006000017945 */ /* 0x000fe20003800000 */
[----:B------:R-:W-:-:S07]  /*31150*/  IMAD.MOV.U32 R15, RZ, RZ, -0x1 ;  /* 0xffffffffff0f7424 */ /* 0x000fce00078e00ff */
[----:B012---:R-:W-:Y:S05]  /*31160*/  WARPSYNC.COLLECTIVE R15, `(.L_x_3180) ;  /* 0x000000000f0c7348 */ /* 0x007fea0003c00000 */
[----:B------:R-:W-:Y:S02]  /*31170*/  ELECT P6, UR62, PT ;  /* 0x00000000003e782f */ /* 0x000fe400038c0000 */
[----:B------:R-:W-:Y:S01]  /*31180*/  MOV R14, UR62 ;  /* 0x0000003e000e7c02 */ /* 0x000fe20008000f00 */
[----:B012---:R-:W-:Y:S10]  /*31190*/  ENDCOLLECTIVE ;  /* 0x000000000000791b */ /* 0x007ff40003800000 */
.L_x_3180:
[----:B------:R-:W-:Y:S05]  /*311a0*/  BSYNC B1 ;  /* 0x0000000000017941 */ /* 0x000fea0003800000 */
.L_x_3179:
[----:B------:R-:W-:Y:S05]  /*311b0*/  BRA `(.L_x_2972) ;  /* 0xffffff8000747947 */ /* 0x000fea000383ffff */
.L_x_2975:
[----:B0-----:R0:W2:Y:S02]  /*311c0*/  SYNCS.PHASECHK.TRANS64.TRYWAIT P0, [R22+URZ+0x38820], R7 ;  /* 0x03882007160075a7 */ /* 0x0010a4000800017f */
[----:B--2---:R-:W-:Y:S05]  /*311d0*/  @!P0 NANOSLEEP.SYNCS 0x989680 ;  /* 0x009896800000895d */ /* 0x004fea0003900000 */
[----:B------:R-:W2:Y:S02]  /*311e0*/  @!P0 SYNCS.PHASECHK.TRANS64 P0, [R22+URZ+0x38820], R7 ;  /* 0x03882007160085a7 */ /* 0x000ea4000800007f */
[----:B--2---:R-:W-:Y:S05]  /*311f0*/  @!P0 BRA `(.L_x_2975) ;  /* 0xfffffffc00f08947 */ /* 0x004fea000383ffff */
[----:B------:R-:W-:Y:S05]  /*31200*/  BRA `(.L_x_3181) ;  /* 0xffffff8000847947 */ /* 0x000fea000383ffff */
.L_x_2979:
[----:B-1----:R1:W2:Y:S02]  /*31210*/  SYNCS.PHASECHK.TRANS64.TRYWAIT P0, [R11+URZ+0x388a0], R10 ;  /* 0x0388a00a0b0075a7 */ /* 0x0022a4000800017f */
[----:B--2---:R-:W-:Y:S05]  /*31220*/  @!P0 NANOSLEEP.SYNCS 0x989680 ;  /* 0x009896800000895d */ /* 0x004fea0003900000 */
[----:B------:R-:W2:Y:S02]  /*31230*/  @!P0 SYNCS.PHASECHK.TRANS64 P0, [R11+URZ+0x388a0], R10 ;  /* 0x0388a00a0b0085a7 */ /* 0x000ea4000800007f */
[----:B--2---:R-:W-:Y:S05]  /*31240*/  @!P0 BRA `(.L_x_2979) ;  /* 0xfffffffc00f08947 */ /* 0x004fea000383ffff */
[----:B------:R-:W-:Y:S05]  /*31250*/  BRA `(.L_x_3182) ;  /* 0xffffff80009c7947 */ /* 0x000fea000383ffff */
.L_x_2987:
[----:B0-----:R0:W2:Y:S02]  /*31260*/  SYNCS.PHASECHK.TRANS64.TRYWAIT P0, [R11+URZ+0x388c0], R10 ;  /* 0x0388c00a0b0075a7 */ /* 0x0010a4000800017f */
[----:B--2---:R-:W-:Y:S05]  /*31270*/  @!P0 NANOSLEEP.SYNCS 0x989680 ;  /* 0x009896800000895d */ /* 0x004fea0003900000 */
[----:B------:R-:W2:Y:S02]  /*31280*/  @!P0 SYNCS.PHASECHK.TRANS64 P0, [R11+URZ+0x388c0], R10 ;  /* 0x0388c00a0b0085a7 */ /* 0x000ea4000800007f */
[----:B--2---:R-:W-:Y:S05]  /*31290*/  @!P0 BRA `(.L_x_2987) ;  /* 0xfffffffc00f08947 */ /* 0x004fea000383ffff */
[----:B------:R-:W-:Y:S05]  /*312a0*/  BRA `(.L_x_3183) ;  /* 0xffffff8400d87947 */ /* 0x000fea000383ffff */
.L_x_2997:
[----:B-1----:R1:W2:Y:S02]  /*312b0*/  SYNCS.PHASECHK.TRANS64.TRYWAIT P1, [R10+URZ+0x388a0], R9 ;  /* 0x0388a0090a0075a7 */ /* 0x0022a4000802017f */
[----:B--2---:R-:W-:Y:S05]  /*312c0*/  @!P1 NANOSLEEP.SYNCS 0x989680 ;  /* 0x009896800000995d */ /* 0x004fea0003900000 */
[----:B------:R-:W2:Y:S02]  /*312d0*/  @!P1 SYNCS.PHASECHK.TRANS64 P1, [R10+URZ+0x388a0], R9 ;  /* 0x0388a0090a0095a7 */ /* 0x000ea4000802007f */
[----:B--2---:R-:W-:Y:S05]  /*312e0*/  @!P1 BRA `(.L_x_2997) ;  /* 0xfffffffc00f09947 */ /* 0x004fea000383ffff */
[----:B------:R-:W-:Y:S05]  /*312f0*/  BRA `(.L_x_3184) ;  /* 0xffffff8c00487947 */ /* 0x000fea000383ffff */
.L_x_3005:
[----:B0-----:R0:W2:Y:S02]  /*31300*/  SYNCS.PHASECHK.TRANS64.TRYWAIT P1, [R10+URZ+0x388c0], R9 ;  /* 0x0388c0090a0075a7 */ /* 0x0010a4000802017f */
[----:B--2---:R-:W-:Y:S05]  /*31310*/  @!P1 NANOSLEEP.SYNCS 0x989680 ;  /* 0x009896800000995d */ /* 0x004fea0003900000 */
[----:B------:R-:W2:Y:S02]  /*31320*/  @!P1 SYNCS.PHASECHK.TRANS64 P1, [R10+URZ+0x388c0], R9 ;  /* 0x0388c0090a0095a7 */ /* 0x000ea4000802007f */
[----:B--2---:R-:W-:Y:S05]  /*31330*/  @!P1 BRA `(.L_x_3005) ;  /* 0xfffffffc00f09947 */ /* 0x004fea000383ffff */
[----:B------:R-:W-:Y:S05]  /*31340*/  BRA `(.L_x_3185) ;  /* 0xffffff9000807947 */ /* 0x000fea000383ffff */
.L_x_3021:
[----:B------:R-:W0:Y:S01]  /*31350*/  S2R R7, SR_TID.X ;  /* 0x0000000000077919 */ /* 0x000e220000002100 */
[----:B------:R-:W-:Y:S01]  /*31360*/  BSSY B0, `(.L_x_3186) ;  /* 0x000000a000007945 */ /* 0x000fe20003800000 */
[----:B------:R-:W-:Y:S01]  /*31370*/  MOV R12, RZ ;  /* 0x000000ff000c7202 */ /* 0x000fe20000000f00 */
        /* <DEDUP_REMOVED lines=8> */
.L_x_3187:
[----:B------:R-:W-:Y:S05]  /*31400*/  BSYNC B0 ;  /* 0x0000000000007941 */ /* 0x000fea0003800000 */
.L_x_3186:
[----:B------:R-:W-:Y:S05]  /*31410*/  BRA `(.L_x_3188) ;  /* 0xffffffa0001c7947 */ /* 0x000fea000383ffff */
.L_x_3024:
[----:B0-----:R0:W1:Y:S02]  /*31420*/  SYNCS.PHASECHK.TRANS64.TRYWAIT P0, [R5+URZ+0x38840], R2 ;  /* 0x03884002050075a7 */ /* 0x001064000800017f */
[----:B-1----:R-:W-:Y:S05]  /*31430*/  @!P0 NANOSLEEP.SYNCS 0x989680 ;  /* 0x009896800000895d */ /* 0x002fea0003900000 */
[----:B------:R-:W1:Y:S02]  /*31440*/  @!P0 SYNCS.PHASECHK.TRANS64 P0, [R5+URZ+0x38840], R2 ;  /* 0x03884002050085a7 */ /* 0x000e64000800007f */
[----:B-1----:R-:W-:Y:S05]  /*31450*/  @!P0 BRA `(.L_x_3024) ;  /* 0xfffffffc00f08947 */ /* 0x002fea000383ffff */
[----:B------:R-:W-:Y:S05]  /*31460*/  BRA `(.L_x_3189) ;  /* 0xffffffa000787947 */ /* 0x000fea000383ffff */
.L_x_3025:
        /* <DEDUP_REMOVED lines=8> */
.L_x_3191:
[----:B------:R-:W-:Y:S05]  /*314f0*/  BSYNC B0 ;  /* 0x0000000000007941 */ /* 0x000fea0003800000 */
.L_x_3190:
[----:B------:R-:W-:Y:S01]  /*31500*/  IMAD.MOV.U32 R13, RZ, RZ, R0 ;  /* 0x000000ffff0d7224 */ /* 0x000fe200078e0000 */
[----:B------:R-:W-:Y:S01]  /*31510*/  MOV R12, RZ ;  /* 0x000000ff000c7202 */ /* 0x000fe20000000f00 */
[----:B------:R-:W-:Y:S01]  /*31520*/  IMAD.MOV.U32 R11, RZ, RZ, 0x181f ;  /* 0x0000181fff0b7424 */ /* 0x000fe200078e00ff */
[C---:B------:R-:W-:Y:S01]  /*31530*/  LOP3.LUT P5, RZ, R23.reuse, 0x10, RZ, 0xc0, !PT ;  /* 0x0000001017ff7812 */ /* 0x040fe200078ac0ff */
[----:B------:R-:W-:Y:S01]  /*31540*/  IMAD.MOV.U32 R15, RZ, RZ, -0x1 ;  /* 0xffffffffff0f7424 */ /* 0x000fe200078e00ff */
[C---:B------:R-:W-:Y:S01]  /*31550*/  LOP3.LUT P4, RZ, R23.reuse, 0x8, RZ, 0xc0, !PT ;  /* 0x0000000817ff7812 */ /* 0x040fe2000788c0ff */
[----:B------:R-:W-:Y:S01]  /*31560*/  IMAD.MOV.U32 R2, RZ, RZ, R14 ;  /* 0x000000ffff027224 */ /* 0x000fe200078e000e */
[----:B------:R-:W-:Y:S01]  /*31570*/  LOP3.LUT P3, RZ, R23, 0x4, RZ, 0xc0, !PT ;  /* 0x0000000417ff7812 */ /* 0x000fe2000786c0ff */
[----:B------:R-:W-:-:S12]  /*31580*/  @P0 IMAD R9, R7, 0x2, R22 ;  /* 0x0000000207090824 */ /* 0x000fd800078e0216 */
[----:B------:R-:W-:Y:S05]  /*31590*/  WARPSYNC.COLLECTIVE R15, `(.L_x_3192) ;  /* 0x000000000f087348 */ /* 0x000fea0003c00000 */
[----:B------:R0:W1:Y:S02]  /*315a0*/  SHFL.IDX P6, R14, R13, R12, R11 ;  /* 0x0000000c0d0e7389 */ /* 0x00006400000c000b */
[----:B01----:R-:W-:Y:S01]  /*315b0*/  ENDCOLLECTIVE ;  /* 0x000000000000791b */ /* 0x003fe20003800000 */
.L_x_3192:
[----:B------:R-:W-:Y:S02]  /*315c0*/  LOP3.LUT P2, RZ, R23, 0x2, RZ, 0xc0, !PT ;  /* 0x0000000217ff7812 */ /* 0x000fe4000784c0ff */
[----:B------:R-:W-:Y:S01]  /*315d0*/  MOV R13, R6 ;  /* 0x00000006000d7202 */ /* 0x000fe20000000f00 */
[----:B------:R-:W-:Y:S01]  /*315e0*/  IMAD.MOV.U32 R12, RZ, RZ, 0x1 ;  /* 0x00000001ff0c7424 */ /* 0x000fe200078e00ff */
[----:B------:R-:W-:-:S09]  /*315f0*/  MOV R3, R14 ;  /* 0x0000000e00037202 */ /* 0x000fd20000000f00 */
[----:B------:R-:W-:Y:S05]  /*31600*/  WARPSYNC.COLLECTIVE R15, `(.L_x_3193) ;  /* 0x000000000f087348 */ /* 0x000fea0003c00000 */
[----:B------:R0:W1:Y:S02]  /*31610*/  SHFL.IDX P6, R14, R13, R12, R11 ;  /* 0x0000000c0d0e7389 */ /* 0x00006400000c000b */
[----:B01----:R-:W-:Y:S01]  /*31620*/  ENDCOLLECTIVE ;  /* 0x000000000000791b */ /* 0x003fe20003800000 */
.L_x_3193:
[----:B------:R-:W-:-:S05]  /*31630*/  @P0 LEA R3, P1, R36, R3, 0x1 ;  /* 0x0000000324030211 */ /* 0x000fca00078208ff */
[----:B------:R-:W-:-:S05]  /*31640*/  @P0 IMAD.X R2, RZ, RZ, R2, P1 ;  /* 0x000000ffff020224 */ /* 0x000fca00008e0602 */
[----:B------:R-:W-:Y:S02]  /*31650*/  @P0 LOP3.LUT R3, R3, R2, RZ, 0x3c, !PT ;  /* 0x0000000203030212 */ /* 0x000fe400078e3cff */
[----:B------:R-:W-:Y:S02]  /*31660*/  MOV R13, R0 ;  /* 0x00000000000d7202 */ /* 0x000fe40000000f00 */
        /* <DEDUP_REMOVED lines=10> */
.L_x_3194:
        /* <DEDUP_REMOVED lines=13> */
.L_x_3195:
        /* <DEDUP_REMOVED lines=16> */
.L_x_3196:
[----:B------:R-:W-:Y:S02]  /*318e0*/  @P0 IMAD R9, R7, 0x2, R22 ;  /* 0x0000000207090824 */ /* 0x000fe400078e0216 */
[----:B------:R-:W-:Y:S01]  /*318f0*/  IMAD.MOV.U32 R13, RZ, RZ, R6 ;  /* 0x000000ffff0d7224 */ /* 0x000fe200078e0006 */
[----:B------:R-:W-:Y:S01]  /*31900*/  MOV R12, 0x3 ;  /* 0x00000003000c7802 */ /* 0x000fe20000000f00 */
[----:B------:R-:W-:-:S07]  /*31910*/  IMAD.MOV.U32 R2, RZ, RZ, R14 ;  /* 0x000000ffff027224 */ /* 0x000fce00078e000e */
[----:B------:R-:W-:Y:S05]  /*31920*/  WARPSYNC.COLLECTIVE R15, `(.L_x_3197) ;  /* 0x000000000f087348 */ /* 0x000fea0003c00000 */
[----:B------:R0:W1:Y:S02]  /*31930*/  SHFL.IDX P6, R14, R13, R12, R11 ;  /* 0x0000000c0d0e7389 */ /* 0x00006400000c000b */
[----:B01----:R-:W-:Y:S01]  /*31940*/  ENDCOLLECTIVE ;  /* 0x000000000000791b */ /* 0x003fe20003800000 */
.L_x_3197:
[----:B------:R-:W-:-:S04]  /*31950*/  @P0 LEA R2, P1, R36, R2, 0x1 ;  /* 0x0000000224020211 */ /* 0x000fc800078208ff */
[----:B------:R-:W-:-:S05]  /*31960*/  @P0 IADD3.X R3, RZ, R8, RZ, P1, !PT ;  /* 0x00000008ff030210 */ /* 0x000fca0000ffe4ff */
        /* <DEDUP_REMOVED lines=13> */
.L_x_3198:
[----:B------:R-:W-:Y:S01]  /*31a40*/  @P0 IMAD R21, R7, 0x2, R22 ;  /* 0x0000000207150824 */ /* 0x000fe200078e0216 */
[----:B------:R-:W-:Y:S01]  /*31a50*/  MOV R13, R6 ;  /* 0x00000006000d7202 */ /* 0x000fe20000000f00 */
[----:B------:R-:W-:Y:S01]  /*31a60*/  IMAD.MOV.U32 R12, RZ, RZ, 0x4 ;  /* 0x00000004ff0c7424 */ /* 0x000fe200078e00ff */
[----:B------:R-:W-:-:S07]  /*31a70*/  MOV R2, R14 ;  /* 0x0000000e00027202 */ /* 0x000fce0000000f00 */
[----:B------:R-:W-:Y:S05]  /*31a80*/  WARPSYNC.COLLECTIVE R15, `(.L_x_3199) ;  /* 0x000000000f087348 */ /* 0x000fea0003c00000 */
[----:B------:R0:W1:Y:S02]  /*31a90*/  SHFL.IDX P6, R14, R13, R12, R11 ;  /* 0x0000000c0d0e7389 */ /* 0x00006400000c000b */
[----:B01----:R-:W-:Y:S01]  /*31aa0*/  ENDCOLLECTIVE ;  /* 0x000000000000791b */ /* 0x003fe20003800000 */
.L_x_3199:
        /* <DEDUP_REMOVED lines=10> */
[----:B------:R0:W-:Y:S04]  /*31b50*/  @P0 LDGSTS.E.BYPASS.LTC128B.128 [R21+0x2d400], desc[UR60][R2.64+0x180], !P2 ;  /* 0x2d40018002150fae */ /* 0x0001e8000d101d7c */
[----:B0-----:R-:W-:Y:S05]  /*31b60*/  WARPSYNC.COLLECTIVE R15, `(.L_x_3200) ;  /* 0x000000000f087348 */ /* 0x001fea0003c00000 */
[----:B------:R1:W2:Y:S02]  /*31b70*/  SHFL.IDX P6, R14, R13, R12, R11 ;  /* 0x0000000c0d0e7389 */ /* 0x0002a400000c000b */
[----:B012---:R-:W-:Y:S01]  /*31b80*/  ENDCOLLECTIVE ;  /* 0x000000000000791b */ /* 0x007fe20003800000 */
.L_x_3200:
[----:B------:R-:W-:Y:S01]  /*31b90*/  IMAD.MOV.U32 R0, RZ, RZ, R14 ;  /* 0x000000ffff007224 */ /* 0x000fe200078e000e */
[----:B------:R-:W-:Y:S06]  /*31ba0*/  BRA `(.L_x_3201) ;  /* 0xffffff9c00dc7947 */ /* 0x000fec000383ffff */
.L_x_3032:
[----:B------:R-:W-:Y:S01]  /*31bb0*/  IMAD.MOV.U32 R13, RZ, RZ, R0 ;  /* 0x000000ffff0d7224 */ /* 0x000fe200078e0000 */
[----:B------:R-:W-:Y:S01]  /*31bc0*/  MOV R12, RZ ;  /* 0x000000ff000c7202 */ /* 0x000fe20000000f00 */
[----:B------:R-:W-:Y:S01]  /*31bd0*/  IMAD.MOV.U32 R11, RZ, RZ, 0x181f ;  /* 0x0000181fff0b7424 */ /* 0x000fe200078e00ff */
[----:B------:R-:W-:Y:S01]  /*31be0*/  LEA R17, R17, R8, 0x7 ;  /* 0x0000000811117211 */ /* 0x000fe200078e38ff */
[----:B------:R-:W-:Y:S02]  /*31bf0*/  IMAD.MOV.U32 R15, RZ, RZ, -0x1 ;  /* 0xffffffffff0f7424 */ /* 0x000fe400078e00ff */
[----:B-----5:R-:W-:-:S07]  /*31c00*/  IMAD R5, R9, R7, RZ ;  /* 0x0000000709057224 */ /* 0x020fce00078e02ff */
[----:B------:R-:W-:Y:S05]  /*31c10*/  WARPSYNC.COLLECTIVE R15, `(.L_x_3202) ;  /* 0x000000000f087348 */ /* 0x000fea0003c00000 */
[----:B------:R0:W1:Y:S02]  /*31c20*/  SHFL.IDX P6, R14, R13, R12, R11 ;  /* 0x0000000c0d0e7389 */ /* 0x00006400000c000b */
[----:B01----:R-:W-:Y:S01]  /*31c30*/  ENDCOLLECTIVE ;  /* 0x000000000000791b */ /* 0x003fe20003800000 */
.L_x_3202:
[----:B------:R-:W-:Y:S01]  /*31c40*/  ISETP.GE.AND P0, PT, R17, R5, PT ;  /* 0x000000051100720c */ /* 0x000fe20003f06270 */
[----:B------:R-:W-:Y:S01]  /*31c50*/  IMAD.MOV.U32 R13, RZ, RZ, R4 ;  /* 0x000000ffff0d7224 */ /* 0x000fe200078e0004 */
[----:B------:R-:W-:-:S11]  /*31c60*/  MOV R2, R14 ;  /* 0x0000000e00027202 */ /* 0x000fd60000000f00 */
[----:B------:R-:W-:Y:S05]  /*31c70*/  WARPSYNC.COLLECTIVE R15, `(.L_x_3203) ;  /* 0x000000000f087348 */ /* 0x000fea0003c00000 */
[----:B------:R0:W1:Y:S02]  /*31c80*/  SHFL.IDX P6, R14, R13, R12, R11 ;  /* 0x0000000c0d0e7389 */ /* 0x00006400000c000b */
[----:B01----:R-:W-:Y:S01]  /*31c90*/  ENDCOLLECTIVE ;  /* 0x000000000000791b */ /* 0x003fe20003800000 */
.L_x_3203:
[----:B------:R-:W-:Y:S02]  /*31ca0*/  IMAD.MOV.U32 R13, RZ, RZ, R0 ;  /* 0x000000ffff0d7224 */ /* 0x000fe400078e0000 */
[----:B------:R-:W-:Y:S02]  /*31cb0*/  IMAD.MOV.U32 R12, RZ, RZ, 0x1 ;  /* 0x00000001ff0c7424 */ /* 0x000fe400078e00ff */
[----:B------:R-:W-:-:S07]  /*31cc0*/  IMAD.MOV.U32 R3, RZ, RZ, R14 ;  /* 0x000000ffff037224 */ /* 0x000fce00078e000e */
[----:B------:R-:W-:Y:S05]  /*31cd0*/  WARPSYNC.COLLECTIVE R15, `(.L_x_3204) ;  /* 0x000000000f087348 */ /* 0x000fea0003c00000 */
[----:B------:R0:W1:Y:S02]  /*31ce0*/  SHFL.IDX P6, R14, R13, R12, R11 ;  /* 0x0000000c0d0e7389 */ /* 0x00006400000c000b */
[----:B01----:R-:W-:Y:S01]  /*31cf0*/  ENDCOLLECTIVE ;  /* 0x000000000000791b */ /* 0x003fe20003800000 */
.L_x_3204:
[----:B------:R-:W-:-:S05]  /*31d00*/  @!P0 LEA R6, P5, R36, R3, 0x1 ;  /* 0x0000000324068211 */ /* 0x000fca00078a08ff */
[----:B------:R-:W-:Y:S02]  /*31d10*/  @!P0 IMAD.X R3, RZ, RZ, R2, P5 ;  /* 0x000000ffff038224 */ /* 0x000fe400028e0602 */
[----:B------:R-:W-:Y:S01]  /*31d20*/  @!P0 IMAD.MOV.U32 R2, RZ, RZ, R6 ;  /* 0x000000ffff028224 */ /* 0x000fe200078e0006 */
[----:B------:R-:W-:Y:S01]  /*31d30*/  IADD3 R6, R17, 0x10, RZ ;  /* 0x0000001011067810 */ /* 0x000fe20007ffe0ff */
        /* <DEDUP_REMOVED lines=8> */
[----:B------:R-:W-:-:S02]  /*31dc0*/  ISETP.GE.AND P0, PT, R6, R5, PT ;  /* 0x000000050600720c */ /* 0x000fc40003f06270 */
[----:B0-----:R-:W-:-:S11]  /*31dd0*/  MOV R2, R14 ;  /* 0x0000000e00027202 */ /* 0x001fd60000000f00 */
[----:B------:R-:W-:Y:S05]  /*31de0*/  WARPSYNC.COLLECTIVE R15, `(.L_x_3205) ;  /* 0x000000000f087348 */ /* 0x000fea0003c00000 */
[----:B------:R0:W1:Y:S02]  /*31df0*/  SHFL.IDX P6, R14, R13, R12, R11 ;  /* 0x0000000c0d0e7389 */ /* 0x00006400000c000b */
[----:B01----:R-:W-:Y:S01]  /*31e00*/  ENDCOLLECTIVE ;  /* 0x000000000000791b */ /* 0x003fe20003800000 */
.L_x_3205:
[----:B------:R-:W-:Y:S02]  /*31e10*/  IMAD.MOV.U32 R13, RZ, RZ, R0 ;  /* 0x000000ffff0d7224 */ /* 0x000fe400078e0000 */
[----:B------:R-:W-:Y:S02]  /*31e20*/  IMAD.MOV.U32 R12, RZ, RZ, 0x2 ;  /* 0x00000002ff0c7424 */ /* 0x000fe400078e00ff */
[----:B------:R-:W-:-:S07]  /*31e30*/  IMAD.MOV.U32 R3, RZ, RZ, R14 ;  /* 0x000000ffff037224 */ /* 0x000fce00078e000e */
[----:B------:R-:W-:Y:S05]  /*31e40*/  WARPSYNC.COLLECTIVE R15, `(.L_x_3206) ;  /* 0x000000000f087348 */ /* 0x000fea0003c00000 */
[----:B------:R0:W1:Y:S02]  /*31e50*/  SHFL.IDX P6, R14, R13, R12, R11 ;  /* 0x0000000c0d0e7389 */ /* 0x00006400000c000b */
[----:B01----:R-:W-:Y:S01]  /*31e60*/  ENDCOLLECTIVE ;  /* 0x000000000000791b */ /* 0x003fe20003800000 */
.L_x_3206:
[----:B------:R-:W-:-:S04]  /*31e70*/  @!P0 LEA R6, P5, R36, R3, 0x1 ;  /* 0x0000000324068211 */ /* 0x000fc800078a08ff */
[----:B------:R-:W-:Y:S01]  /*31e80*/  @!P0 IADD3.X R7, RZ, R2, RZ, P5, !PT ;  /* 0x00000002ff078210 */ /* 0x000fe20002ffe4ff */
[----:B------:R-:W-:Y:S01]  /*31e90*/  @!P0 IMAD.MOV.U32 R2, RZ, RZ, R6 ;  /* 0x000000ffff028224 */ /* 0x000fe200078e0006 */
[----:B------:R-:W-:-:S03]  /*31ea0*/  IADD3 R6, R17, 0x20, RZ ;  /* 0x0000002011067810 */ /* 0x000fc60007ffe0ff */
        /* <DEDUP_REMOVED lines=14> */
.L_x_3207:
[----:B------:R-:W-:Y:S02]  /*31f90*/  IMAD.MOV.U32 R13, RZ, RZ, R0 ;  /* 0x000000ffff0d7224 */ /* 0x000fe400078e0000 */
[----:B------:R-:W-:Y:S02]  /*31fa0*/  IMAD.MOV.U32 R12, RZ, RZ, 0x3 ;  /* 0x00000003ff0c7424 */ /* 0x000fe400078e00ff */
[----:B------:R-:W-:-:S07]  /*31fb0*/  IMAD.MOV.U32 R3, RZ, RZ, R14 ;  /* 0x000000ffff037224 */ /* 0x000fce00078e000e */
[----:B------:R-:W-:Y:S05]  /*31fc0*/  WARPSYNC.COLLECTIVE R15, `(.L_x_3208) ;  /* 0x000000000f087348 */ /* 0x000fea0003c00000 */
[----:B------:R0:W1:Y:S02]  /*31fd0*/  SHFL.IDX P6, R14, R13, R12, R11 ;  /* 0x0000000c0d0e7389 */ /* 0x00006400000c000b */
[----:B01----:R-:W-:Y:S01]  /*31fe0*/  ENDCOLLECTIVE ;  /* 0x000000000000791b */ /* 0x003fe20003800000 */
.L_x_3208:
        /* <DEDUP_REMOVED lines=18> */
.L_x_3209:
[----:B------:R-:W-:Y:S02]  /*32110*/  IMAD.MOV.U32 R13, RZ, RZ, R0 ;  /* 0x000000ffff0d7224 */ /* 0x000fe400078e0000 */
[----:B------:R-:W-:Y:S02]  /*32120*/  IMAD.MOV.U32 R12, RZ, RZ, 0x4 ;  /* 0x00000004ff0c7424 */ /* 0x000fe400078e00ff */
[----:B------:R-:W-:-:S07]  /*32130*/  IMAD.MOV.U32 R3, RZ, RZ, R14 ;  /* 0x000000ffff037224 */ /* 0x000fce00078e000e */
[----:B------:R-:W-:Y:S05]  /*32140*/  WARPSYNC.COLLECTIVE R15, `(.L_x_3210) ;  /* 0x000000000f087348 */ /* 0x000fea0003c00000 */
[----:B------:R0:W1:Y:S02]  /*32150*/  SHFL.IDX P6, R14, R13, R12, R11 ;  /* 0x0000000c0d0e7389 */ /* 0x00006400000c000b */
[----:B01----:R-:W-:Y:S01]  /*32160*/  ENDCOLLECTIVE ;  /* 0x000000000000791b */ /* 0x003fe20003800000 */
.L_x_3210:
        /* <DEDUP_REMOVED lines=18> */
.L_x_3211:
[----:B------:R-:W-:Y:S02]  /*32290*/  IMAD.MOV.U32 R13, RZ, RZ, R0 ;  /* 0x000000ffff0d7224 */ /* 0x000fe400078e0000 */
[----:B------:R-:W-:Y:S02]  /*322a0*/  IMAD.MOV.U32 R12, RZ, RZ, 0x5 ;  /* 0x00000005ff0c7424 */ /* 0x000fe400078e00ff */
[----:B------:R-:W-:-:S07]  /*322b0*/  IMAD.MOV.U32 R3, RZ, RZ, R14 ;  /* 0x000000ffff037224 */ /* 0x000fce00078e000e */
[----:B------:R-:W-:Y:S05]  /*322c0*/  WARPSYNC.COLLECTIVE R15, `(.L_x_3212) ;  /* 0x000000000f087348 */ /* 0x000fea0003c00000 */
[----:B------:R0:W1:Y:S02]  /*322d0*/  SHFL.IDX P6, R14, R13, R12, R11 ;  /* 0x0000000c0d0e7389 */ /* 0x00006400000c000b */
[----:B01----:R-:W-:Y:S01]  /*322e0*/  ENDCOLLECTIVE ;  /* 0x000000000000791b */ /* 0x003fe20003800000 */
.L_x_3212:
        /* <DEDUP_REMOVED lines=18> */
.L_x_3213:
[----:B------:R-:W-:Y:S02]  /*32410*/  IMAD.MOV.U32 R13, RZ, RZ, R0 ;  /* 0x000000ffff0d7224 */ /* 0x000fe400078e0000 */
[----:B------:R-:W-:Y:S02]  /*32420*/  IMAD.MOV.U32 R12, RZ, RZ, 0x6 ;  /* 0x00000006ff0c7424 */ /* 0x000fe400078e00ff */
[----:B------:R-:W-:-:S07]  /*32430*/  IMAD.MOV.U32 R3, RZ, RZ, R14 ;  /* 0x000000ffff037224 */ /* 0x000fce00078e000e */
[----:B------:R-:W-:Y:S05]  /*32440*/  WARPSYNC.COLLECTIVE R15, `(.L_x_3214) ;  /* 0x000000000f087348 */ /* 0x000fea0003c00000 */
[----:B------:R0:W1:Y:S02]  /*32450*/  SHFL.IDX P6, R14, R13, R12, R11 ;  /* 0x0000000c0d0e7389 */ /* 0x00006400000c000b */
[----:B01----:R-:W-:Y:S01]  /*32460*/  ENDCOLLECTIVE ;  /* 0x000000000000791b */ /* 0x003fe20003800000 */
.L_x_3214:
        /* <DEDUP_REMOVED lines=18> */
.L_x_3215:
[----:B------:R-:W-:Y:S01]  /*32590*/  MOV R13, R0 ;  /* 0x00000000000d7202 */ /* 0x000fe20000000f00 */
[----:B------:R-:W-:Y:S02]  /*325a0*/  IMAD.MOV.U32 R12, RZ, RZ, 0x7 ;  /* 0x00000007ff0c7424 */ /* 0x000fe400078e00ff */
[----:B------:R-:W-:-:S07]  /*325b0*/  IMAD.MOV.U32 R3, RZ, RZ, R14 ;  /* 0x000000ffff037224 */ /* 0x000fce00078e000e */
[----:B------:R-:W-:Y:S05]  /*325c0*/  WARPSYNC.COLLECTIVE R15, `(.L_x_3216) ;  /* 0x000000000f087348 */ /* 0x000fea0003c00000 */
[----:B------:R0:W1:Y:S02]  /*325d0*/  SHFL.IDX P6, R14, R13, R12, R11 ;  /* 0x0000000c0d0e7389 */ /* 0x00006400000c000b */
[----:B01----:R-:W-:Y:S01]  /*325e0*/  ENDCOLLECTIVE ;  /* 0x000000000000791b */ /* 0x003fe20003800000 */
.L_x_3216:
[----:B------:R-:W-:-:S04]  /*325f0*/  @!P0 LEA R6, P5, R36, R3, 0x1 ;  /* 0x0000000324068211 */ /* 0x000fc800078a08ff */
[----:B------:R-:W-:Y:S01]  /*32600*/  @!P0 IADD3.X R7, RZ, R2, RZ, P5, !PT ;  /* 0x00000002ff078210 */ /* 0x000fe20002ffe4ff */
[----:B------:R-:W-:-:S04]  /*32610*/  @!P0 IMAD.MOV.U32 R2, RZ, RZ, R6 ;  /* 0x000000ffff028224 */ /* 0x000fc800078e0006 */
[----:B------:R-:W-:Y:S01]  /*32620*/  @!P0 IMAD.MOV.U32 R3, RZ, RZ, R7 ;  /* 0x000000ffff038224 */ /* 0x000fe200078e0007 */
[----:B------:R-:W-:-:S04]  /*32630*/  MOV R13, R4 ;  /* 0x00000004000d7202 */ /* 0x000fc80000000f00 */
[----:B------:R-:W-:Y:S01]  /*32640*/  @!PT LDS RZ, [RZ] ;  /* 0x00000000fffff984 */ /* 0x000fe20000000800 */
[----:B------:R-:W-:Y:S01]  /*32650*/  @!PT LDS RZ, [RZ] ;  /* 0x00000000fffff984 */ /* 0x000fe20000000800 */
[----:B------:R-:W-:Y:S01]  /*32660*/  @!PT LDS RZ, [RZ] ;  /* 0x00000000fffff984 */ /* 0x000fe20000000800 */
[----:B------:R0:W-:Y:S04]  /*32670*/  @!P0 LDGSTS.E.BYPASS.LTC128B.128 [R37+0x17400], desc[UR60][R2.64], !P4 ;  /* 0x1740000002258fae */ /* 0x0001e8000e101d7c */
[----:B------:R0:W-:Y:S01]  /*32680*/  @!P0 LDGSTS.E.BYPASS.LTC128B.128 [R37+0x1b400], desc[UR60][R2.64+0x80], !P3 ;  /* 0x1b40008002258fae */ /* 0x0001e2000d901d7c */
[----:B------:R-:W-:-:S03]  /*32690*/  IMAD.MOV.U32 R6, RZ, RZ, R14 ;  /* 0x000000ffff067224 */ /* 0x000fc600078e000e */
[----:B------:R0:W-:Y:S04]  /*326a0*/  @!P0 LDGSTS.E.BYPASS.LTC128B.128 [R37+0x1f400], desc[UR60][R2.64+0x100], !P2 ;  /* 0x1f40010002258fae */ /* 0x0001e8000d101d7c */
[----:B------:R0:W-:Y:S02]  /*326b0*/  @!P0 LDGSTS.E.BYPASS.LTC128B.128 [R37+0x23400], desc[UR60][R2.64+0x180], !P1 ;  /* 0x2340018002258fae */ /* 0x0001e4000c901d7c */
[----:B0-----:R-:W-:Y:S05]  /*326c0*/  WARPSYNC.COLLECTIVE R15, `(.L_x_3217) ;  /* 0x000000000f087348 */ /* 0x001fea0003c00000 */
[----:B------:R1:W2:Y:S02]  /*326d0*/  SHFL.IDX P6, R14, R13, R12, R11 ;  /* 0x0000000c0d0e7389 */ /* 0x0002a400000c000b */
[----:B012---:R-:W-:Y:S01]  /*326e0*/  ENDCOLLECTIVE ;  /* 0x000000000000791b */ /* 0x007fe20003800000 */
.L_x_3217:
[----:B------:R-:W-:Y:S05]  /*326f0*/  BRA `(.L_x_3218) ;  /* 0xffffffa000587947 */ /* 0x000fea000383ffff */
.L_x_3037:
[----:B0-----:R0:W2:Y:S02]  /*32700*/  SYNCS.PHASECHK.TRANS64.TRYWAIT P0, [R22+URZ+0x38820], R3 ;  /* 0x03882003160075a7 */ /* 0x0010a4000800017f */
[----:B--2---:R-:W-:Y:S05]  /*32710*/  @!P0 NANOSLEEP.SYNCS 0x989680 ;  /* 0x009896800000895d */ /* 0x004fea0003900000 */
[----:B------:R-:W2:Y:S02]  /*32720*/  @!P0 SYNCS.PHASECHK.TRANS64 P0, [R22+URZ+0x38820], R3 ;  /* 0x03882003160085a7 */ /* 0x000ea4000800007f */
[----:B--2---:R-:W-:Y:S05]  /*32730*/  @!P0 BRA `(.L_x_3037) ;  /* 0xfffffffc00f08947 */ /* 0x004fea000383ffff */
[----:B------:R-:W-:Y:S05]  /*32740*/  BRA `(.L_x_3219) ;  /* 0xffffffa000cc7947 */ /* 0x000fea000383ffff */
.L_x_3042:
[----:B0-----:R0:W1:Y:S02]  /*32750*/  SYNCS.PHASECHK.TRANS64.TRYWAIT P0, [R6+URZ+0x38840], R3 ;  /* 0x03884003060075a7 */ /* 0x001064000800017f */
[----:B-1----:R-:W-:Y:S05]  /*32760*/  @!P0 NANOSLEEP.SYNCS 0x989680 ;  /* 0x009896800000895d */ /* 0x002fea0003900000 */
[----:B------:R-:W1:Y:S02]  /*32770*/  @!P0 SYNCS.PHASECHK.TRANS64 P0, [R6+URZ+0x38840], R3 ;  /* 0x03884003060085a7 */ /* 0x000e64000800007f */
[----:B-1----:R-:W-:Y:S05]  /*32780*/  @!P0 BRA `(.L_x_3042) ;  /* 0xfffffffc00f08947 */ /* 0x002fea000383ffff */
[----:B------:R-:W-:Y:S05]  /*32790*/  BRA `(.L_x_3220) ;  /* 0xffffffa400b87947 */ /* 0x000fea000383ffff */
.L_x_3043:
        /* <DEDUP_REMOVED lines=8> */
.L_x_3222:
[----:B------:R-:W-:Y:S05]  /*32820*/  BSYNC B1 ;  /* 0x0000000000017941 */ /* 0x000fea0003800000 */
.L_x_3221:
[----:B------:R-:W-:Y:S01]  /*32830*/  MOV R13, R8 ;  /* 0x00000008000d7202 */ /* 0x000fe20000000f00 */
[----:B------:R-:W-:Y:S01]  /*32840*/  IMAD.MOV.U32 R12, RZ, RZ, RZ ;  /* 0x000000ffff0c7224 */ /* 0x000fe200078e00ff */
[----:B------:R-:W-:Y:S01]  /*32850*/  MOV R15, 0xffffffff ;  /* 0xffffffff000f7802 */ /* 0x000fe20000000f00 */
[----:B------:R-:W-:Y:S01]  /*32860*/  IMAD.MOV.U32 R11, RZ, RZ, 0x181f ;  /* 0x0000181fff0b7424 */ /* 0x000fe200078e00ff */
[----:B------:R-:W-:Y:S01]  /*32870*/  LOP3.LUT R23, R23, 0xfffffdff, RZ, 0xc0, !PT ;  /* 0xfffffdff17177812 */ /* 0x000fe200078ec0ff */
[----:B------:R-:W-:Y:S02]  /*32880*/  IMAD.MOV.U32 R3, RZ, RZ, R14 ;  /* 0x000000ffff037224 */ /* 0x000fe400078e000e */
[----:B------:R-:W-:-:S07]  /*32890*/  IMAD.SHL.U32 R0, R36, 0x2, RZ ;  /* 0x0000000224007824 */ /* 0x000fce00078e00ff */
[----:B------:R-:W-:Y:S05]  /*328a0*/  WARPSYNC.COLLECTIVE R15, `(.L_x_3223) ;  /* 0x000000000f087348 */ /* 0x000fea0003c00000 */
[----:B------:R0:W1:Y:S02]  /*328b0*/  SHFL.IDX P6, R14, R13, R12, R11 ;  /* 0x0000000c0d0e7389 */ /* 0x00006400000c000b */
[----:B01----:R-:W-:Y:S01]  /*328c0*/  ENDCOLLECTIVE ;  /* 0x000000000000791b */ /* 0x003fe20003800000 */
.L_x_3223:
[----:B------:R-:W-:Y:S01]  /*328d0*/  @P3 LOP3.LUT R23, R23, 0x200, RZ, 0xfc, !PT ;  /* 0x0000020017173812 */ /* 0x000fe200078efcff */
[----:B------:R-:W-:-:S03]  /*328e0*/  IMAD R9, R9, 0x2, R22 ;  /* 0x0000000209097824 */ /* 0x000fc600078e0216 */
        /* <DEDUP_REMOVED lines=8> */
[----:B------:R-:W-:-:S07]  /*32970*/  IMAD.MOV.U32 R2, RZ, RZ, R14 ;  /* 0x000000ffff027224 */ /* 0x000fce00078e000e */
[----:B------:R-:W-:Y:S05]  /*32980*/  WARPSYNC.COLLECTIVE R15, `(.L_x_3224) ;  /* 0x000000000f087348 */ /* 0x000fea0003c00000 */
[----:B------:R0:W1:Y:S02]  /*32990*/  SHFL.IDX P6, R14, R13, R12, R11 ;  /* 0x0000000c0d0e7389 */ /* 0x00006400000c000b */
[----:B01----:R-:W-:Y:S01]  /*329a0*/  ENDCOLLECTIVE ;  /* 0x000000000000791b */ /* 0x003fe20003800000 */
.L_x_3224:
[----:B------:R-:W-:Y:S02]  /*329b0*/  LOP3.LUT P1, RZ, R23, 0x4, RZ, 0xc0, !PT ;  /* 0x0000000417ff7812 */ /* 0x000fe4000782c0ff */
        /* <DEDUP_REMOVED lines=14> */
.L_x_3225:
[----:B------:R-:W-:Y:S01]  /*32aa0*/  IMAD.MOV.U32 R13, RZ, RZ, R10 ;  /* 0x000000ffff0d7224 */ /* 0x000fe200078e000a */
[----:B------:R-:W-:Y:S02]  /*32ab0*/  MOV R12, 0x2 ;  /* 0x00000002000c7802 */ /* 0x000fe40000000f00 */
[----:B------:R-:W-:-:S07]  /*32ac0*/  MOV R2, R14 ;  /* 0x0000000e00027202 */ /* 0x000fce0000000f00 */
[----:B------:R-:W-:Y:S05]  /*32ad0*/  WARPSYNC.COLLECTIVE R15, `(.L_x_3226) ;  /* 0x000000000f087348 */ /* 0x000fea0003c00000 */
[----:B------:R0:W1:Y:S02]  /*32ae0*/  SHFL.IDX P6, R14, R13, R12, R11 ;  /* 0x0000000c0d0e7389 */ /* 0x00006400000c000b */
[----:B01----:R-:W-:Y:S01]  /*32af0*/  ENDCOLLECTIVE ;  /* 0x000000000000791b */ /* 0x003fe20003800000 */
.L_x_3226:
        /* <DEDUP_REMOVED lines=14> */
.L_x_3227:
[----:B------:R-:W-:Y:S01]  /*32be0*/  IMAD.MOV.U32 R13, RZ, RZ, R10 ;  /* 0x000000ffff0d7224 */ /* 0x000fe200078e000a */
[----:B------:R-:W-:Y:S02]  /*32bf0*/  MOV R12, 0x3 ;  /* 0x00000003000c7802 */ /* 0x000fe40000000f00 */
[----:B------:R-:W-:-:S07]  /*32c00*/  MOV R2, R14 ;  /* 0x0000000e00027202 */ /* 0x000fce0000000f00 */
[----:B------:R-:W-:Y:S05]  /*32c10*/  WARPSYNC.COLLECTIVE R15, `(.L_x_3228) ;  /* 0x000000000f087348 */ /* 0x000fea0003c00000 */
[----:B------:R0:W1:Y:S02]  /*32c20*/  SHFL.IDX P6, R14, R13, R12, R11 ;  /* 0x0000000c0d0e7389 */ /* 0x00006400000c000b */
[----:B01----:R-:W-:Y:S01]  /*32c30*/  ENDCOLLECTIVE ;  /* 0x000000000000791b */ /* 0x003fe20003800000 */
.L_x_3228:
        /* <DEDUP_REMOVED lines=14> */
.L_x_3229:
[----:B------:R-:W-:Y:S01]  /*32d20*/  IMAD.MOV.U32 R13, RZ, RZ, R10 ;  /* 0x000000ffff0d7224 */ /* 0x000fe200078e000a */
[----:B------:R-:W-:Y:S02]  /*32d30*/  MOV R12, 0x4 ;  /* 0x00000004000c7802 */ /* 0x000fe40000000f00 */
[----:B------:R-:W-:-:S07]  /*32d40*/  MOV R2, R14 ;  /* 0x0000000e00027202 */ /* 0x000fce0000000f00 */
[----:B------:R-:W-:Y:S05]  /*32d50*/  WARPSYNC.COLLECTIVE R15, `(.L_x_3230) ;  /* 0x000000000f087348 */ /* 0x000fea0003c00000 */
[----:B------:R0:W1:Y:S02]  /*32d60*/  SHFL.IDX P6, R14, R13, R12, R11 ;  /* 0x0000000c0d0e7389 */ /* 0x00006400000c000b */
[----:B01----:R-:W-:Y:S01]  /*32d70*/  ENDCOLLECTIVE ;  /* 0x000000000000791b */ /* 0x003fe20003800000 */
.L_x_3230:
[----:B------:R-:W-:-:S05]  /*32d80*/  IADD3 R2, P0, R2, R0, RZ ;  /* 0x0000000002027210 */ /* 0x000fca0007f1e0ff */
[----:B------:R-:W-:-:S05]  /*32d90*/  IMAD.X R3, RZ, RZ, R35, P0 ;  /* 0x000000ffff037224 */ /* 0x000fca00000e0623 */
[----:B------:R-:W-:Y:S01]  /*32da0*/  @!PT LDS RZ, [RZ] ;  /* 0x00000000fffff984 */ /* 0x000fe20000000800 */
[----:B------:R-:W-:Y:S01]  /*32db0*/  @!PT LDS RZ, [RZ] ;  /* 0x00000000fffff984 */ /* 0x000fe20000000800 */
[----:B------:R-:W-:Y:S01]  /*32dc0*/  @!PT LDS RZ, [RZ] ;  /* 0x00000000fffff984 */ /* 0x000fe20000000800 */
[----:B------:R0:W-:Y:S01]  /*32dd0*/  LDGSTS.E.BYPASS.LTC128B.128 [R9+0x25c00], desc[UR60][R2.64], !P3 ;  /* 0x25c0000002097fae */ /* 0x0001e2000d901d7c */
[C---:B------:R-:W-:Y:S01]  /*32de0*/  LOP3.LUT P3, RZ, R23.reuse, 0x200, RZ, 0xc0, !PT ;  /* 0x0000020017ff7812 */ /* 0x040fe2000786c0ff */
[----:B------:R-:W-:Y:S02]  /*32df0*/  IMAD.MOV.U32 R13, RZ, RZ, R8 ;  /* 0x000000ffff0d7224 */ /* 0x000fe400078e0008 */
        /* <DEDUP_REMOVED lines=9> */
.L_x_3231:
[----:B------:R-:W-:Y:S01]  /*32e90*/  MOV R2, R14 ;  /* 0x0000000e00027202 */ /* 0x000fe20000000f00 */
[----:B------:R-:W-:Y:S06]  /*32ea0*/  BRA `(.L_x_3232) ;  /* 0xffffffa4000c7947 */ /* 0x000fec000383ffff */
.L_x_3048:
[----:B-1----:R1:W2:Y:S02]  /*32eb0*/  SYNCS.PHASECHK.TRANS64.TRYWAIT P0, [R6+URZ+0x38860], R2 ;  /* 0x03886002060075a7 */ /* 0x0022a4000800017f */
[----:B--2---:R-:W-:Y:S05]  /*32ec0*/  @!P0 NANOSLEEP.SYNCS 0x989680 ;  /* 0x009896800000895d */ /* 0x004fea0003900000 */
[----:B------:R-:W2:Y:S02]  /*32ed0*/  @!P0 SYNCS.PHASECHK.TRANS64 P0, [R6+URZ+0x38860], R2 ;  /* 0x03886002060085a7 */ /* 0x000ea4000800007f */
[----:B--2---:R-:W-:Y:S05]  /*32ee0*/  @!P0 BRA `(.L_x_3048) ;  /* 0xfffffffc00f08947 */ /* 0x004fea000383ffff */
[----:B------:R-:W-:Y:S05]  /*32ef0*/  BRA `(.L_x_3233) ;  /* 0xffffffa400847947 */ /* 0x000fea000383ffff */
.L_x_3049:
        /* <DEDUP_REMOVED lines=8> */
.L_x_3235:
[----:B------:R-:W-:Y:S05]  /*32f80*/  BSYNC B1 ;  /* 0x0000000000017941 */ /* 0x000fea0003800000 */
.L_x_3234:
[----:B------:R-:W-:Y:S01]  /*32f90*/  MOV R13, R24 ;  /* 0x00000018000d7202 */ /* 0x000fe20000000f00 */
[----:B------:R-:W-:Y:S01]  /*32fa0*/  IMAD.MOV.U32 R12, RZ, RZ, RZ ;  /* 0x000000ffff0c7224 */ /* 0x000fe200078e00ff */
[----:B------:R-:W-:Y:S01]  /*32fb0*/  MOV R15, 0xffffffff ;  /* 0xffffffff000f7802 */ /* 0x000fe20000000f00 */
[----:B------:R-:W-:Y:S01]  /*32fc0*/  IMAD.MOV.U32 R11, RZ, RZ, 0x181f ;  /* 0x0000181fff0b7424 */ /* 0x000fe200078e00ff */
[----:B------:R-:W-:Y:S01]  /*32fd0*/  LEA R7, R7, R22, 0x1 ;  /* 0x0000001607077211 */ /* 0x000fe200078e08ff */
[----:B------:R-:W-:-:S07]  /*32fe0*/  IMAD.MOV.U32 R3, RZ, RZ, R14 ;  /* 0x000000ffff037224 */ /* 0x000fce00078e000e */
[----:B------:R-:W-:Y:S05]  /*32ff0*/  WARPSYNC.COLLECTIVE R15, `(.L_x_3236) ;  /* 0x000000000f087348 */ /* 0x000fea0003c00000 */
[----:B------:R0:W1:Y:S02]  /*33000*/  SHFL.IDX P6, R14, R13, R12, R11 ;  /* 0x0000000c0d0e7389 */ /* 0x00006400000c000b */
[----:B01----:R-:W-:Y:S01]  /*33010*/  ENDCOLLECTIVE ;  /* 0x000000000000791b */ /* 0x003fe20003800000 */
.L_x_3236:
[----:B------:R-:W-:Y:S02]  /*33020*/  IMAD.MOV.U32 R13, RZ, RZ, R25 ;  /* 0x000000ffff0d7224 */ /* 0x000fe400078e0019 */
[----:B------:R-:W-:Y:S02]  /*33030*/  IMAD.MOV.U32 R12, RZ, RZ, 0x1 ;  /* 0x00000001ff0c7424 */ /* 0x000fe400078e00ff */
[----:B------:R-:W-:-:S07]  /*33040*/  IMAD.MOV.U32 R2, RZ, RZ, R14 ;  /* 0x000000ffff027224 */ /* 0x000fce00078e000e */
[----:B------:R-:W-:Y:S05]  /*33050*/  WARPSYNC.COLLECTIVE R15, `(.L_x_3237) ;  /* 0x000000000f087348 */ /* 0x000fea0003c00000 */
[----:B------:R0:W1:Y:S02]  /*33060*/  SHFL.IDX P6, R14, R13, R12, R11 ;  /* 0x0000000c0d0e7389 */ /* 0x00006400000c000b */
[----:B01----:R-:W-:Y:S01]  /*33070*/  ENDCOLLECTIVE ;  /* 0x000000000000791b */ /* 0x003fe20003800000 */
.L_x_3237:
        /* <DEDUP_REMOVED lines=18> */
.L_x_3238:
[----:B------:R-:W-:Y:S02]  /*331a0*/  IMAD.MOV.U32 R13, RZ, RZ, R25 ;  /* 0x000000ffff0d7224 */ /* 0x000fe400078e0019 */
[----:B------:R-:W-:Y:S02]  /*331b0*/  IMAD.MOV.U32 R12, RZ, RZ, 0x2 ;  /* 0x00000002ff0c7424 */ /* 0x000fe400078e00ff */
[----:B------:R-:W-:-:S07]  /*331c0*/  IMAD.MOV.U32 R2, RZ, RZ, R14 ;  /* 0x000000ffff027224 */ /* 0x000fce00078e000e */
[----:B------:R-:W-:Y:S05]  /*331d0*/  WARPSYNC.COLLECTIVE R15, `(.L_x_3239) ;  /* 0x000000000f087348 */ /* 0x000fea0003c00000 */
[----:B------:R0:W1:Y:S02]  /*331e0*/  SHFL.IDX P6, R14, R13, R12, R11 ;  /* 0x0000000c0d0e7389 */ /* 0x00006400000c000b */
[----:B01----:R-:W-:Y:S01]  /*331f0*/  ENDCOLLECTIVE ;  /* 0x000000000000791b */ /* 0x003fe20003800000 */
.L_x_3239:
        /* <DEDUP_REMOVED lines=18> */
.L_x_3240:
[----:B------:R-:W-:Y:S02]  /*33320*/  IMAD.MOV.U32 R13, RZ, RZ, R25 ;  /* 0x000000ffff0d7224 */ /* 0x000fe400078e0019 */
[----:B------:R-:W-:Y:S02]  /*33330*/  IMAD.MOV.U32 R12, RZ, RZ, 0x3 ;  /* 0x00000003ff0c7424 */ /* 0x000fe400078e00ff */
[----:B------:R-:W-:-:S07]  /*33340*/  IMAD.MOV.U32 R2, RZ, RZ, R14 ;  /* 0x000000ffff027224 */ /* 0x000fce00078e000e */
[----:B------:R-:W-:Y:S05]  /*33350*/  WARPSYNC.COLLECTIVE R15, `(.L_x_3241) ;  /* 0x000000000f087348 */ /* 0x000fea0003c00000 */
[----:B------:R0:W1:Y:S02]  /*33360*/  SHFL.IDX P6, R14, R13, R12, R11 ;  /* 0x0000000c0d0e7389 */ /* 0x00006400000c000b */
[----:B01----:R-:W-:Y:S01]  /*33370*/  ENDCOLLECTIVE ;  /* 0x000000000000791b */ /* 0x003fe20003800000 */
.L_x_3241:
        /* <DEDUP_REMOVED lines=18> */
.L_x_3242:
[----:B------:R-:W-:Y:S02]  /*334a0*/  IMAD.MOV.U32 R13, RZ, RZ, R25 ;  /* 0x000000ffff0d7224 */ /* 0x000fe400078e0019 */
[----:B------:R-:W-:Y:S02]  /*334b0*/  IMAD.MOV.U32 R12, RZ, RZ, 0x4 ;  /* 0x00000004ff0c7424 */ /* 0x000fe400078e00ff */
[----:B------:R-:W-:-:S07]  /*334c0*/  IMAD.MOV.U32 R2, RZ, RZ, R14 ;  /* 0x000000ffff027224 */ /* 0x000fce00078e000e */
[----:B------:R-:W-:Y:S05]  /*334d0*/  WARPSYNC.COLLECTIVE R15, `(.L_x_3243) ;  /* 0x000000000f087348 */ /* 0x000fea0003c00000 */
[----:B------:R0:W1:Y:S02]  /*334e0*/  SHFL.IDX P6, R14, R13, R12, R11 ;  /* 0x0000000c0d0e7389 */ /* 0x00006400000c000b */
[----:B01----:R-:W-:Y:S01]  /*334f0*/  ENDCOLLECTIVE ;  /* 0x000000000000791b */ /* 0x003fe20003800000 */
.L_x_3243:
[----:B------:R-:W-:-:S04]  /*33500*/  IADD3 R2, P0, R2, R0, RZ ;  /* 0x0000000002027210 */ /* 0x000fc80007f1e0ff */
        /* <DEDUP_REMOVED lines=12> */
.L_x_3244:
        /* <DEDUP_REMOVED lines=10> */
.L_x_3057:
[----:B0-----:R0:W2:Y:S02]  /*33670*/  SYNCS.PHASECHK.TRANS64.TRYWAIT P0, [R4+URZ+0x38860], R3 ;  /* 0x03886003040075a7 */ /* 0x0010a4000800017f */
[----:B--2---:R-:W-:Y:S05]  /*33680*/  @!P0 NANOSLEEP.SYNCS 0x989680 ;  /* 0x009896800000895d */ /* 0x004fea0003900000 */
[----:B------:R-:W2:Y:S02]  /*33690*/  @!P0 SYNCS.PHASECHK.TRANS64 P0, [R4+URZ+0x38860], R3 ;  /* 0x03886003040085a7 */ /* 0x000ea4000800007f */
[----:B--2---:R-:W-:Y:S05]  /*336a0*/  @!P0 BRA `(.L_x_3057) ;  /* 0xfffffffc00f08947 */ /* 0x004fea000383ffff */
[----:B------:R-:W-:Y:S05]  /*336b0*/  BRA `(.L_x_3246) ;  /* 0xffffffa400c87947 */ /* 0x000fea000383ffff */
.L_x_3058:
[----:B------:R-:W-:Y:S01]  /*336c0*/  BSSY B0, `(.L_x_3247) ;  /* 0x0000008000007945 */ /* 0x000fe20003800000 */
[----:B------:R-:W-:Y:S01]  /*336d0*/  MOV R13, R25 ;  /* 0x00000019000d7202 */ /* 0x000fe20000000f00 */
[----:B------:R-:W-:Y:S01]  /*336e0*/  IMAD.MOV.U32 R12, RZ, RZ, RZ ;  /* 0x000000ffff0c7224 */ /* 0x000fe200078e00ff */
[----:B------:R-:W-:Y:S01]  /*336f0*/  MOV R15, 0xffffffff ;  /* 0xffffffff000f7802 */ /* 0x000fe20000000f00 */
[----:B------:R-:W-:-:S07]  /*33700*/  IMAD.MOV.U32 R11, RZ, RZ, 0x181f ;  /* 0x0000181fff0b7424 */ /* 0x000fce00078e00ff */
[----:B01----:R-:W-:Y:S05]  /*33710*/  WARPSYNC.COLLECTIVE R15, `(.L_x_3248) ;  /* 0x000000000f087348 */ /* 0x003fea0003c00000 */
[----:B------:R2:W3:Y:S02]  /*33720*/  SHFL.IDX P6, R14, R13, R12, R11 ;  /* 0x0000000c0d0e7389 */ /* 0x0004e400000c000b */
[----:B0123--:R-:W-:Y:S01]  /*33730*/  ENDCOLLECTIVE ;  /* 0x000000000000791b */ /* 0x00ffe20003800000 */
.L_x_3248:
[----:B------:R-:W-:Y:S05]  /*33740*/  BSYNC B0 ;  /* 0x0000000000007941 */ /* 0x000fea0003800000 */
.L_x_3247:
[----:B------:R-:W-:Y:S01]  /*33750*/  IMAD.MOV.U32 R13, RZ, RZ, R24 ;  /* 0x000000ffff0d7224 */ /* 0x000fe200078e0018 */
[----:B------:R-:W-:Y:S01]  /*33760*/  MOV R12, RZ ;  /* 0x000000ff000c7202 */ /* 0x000fe20000000f00 */
[----:B------:R-:W-:Y:S01]  /*33770*/  IMAD.MOV.U32 R11, RZ, RZ, 0x181f ;  /* 0x0000181fff0b7424 */ /* 0x000fe200078e00ff */
[C---:B------:R-:W-:Y:S01]  /*33780*/  SHF.L.U32 R8, R36.reuse, 0x1, RZ ;  /* 0x0000000124087819 */ /* 0x040fe200000006ff */
[----:B------:R-:W-:Y:S01]  /*33790*/  IMAD.MOV.U32 R15, RZ, RZ, -0x1 ;  /* 0xffffffffff0f7424 */ /* 0x000fe200078e00ff */
[C---:B------:R-:W-:Y:S01]  /*337a0*/  LOP3.LUT R0, R36.reuse, 0x40, RZ, 0xfc, !PT ;  /* 0x0000004024007812 */ /* 0x040fe200078efcff */
[----:B------:R-:W-:Y:S01]  /*337b0*/  IMAD.MOV.U32 R3, RZ, RZ, R14 ;  /* 0x000000ffff037224 */ /* 0x000fe200078e000e */
[----:B------:R-:W-:-:S07]  /*337c0*/  LOP3.LUT R6, R36, 0x80, RZ, 0xfc, !PT ;  /* 0x0000008024067812 */ /* 0x000fce00078efcff */
[----:B------:R-:W-:Y:S05]  /*337d0*/  WARPSYNC.COLLECTIVE R15, `(.L_x_3249) ;  /* 0x000000000f087348 */ /* 0x000fea0003c00000 */
[----:B------:R0:W1:Y:S02]  /*337e0*/  SHFL.IDX P6, R14, R13, R12, R11 ;  /* 0x0000000c0d0e7389 */ /* 0x00006400000c000b */
[----:B01----:R-:W-:Y:S01]  /*337f0*/  ENDCOLLECTIVE ;  /* 0x000000000000791b */ /* 0x003fe20003800000 */
.L_x_3249:
[----:B------:R-:W-:Y:S02]  /*33800*/  ULDC UR4, c[0x0][0x2f4] ;  /* 0x0000bd0000047ab9 */ /* 0x000fe40000000800 */
[----:B------:R-:W-:Y:S02]  /*33810*/  ISETP.GE.AND P3, PT, R36, UR4, PT ;  /* 0x0000000424007c0c */ /* 0x000fe4000bf66270 */
[----:B------:R-:W-:Y:S01]  /*33820*/  ISETP.GE.AND P2, PT, R0, UR4, PT ;  /* 0x0000000400007c0c */ /* 0x000fe2000bf46270 */
[----:B------:R-:W-:Y:S01]  /*33830*/  IMAD R0, R7, 0x2, R22 ;  /* 0x0000000207007824 */ /* 0x000fe200078e0216 */
[----:B------:R-:W-:Y:S02]  /*33840*/  ISETP.LT.OR P4, PT, R5, 0x1, P3 ;  /* 0x000000010500780c */ /* 0x000fe40001f81670 */
[----:B------:R-:W-:Y:S02]  /*33850*/  ISETP.GE.AND P1, PT, R6, UR4, PT ;  /* 0x0000000406007c0c */ /* 0x000fe4000bf26270 */
[----:B------:R-:W-:-:S02]  /*33860*/  LOP3.LUT R6, R36, 0xc0, RZ, 0xfc, !PT ;  /* 0x000000c024067812 */ /* 0x000fc400078efcff */
[----:B------:R-:W-:Y:S01]  /*33870*/  MOV R13, R25 ;  /* 0x00000019000d7202 */ /* 0x000fe20000000f00 */
        /* <DEDUP_REMOVED lines=14> */
.L_x_3250:
[----:B------:R-:W-:Y:S01]  /*33960*/  @!PT LDS RZ, [RZ] ;  /* 0x00000000fffff984 */ /* 0x000fe20000000800 */
[----:B------:R-:W-:Y:S01]  /*33970*/  @!PT LDS RZ, [RZ] ;  /* 0x00000000fffff984 */ /* 0x000fe20000000800 */
[----:B------:R-:W-:Y:S01]  /*33980*/  @!PT LDS RZ, [RZ] ;  /* 0x00000000fffff984 */ /* 0x000fe20000000800 */
[----:B------:R-:W-:Y:S01]  /*33990*/  LDGSTS.E.BYPASS.LTC128B.128 [R0+0x5400], desc[UR60][R2.64+0x100], !P4 ;  /* 0x0540010002007fae */ /* 0x000fe2000e101d7c */
[----:B------:R-:W-:Y:S02]  /*339a0*/  ISETP.LT.OR P4, PT, R5, 0x1, P0 ;  /* 0x000000010500780c */ /* 0x000fe40000781670 */
[----:B------:R-:W-:-:S11]  /*339b0*/  MOV R13, R24 ;  /* 0x00000018000d7202 */ /* 0x000fd60000000f00 */
[----:B------:R0:W-:Y:S02]  /*339c0*/  LDGSTS.E.BYPASS.LTC128B.128 [R0+0x7c00], desc[UR60][R2.64+0x180], !P4 ;  /* 0x07c0018002007fae */ /* 0x0001e4000e101d7c */
[----:B0-----:R-:W-:-:S07]  /*339d0*/  IMAD.MOV.U32 R3, RZ, RZ, R14 ;  /* 0x000000ffff037224 */ /* 0x001fce00078e000e */
[----:B------:R-:W-:Y:S05]  /*339e0*/  WARPSYNC.COLLECTIVE R15, `(.L_x_3251) ;  /* 0x000000000f087348 */ /* 0x000fea0003c00000 */
[----:B------:R0:W1:Y:S02]  /*339f0*/  SHFL.IDX P6, R14, R13, R12, R11 ;  /* 0x0000000c0d0e7389 */ /* 0x00006400000c000b */
[----:B01----:R-:W-:Y:S01]  /*33a00*/  ENDCOLLECTIVE ;  /* 0x000000000000791b */ /* 0x003fe20003800000 */
.L_x_3251:
[----:B------:R-:W-:Y:S01]  /*33a10*/  IMAD.MOV.U32 R13, RZ, RZ, R25 ;  /* 0x000000ffff0d7224 */ /* 0x000fe200078e0019 */
[----:B------:R-:W-:Y:S02]  /*33a20*/  MOV R12, 0x2 ;  /* 0x00000002000c7802 */ /* 0x000fe40000000f00 */
[----:B------:R-:W-:-:S13]  /*33a30*/  IADD3 R2, P4, R14, R8, RZ ;  /* 0x000000080e027210 */ /* 0x000fda0007f9e0ff */
[----:B------:R-:W-:Y:S05]  /*33a40*/  WARPSYNC.COLLECTIVE R15, `(.L_x_3252) ;  /* 0x000000000f087348 */ /* 0x000fea0003c00000 */
[----:B------:R0:W1:Y:S02]  /*33a50*/  SHFL.IDX P6, R14, R13, R12, R11 ;  /* 0x0000000c0d0e7389 */ /* 0x00006400000c000b */
[----:B01----:R-:W-:Y:S01]  /*33a60*/  ENDCOLLECTIVE ;  /* 0x000000000000791b */ /* 0x003fe20003800000 */
.L_x_3252:
        /* <DEDUP_REMOVED lines=12> */
.L_x_3253:
        /* <DEDUP_REMOVED lines=14> */
.L_x_3254:
        /* <DEDUP_REMOVED lines=17> */
.L_x_3255:
[----:B------:R-:W-:Y:S01]  /*33d20*/  MOV R13, R25 ;  /* 0x00000019000d7202 */ /* 0x000fe20000000f00 */
[----:B------:R-:W-:Y:S01]  /*33d30*/  IMAD.MOV.U32 R12, RZ, RZ, 0x4 ;  /* 0x00000004ff0c7424 */ /* 0x000fe200078e00ff */
[----:B------:R-:W-:-:S13]  /*33d40*/  IADD3 R2, P4, R14, R8, RZ ;  /* 0x000000080e027210 */ /* 0x000fda0007f9e0ff */
[----:B------:R-:W-:Y:S05]  /*33d50*/  WARPSYNC.COLLECTIVE R15, `(.L_x_3256) ;  /* 0x000000000f087348 */ /* 0x000fea0003c00000 */
[----:B------:R0:W1:Y:S02]  /*33d60*/  SHFL.IDX P6, R14, R13, R12, R11 ;  /* 0x0000000c0d0e7389 */ /* 0x00006400000c000b */
[----:B01----:R-:W-:Y:S01]  /*33d70*/  ENDCOLLECTIVE ;  /* 0x000000000000791b */ /* 0x003fe20003800000 */
.L_x_3256:
        /* <DEDUP_REMOVED lines=12> */
.L_x_3257:
        /* <DEDUP_REMOVED lines=9> */
.L_x_3063:
        /* <DEDUP_REMOVED lines=8> */
.L_x_3260:
[----:B------:R-:W-:Y:S05]  /*33f50*/  BSYNC B0 ;  /* 0x0000000000007941 */ /* 0x000fea0003800000 */
.L_x_3259:
[----:B------:R-:W-:Y:S01]  /*33f60*/  MOV R13, R16 ;  /* 0x00000010000d7202 */ /* 0x000fe20000000f00 */
[----:B------:R-:W-:Y:S01]  /*33f70*/  IMAD.MOV.U32 R12, RZ, RZ, 0x1 ;  /* 0x00000001ff0c7424 */ /* 0x000fe200078e00ff */
[----:B------:R-:W-:Y:S01]  /*33f80*/  MOV R15, 0xffffffff ;  /* 0xffffffff000f7802 */ /* 0x000fe20000000f00 */
[----:B------:R-:W-:Y:S02]  /*33f90*/  IMAD.MOV.U32 R11, RZ, RZ, 0x1f ;  /* 0x0000001fff0b7424 */ /* 0x000fe400078e00ff */
[----:B------:R-:W-:Y:S02]  /*33fa0*/  IMAD.IADD R5, R19, 0x1, R7 ;  /* 0x0000000113057824 */ /* 0x000fe400078e0207 */
[----:B------:R-:W-:-:S07]  /*33fb0*/  IMAD.MOV.U32 R0, RZ, RZ, R14 ;  /* 0x000000ffff007224 */ /* 0x000fce00078e000e */
[----:B------:R-:W-:Y:S05]  /*33fc0*/  WARPSYNC.COLLECTIVE R15, `(.L_x_3261) ;  /* 0x000000000f087348 */ /* 0x000fea0003c00000 */
[----:B------:R0:W1:Y:S02]  /*33fd0*/  SHFL.IDX P6, R14, R13, R12, R11 ;  /* 0x0000000c0d0e7389 */ /* 0x00006400000c000b */
[----:B01----:R-:W-:Y:S01]  /*33fe0*/  ENDCOLLECTIVE ;  /* 0x000000000000791b */ /* 0x003fe20003800000 */
.L_x_3261:
[----:B------:R-:W-:Y:S02]  /*33ff0*/  ULDC UR4, c[0x0][0xc3c] ;  /* 0x00030f0000047ab9 */ /* 0x000fe40000000800 */
[----:B------:R-:W-:-:S13]  /*34000*/  ISETP.GE.OR P1, PT, R5, UR4, !P0 ;  /* 0x0000000405007c0c */ /* 0x000fda000c726670 */
[----:B------:R-:W0:Y:S01]  /*34010*/  @!P1 LDC.64 R2, c[0x0][0xc80] ;  /* 0x00032000ff029b82 */ /* 0x000e220000000a00 */
[----:B------:R-:W-:Y:S02]  /*34020*/  MOV R17, RZ ;  /* 0x000000ff00117202 */ /* 0x000fe40000000f00 */
[----:B------:R-:W-:Y:S01]  /*34030*/  MOV R11, RZ ;  /* 0x000000ff000b7202 */ /* 0x000fe20000000f00 */
        /* <DEDUP_REMOVED lines=13> */
.L_x_3262:
[----:B------:R-:W-:Y:S02]  /*34110*/  MOV R12, 0x2 ;  /* 0x00000002000c7802 */ /* 0x000fe40000000f00 */
[----:B------:R-:W-:-:S05]  /*34120*/  SEL R14, R14, RZ, P1 ;  /* 0x000000ff0e0e7207 */ /* 0x000fca0000800000 */
[----:B------:R-:W-:-:S04]  /*34130*/  IMAD.IADD R5, R17, 0x1, R14 ;  /* 0x0000000111057824 */ /* 0x000fc800078e020e */
[----:B------:R-:W-:-:S07]  /*34140*/  IMAD.MOV.U32 R13, RZ, RZ, R5 ;  /* 0x000000ffff0d7224 */ /* 0x000fce00078e0005 */
[----:B------:R-:W-:Y:S05]  /*34150*/  WARPSYNC.COLLECTIVE R15, `(.L_x_3263) ;  /* 0x000000000f087348 */ /* 0x000fea0003c00000 */
[----:B------:R0:W1:Y:S02]  /*34160*/  SHFL.UP P6, R14, R13, R12, R11 ;  /* 0x0400000c0d0e7389 */ /* 0x00006400000c000b */
[----:B01----:R-:W-:Y:S01]  /*34170*/  ENDCOLLECTIVE ;  /* 0x000000000000791b */ /* 0x003fe20003800000 */
.L_x_3263:
[----:B------:R-:W-:Y:S02]  /*34180*/  MOV R12, 0x4 ;  /* 0x00000004000c7802 */ /* 0x000fe40000000f00 */
[----:B------:R-:W-:-:S05]  /*34190*/  SEL R6, R14, RZ, P2 ;  /* 0x000000ff0e067207 */ /* 0x000fca0001000000 */
[----:B------:R-:W-:-:S04]  /*341a0*/  IMAD.IADD R6, R5, 0x1, R6 ;  /* 0x0000000105067824 */ /* 0x000fc800078e0206 */
[----:B------:R-:W-:-:S07]  /*341b0*/  IMAD.MOV.U32 R13, RZ, RZ, R6 ;  /* 0x000000ffff0d7224 */ /* 0x000fce00078e0006 */
[----:B------:R-:W-:Y:S05]  /*341c0*/  WARPSYNC.COLLECTIVE R15, `(.L_x_3264) ;  /* 0x000000000f087348 */ /* 0x000fea0003c00000 */
[----:B------:R0:W1:Y:S02]  /*341d0*/  SHFL.UP P6, R14, R13, R12, R11 ;  /* 0x0400000c0d0e7389 */ /* 0x00006400000c000b */
[----:B01----:R-:W-:Y:S01]  /*341e0*/  ENDCOLLECTIVE ;  /* 0x000000000000791b */ /* 0x003fe20003800000 */
.L_x_3264:
[----:B------:R-:W-:Y:S02]  /*341f0*/  MOV R12, 0x8 ;  /* 0x00000008000c7802 */ /* 0x000fe40000000f00 */
[----:B------:R-:W-:-:S05]  /*34200*/  SEL R3, R14, RZ, P3 ;  /* 0x000000ff0e037207 */ /* 0x000fca0001800000 */
[----:B------:R-:W-:-:S04]  /*34210*/  IMAD.IADD R2, R6, 0x1, R3 ;  /* 0x0000000106027824 */ /* 0x000fc800078e0203 */
[----:B------:R-:W-:-:S07]  /*34220*/  IMAD.MOV.U32 R13, RZ, RZ, R2 ;  /* 0x000000ffff0d7224 */ /* 0x000fce00078e0002 */
[----:B------:R-:W-:Y:S05]  /*34230*/  WARPSYNC.COLLECTIVE R15, `(.L_x_3265) ;  /* 0x000000000f087348 */ /* 0x000fea0003c00000 */
[----:B------:R0:W1:Y:S02]  /*34240*/  SHFL.UP P6, R14, R13, R12, R11 ;  /* 0x0400000c0d0e7389 */ /* 0x00006400000c000b */
[----:B01----:R-:W-:Y:S01]  /*34250*/  ENDCOLLECTIVE ;  /* 0x000000000000791b */ /* 0x003fe20003800000 */
.L_x_3265:
[----:B------:R-:W-:Y:S02]  /*34260*/  MOV R12, 0x10 ;  /* 0x00000010000c7802 */ /* 0x000fe40000000f00 */
[----:B------:R-:W-:-:S05]  /*34270*/  SEL R3, R14, RZ, P4 ;  /* 0x000000ff0e037207 */ /* 0x000fca0002000000 */
[----:B------:R-:W-:-:S04]  /*34280*/  IMAD.IADD R3, R2, 0x1, R3 ;  /* 0x0000000102037824 */ /* 0x000fc800078e0203 */
[----:B------:R-:W-:-:S07]  /*34290*/  IMAD.MOV.U32 R13, RZ, RZ, R3 ;  /* 0x000000ffff0d7224 */ /* 0x000fce00078e0003 */
[----:B------:R-:W-:Y:S05]  /*342a0*/  WARPSYNC.COLLECTIVE R15, `(.L_x_3266) ;  /* 0x000000000f087348 */ /* 0x000fea0003c00000 */
[----:B------:R0:W1:Y:S02]  /*342b0*/  SHFL.UP P6, R14, R13, R12, R11 ;  /* 0x0400000c0d0e7389 */ /* 0x00006400000c000b */
[----:B01----:R-:W-:Y:S01]  /*342c0*/  ENDCOLLECTIVE ;  /* 0x000000000000791b */ /* 0x003fe20003800000 */
.L_x_3266:
        /* <DEDUP_REMOVED lines=8> */
.L_x_3267:
[----:B------:R-:W-:Y:S05]  /*34350*/  BRA `(.L_x_3268) ;  /* 0xffffffa000ec7947 */ /* 0x000fea000383ffff */
.L_x_3068:
        /* <DEDUP_REMOVED lines=8> */
.L_x_3270:
[----:B------:R-:W-:Y:S05]  /*343e0*/  BSYNC B0 ;  /* 0x0000000000007941 */ /* 0x000fea0003800000 */
.L_x_3269:
[----:B------:R-:W-:Y:S01]  /*343f0*/  SEL R14, R14, RZ, P1 ;  /* 0x000000ff0e0e7207 */ /* 0x000fe20000800000 */
[----:B------:R-:W-:Y:S01]  /*34400*/  IMAD.MOV.U32 R12, RZ, RZ, 0x2 ;  /* 0x00000002ff0c7424 */ /* 0x000fe200078e00ff */
[----:B------:R-:W-:Y:S01]  /*34410*/  MOV R15, 0xffffffff ;  /* 0xffffffff000f7802 */ /* 0x000fe20000000f00 */
[----:B------:R-:W-:Y:S01]  /*34420*/  IMAD.MOV.U32 R11, RZ, RZ, RZ ;  /* 0x000000ffff0b7224 */ /* 0x000fe200078e00ff */
[----:B------:R-:W-:-:S07]  /*34430*/  IADD3 R13, R17, R14, RZ ;  /* 0x0000000e110d7210 */ /* 0x000fce0007ffe0ff */
[----:B------:R-:W-:Y:S05]  /*34440*/  WARPSYNC.COLLECTIVE R15, `(.L_x_3271) ;  /* 0x000000000f087348 */ /* 0x000fea0003c00000 */
[----:B------:R0:W1:Y:S02]  /*34450*/  SHFL.UP P6, R14, R13, R12, R11 ;  /* 0x0400000c0d0e7389 */ /* 0x00006400000c000b */
[----:B01----:R-:W-:Y:S01]  /*34460*/  ENDCOLLECTIVE ;  /* 0x000000000000791b */ /* 0x003fe20003800000 */
.L_x_3271:
[----:B------:R-:W-:Y:S02]  /*34470*/  MOV R12, 0x4 ;  /* 0x00000004000c7802 */ /* 0x000fe40000000f00 */
[----:B------:R-:W-:-:S05]  /*34480*/  SEL R2, R14, RZ, P2 ;  /* 0x000000ff0e027207 */ /* 0x000fca0001000000 */
[----:B------:R-:W-:-:S04]  /*34490*/  IMAD.IADD R2, R13, 0x1, R2 ;  /* 0x000000010d027824 */ /* 0x000fc800078e0202 */
[----:B------:R-:W-:-:S07]  /*344a0*/  IMAD.MOV.U32 R13, RZ, RZ, R2 ;  /* 0x000000ffff0d7224 */ /* 0x000fce00078e0002 */
[----:B------:R-:W-:Y:S05]  /*344b0*/  WARPSYNC.COLLECTIVE R15, `(.L_x_3272) ;  /* 0x000000000f087348 */ /* 0x000fea0003c00000 */
[----:B------:R0:W1:Y:S02]  /*344c0*/  SHFL.UP P6, R14, R13, R12, R11 ;  /* 0x0400000c0d0e7389 */ /* 0x00006400000c000b */
[----:B01----:R-:W-:Y:S01]  /*344d0*/  ENDCOLLECTIVE ;  /* 0x000000000000791b */ /* 0x003fe20003800000 */
.L_x_3272:
[----:B------:R-:W-:Y:S02]  /*344e0*/  MOV R12, 0x8 ;  /* 0x00000008000c7802 */ /* 0x000fe40000000f00 */
[----:B------:R-:W-:-:S05]  /*344f0*/  SEL R3, R14, RZ, P3 ;  /* 0x000000ff0e037207 */ /* 0x000fca0001800000 */
[----:B------:R-:W-:-:S04]  /*34500*/  IMAD.IADD R3, R2, 0x1, R3 ;  /* 0x0000000102037824 */ /* 0x000fc800078e0203 */
[----:B------:R-:W-:-:S07]  /*34510*/  IMAD.MOV.U32 R13, RZ, RZ, R3 ;  /* 0x000000ffff0d7224 */ /* 0x000fce00078e0003 */
[----:B------:R-:W-:Y:S05]  /*34520*/  WARPSYNC.COLLECTIVE R15, `(.L_x_3273) ;  /* 0x000000000f087348 */ /* 0x000fea0003c00000 */
[----:B------:R0:W1:Y:S02]  /*34530*/  SHFL.UP P6, R14, R13, R12, R11 ;  /* 0x0400000c0d0e7389 */ /* 0x00006400000c000b */
[----:B01----:R-:W-:Y:S01]  /*34540*/  ENDCOLLECTIVE ;  /* 0x000000000000791b */ /* 0x003fe20003800000 */
.L_x_3273:
[----:B------:R-:W-:Y:S02]  /*34550*/  MOV R12, 0x10 ;  /* 0x00000010000c7802 */ /* 0x000fe40000000f00 */
[----:B------:R-:W-:-:S05]  /*34560*/  SEL R4, R14, RZ, P4 ;  /* 0x000000ff0e047207 */ /* 0x000fca0002000000 */
[----:B------:R-:W-:-:S04]  /*34570*/  IMAD.IADD R4, R3, 0x1, R4 ;  /* 0x0000000103047824 */ /* 0x000fc800078e0204 */
[----:B------:R-:W-:-:S07]  /*34580*/  IMAD.MOV.U32 R13, RZ, RZ, R4 ;  /* 0x000000ffff0d7224 */ /* 0x000fce00078e0004 */
[----:B------:R-:W-:Y:S05]  /*34590*/  WARPSYNC.COLLECTIVE R15, `(.L_x_3274) ;  /* 0x000000000f087348 */ /* 0x000fea0003c00000 */
[----:B------:R0:W1:Y:S02]  /*345a0*/  SHFL.UP P6, R14, R13, R12, R11 ;  /* 0x0400000c0d0e7389 */ /* 0x00006400000c000b */
[----:B01----:R-:W-:Y:S01]  /*345b0*/  ENDCOLLECTIVE ;  /* 0x000000000000791b */ /* 0x003fe20003800000 */
.L_x_3274:
        /* <DEDUP_REMOVED lines=8> */
.L_x_3275:
[----:B------:R-:W-:Y:S05]  /*34640*/  BRA `(.L_x_3276) ;  /* 0xffffffa000cc7947 */ /* 0x000fea000383ffff */
.L_x_3070:
[----:B------:R-:W-:Y:S01]  /*34650*/  BSSY B0, `(.L_x_3277) ;  /* 0x0000006000007945 */ /* 0x000fe20003800000 */
[----:B------:R-:W-:Y:S01]  /*34660*/  PLOP3.LUT P6, PT, P6, PT, PT, 0x8, 0x0 ;  /* 0x000000000000781c */ /* 0x000fe200037ce170 */
[----:B------:R-:W-:-:S12]  /*34670*/  IMAD.MOV.U32 R15, RZ, RZ, -0x1 ;  /* 0xffffffffff0f7424 */ /* 0x000fd800078e00ff */
[----:B01----:R-:W-:Y:S05]  /*34680*/  WARPSYNC.COLLECTIVE R15, `(.L_x_3278) ;  /* 0x000000000f087348 */ /* 0x003fea0003c00000 */
[----:B------:R-:W-:Y:S01]  /*34690*/  VOTE.ANY R14, PT, P6 ;  /* 0x00000000000e7806 */ /* 0x000fe200030e0100 */
[----:B01----:R-:W-:Y:S06]  /*346a0*/  ENDCOLLECTIVE ;  /* 0x000000000000791b */ /* 0x003fec0003800000 */
.L_x_3278:
[----:B------:R-:W-:Y:S05]  /*346b0*/  BSYNC B0 ;  /* 0x0000000000007941 */ /* 0x000fea0003800000 */
.L_x_3277:
[----:B------:R-:W-:Y:S01]  /*346c0*/  MOV R3, R14 ;  /* 0x0000000e00037202 */ /* 0x000fe20000000f00 */
[----:B------:R-:W-:Y:S01]  /*346d0*/  IMAD.MOV.U32 R13, RZ, RZ, R17 ;  /* 0x000000ffff0d7224 */ /* 0x000fe200078e0011 */
[----:B------:R-:W-:Y:S01]  /*346e0*/  MOV R11, 0x1f ;  /* 0x0000001f000b7802 */ /* 0x000fe20000000f00 */
[----:B------:R-:W-:Y:S01]  /*346f0*/  IMAD.MOV.U32 R15, RZ, RZ, -0x1 ;  /* 0xffffffffff0f7424 */ /* 0x000fe200078e00ff */
[----:B------:R-:W0:Y:S02]  /*34700*/  POPC R4, R3 ;  /* 0x0000000300047309 */ /* 0x000e240000000000 */
[----:B0-----:R-:W-:-:S07]  /*34710*/  IMAD.MOV.U32 R12, RZ, RZ, R4 ;  /* 0x000000ffff0c7224 */ /* 0x001fce00078e0004 */
[----:B------:R-:W-:Y:S05]  /*34720*/  WARPSYNC.COLLECTIVE R15, `(.L_x_3279) ;  /* 0x000000000f087348 */ /* 0x000fea0003c00000 */
[----:B------:R0:W1:Y:S02]  /*34730*/  SHFL.IDX P6, R14, R13, R12, R11 ;  /* 0x0000000c0d0e7389 */ /* 0x00006400000c000b */
[----:B01----:R-:W-:Y:S01]  /*34740*/  ENDCOLLECTIVE ;  /* 0x000000000000791b */ /* 0x003fe20003800000 */
.L_x_3279:
[----:B------:R-:W-:Y:S01]  /*34750*/  IMAD.MOV.U32 R17, RZ, RZ, R14 ;  /* 0x000000ffff117224 */ /* 0x000fe200078e000e */
[----:B------:R-:W-:Y:S06]  /*34760*/  BRA `(.L_x_3280) ;  /* 0xffffffa000bc7947 */ /* 0x000fec000383ffff */
.L_x_3072:
[----:B------:R-:W-:Y:S01]  /*34770*/  BSSY B0, `(.L_x_3281) ;  /* 0x0000007000007945 */ /* 0x000fe20003800000 */
[----:B------:R-:W-:Y:S01]  /*34780*/  MOV R13, R2 ;  /* 0x00000002000d7202 */ /* 0x000fe20000000f00 */
[----:B------:R-:W-:Y:S02]  /*34790*/  IMAD.MOV.U32 R11, RZ, RZ, 0x1f ;  /* 0x0000001fff0b7424 */ /* 0x000fe400078e00ff */
[----:B------:R-:W-:-:S07]  /*347a0*/  IMAD.MOV.U32 R15, RZ, RZ, -0x1 ;  /* 0xffffffffff0f7424 */ /* 0x000fce00078e00ff */
[----:B0123--:R-:W-:Y:S05]  /*347b0*/  WARPSYNC.COLLECTIVE R15, `(.L_x_3282) ;  /* 0x000000000f087348 */ /* 0x00ffea0003c00000 */
[----:B------:R4:W0:Y:S02]  /*347c0*/  SHFL.IDX P6, R14, R13, R12, R11 ;  /* 0x0000000c0d0e7389 */ /* 0x00082400000c000b */
[----:B01234-:R-:W-:Y:S01]  /*347d0*/  ENDCOLLECTIVE ;  /* 0x000000000000791b */ /* 0x01ffe20003800000 */
.L_x_3282:
[----:B------:R-:W-:Y:S05]  /*347e0*/  BSYNC B0 ;  /* 0x0000000000007941 */ /* 0x000fea0003800000 */
.L_x_3281:
[----:B------:R-:W-:Y:S05]  /*347f0*/  BRA `(.L_x_3071) ;  /* 0xffffffa000b47947 */ /* 0x000fea000383ffff */
.L_x_3076:
[----:B-1----:R1:W3:Y:S02]  /*34800*/  SYNCS.PHASECHK.TRANS64.TRYWAIT P0, [R5+URZ+0x38820], R0 ;  /* 0x03882000050075a7 */ /* 0x0022e4000800017f */
[----:B---3--:R-:W-:Y:S05]  /*34810*/  @!P0 NANOSLEEP.SYNCS 0x989680 ;  /* 0x009896800000895d */ /* 0x008fea0003900000 */
[----:B------:R-:W3:Y:S02]  /*34820*/  @!P0 SYNCS.PHASECHK.TRANS64 P0, [R5+URZ+0x38820], R0 ;  /* 0x03882000050085a7 */ /* 0x000ee4000800007f */
[----:B---3--:R-:W-:Y:S05]  /*34830*/  @!P0 BRA `(.L_x_3076) ;  /* 0xfffffffc00f08947 */ /* 0x008fea000383ffff */
[----:B------:R-:W-:Y:S05]  /*34840*/  BRA `(.L_x_3283) ;  /* 0xffffffa8002c7947 */ /* 0x000fea000383ffff */
.L_x_3077:
        /* <DEDUP_REMOVED lines=11> */
.L_x_3285:
[----:B------:R-:W-:Y:S05]  /*34900*/  BSYNC B0 ;  /* 0x0000000000007941 */ /* 0x000fea0003800000 */
.L_x_3284:
[----:B------:R-:W-:Y:S05]  /*34910*/  BRA `(.L_x_3286) ;  /* 0xffffffa800147947 */ /* 0x000fea000383ffff */
.L_x_3078:
[----:B------:R-:W-:Y:S01]  /*34920*/  BSSY B0, `(.L_x_3287) ;  /* 0x0000006000007945 */ /* 0x000fe20003800000 */
[----:B------:R-:W-:-:S07]  /*34930*/  IMAD.MOV.U32 R15, RZ, RZ, -0x1 ;  /* 0xffffffffff0f7424 */ /* 0x000fce00078e00ff */
[----:B012---:R-:W-:Y:S05]  /*34940*/  WARPSYNC.COLLECTIVE R15, `(.L_x_3288) ;  /* 0x000000000f0c7348 */ /* 0x007fea0003c00000 */
[----:B------:R-:W-:Y:S02]  /*34950*/  ELECT P6, UR62, PT ;  /* 0x00000000003e782f */ /* 0x000fe400038c0000 */
[----:B------:R-:W-:Y:S01]  /*34960*/  MOV R14, UR62 ;  /* 0x0000003e000e7c02 */ /* 0x000fe20008000f00 */
[----:B012---:R-:W-:Y:S10]  /*34970*/  ENDCOLLECTIVE ;  /* 0x000000000000791b */ /* 0x007ff40003800000 */
.L_x_3288:
[----:B------:R-:W-:Y:S05]  /*34980*/  BSYNC B0 ;  /* 0x0000000000007941 */ /* 0x000fea0003800000 */
.L_x_3287:
[----:B------:R-:W-:Y:S05]  /*34990*/  BRA `(.L_x_3289) ;  /* 0xffffffa800087947 */ /* 0x000fea000383ffff */
.L_x_3080:
[----:B-1----:R1:W3:Y:S02]  /*349a0*/  SYNCS.PHASECHK.TRANS64.TRYWAIT P1, [R3+URZ+0x38840], R2 ;  /* 0x03884002030075a7 */ /* 0x0022e4000802017f */
[----:B---3--:R-:W-:Y:S05]  /*349b0*/  @!P1 NANOSLEEP.SYNCS 0x989680 ;  /* 0x009896800000995d */ /* 0x008fea0003900000 */
[----:B------:R-:W3:Y:S02]  /*349c0*/  @!P1 SYNCS.PHASECHK.TRANS64 P1, [R3+URZ+0x38840], R2 ;  /* 0x03884002030095a7 */ /* 0x000ee4000802007f */
[----:B---3--:R-:W-:Y:S05]  /*349d0*/  @!P1 BRA `(.L_x_3080) ;  /* 0xfffffffc00f09947 */ /* 0x008fea000383ffff */
[----:B------:R-:W-:Y:S05]  /*349e0*/  BRA `(.L_x_3290) ;  /* 0xffffffa800307947 */ /* 0x000fea000383ffff */
.L_x_3082:
[----:B---3--:R3:W4:Y:S02]  /*349f0*/  SYNCS.PHASECHK.TRANS64.TRYWAIT P1, [R27+URZ+0x38840], R0 ;  /* 0x038840001b0075a7 */ /* 0x008724000802017f */
[----:B----4-:R-:W-:Y:S05]  /*34a00*/  @!P1 NANOSLEEP.SYNCS 0x989680 ;  /* 0x009896800000995d */ /* 0x010fea0003900000 */
[----:B------:R-:W4:Y:S02]  /*34a10*/  @!P1 SYNCS.PHASECHK.TRANS64 P1, [R27+URZ+0x38840], R0 ;  /* 0x038840001b0095a7 */ /* 0x000f24000802007f */
[----:B----4-:R-:W-:Y:S05]  /*34a20*/  @!P1 BRA `(.L_x_3082) ;  /* 0xfffffffc00f09947 */ /* 0x010fea000383ffff */
[----:B------:R-:W-:Y:S05]  /*34a30*/  BRA `(.L_x_3291) ;  /* 0xffffffa8003c7947 */ /* 0x000fea000383ffff */
.L_x_3084:
[----:B----4-:R4:W0:Y:S02]  /*34a40*/  SYNCS.PHASECHK.TRANS64.TRYWAIT P1, [R3+URZ+0x38860], R2 ;  /* 0x03886002030075a7 */ /* 0x010824000802017f */
[----:B0-----:R-:W-:Y:S05]  /*34a50*/  @!P1 NANOSLEEP.SYNCS 0x989680 ;  /* 0x009896800000995d */ /* 0x001fea0003900000 */
[----:B------:R-:W0:Y:S02]  /*34a60*/  @!P1 SYNCS.PHASECHK.TRANS64 P1, [R3+URZ+0x38860], R2 ;  /* 0x03886002030095a7 */ /* 0x000e24000802007f */
[----:B0-----:R-:W-:Y:S05]  /*34a70*/  @!P1 BRA `(.L_x_3084) ;  /* 0xfffffffc00f09947 */ /* 0x001fea000383ffff */
[----:B------:R-:W-:Y:S05]  /*34a80*/  BRA `(.L_x_3292) ;  /* 0xffffffa800387947 */ /* 0x000fea000383ffff */
.L_x_3293:
        /* <DEDUP_REMOVED lines=15> */
.L_x_3302:


//--------------------- .nv.global.init           --------------------------
	.section	.nv.global.init,"aw",@progbits
.nv.global.init:
	.type		$str$23,@object
	.size		$str$23,($str$24 - $str$23)
$str$23:
        /*0000*/ 	.byte	0x28, 0x61, 0x64, 0x64, 0x72, 0x65, 0x73, 0x73, 0x20, 0x26, 0x20, 0x6d, 0x61, 0x73, 0x6b, 0x29
        /*0010*/ 	.byte	0x20, 0x3d, 0x3d, 0x20, 0x30, 0x00
	.type		$str$24,@object
	.size		$str$24,(__unnamed_9 - $str$24)
$str$24:
        /*0016*/ 	.byte	0x2f, 0x74, 0x6d, 0x70, 0x2f, 0x6f, 0x73, 0x73, 0x5f, 0x6b, 0x65, 0x72, 0x6e, 0x65, 0x6c, 0x73
        /*0026*/ 	.byte	0x5f, 0x73, 0x72, 0x63, 0x2f, 0x66, 0x6c, 0x61, 0x73, 0x68, 0x5f, 0x61, 0x74, 0x74, 0x65, 0x6e
        /*0036*/ 	.byte	0x74, 0x69, 0x6f, 0x6e, 0x2f, 0x63, 0x73, 0x72, 0x63, 0x2f, 0x63, 0x75, 0x74, 0x6c, 0x61, 0x73
        /*0046*/ 	.byte	0x73, 0x2f, 0x69, 0x6e, 0x63, 0x6c, 0x75, 0x64, 0x65, 0x2f, 0x63, 0x75, 0x74, 0x65, 0x2f, 0x70
        /*0056*/ 	.byte	0x6f, 0x69, 0x6e, 0x74, 0x65, 0x72, 0x5f, 0x66, 0x6c, 0x61, 0x67, 0x67, 0x65, 0x64, 0x2e, 0x68
        /*0066*/ 	.byte	0x70, 0x70, 0x00
	.type		__unnamed_9,@object
	.size		__unnamed_9,(__unnamed_5 - __unnamed_9)
__unnamed_9:
        /* <DEDUP_REMOVED lines=23> */
        /*01d9*/ 	.byte	0x3a, 0x43, 0x3c, 0x30, 0x3e, 0x3e, 0x3e, 0x3e, 0x3e, 0x20, 0x26, 0x5d, 0x00
	.type		__unnamed_5,@object
	.size		__unnamed_5,(__unnamed_4 - __unnamed_5)
__unnamed_5:
        /* <DEDUP_REMOVED lines=24> */
	.type		__unnamed_4,@object
	.size		__unnamed_4,(__unnamed_7 - __unnamed_4)
__unnamed_4:
        /* <DEDUP_REMOVED lines=24> */
	.type		__unnamed_7,@object
	.size		__unnamed_7,(__unnamed_8 - __unnamed_7)
__unnamed_7:
        /* <DEDUP_REMOVED lines=28> */
        /*06a6*/ 	.byte	0x36, 0x33, 0x38, 0x34, 0x3e, 0x3e, 0x3e, 0x3e, 0x3e, 0x5d, 0x00
	.type		__unnamed_8,@object
	.size		__unnamed_8,(__unnamed_3 - __unnamed_8)
__unnamed_8:
        /* <DEDUP_REMOVED lines=29> */
	.type		__unnamed_3,@object
	.size		__unnamed_3,(__unnamed_2 - __unnamed_3)
__unnamed_3:
        /* <DEDUP_REMOVED lines=29> */
	.type		__unnamed_2,@object
	.size		__unnamed_2,(__unnamed_6 - __unnamed_2)
__unnamed_2:
        /* <DEDUP_REMOVED lines=29> */
	.type		__unnamed_6,@object
	.size		__unnamed_6,(__unnamed_1 - __unnamed_6)
__unnamed_6:
        /* <DEDUP_REMOVED lines=29> */
	.type		__unnamed_1,@object
	.size		__unnamed_1,(.L_0 - __unnamed_1)
__unnamed_1:
        /* <DEDUP_REMOVED lines=28> */
        /*0fa1*/ 	.byte	0x32, 0x30, 0x34, 0x38, 0x30, 0x3e, 0x3e, 0x3e, 0x3e, 0x3e, 0x20, 0x26, 0x5d, 0x00
.L_0:


//--------------------- .nv.shared._ZN7cutlass13device_kernelIN5flash11enable_sm90INS1_16FlashAttnFwdSm90INS1_25CollectiveMainloopFwdSm90ILi2EN4cute5tupleIJNS5_1CILi1EEES8_S8_EEENS6_IJNS7_ILi128EEENS7_ILi80EEENS7_ILi256EEEEEELi256ENS_6half_tEfNS_4arch4Sm90ELb0ELb0ELb1ELb0ELb1ELb0ELb0ELb1ELb1ELb1ELb0ELb0EEENS1_21CollectiveEpilogueFwdINS6_IJSA_SC_SB_EEES9_SE_SG_Li256ELb0ELb1ELb0ELb0EEENS1_29StaticPersistentTileSchedulerILb0EEEEEEEEEvNT_6ParamsE --------------------------
	.section	.nv.shared._ZN7cutlass13device_kernelIN5flash11enable_sm90INS1_16FlashAttnFwdSm90INS1_25CollectiveMainloopFwdSm90ILi2EN4cute5tupleIJNS5_1CILi1EEES8_S8_EEENS6_IJNS7_ILi128EEENS7_ILi80EEENS7_ILi256EEEEEELi256ENS_6half_tEfNS_4arch4Sm90ELb0ELb0ELb1ELb0ELb1ELb0ELb0ELb1ELb1ELb1ELb0ELb0EEENS1_21CollectiveEpilogueFwdINS6_IJSA_SC_SB_EEES9_SE_SG_Li256ELb0ELb1ELb0ELb0EEENS1_29StaticPersistentTileSchedulerILb0EEEEEEEEEvNT_6ParamsE,"aw",@nobits
	.sectionflags	@""
	.align	16
	.zero		1024


//--------------------- .nv.shared.reserved.0     --------------------------
	.section	.nv.shared.reserved.0,"aw",@nobits
	.weak		__nv_reservedSMEM_offset_0_alias
	.size		__nv_reservedSMEM_offset_0_alias, 0, 0
	.other		__nv_reservedSMEM_offset_0_alias,@"STO_CUDA_RESERVED_SHARED STV_DEFAULT"
__nv_reservedSMEM_offset_0_alias:
	.zero		0


//--------------------- .nv.global                --------------------------
	.section	.nv.global,"aw",@nobits
.nv.global:
	.type		_ZN80_INTERNAL_f45ec788_44_flash_fwd_hdim256_fp16_paged_softcap_sm90_cu_49158569_33794cute1_E,@object
	.size		_ZN80_INTERNAL_f45ec788_44_flash_fwd_hdim256_fp16_paged_softcap_sm90_cu_49158569_33794cute1_E,(_ZN80_INTERNAL_f45ec788_44_flash_fwd_hdim256_fp16_paged_softcap_sm90_cu_49158569_33794cuda3std3__45__cpo6cbeginE - _ZN80_INTERNAL_f45ec788_44_flash_fwd_hdim256_fp16_paged_softcap_sm90_cu_49158569_33794cute1_E)
_ZN80_INTERNAL_f45ec788_44_flash_fwd_hdim256_fp16_paged_softcap_sm90_cu_49158569_33794cute1_E:
	.zero		1
	.type		_ZN80_INTERNAL_f45ec788_44_flash_fwd_hdim256_fp16_paged_softcap_sm90_cu_49158569_33794cuda3std3__45__cpo6cbeginE,@object
	.size		_ZN80_INTERNAL_f45ec788_44_flash_fwd_hdim256_fp16_paged_softcap_sm90_cu_49158569_33794cuda3std3__45__cpo6cbeginE,(_ZN80_INTERNAL_f45ec788_44_flash_fwd_hdim256_fp16_paged_softcap_sm90_cu_49158569_33794cuda3std3__48in_placeE - _ZN80_INTERNAL_f45ec788_44_flash_fwd_hdim256_fp16_paged_softcap_sm90_cu_49158569_33794cuda3std3__45__cpo6cbeginE)
_ZN80_INTERNAL_f45ec788_44_flash_fwd_hdim256_fp16_paged_softcap_sm90_cu_49158569_33794cuda3std3__45__cpo6cbeginE:
	.zero		1
	.type		_ZN80_INTERNAL_f45ec788_44_flash_fwd_hdim256_fp16_paged_softcap_sm90_cu_49158569_33794cuda3std3__48in_placeE,@object
	.size		_ZN80_INTERNAL_f45ec788_44_flash_fwd_hdim256_fp16_paged_softcap_sm90_cu_49158569_33794cuda3std3__48in_placeE,(_ZN80_INTERNAL_f45ec788_44_flash_fwd_hdim256_fp16_paged_softcap_sm90_cu_49158569_33794cuda3std6ranges3__45__cpo9iter_moveE - _ZN80_INTERNAL_f45ec788_44_flash_fwd_hdim256_fp16_paged_softcap_sm90_cu_49158569_33794cuda3std3__48in_placeE)
_ZN80_INTERNAL_f45ec788_44_flash_fwd_hdim256_fp16_paged_softcap_sm90_cu_49158569_33794cuda3std3__48in_placeE:
	.zero		1
	.type		_ZN80_INTERNAL_f45ec788_44_flash_fwd_hdim256_fp16_paged_softcap_sm90_cu_49158569_33794cuda3std6ranges3__45__cpo9iter_moveE,@object
	.size		_ZN80_INTERNAL_f45ec788_44_flash_fwd_hdim256_fp16_paged_softcap_sm90_cu_49158569_33794cuda3std6ranges3__45__cpo9iter_moveE,(_ZN80_INTERNAL_f45ec788_44_flash_fwd_hdim256_fp16_paged_softcap_sm90_cu_49158569_33794cuda3std3__45__cpo5beginE - _ZN80_INTERNAL_f45ec788_44_flash_fwd_hdim256_fp16_paged_softcap_sm90_cu_49158569_33794cuda3std6ranges3__45__cpo9iter_moveE)
_ZN80_INTERNAL_f45ec788_44_flash_fwd_hdim256_fp16_paged_softcap_sm90_cu_49158569_33794cuda3std6ranges3__45__cpo9iter_moveE:
	.zero		1
	.type		_ZN80_INTERNAL_f45ec788_44_flash_fwd_hdim256_fp16_paged_softcap_sm90_cu_49158569_33794cuda3std3__45__cpo5beginE,@object
	.size		_ZN80_INTERNAL_f45ec788_44_flash_fwd_hdim256_fp16_paged_softcap_sm90_cu_49158569_33794cuda3std3__45__cpo5beginE,(_ZN80_INTERNAL_f45ec788_44_flash_fwd_hdim256_fp16_paged_softcap_sm90_cu_49158569_33794cuda3std3__482_GLOBAL__N__f45ec788_44_flash_fwd_hdim256_fp16_paged_softcap_sm90_cu_49158569_33796ignoreE - _ZN80_INTERNAL_f45ec788_44_flash_fwd_hdim256_fp16_paged_softcap_sm90_cu_49158569_33794cuda3std3__45__cpo5beginE)
_ZN80_INTERNAL_f45ec788_44_flash_fwd_hdim256_fp16_paged_softcap_sm90_cu_49158569_33794cuda3std3__45__cpo5beginE:
	.zero		1
	.type		_ZN80_INTERNAL_f45ec788_44_flash_fwd_hdim256_fp16_paged_softcap_sm90_cu_49158569_33794cuda3std3__482_GLOBAL__N__f45ec788_44_flash_fwd_hdim256_fp16_paged_softcap_sm90_cu_49158569_33796ignoreE,@object
	.size		_ZN80_INTERNAL_f45ec788_44_flash_fwd_hdim256_fp16_paged_softcap_sm90_cu_49158569_33794cuda3std3__482_GLOBAL__N__f45ec788_44_flash_fwd_hdim256_fp16_paged_softcap_sm90_cu_49158569_33796ignoreE,(_ZN80_INTERNAL_f45ec788_44_flash_fwd_hdim256_fp16_paged_softcap_sm90_cu_49158569_33794cute7productE - _ZN80_INTERNAL_f45ec788_44_flash_fwd_hdim256_fp16_paged_softcap_sm90_cu_49158569_33794cuda3std3__482_GLOBAL__N__f45ec788_44_flash_fwd_hdim256_fp16_paged_softcap_sm90_cu_49158569_33796ignoreE)
_ZN80_INTERNAL_f45ec788_44_flash_fwd_hdim256_fp16_paged_softcap_sm90_cu_49158569_33794cuda3std3__482_GLOBAL__N__f45ec788_44_flash_fwd_hdim256_fp16_paged_softcap_sm90_cu_49158569_33796ignoreE:
	.zero		1
	.type		_ZN80_INTERNAL_f45ec788_44_flash_fwd_hdim256_fp16_paged_softcap_sm90_cu_49158569_33794cute7productE,@object
	.size		_ZN80_INTERNAL_f45ec788_44_flash_fwd_hdim256_fp16_paged_softcap_sm90_cu_49158569_33794cute7productE,(_ZN80_INTERNAL_f45ec788_44_flash_fwd_hdim256_fp16_paged_softcap_sm90_cu_49158569_33794cuda3std3__45__cpo3endE - _ZN80_INTERNAL_f45ec788_44_flash_fwd_hdim256_fp16_paged_softcap_sm90_cu_49158569_33794cute7productE)
_ZN80_INTERNAL_f45ec788_44_flash_fwd_hdim256_fp16_paged_softcap_sm90_cu_49158569_33794cute7productE:
	.zero		1
	.type		_ZN80_INTERNAL_f45ec788_44_flash_fwd_hdim256_fp16_paged_softcap_sm90_cu_49158569_33794cuda3std3__45__cpo3endE,@object
	.size		_ZN80_INTERNAL_f45ec788_44_flash_fwd_hdim256_fp16_paged_softcap_sm90_cu_49158569_33794cuda3std3__45__cpo3endE,(_ZN80_INTERNAL_f45ec788_44_flash_fwd_hdim256_fp16_paged_softcap_sm90_cu_49158569_33794cuda3std3__419piecewise_constructE - _ZN80_INTERNAL_f45ec788_44_flash_fwd_hdim256_fp16_paged_softcap_sm90_cu_49158569_33794cuda3std3__45__cpo3endE)
_ZN80_INTERNAL_f45ec788_44_flash_fwd_hdim256_fp16_paged_softcap_sm90_cu_49158569_33794cuda3std3__45__cpo3endE:
	.zero		1
	.type		_ZN80_INTERNAL_f45ec788_44_flash_fwd_hdim256_fp16_paged_softcap_sm90_cu_49158569_33794cuda3std3__419piecewise_constructE,@object
	.size		_ZN80_INTERNAL_f45ec788_44_flash_fwd_hdim256_fp16_paged_softcap_sm90_cu_49158569_33794cuda3std3__419piecewise_constructE,(_ZN80_INTERNAL_f45ec788_44_flash_fwd_hdim256_fp16_paged_softcap_sm90_cu_49158569_33794cuda3std3__45__cpo4cendE - _ZN80_INTERNAL_f45ec788_44_flash_fwd_hdim256_fp16_paged_softcap_sm90_cu_49158569_33794cuda3std3__419piecewise_constructE)
_ZN80_INTERNAL_f45ec788_44_flash_fwd_hdim256_fp16_paged_softcap_sm90_cu_49158569_33794cuda3std3__419piecewise_constructE:
	.zero		1
	.type		_ZN80_INTERNAL_f45ec788_44_flash_fwd_hdim256_fp16_paged_softcap_sm90_cu_49158569_33794cuda3std3__45__cpo4cendE,@object
	.size		_ZN80_INTERNAL_f45ec788_44_flash_fwd_hdim256_fp16_paged_softcap_sm90_cu_49158569_33794cuda3std3__45__cpo4cendE,(_ZN80_INTERNAL_f45ec788_44_flash_fwd_hdim256_fp16_paged_softcap_sm90_cu_49158569_33794cuda3std6ranges3__45__cpo4swapE - _ZN80_INTERNAL_f45ec788_44_flash_fwd_hdim256_fp16_paged_softcap_sm90_cu_49158569_33794cuda3std3__45__cpo4cendE)
_ZN80_INTERNAL_f45ec788_44_flash_fwd_hdim256_fp16_paged_softcap_sm90_cu_49158569_33794cuda3std3__45__cpo4cendE:
	.zero		1
	.type		_ZN80_INTERNAL_f45ec788_44_flash_fwd_hdim256_fp16_paged_softcap_sm90_cu_49158569_33794cuda3std6ranges3__45__cpo4swapE,@object
	.size		_ZN80_INTERNAL_f45ec788_44_flash_fwd_hdim256_fp16_paged_softcap_sm90_cu_49158569_33794cuda3std6ranges3__45__cpo4swapE,(.L_16 - _ZN80_INTERNAL_f45ec788_44_flash_fwd_hdim256_fp16_paged_softcap_sm90_cu_49158569_33794cuda3std6ranges3__45__cpo4swapE)
_ZN80_INTERNAL_f45ec788_44_flash_fwd_hdim256_fp16_paged_softcap_sm90_cu_49158569_33794cuda3std6ranges3__45__cpo4swapE:
	.zero		1
.L_16:


//--------------------- .nv.shared._ZN7cutlass13device_kernelIN5flash11enable_sm90INS1_16FlashAttnFwdSm90INS1_25CollectiveMainloopFwdSm90ILi2EN4cute5tupleIJNS5_1CILi1EEES8_S8_EEENS6_IJNS7_ILi128EEENS7_ILi80EEENS7_ILi256EEEEEELi256ENS_6half_tEfNS_4arch4Sm90ELb0ELb0ELb1ELb1ELb1ELb0ELb0ELb1ELb1ELb1ELb0ELb0EEENS1_21CollectiveEpilogueFwdINS6_IJSA_SC_SB_EEES9_SE_SG_Li256ELb1ELb1ELb0ELb0EEENS1_36VarlenDynamicPersistentTileSchedulerILi128ELi80ELi256ELi128ELb0ELb1ELb1ELb0ELb1ELb1EEEEEEEEEvNT_6ParamsE --------------------------
	.section	.nv.shared._ZN7cutlass13device_kernelIN5flash11enable_sm90INS1_16FlashAttnFwdSm90INS1_25CollectiveMainloopFwdSm90ILi2EN4cute5tupleIJNS5_1CILi1EEES8_S8_EEENS6_IJNS7_ILi128EEENS7_ILi80EEENS7_ILi256EEEEEELi256ENS_6half_tEfNS_4arch4Sm90ELb0ELb0ELb1ELb1ELb1ELb0ELb0ELb1ELb1ELb1ELb0ELb0EEENS1_21CollectiveEpilogueFwdINS6_IJSA_SC_SB_EEES9_SE_SG_Li256ELb1ELb1ELb0ELb0EEENS1_36VarlenDynamicPersistentTileSchedulerILi128ELi80ELi256ELi128ELb0ELb1ELb1ELb0ELb1ELb1EEEEEEEEEvNT_6ParamsE,"aw",@nobits
	.sectionflags	@""
	.align	16
	.zero		1024


//--------------------- .nv.shared._ZN7cutlass13device_kernelIN5flash11enable_sm90INS1_16FlashAttnFwdSm90INS1_25CollectiveMainloopFwdSm90ILi2EN4cute5tupleIJNS5_1CILi1EEES8_S8_EEENS6_IJNS7_ILi128EEENS7_ILi80EEENS7_ILi256EEEEEELi256ENS_6half_tEfNS_4arch4Sm90ELb0ELb0ELb1ELb1ELb1ELb1ELb0ELb1ELb1ELb1ELb0ELb0EEENS1_21CollectiveEpilogueFwdINS6_IJSA_SC_SB_EEES9_SE_SG_Li256ELb1ELb1ELb0ELb0EEENS1_36VarlenDynamicPersistentTileSchedulerILi128ELi80ELi256ELi128ELb0ELb1ELb1ELb0ELb1ELb1EEEEEEEEEvNT_6ParamsE --------------------------
	.section	.nv.shared._ZN7cutlass13device_kernelIN5flash11enable_sm90INS1_16FlashAttnFwdSm90INS1_25CollectiveMainloopFwdSm90ILi2EN4cute5tupleIJNS5_1CILi1EEES8_S8_EEENS6_IJNS7_ILi128EEENS7_ILi80EEENS7_ILi256EEEEEELi256ENS_6half_tEfNS_4arch4Sm90ELb0ELb0ELb1ELb1ELb1ELb1ELb0ELb1ELb1ELb1ELb0ELb0EEENS1_21CollectiveEpilogueFwdINS6_IJSA_SC_SB_EEES9_SE_SG_Li256ELb1ELb1ELb0ELb0EEENS1_36VarlenDynamicPersistentTileSchedulerILi128ELi80ELi256ELi128ELb0ELb1ELb1ELb0ELb1ELb1EEEEEEEEEvNT_6ParamsE,"aw",@nobits
	.sectionflags	@""
	.align	16
	.zero		1024


//--------------------- .nv.shared._ZN7cutlass13device_kernelIN5flash11enable_sm90INS1_16FlashAttnFwdSm90INS1_25CollectiveMainloopFwdSm90ILi2EN4cute5tupleIJNS5_1CILi1EEES8_S8_EEENS6_IJNS7_ILi128EEENS7_ILi64EEENS7_ILi256EEEEEELi256ENS_6half_tEfNS_4arch4Sm90ELb0ELb1ELb1ELb0ELb1ELb0ELb0ELb1ELb1ELb1ELb0ELb0EEENS1_21CollectiveEpilogueFwdINS6_IJSA_SC_SB_EEES9_SE_SG_Li256ELb0ELb1ELb0ELb0EEENS1_30DynamicPersistentTileSchedulerILi256ELi128ELb0ELb1ELb1EEEEEEEEEvNT_6ParamsE --------------------------
	.section	.nv.shared._ZN7cutlass13device_kernelIN5flash11enable_sm90INS1_16FlashAttnFwdSm90INS1_25CollectiveMainloopFwdSm90ILi2EN4cute5tupleIJNS5_1CILi1EEES8_S8_EEENS6_IJNS7_ILi128EEENS7_ILi64EEENS7_ILi256EEEEEELi256ENS_6half_tEfNS_4arch4Sm90ELb0ELb1ELb1ELb0ELb1ELb0ELb0ELb1ELb1ELb1ELb0ELb0EEENS1_21CollectiveEpilogueFwdINS6_IJSA_SC_SB_EEES9_SE_SG_Li256ELb0ELb1ELb0ELb0EEENS1_30DynamicPersistentTileSchedulerILi256ELi128ELb0ELb1ELb1EEEEEEEEEvNT_6ParamsE,"aw",@nobits
	.sectionflags	@""
	.align	16
	.zero		1024


//--------------------- .nv.shared._ZN7cutlass13device_kernelIN5flash11enable_sm90INS1_16FlashAttnFwdSm90INS1_25CollectiveMainloopFwdSm90ILi2EN4cute5tupleIJNS5_1CILi1EEES8_S8_EEENS6_IJNS7_ILi128EEENS7_ILi64EEENS7_ILi256EEEEEELi256ENS_6half_tEfNS_4arch4Sm90ELb0ELb1ELb1ELb1ELb1ELb0ELb0ELb1ELb1ELb1ELb0ELb0EEENS1_21CollectiveEpilogueFwdINS6_IJSA_SC_SB_EEES9_SE_SG_Li256ELb1ELb1ELb0ELb0EEENS1_36VarlenDynamicPersistentTileSchedulerILi128ELi64ELi256ELi128ELb0ELb1ELb1ELb1ELb0ELb1EEEEEEEEEvNT_6ParamsE --------------------------
	.section	.nv.shared._ZN7cutlass13device_kernelIN5flash11enable_sm90INS1_16FlashAttnFwdSm90INS1_25CollectiveMainloopFwdSm90ILi2EN4cute5tupleIJNS5_1CILi1EEES8_S8_EEENS6_IJNS7_ILi128EEENS7_ILi64EEENS7_ILi256EEEEEELi256ENS_6half_tEfNS_4arch4Sm90ELb0ELb1ELb1ELb1ELb1ELb0ELb0ELb1ELb1ELb1ELb0ELb0EEENS1_21CollectiveEpilogueFwdINS6_IJSA_SC_SB_EEES9_SE_SG_Li256ELb1ELb1ELb0ELb0EEENS1_36VarlenDynamicPersistentTileSchedulerILi128ELi64ELi256ELi128ELb0ELb1ELb1ELb1ELb0ELb1EEEEEEEEEvNT_6ParamsE,"aw",@nobits
	.sectionflags	@""
	.align	16
	.zero		1024


//--------------------- .nv.shared._ZN7cutlass13device_kernelIN5flash11enable_sm90INS1_16FlashAttnFwdSm90INS1_25CollectiveMainloopFwdSm90ILi2EN4cute5tupleIJNS5_1CILi1EEES8_S8_EEENS6_IJNS7_ILi128EEENS7_ILi64EEENS7_ILi256EEEEEELi256ENS_6half_tEfNS_4arch4Sm90ELb0ELb1ELb1ELb1ELb1ELb1ELb0ELb1ELb1ELb1ELb0ELb0EEENS1_21CollectiveEpilogueFwdINS6_IJSA_SC_SB_EEES9_SE_SG_Li256ELb1ELb1ELb0ELb0EEENS1_36VarlenDynamicPersistentTileSchedulerILi128ELi64ELi256ELi128ELb0ELb1ELb1ELb1ELb0ELb1EEEEEEEEEvNT_6ParamsE --------------------------
	.section	.nv.shared._ZN7cutlass13device_kernelIN5flash11enable_sm90INS1_16FlashAttnFwdSm90INS1_25CollectiveMainloopFwdSm90ILi2EN4cute5tupleIJNS5_1CILi1EEES8_S8_EEENS6_IJNS7_ILi128EEENS7_ILi64EEENS7_ILi256EEEEEELi256ENS_6half_tEfNS_4arch4Sm90ELb0ELb1ELb1ELb1ELb1ELb1ELb0ELb1ELb1ELb1ELb0ELb0EEENS1_21CollectiveEpilogueFwdINS6_IJSA_SC_SB_EEES9_SE_SG_Li256ELb1ELb1ELb0ELb0EEENS1_36VarlenDynamicPersistentTileSchedulerILi128ELi64ELi256ELi128ELb0ELb1ELb1ELb1ELb0ELb1EEEEEEEEEvNT_6ParamsE,"aw",@nobits
	.sectionflags	@""
	.align	16
	.zero		1024


//--------------------- .nv.shared._ZN7cutlass13device_kernelIN5flash11enable_sm90INS1_16FlashAttnFwdSm90INS1_25CollectiveMainloopFwdSm90ILi2EN4cute5tupleIJNS5_1CILi1EEES8_S8_EEENS6_IJNS7_ILi128EEENS7_ILi80EEENS7_ILi256EEEEEELi256ENS_6half_tEfNS_4arch4Sm90ELb1ELb0ELb1ELb0ELb1ELb0ELb0ELb1ELb1ELb1ELb0ELb0EEENS1_21CollectiveEpilogueFwdINS6_IJSA_SC_SB_EEES9_SE_SG_Li256ELb0ELb1ELb0ELb0EEENS1_30DynamicPersistentTileSchedulerILi256ELi128ELb0ELb1ELb1EEEEEEEEEvNT_6ParamsE --------------------------
	.section	.nv.shared._ZN7cutlass13device_kernelIN5flash11enable_sm90INS1_16FlashAttnFwdSm90INS1_25CollectiveMainloopFwdSm90ILi2EN4cute5tupleIJNS5_1CILi1EEES8_S8_EEENS6_IJNS7_ILi128EEENS7_ILi80EEENS7_ILi256EEEEEELi256ENS_6half_tEfNS_4arch4Sm90ELb1ELb0ELb1ELb0ELb1ELb0ELb0ELb1ELb1ELb1ELb0ELb0EEENS1_21CollectiveEpilogueFwdINS6_IJSA_SC_SB_EEES9_SE_SG_Li256ELb0ELb1ELb0ELb0EEENS1_30DynamicPersistentTileSchedulerILi256ELi128ELb0ELb1ELb1EEEEEEEEEvNT_6ParamsE,"aw",@nobits
	.sectionflags	@""
	.align	16
	.zero		1024


//--------------------- .nv.shared._ZN7cutlass13device_kernelIN5flash11enable_sm90INS1_16FlashAttnFwdSm90INS1_25CollectiveMainloopFwdSm90ILi2EN4cute5tupleIJNS5_1CILi1EEES8_S8_EEENS6_IJNS7_ILi128EEENS7_ILi80EEENS7_ILi256EEEEEELi256ENS_6half_tEfNS_4arch4Sm90ELb1ELb0ELb1ELb1ELb1ELb0ELb0ELb1ELb1ELb1ELb0ELb0EEENS1_21CollectiveEpilogueFwdINS6_IJSA_SC_SB_EEES9_SE_SG_Li256ELb1ELb1ELb0ELb0EEENS1_36VarlenDynamicPersistentTileSchedulerILi128ELi80ELi256ELi128ELb0ELb1ELb1ELb1ELb1ELb1EEEEEEEEEvNT_6ParamsE --------------------------
	.section	.nv.shared._ZN7cutlass13device_kernelIN5flash11enable_sm90INS1_16FlashAttnFwdSm90INS1_25CollectiveMainloopFwdSm90ILi2EN4cute5tupleIJNS5_1CILi1EEES8_S8_EEENS6_IJNS7_ILi128EEENS7_ILi80EEENS7_ILi256EEEEEELi256ENS_6half_tEfNS_4arch4Sm90ELb1ELb0ELb1ELb1ELb1ELb0ELb0ELb1ELb1ELb1ELb0ELb0EEENS1_21CollectiveEpilogueFwdINS6_IJSA_SC_SB_EEES9_SE_SG_Li256ELb1ELb1ELb0ELb0EEENS1_36VarlenDynamicPersistentTileSchedulerILi128ELi80ELi256ELi128ELb0ELb1ELb1ELb1ELb1ELb1EEEEEEEEEvNT_6ParamsE,"aw",@nobits
	.sectionflags	@""
	.align	16
	.zero		1024


//--------------------- .nv.shared._ZN7cutlass13device_kernelIN5flash11enable_sm90INS1_16FlashAttnFwdSm90INS1_25CollectiveMainloopFwdSm90ILi2EN4cute5tupleIJNS5_1CILi1EEES8_S8_EEENS6_IJNS7_ILi128EEENS7_ILi80EEENS7_ILi256EEEEEELi256ENS_6half_tEfNS_4arch4Sm90ELb1ELb0ELb1ELb1ELb1ELb1ELb0ELb1ELb1ELb1ELb0ELb0EEENS1_21CollectiveEpilogueFwdINS6_IJSA_SC_SB_EEES9_SE_SG_Li256ELb1ELb1ELb0ELb0EEENS1_36VarlenDynamicPersistentTileSchedulerILi128ELi80ELi256ELi128ELb0ELb1ELb1ELb1ELb1ELb1EEEEEEEEEvNT_6ParamsE --------------------------
	.section	.nv.shared._ZN7cutlass13device_kernelIN5flash11enable_sm90INS1_16FlashAttnFwdSm90INS1_25CollectiveMainloopFwdSm90ILi2EN4cute5tupleIJNS5_1CILi1EEES8_S8_EEENS6_IJNS7_ILi128EEENS7_ILi80EEENS7_ILi256EEEEEELi256ENS_6half_tEfNS_4arch4Sm90ELb1ELb0ELb1ELb1ELb1ELb1ELb0ELb1ELb1ELb1ELb0ELb0EEENS1_21CollectiveEpilogueFwdINS6_IJSA_SC_SB_EEES9_SE_SG_Li256ELb1ELb1ELb0ELb0EEENS1_36VarlenDynamicPersistentTileSchedulerILi128ELi80ELi256ELi128ELb0ELb1ELb1ELb1ELb1ELb1EEEEEEEEEvNT_6ParamsE,"aw",@nobits
	.sectionflags	@""
	.align	16
	.zero		1024


//--------------------- .nv.constant0._ZN7cutlass13device_kernelIN5flash11enable_sm90INS1_16FlashAttnFwdSm90INS1_25CollectiveMainloopFwdSm90ILi2EN4cute5tupleIJNS5_1CILi1EEES8_S8_EEENS6_IJNS7_ILi128EEENS7_ILi80EEENS7_ILi256EEEEEELi256ENS_6half_tEfNS_4arch4Sm90ELb0ELb0ELb1ELb0ELb1ELb0ELb0ELb1ELb1ELb1ELb0ELb0EEENS1_21CollectiveEpilogueFwdINS6_IJSA_SC_SB_EEES9_SE_SG_Li256ELb0ELb1ELb0ELb0EEENS1_29StaticPersistentTileSchedulerILb0EEEEEEEEEvNT_6ParamsE --------------------------
	.section	.nv.constant0._ZN7cutlass13device_kernelIN5flash11enable_sm90INS1_16FlashAttnFwdSm90INS1_25CollectiveMainloopFwdSm90ILi2EN4cute5tupleIJNS5_1CILi1EEES8_S8_EEENS6_IJNS7_ILi128EEENS7_ILi80EEENS7_ILi256EEEEEELi256ENS_6half_tEfNS_4arch4Sm90ELb0ELb0ELb1ELb0ELb1ELb0ELb0ELb1ELb1ELb1ELb0ELb0EEENS1_21CollectiveEpilogueFwdINS6_IJSA_SC_SB_EEES9_SE_SG_Li256ELb0ELb1ELb0ELb0EEENS1_29StaticPersistentTileSchedulerILb0EEEEEEEEEvNT_6ParamsE,"a",@progbits
	.sectionflags	@""
	.align	4
.nv.constant0._ZN7cutlass13device_kernelIN5flash11enable_sm90INS1_16FlashAttnFwdSm90INS1_25CollectiveMainloopFwdSm90ILi2EN4cute5tupleIJNS5_1CILi1EEES8_S8_EEENS6_IJNS7_ILi128EEENS7_ILi80EEENS7_ILi256EEEEEELi256ENS_6half_tEfNS_4arch4Sm90ELb0ELb0ELb1ELb0ELb1ELb0ELb0ELb1ELb1ELb1ELb0ELb0EEENS1_21CollectiveEpilogueFwdINS6_IJSA_SC_SB_EEES9_SE_SG_Li256ELb0ELb1ELb0ELb0EEENS1_29StaticPersistentTileSchedulerILb0EEEEEEEEEvNT_6ParamsE:
	.zero		3200


//--------------------- .nv.constant0._ZN7cutlass13device_kernelIN5flash11enable_sm90INS1_16FlashAttnFwdSm90INS1_25CollectiveMainloopFwdSm90ILi2EN4cute5tupleIJNS5_1CILi1EEES8_S8_EEENS6_IJNS7_ILi128EEENS7_ILi80EEENS7_ILi256EEEEEELi256ENS_6half_tEfNS_4arch4Sm90ELb0ELb0ELb1ELb1ELb1ELb0ELb0ELb1ELb1ELb1ELb0ELb0EEENS1_21CollectiveEpilogueFwdINS6_IJSA_SC_SB_EEES9_SE_SG_Li256ELb1ELb1ELb0ELb0EEENS1_36VarlenDynamicPersistentTileSchedulerILi128ELi80ELi256ELi128ELb0ELb1ELb1ELb0ELb1ELb1EEEEEEEEEvNT_6ParamsE --------------------------
	.section	.nv.constant0._ZN7cutlass13device_kernelIN5flash11enable_sm90INS1_16FlashAttnFwdSm90INS1_25CollectiveMainloopFwdSm90ILi2EN4cute5tupleIJNS5_1CILi1EEES8_S8_EEENS6_IJNS7_ILi128EEENS7_ILi80EEENS7_ILi256EEEEEELi256ENS_6half_tEfNS_4arch4Sm90ELb0ELb0ELb1ELb1ELb1ELb0ELb0ELb1ELb1ELb1ELb0ELb0EEENS1_21CollectiveEpilogueFwdINS6_IJSA_SC_SB_EEES9_SE_SG_Li256ELb1ELb1ELb0ELb0EEENS1_36VarlenDynamicPersistentTileSchedulerILi128ELi80ELi256ELi128ELb0ELb1ELb1ELb0ELb1ELb1EEEEEEEEEvNT_6ParamsE,"a",@progbits
	.sectionflags	@""
	.align	4
.nv.constant0._ZN7cutlass13device_kernelIN5flash11enable_sm90INS1_16FlashAttnFwdSm90INS1_25CollectiveMainloopFwdSm90ILi2EN4cute5tupleIJNS5_1CILi1EEES8_S8_EEENS6_IJNS7_ILi128EEENS7_ILi80EEENS7_ILi256EEEEEELi256ENS_6half_tEfNS_4arch4Sm90ELb0ELb0ELb1ELb1ELb1ELb0ELb0ELb1ELb1ELb1ELb0ELb0EEENS1_21CollectiveEpilogueFwdINS6_IJSA_SC_SB_EEES9_SE_SG_Li256ELb1ELb1ELb0ELb0EEENS1_36VarlenDynamicPersistentTileSchedulerILi128ELi80ELi256ELi128ELb0ELb1ELb1ELb0ELb1ELb1EEEEEEEEEvNT_6ParamsE:
	.zero		3328


//--------------------- .nv.constant0._ZN7cutlass13device_kernelIN5flash11enable_sm90INS1_16FlashAttnFwdSm90INS1_25CollectiveMainloopFwdSm90ILi2EN4cute5tupleIJNS5_1CILi1EEES8_S8_EEENS6_IJNS7_ILi128EEENS7_ILi80EEENS7_ILi256EEEEEELi256ENS_6half_tEfNS_4arch4Sm90ELb0ELb0ELb1ELb1ELb1ELb1ELb0ELb1ELb1ELb1ELb0ELb0EEENS1_21CollectiveEpilogueFwdINS6_IJSA_SC_SB_EEES9_SE_SG_Li256ELb1ELb1ELb0ELb0EEENS1_36VarlenDynamicPersistentTileSchedulerILi128ELi80ELi256ELi128ELb0ELb1ELb1ELb0ELb1ELb1EEEEEEEEEvNT_6ParamsE --------------------------
	.section	.nv.constant0._ZN7cutlass13device_kernelIN5flash11enable_sm90INS1_16FlashAttnFwdSm90INS1_25CollectiveMainloopFwdSm90ILi2EN4cute5tupleIJNS5_1CILi1EEES8_S8_EEENS6_IJNS7_ILi128EEENS7_ILi80EEENS7_ILi256EEEEEELi256ENS_6half_tEfNS_4arch4Sm90ELb0ELb0ELb1ELb1ELb1ELb1ELb0ELb1ELb1ELb1ELb0ELb0EEENS1_21CollectiveEpilogueFwdINS6_IJSA_SC_SB_EEES9_SE_SG_Li256ELb1ELb1ELb0ELb0EEENS1_36VarlenDynamicPersistentTileSchedulerILi128ELi80ELi256ELi128ELb0ELb1ELb1ELb0ELb1ELb1EEEEEEEEEvNT_6ParamsE,"a",@progbits
	.sectionflags	@""
	.align	4
.nv.constant0._ZN7cutlass13device_kernelIN5flash11enable_sm90INS1_16FlashAttnFwdSm90INS1_25CollectiveMainloopFwdSm90ILi2EN4cute5tupleIJNS5_1CILi1EEES8_S8_EEENS6_IJNS7_ILi128EEENS7_ILi80EEENS7_ILi256EEEEEELi256ENS_6half_tEfNS_4arch4Sm90ELb0ELb0ELb1ELb1ELb1ELb1ELb0ELb1ELb1ELb1ELb0ELb0EEENS1_21CollectiveEpilogueFwdINS6_IJSA_SC_SB_EEES9_SE_SG_Li256ELb1ELb1ELb0ELb0EEENS1_36VarlenDynamicPersistentTileSchedulerILi128ELi80ELi256ELi128ELb0ELb1ELb1ELb0ELb1ELb1EEEEEEEEEvNT_6ParamsE:
	.zero		3328


//--------------------- .nv.constant0._ZN7cutlass13device_kernelIN5flash11enable_sm90INS1_16FlashAttnFwdSm90INS1_25CollectiveMainloopFwdSm90ILi2EN4cute5tupleIJNS5_1CILi1EEES8_S8_EEENS6_IJNS7_ILi128EEENS7_ILi64EEENS7_ILi256EEEEEELi256ENS_6half_tEfNS_4arch4Sm90ELb0ELb1ELb1ELb0ELb1ELb0ELb0ELb1ELb1ELb1ELb0ELb0EEENS1_21CollectiveEpilogueFwdINS6_IJSA_SC_SB_EEES9_SE_SG_Li256ELb0ELb1ELb0ELb0EEENS1_30DynamicPersistentTileSchedulerILi256ELi128ELb0ELb1ELb1EEEEEEEEEvNT_6ParamsE --------------------------
	.section	.nv.constant0._ZN7cutlass13device_kernelIN5flash11enable_sm90INS1_16FlashAttnFwdSm90INS1_25CollectiveMainloopFwdSm90ILi2EN4cute5tupleIJNS5_1CILi1EEES8_S8_EEENS6_IJNS7_ILi128EEENS7_ILi64EEENS7_ILi256EEEEEELi256ENS_6half_tEfNS_4arch4Sm90ELb0ELb1ELb1ELb0ELb1ELb0ELb0ELb1ELb1ELb1ELb0ELb0EEENS1_21CollectiveEpilogueFwdINS6_IJSA_SC_SB_EEES9_SE_SG_Li256ELb0ELb1ELb0ELb0EEENS1_30DynamicPersistentTileSchedulerILi256ELi128ELb0ELb1ELb1EEEEEEEEEvNT_6ParamsE,"a",@progbits
	.sectionflags	@""
	.align	4
.nv.constant0._ZN7cutlass13device_kernelIN5flash11enable_sm90INS1_16FlashAttnFwdSm90INS1_25CollectiveMainloopFwdSm90ILi2EN4cute5tupleIJNS5_1CILi1EEES8_S8_EEENS6_IJNS7_ILi128EEENS7_ILi64EEENS7_ILi256EEEEEELi256ENS_6half_tEfNS_4arch4Sm90ELb0ELb1ELb1ELb0ELb1ELb0ELb0ELb1ELb1ELb1ELb0ELb0EEENS1_21CollectiveEpilogueFwdINS6_IJSA_SC_SB_EEES9_SE_SG_Li256ELb0ELb1ELb0ELb0EEENS1_30DynamicPersistentTileSchedulerILi256ELi128ELb0ELb1ELb1EEEEEEEEEvNT_6ParamsE:
	.zero		3328


//--------------------- .nv.constant0._ZN7cutlass13device_kernelIN5flash11enable_sm90INS1_16FlashAttnFwdSm90INS1_25CollectiveMainloopFwdSm90ILi2EN4cute5tupleIJNS5_1CILi1EEES8_S8_EEENS6_IJNS7_ILi128EEENS7_ILi64EEENS7_ILi256EEEEEELi256ENS_6half_tEfNS_4arch4Sm90ELb0ELb1ELb1ELb1ELb1ELb0ELb0ELb1ELb1ELb1ELb0ELb0EEENS1_21CollectiveEpilogueFwdINS6_IJSA_SC_SB_EEES9_SE_SG_Li256ELb1ELb1ELb0ELb0EEENS1_36VarlenDynamicPersistentTileSchedulerILi128ELi64ELi256ELi128ELb0ELb1ELb1ELb1ELb0ELb1EEEEEEEEEvNT_6ParamsE --------------------------
	.section	.nv.constant0._ZN7cutlass13device_kernelIN5flash11enable_sm90INS1_16FlashAttnFwdSm90INS1_25CollectiveMainloopFwdSm90ILi2EN4cute5tupleIJNS5_1CILi1EEES8_S8_EEENS6_IJNS7_ILi128EEENS7_ILi64EEENS7_ILi256EEEEEELi256ENS_6half_tEfNS_4arch4Sm90ELb0ELb1ELb1ELb1ELb1ELb0ELb0ELb1ELb1ELb1ELb0ELb0EEENS1_21CollectiveEpilogueFwdINS6_IJSA_SC_SB_EEES9_SE_SG_Li256ELb1ELb1ELb0ELb0EEENS1_36VarlenDynamicPersistentTileSchedulerILi128ELi64ELi256ELi128ELb0ELb1ELb1ELb1ELb0ELb1EEEEEEEEEvNT_6ParamsE,"a",@progbits
	.sectionflags	@""
	.align	4
.nv.constant0._ZN7cutlass13device_kernelIN5flash11enable_sm90INS1_16FlashAttnFwdSm90INS1_25CollectiveMainloopFwdSm90ILi2EN4cute5tupleIJNS5_1CILi1EEES8_S8_EEENS6_IJNS7_ILi128EEENS7_ILi64EEENS7_ILi256EEEEEELi256ENS_6half_tEfNS_4arch4Sm90ELb0ELb1ELb1ELb1ELb1ELb0ELb0ELb1ELb1ELb1ELb0ELb0EEENS1_21CollectiveEpilogueFwdINS6_IJSA_SC_SB_EEES9_SE_SG_Li256ELb1ELb1ELb0ELb0EEENS1_36VarlenDynamicPersistentTileSchedulerILi128ELi64ELi256ELi128ELb0ELb1ELb1ELb1ELb0ELb1EEEEEEEEEvNT_6ParamsE:
	.zero		3328


//--------------------- .nv.constant0._ZN7cutlass13device_kernelIN5flash11enable_sm90INS1_16FlashAttnFwdSm90INS1_25CollectiveMainloopFwdSm90ILi2EN4cute5tupleIJNS5_1CILi1EEES8_S8_EEENS6_IJNS7_ILi128EEENS7_ILi64EEENS7_ILi256EEEEEELi256ENS_6half_tEfNS_4arch4Sm90ELb0ELb1ELb1ELb1ELb1ELb1ELb0ELb1ELb1ELb1ELb0ELb0EEENS1_21CollectiveEpilogueFwdINS6_IJSA_SC_SB_EEES9_SE_SG_Li256ELb1ELb1ELb0ELb0EEENS1_36VarlenDynamicPersistentTileSchedulerILi128ELi64ELi256ELi128ELb0ELb1ELb1ELb1ELb0ELb1EEEEEEEEEvNT_6ParamsE --------------------------
	.section	.nv.constant0._ZN7cutlass13device_kernelIN5flash11enable_sm90INS1_16FlashAttnFwdSm90INS1_25CollectiveMainloopFwdSm90ILi2EN4cute5tupleIJNS5_1CILi1EEES8_S8_EEENS6_IJNS7_ILi128EEENS7_ILi64EEENS7_ILi256EEEEEELi256ENS_6half_tEfNS_4arch4Sm90ELb0ELb1ELb1ELb1ELb1ELb1ELb0ELb1ELb1ELb1ELb0ELb0EEENS1_21CollectiveEpilogueFwdINS6_IJSA_SC_SB_EEES9_SE_SG_Li256ELb1ELb1ELb0ELb0EEENS1_36VarlenDynamicPersistentTileSchedulerILi128ELi64ELi256ELi128ELb0ELb1ELb1ELb1ELb0ELb1EEEEEEEEEvNT_6ParamsE,"a",@progbits
	.sectionflags	@""
	.align	4
.nv.constant0._ZN7cutlass13device_kernelIN5flash11enable_sm90INS1_16FlashAttnFwdSm90INS1_25CollectiveMainloopFwdSm90ILi2EN4cute5tupleIJNS5_1CILi1EEES8_S8_EEENS6_IJNS7_ILi128EEENS7_ILi64EEENS7_ILi256EEEEEELi256ENS_6half_tEfNS_4arch4Sm90ELb0ELb1ELb1ELb1ELb1ELb1ELb0ELb1ELb1ELb1ELb0ELb0EEENS1_21CollectiveEpilogueFwdINS6_IJSA_SC_SB_EEES9_SE_SG_Li256ELb1ELb1ELb0ELb0EEENS1_36VarlenDynamicPersistentTileSchedulerILi128ELi64ELi256ELi128ELb0ELb1ELb1ELb1ELb0ELb1EEEEEEEEEvNT_6ParamsE:
	.zero		3328


//--------------------- .nv.constant0._ZN7cutlass13device_kernelIN5flash11enable_sm90INS1_16FlashAttnFwdSm90INS1_25CollectiveMainloopFwdSm90ILi2EN4cute5tupleIJNS5_1CILi1EEES8_S8_EEENS6_IJNS7_ILi128EEENS7_ILi80EEENS7_ILi256EEEEEELi256ENS_6half_tEfNS_4arch4Sm90ELb1ELb0ELb1ELb0ELb1ELb0ELb0ELb1ELb1ELb1ELb0ELb0EEENS1_21CollectiveEpilogueFwdINS6_IJSA_SC_SB_EEES9_SE_SG_Li256ELb0ELb1ELb0ELb0EEENS1_30DynamicPersistentTileSchedulerILi256ELi128ELb0ELb1ELb1EEEEEEEEEvNT_6ParamsE --------------------------
	.section	.nv.constant0._ZN7cutlass13device_kernelIN5flash11enable_sm90INS1_16FlashAttnFwdSm90INS1_25CollectiveMainloopFwdSm90ILi2EN4cute5tupleIJNS5_1CILi1EEES8_S8_EEENS6_IJNS7_ILi128EEENS7_ILi80EEENS7_ILi256EEEEEELi256ENS_6half_tEfNS_4arch4Sm90ELb1ELb0ELb1ELb0ELb1ELb0ELb0ELb1ELb1ELb1ELb0ELb0EEENS1_21CollectiveEpilogueFwdINS6_IJSA_SC_SB_EEES9_SE_SG_Li256ELb0ELb1ELb0ELb0EEENS1_30DynamicPersistentTileSchedulerILi256ELi128ELb0ELb1ELb1EEEEEEEEEvNT_6ParamsE,"a",@progbits
	.sectionflags	@""
	.align	4
.nv.constant0._ZN7cutlass13device_kernelIN5flash11enable_sm90INS1_16FlashAttnFwdSm90INS1_25CollectiveMainloopFwdSm90ILi2EN4cute5tupleIJNS5_1CILi1EEES8_S8_EEENS6_IJNS7_ILi128EEENS7_ILi80EEENS7_ILi256EEEEEELi256ENS_6half_tEfNS_4arch4Sm90ELb1ELb0ELb1ELb0ELb1ELb0ELb0ELb1ELb1ELb1ELb0ELb0EEENS1_21CollectiveEpilogueFwdINS6_IJSA_SC_SB_EEES9_SE_SG_Li256ELb0ELb1ELb0ELb0EEENS1_30DynamicPersistentTileSchedulerILi256ELi128ELb0ELb1ELb1EEEEEEEEEvNT_6ParamsE:
	.zero		3328


//--------------------- .nv.constant0._ZN7cutlass13device_kernelIN5flash11enable_sm90INS1_16FlashAttnFwdSm90INS1_25CollectiveMainloopFwdSm90ILi2EN4cute5tupleIJNS5_1CILi1EEES8_S8_EEENS6_IJNS7_ILi128EEENS7_ILi80EEENS7_ILi256EEEEEELi256ENS_6half_tEfNS_4arch4Sm90ELb1ELb0ELb1ELb1ELb1ELb0ELb0ELb1ELb1ELb1ELb0ELb0EEENS1_21CollectiveEpilogueFwdINS6_IJSA_SC_SB_EEES9_SE_SG_Li256ELb1ELb1ELb0ELb0EEENS1_36VarlenDynamicPersistentTileSchedulerILi128ELi80ELi256ELi128ELb0ELb1ELb1ELb1ELb1ELb1EEEEEEEEEvNT_6ParamsE --------------------------
	.section	.nv.constant0._ZN7cutlass13device_kernelIN5flash11enable_sm90INS1_16FlashAttnFwdSm90INS1_25CollectiveMainloopFwdSm90ILi2EN4cute5tupleIJNS5_1CILi1EEES8_S8_EEENS6_IJNS7_ILi128EEENS7_ILi80EEENS7_ILi256EEEEEELi256ENS_6half_tEfNS_4arch4Sm90ELb1ELb0ELb1ELb1ELb1ELb0ELb0ELb1ELb1ELb1ELb0ELb0EEENS1_21CollectiveEpilogueFwdINS6_IJSA_SC_SB_EEES9_SE_SG_Li256ELb1ELb1ELb0ELb0EEENS1_36VarlenDynamicPersistentTileSchedulerILi128ELi80ELi256ELi128ELb0ELb1ELb1ELb1ELb1ELb1EEEEEEEEEvNT_6ParamsE,"a",@progbits
	.sectionflags	@""
	.align	4
.nv.constant0._ZN7cutlass13device_kernelIN5flash11enable_sm90INS1_16FlashAttnFwdSm90INS1_25CollectiveMainloopFwdSm90ILi2EN4cute5tupleIJNS5_1CILi1EEES8_S8_EEENS6_IJNS7_ILi128EEENS7_ILi80EEENS7_ILi256EEEEEELi256ENS_6half_tEfNS_4arch4Sm90ELb1ELb0ELb1ELb1ELb1ELb0ELb0ELb1ELb1ELb1ELb0ELb0EEENS1_21CollectiveEpilogueFwdINS6_IJSA_SC_SB_EEES9_SE_SG_Li256ELb1ELb1ELb0ELb0EEENS1_36VarlenDynamicPersistentTileSchedulerILi128ELi80ELi256ELi128ELb0ELb1ELb1ELb1ELb1ELb1EEEEEEEEEvNT_6ParamsE:
	.zero		3328


//--------------------- .nv.constant0._ZN7cutlass13device_kernelIN5flash11enable_sm90INS1_16FlashAttnFwdSm90INS1_25CollectiveMainloopFwdSm90ILi2EN4cute5tupleIJNS5_1CILi1EEES8_S8_EEENS6_IJNS7_ILi128EEENS7_ILi80EEENS7_ILi256EEEEEELi256ENS_6half_tEfNS_4arch4Sm90ELb1ELb0ELb1ELb1ELb1ELb1ELb0ELb1ELb1ELb1ELb0ELb0EEENS1_21CollectiveEpilogueFwdINS6_IJSA_SC_SB_EEES9_SE_SG_Li256ELb1ELb1ELb0ELb0EEENS1_36VarlenDynamicPersistentTileSchedulerILi128ELi80ELi256ELi128ELb0ELb1ELb1ELb1ELb1ELb1EEEEEEEEEvNT_6ParamsE --------------------------
	.section	.nv.constant0._ZN7cutlass13device_kernelIN5flash11enable_sm90INS1_16FlashAttnFwdSm90INS1_25CollectiveMainloopFwdSm90ILi2EN4cute5tupleIJNS5_1CILi1EEES8_S8_EEENS6_IJNS7_ILi128EEENS7_ILi80EEENS7_ILi256EEEEEELi256ENS_6half_tEfNS_4arch4Sm90ELb1ELb0ELb1ELb1ELb1ELb1ELb0ELb1ELb1ELb1ELb0ELb0EEENS1_21CollectiveEpilogueFwdINS6_IJSA_SC_SB_EEES9_SE_SG_Li256ELb1ELb1ELb0ELb0EEENS1_36VarlenDynamicPersistentTileSchedulerILi128ELi80ELi256ELi128ELb0ELb1ELb1ELb1ELb1ELb1EEEEEEEEEvNT_6ParamsE,"a",@progbits
	.sectionflags	@""
	.align	4
.nv.constant0._ZN7cutlass13device_kernelIN5flash11enable_sm90INS1_16FlashAttnFwdSm90INS1_25CollectiveMainloopFwdSm90ILi2EN4cute5tupleIJNS5_1CILi1EEES8_S8_EEENS6_IJNS7_ILi128EEENS7_ILi80EEENS7_ILi256EEEEEELi256ENS_6half_tEfNS_4arch4Sm90ELb1ELb0ELb1ELb1ELb1ELb1ELb0ELb1ELb1ELb1ELb0ELb0EEENS1_21CollectiveEpilogueFwdINS6_IJSA_SC_SB_EEES9_SE_SG_Li256ELb1ELb1ELb0ELb0EEENS1_36VarlenDynamicPersistentTileSchedulerILi128ELi80ELi256ELi128ELb0ELb1ELb1ELb1ELb1ELb1EEEEEEEEEvNT_6ParamsE:
	.zero		3328


//--------------------- SYMBOLS --------------------------

	.type		.nv.reservedSmem.offset0,@object
	.size		.nv.reservedSmem.offset0,0x4
	.type		__assertfail,@function
